	.target	sm_90a

	.elftype	@"ET_EXEC"


//--------------------- .note.nv.tkinfo           --------------------------
	.section	.note.nv.tkinfo,"",@"SHT_NOTE"
	.sectionflags	@"SHF_NOTE_NV_TKINFO"
	.tkinfo
        /*0018*/ 	.word	0x00000002
        /*0030*/ 	.string	""
        /*0030*/ 	.string	"ptxas"
        /*0030*/ 	.string	"Cuda compilation tools, release 13.0, V13.0.88"
        /*0030*/ 	.string	"Build cuda_13.0.r13.0/compiler.36424714_0"
        /*0030*/ 	.string	"-arch sm_90a -m 64 "



//--------------------- .note.nv.cuinfo           --------------------------
	.section	.note.nv.cuinfo,"",@"SHT_NOTE"
	.sectionflags	@"SHF_NOTE_NV_CUINFO"
        /*0018*/ 	.short	0x0002
        /*001a*/ 	.short	0x005a
        /*001c*/ 	.short	0x0082
	.zero		2


//--------------------- .nv.info                  --------------------------
	.section	.nv.info,"",@"SHT_CUDA_INFO"
	.align	4


	//----- nvinfo : EIATTR_REGCOUNT
	.align		4
        /*0000*/ 	.byte	0x04, 0x2f
        /*0002*/ 	.short	(.L_23 - .L_22)
	.align		4
.L_22:
        /*0004*/ 	.word	index@(_ZN7cutlass13device_kernelIN5flash11enable_sm90INS1_16FlashAttnFwdSm90INS1_25CollectiveMainloopFwdSm90ILi2EN4cute5tupleIJNS5_1CILi1EEES8_S8_EEENS6_IJNS7_ILi128EEENS7_ILi112EEENS7_ILi192EEEEEELi192ENS_6half_tEfNS_4arch4Sm90ELb1ELb0ELb0ELb1ELb0ELb1ELb0ELb1ELb1ELb1ELb1ELb0EEENS1_21CollectiveEpilogueFwdINS6_IJSA_SC_SB_EEES9_SE_SG_Li256ELb1ELb1ELb1ELb0EEENS1_36VarlenDynamicPersistentTileSchedulerILi128ELi112ELi256ELi128ELb1ELb1ELb1ELb1ELb1ELb1EEEEEEEEEvNT_6ParamsE)
        /*0008*/ 	.word	0x000000a8


	//----- nvinfo : EIATTR_FRAME_SIZE
	.align		4
.L_23:
        /*000c*/ 	.byte	0x04, 0x11
        /*000e*/ 	.short	(.L_25 - .L_24)
	.align		4
.L_24:
        /*0010*/ 	.word	index@(_ZN7cutlass13device_kernelIN5flash11enable_sm90INS1_16FlashAttnFwdSm90INS1_25CollectiveMainloopFwdSm90ILi2EN4cute5tupleIJNS5_1CILi1EEES8_S8_EEENS6_IJNS7_ILi128EEENS7_ILi112EEENS7_ILi192EEEEEELi192ENS_6half_tEfNS_4arch4Sm90ELb1ELb0ELb0ELb1ELb0ELb1ELb0ELb1ELb1ELb1ELb1ELb0EEENS1_21CollectiveEpilogueFwdINS6_IJSA_SC_SB_EEES9_SE_SG_Li256ELb1ELb1ELb1ELb0EEENS1_36VarlenDynamicPersistentTileSchedulerILi128ELi112ELi256ELi128ELb1ELb1ELb1ELb1ELb1ELb1EEEEEEEEEvNT_6ParamsE)
        /*0014*/ 	.word	0x00000080


	//----- nvinfo : EIATTR_REGCOUNT
	.align		4
.L_25:
        /*0018*/ 	.byte	0x04, 0x2f
        /*001a*/ 	.short	(.L_27 - .L_26)
	.align		4
.L_26:
        /*001c*/ 	.word	index@(_ZN7cutlass13device_kernelIN5flash11enable_sm90INS1_16FlashAttnFwdSm90INS1_25CollectiveMainloopFwdSm90ILi2EN4cute5tupleIJNS5_1CILi1EEES8_S8_EEENS6_IJNS7_ILi128EEENS7_ILi112EEENS7_ILi192EEEEEELi192ENS_6half_tEfNS_4arch4Sm90ELb1ELb0ELb0ELb1ELb0ELb0ELb0ELb1ELb1ELb1ELb1ELb0EEENS1_21CollectiveEpilogueFwdINS6_IJSA_SC_SB_EEES9_SE_SG_Li256ELb1ELb1ELb1ELb0EEENS1_36VarlenDynamicPersistentTileSchedulerILi128ELi112ELi256ELi128ELb1ELb1ELb1ELb1ELb1ELb1EEEEEEEEEvNT_6ParamsE)
        /*0020*/ 	.word	0x000000a8


	//----- nvinfo : EIATTR_FRAME_SIZE
	.align		4
.L_27:
        /*0024*/ 	.byte	0x04, 0x11
        /*0026*/ 	.short	(.L_29 - .L_28)
	.align		4
.L_28:
        /*0028*/ 	.word	index@(_ZN7cutlass13device_kernelIN5flash11enable_sm90INS1_16FlashAttnFwdSm90INS1_25CollectiveMainloopFwdSm90ILi2EN4cute5tupleIJNS5_1CILi1EEES8_S8_EEENS6_IJNS7_ILi128EEENS7_ILi112EEENS7_ILi192EEEEEELi192ENS_6half_tEfNS_4arch4Sm90ELb1ELb0ELb0ELb1ELb0ELb0ELb0ELb1ELb1ELb1ELb1ELb0EEENS1_21CollectiveEpilogueFwdINS6_IJSA_SC_SB_EEES9_SE_SG_Li256ELb1ELb1ELb1ELb0EEENS1_36VarlenDynamicPersistentTileSchedulerILi128ELi112ELi256ELi128ELb1ELb1ELb1ELb1ELb1ELb1EEEEEEEEEvNT_6ParamsE)
        /*002c*/ 	.word	0x00000068


	//----- nvinfo : EIATTR_REGCOUNT
	.align		4
.L_29:
        /*0030*/ 	.byte	0x04, 0x2f
        /*0032*/ 	.short	(.L_31 - .L_30)
	.align		4
.L_30:
        /*0034*/ 	.word	index@(_ZN7cutlass13device_kernelIN5flash11enable_sm90INS1_16FlashAttnFwdSm90INS1_25CollectiveMainloopFwdSm90ILi2EN4cute5tupleIJNS5_1CILi1EEES8_S8_EEENS6_IJNS7_ILi128EEENS7_ILi112EEENS7_ILi192EEEEEELi192ENS_6half_tEfNS_4arch4Sm90ELb1ELb0ELb0ELb0ELb0ELb0ELb0ELb1ELb1ELb1ELb1ELb0EEENS1_21CollectiveEpilogueFwdINS6_IJSA_SC_SB_EEES9_SE_SG_Li256ELb0ELb1ELb1ELb0EEENS1_19SingleTileSchedulerILb0ELb1ELb1ELi128EEEEEEEEEvNT_6ParamsE)
        /*0038*/ 	.word	0x000000a8


	//----- nvinfo : EIATTR_FRAME_SIZE
	.align		4
.L_31:
        /*003c*/ 	.byte	0x04, 0x11
        /*003e*/ 	.short	(.L_33 - .L_32)
	.align		4
.L_32:
        /*0040*/ 	.word	index@(_ZN7cutlass13device_kernelIN5flash11enable_sm90INS1_16FlashAttnFwdSm90INS1_25CollectiveMainloopFwdSm90ILi2EN4cute5tupleIJNS5_1CILi1EEES8_S8_EEENS6_IJNS7_ILi128EEENS7_ILi112EEENS7_ILi192EEEEEELi192ENS_6half_tEfNS_4arch4Sm90ELb1ELb0ELb0ELb0ELb0ELb0ELb0ELb1ELb1ELb1ELb1ELb0EEENS1_21CollectiveEpilogueFwdINS6_IJSA_SC_SB_EEES9_SE_SG_Li256ELb0ELb1ELb1ELb0EEENS1_19SingleTileSchedulerILb0ELb1ELb1ELi128EEEEEEEEEvNT_6ParamsE)
        /*0044*/ 	.word	0x00000010


	//----- nvinfo : EIATTR_REGCOUNT
	.align		4
.L_33:
        /*0048*/ 	.byte	0x04, 0x2f
        /*004a*/ 	.short	(.L_35 - .L_34)
	.align		4
.L_34:
        /*004c*/ 	.word	index@(_ZN7cutlass13device_kernelIN5flash11enable_sm90INS1_16FlashAttnFwdSm90INS1_25CollectiveMainloopFwdSm90ILi2EN4cute5tupleIJNS5_1CILi1EEES8_S8_EEENS6_IJNS7_ILi128EEENS7_ILi96EEENS7_ILi192EEEEEELi192ENS_6half_tEfNS_4arch4Sm90ELb0ELb1ELb0ELb1ELb0ELb1ELb0ELb1ELb1ELb1ELb1ELb0EEENS1_21CollectiveEpilogueFwdINS6_IJSA_SC_SB_EEES9_SE_SG_Li256ELb1ELb1ELb1ELb0EEENS1_36VarlenDynamicPersistentTileSchedulerILi128ELi96ELi256ELi128ELb1ELb1ELb1ELb1ELb0ELb1EEEEEEEEEvNT_6ParamsE)
        /*0050*/ 	.word	0x000000a8


	//----- nvinfo : EIATTR_FRAME_SIZE
	.align		4
.L_35:
        /*0054*/ 	.byte	0x04, 0x11
        /*0056*/ 	.short	(.L_37 - .L_36)
	.align		4
.L_36:
        /*0058*/ 	.word	index@(_ZN7cutlass13device_kernelIN5flash11enable_sm90INS1_16FlashAttnFwdSm90INS1_25CollectiveMainloopFwdSm90ILi2EN4cute5tupleIJNS5_1CILi1EEES8_S8_EEENS6_IJNS7_ILi128EEENS7_ILi96EEENS7_ILi192EEEEEELi192ENS_6half_tEfNS_4arch4Sm90ELb0ELb1ELb0ELb1ELb0ELb1ELb0ELb1ELb1ELb1ELb1ELb0EEENS1_21CollectiveEpilogueFwdINS6_IJSA_SC_SB_EEES9_SE_SG_Li256ELb1ELb1ELb1ELb0EEENS1_36VarlenDynamicPersistentTileSchedulerILi128ELi96ELi256ELi128ELb1ELb1ELb1ELb1ELb0ELb1EEEEEEEEEvNT_6ParamsE)
        /*005c*/ 	.word	0x00000098


	//----- nvinfo : EIATTR_REGCOUNT
	.align		4
.L_37:
        /*0060*/ 	.byte	0x04, 0x2f
        /*0062*/ 	.short	(.L_39 - .L_38)
	.align		4
.L_38:
        /*0064*/ 	.word	index@(_ZN7cutlass13device_kernelIN5flash11enable_sm90INS1_16FlashAttnFwdSm90INS1_25CollectiveMainloopFwdSm90ILi2EN4cute5tupleIJNS5_1CILi1EEES8_S8_EEENS6_IJNS7_ILi128EEENS7_ILi96EEENS7_ILi192EEEEEELi192ENS_6half_tEfNS_4arch4Sm90ELb0ELb1ELb0ELb1ELb0ELb0ELb0ELb1ELb1ELb1ELb1ELb0EEENS1_21CollectiveEpilogueFwdINS6_IJSA_SC_SB_EEES9_SE_SG_Li256ELb1ELb1ELb1ELb0EEENS1_36VarlenDynamicPersistentTileSchedulerILi128ELi96ELi256ELi128ELb1ELb1ELb1ELb1ELb0ELb1EEEEEEEEEvNT_6ParamsE)
        /*0068*/ 	.word	0x000000a8


	//----- nvinfo : EIATTR_FRAME_SIZE
	.align		4
.L_39:
        /*006c*/ 	.byte	0x04, 0x11
        /*006e*/ 	.short	(.L_41 - .L_40)
	.align		4
.L_40:
        /*0070*/ 	.word	index@(_ZN7cutlass13device_kernelIN5flash11enable_sm90INS1_16FlashAttnFwdSm90INS1_25CollectiveMainloopFwdSm90ILi2EN4cute5tupleIJNS5_1CILi1EEES8_S8_EEENS6_IJNS7_ILi128EEENS7_ILi96EEENS7_ILi192EEEEEELi192ENS_6half_tEfNS_4arch4Sm90ELb0ELb1ELb0ELb1ELb0ELb0ELb0ELb1ELb1ELb1ELb1ELb0EEENS1_21CollectiveEpilogueFwdINS6_IJSA_SC_SB_EEES9_SE_SG_Li256ELb1ELb1ELb1ELb0EEENS1_36VarlenDynamicPersistentTileSchedulerILi128ELi96ELi256ELi128ELb1ELb1ELb1ELb1ELb0ELb1EEEEEEEEEvNT_6ParamsE)
        /*0074*/ 	.word	0x00000060


	//----- nvinfo : EIATTR_REGCOUNT
	.align		4
.L_41:
        /*0078*/ 	.byte	0x04, 0x2f
        /*007a*/ 	.short	(.L_43 - .L_42)
	.align		4
.L_42:
        /*007c*/ 	.word	index@(_ZN7cutlass13device_kernelIN5flash11enable_sm90INS1_16FlashAttnFwdSm90INS1_25CollectiveMainloopFwdSm90ILi2EN4cute5tupleIJNS5_1CILi1EEES8_S8_EEENS6_IJNS7_ILi128EEENS7_ILi96EEENS7_ILi192EEEEEELi192ENS_6half_tEfNS_4arch4Sm90ELb0ELb1ELb0ELb0ELb0ELb0ELb0ELb1ELb1ELb1ELb1ELb0EEENS1_21CollectiveEpilogueFwdINS6_IJSA_SC_SB_EEES9_SE_SG_Li256ELb0ELb1ELb1ELb0EEENS1_19SingleTileSchedulerILb0ELb1ELb1ELi128EEEEEEEEEvNT_6ParamsE)
        /*0080*/ 	.word	0x000000a8


	//----- nvinfo : EIATTR_FRAME_SIZE
	.align		4
.L_43:
        /*0084*/ 	.byte	0x04, 0x11
        /*0086*/ 	.short	(.L_45 - .L_44)
	.align		4
.L_44:
        /*0088*/ 	.word	index@(_ZN7cutlass13device_kernelIN5flash11enable_sm90INS1_16FlashAttnFwdSm90INS1_25CollectiveMainloopFwdSm90ILi2EN4cute5tupleIJNS5_1CILi1EEES8_S8_EEENS6_IJNS7_ILi128EEENS7_ILi96EEENS7_ILi192EEEEEELi192ENS_6half_tEfNS_4arch4Sm90ELb0ELb1ELb0ELb0ELb0ELb0ELb0ELb1ELb1ELb1ELb1ELb0EEENS1_21CollectiveEpilogueFwdINS6_IJSA_SC_SB_EEES9_SE_SG_Li256ELb0ELb1ELb1ELb0EEENS1_19SingleTileSchedulerILb0ELb1ELb1ELi128EEEEEEEEEvNT_6ParamsE)
        /*008c*/ 	.word	0x00000010


	//----- nvinfo : EIATTR_REGCOUNT
	.align		4
.L_45:
        /*0090*/ 	.byte	0x04, 0x2f
        /*0092*/ 	.short	(.L_47 - .L_46)
	.align		4
.L_46:
        /*0094*/ 	.word	index@(_ZN7cutlass13device_kernelIN5flash11enable_sm90INS1_16FlashAttnFwdSm90INS1_25CollectiveMainloopFwdSm90ILi2EN4cute5tupleIJNS5_1CILi1EEES8_S8_EEENS6_IJNS7_ILi128EEENS7_ILi112EEENS7_ILi192EEEEEELi192ENS_6half_tEfNS_4arch4Sm90ELb0ELb0ELb0ELb1ELb0ELb1ELb0ELb1ELb1ELb1ELb1ELb0EEENS1_21CollectiveEpilogueFwdINS6_IJSA_SC_SB_EEES9_SE_SG_Li256ELb1ELb1ELb1ELb0EEENS1_36VarlenDynamicPersistentTileSchedulerILi128ELi112ELi256ELi128ELb1ELb1ELb1ELb0ELb1ELb1EEEEEEEEEvNT_6ParamsE)
        /*0098*/ 	.word	0x000000a8


	//----- nvinfo : EIATTR_FRAME_SIZE
	.align		4
.L_47:
        /*009c*/ 	.byte	0x04, 0x11
        /*009e*/ 	.short	(.L_49 - .L_48)
	.align		4
.L_48:
        /*00a0*/ 	.word	index@(_ZN7cutlass13device_kernelIN5flash11enable_sm90INS1_16FlashAttnFwdSm90INS1_25CollectiveMainloopFwdSm90ILi2EN4cute5tupleIJNS5_1CILi1EEES8_S8_EEENS6_IJNS7_ILi128EEENS7_ILi112EEENS7_ILi192EEEEEELi192ENS_6half_tEfNS_4arch4Sm90ELb0ELb0ELb0ELb1ELb0ELb1ELb0ELb1ELb1ELb1ELb1ELb0EEENS1_21CollectiveEpilogueFwdINS6_IJSA_SC_SB_EEES9_SE_SG_Li256ELb1ELb1ELb1ELb0EEENS1_36VarlenDynamicPersistentTileSchedulerILi128ELi112ELi256ELi128ELb1ELb1ELb1ELb0ELb1ELb1EEEEEEEEEvNT_6ParamsE)
        /*00a4*/ 	.word	0x00000080


	//----- nvinfo : EIATTR_REGCOUNT
	.align		4
.L_49:
        /*00a8*/ 	.byte	0x04, 0x2f
        /*00aa*/ 	.short	(.L_51 - .L_50)
	.align		4
.L_50:
        /*00ac*/ 	.word	index@(_ZN7cutlass13device_kernelIN5flash11enable_sm90INS1_16FlashAttnFwdSm90INS1_25CollectiveMainloopFwdSm90ILi2EN4cute5tupleIJNS5_1CILi1EEES8_S8_EEENS6_IJNS7_ILi128EEENS7_ILi112EEENS7_ILi192EEEEEELi192ENS_6half_tEfNS_4arch4Sm90ELb0ELb0ELb0ELb1ELb0ELb0ELb0ELb1ELb1ELb1ELb1ELb0EEENS1_21CollectiveEpilogueFwdINS6_IJSA_SC_SB_EEES9_SE_SG_Li256ELb1ELb1ELb1ELb0EEENS1_36VarlenDynamicPersistentTileSchedulerILi128ELi112ELi256ELi128ELb1ELb1ELb1ELb0ELb1ELb1EEEEEEEEEvNT_6ParamsE)
        /*00b0*/ 	.word	0x000000a8


	//----- nvinfo : EIATTR_FRAME_SIZE
	.align		4
.L_51:
        /*00b4*/ 	.byte	0x04, 0x11
        /*00b6*/ 	.short	(.L_53 - .L_52)
	.align		4
.L_52:
        /*00b8*/ 	.word	index@(_ZN7cutlass13device_kernelIN5flash11enable_sm90INS1_16FlashAttnFwdSm90INS1_25CollectiveMainloopFwdSm90ILi2EN4cute5tupleIJNS5_1CILi1EEES8_S8_EEENS6_IJNS7_ILi128EEENS7_ILi112EEENS7_ILi192EEEEEELi192ENS_6half_tEfNS_4arch4Sm90ELb0ELb0ELb0ELb1ELb0ELb0ELb0ELb1ELb1ELb1ELb1ELb0EEENS1_21CollectiveEpilogueFwdINS6_IJSA_SC_SB_EEES9_SE_SG_Li256ELb1ELb1ELb1ELb0EEENS1_36VarlenDynamicPersistentTileSchedulerILi128ELi112ELi256ELi128ELb1ELb1ELb1ELb0ELb1ELb1EEEEEEEEEvNT_6ParamsE)
        /*00bc*/ 	.word	0x00000068


	//----- nvinfo : EIATTR_REGCOUNT
	.align		4
.L_53:
        /*00c0*/ 	.byte	0x04, 0x2f
        /*00c2*/ 	.short	(.L_55 - .L_54)
	.align		4
.L_54:
        /*00c4*/ 	.word	index@(_ZN7cutlass13device_kernelIN5flash11enable_sm90INS1_16FlashAttnFwdSm90INS1_25CollectiveMainloopFwdSm90ILi2EN4cute5tupleIJNS5_1CILi1EEES8_S8_EEENS6_IJNS7_ILi128EEENS7_ILi112EEENS7_ILi192EEEEEELi192ENS_6half_tEfNS_4arch4Sm90ELb0ELb0ELb0ELb0ELb0ELb0ELb0ELb1ELb1ELb1ELb1ELb0EEENS1_21CollectiveEpilogueFwdINS6_IJSA_SC_SB_EEES9_SE_SG_Li256ELb0ELb1ELb1ELb0EEENS1_19SingleTileSchedulerILb0ELb1ELb1ELi128EEEEEEEEEvNT_6ParamsE)
        /*00c8*/ 	.word	0x000000a8


	//----- nvinfo : EIATTR_FRAME_SIZE
	.align		4
.L_55:
        /*00cc*/ 	.byte	0x04, 0x11
        /*00ce*/ 	.short	(.L_57 - .L_56)
	.align		4
.L_56:
        /*00d0*/ 	.word	index@(_ZN7cutlass13device_kernelIN5flash11enable_sm90INS1_16FlashAttnFwdSm90INS1_25CollectiveMainloopFwdSm90ILi2EN4cute5tupleIJNS5_1CILi1EEES8_S8_EEENS6_IJNS7_ILi128EEENS7_ILi112EEENS7_ILi192EEEEEELi192ENS_6half_tEfNS_4arch4Sm90ELb0ELb0ELb0ELb0ELb0ELb0ELb0ELb1ELb1ELb1ELb1ELb0EEENS1_21CollectiveEpilogueFwdINS6_IJSA_SC_SB_EEES9_SE_SG_Li256ELb0ELb1ELb1ELb0EEENS1_19SingleTileSchedulerILb0ELb1ELb1ELi128EEEEEEEEEvNT_6ParamsE)
        /*00d4*/ 	.word	0x00000010


	//----- nvinfo : EIATTR_MIN_STACK_SIZE
	.align		4
.L_57:
        /*00d8*/ 	.byte	0x04, 0x12
        /*00da*/ 	.short	(.L_59 - .L_58)
	.align		4
.L_58:
        /*00dc*/ 	.word	index@(_ZN7cutlass13device_kernelIN5flash11enable_sm90INS1_16FlashAttnFwdSm90INS1_25CollectiveMainloopFwdSm90ILi2EN4cute5tupleIJNS5_1CILi1EEES8_S8_EEENS6_IJNS7_ILi128EEENS7_ILi112EEENS7_ILi192EEEEEELi192ENS_6half_tEfNS_4arch4Sm90ELb0ELb0ELb0ELb0ELb0ELb0ELb0ELb1ELb1ELb1ELb1ELb0EEENS1_21CollectiveEpilogueFwdINS6_IJSA_SC_SB_EEES9_SE_SG_Li256ELb0ELb1ELb1ELb0EEENS1_19SingleTileSchedulerILb0ELb1ELb1ELi128EEEEEEEEEvNT_6ParamsE)
        /*00e0*/ 	.word	0x00000010


	//----- nvinfo : EIATTR_MIN_STACK_SIZE
	.align		4
.L_59:
        /*00e4*/ 	.byte	0x04, 0x12
        /*00e6*/ 	.short	(.L_61 - .L_60)
	.align		4
.L_60:
        /*00e8*/ 	.word	index@(_ZN7cutlass13device_kernelIN5flash11enable_sm90INS1_16FlashAttnFwdSm90INS1_25CollectiveMainloopFwdSm90ILi2EN4cute5tupleIJNS5_1CILi1EEES8_S8_EEENS6_IJNS7_ILi128EEENS7_ILi112EEENS7_ILi192EEEEEELi192ENS_6half_tEfNS_4arch4Sm90ELb0ELb0ELb0ELb1ELb0ELb0ELb0ELb1ELb1ELb1ELb1ELb0EEENS1_21CollectiveEpilogueFwdINS6_IJSA_SC_SB_EEES9_SE_SG_Li256ELb1ELb1ELb1ELb0EEENS1_36VarlenDynamicPersistentTileSchedulerILi128ELi112ELi256ELi128ELb1ELb1ELb1ELb0ELb1ELb1EEEEEEEEEvNT_6ParamsE)
        /*00ec*/ 	.word	0x00000068


	//----- nvinfo : EIATTR_MIN_STACK_SIZE
	.align		4
.L_61:
        /*00f0*/ 	.byte	0x04, 0x12
        /*00f2*/ 	.short	(.L_63 - .L_62)
	.align		4
.L_62:
        /*00f4*/ 	.word	index@(_ZN7cutlass13device_kernelIN5flash11enable_sm90INS1_16FlashAttnFwdSm90INS1_25CollectiveMainloopFwdSm90ILi2EN4cute5tupleIJNS5_1CILi1EEES8_S8_EEENS6_IJNS7_ILi128EEENS7_ILi112EEENS7_ILi192EEEEEELi192ENS_6half_tEfNS_4arch4Sm90ELb0ELb0ELb0ELb1ELb0ELb1ELb0ELb1ELb1ELb1ELb1ELb0EEENS1_21CollectiveEpilogueFwdINS6_IJSA_SC_SB_EEES9_SE_SG_Li256ELb1ELb1ELb1ELb0EEENS1_36VarlenDynamicPersistentTileSchedulerILi128ELi112ELi256ELi128ELb1ELb1ELb1ELb0ELb1ELb1EEEEEEEEEvNT_6ParamsE)
        /*00f8*/ 	.word	0x00000080


	//----- nvinfo : EIATTR_MIN_STACK_SIZE
	.align		4
.L_63:
        /*00fc*/ 	.byte	0x04, 0x12
        /*00fe*/ 	.short	(.L_65 - .L_64)
	.align		4
.L_64:
        /*0100*/ 	.word	index@(_ZN7cutlass13device_kernelIN5flash11enable_sm90INS1_16FlashAttnFwdSm90INS1_25CollectiveMainloopFwdSm90ILi2EN4cute5tupleIJNS5_1CILi1EEES8_S8_EEENS6_IJNS7_ILi128EEENS7_ILi96EEENS7_ILi192EEEEEELi192ENS_6half_tEfNS_4arch4Sm90ELb0ELb1ELb0ELb0ELb0ELb0ELb0ELb1ELb1ELb1ELb1ELb0EEENS1_21CollectiveEpilogueFwdINS6_IJSA_SC_SB_EEES9_SE_SG_Li256ELb0ELb1ELb1ELb0EEENS1_19SingleTileSchedulerILb0ELb1ELb1ELi128EEEEEEEEEvNT_6ParamsE)
        /*0104*/ 	.word	0x00000010


	//----- nvinfo : EIATTR_MIN_STACK_SIZE
	.align		4
.L_65:
        /*0108*/ 	.byte	0x04, 0x12
        /*010a*/ 	.short	(.L_67 - .L_66)
	.align		4
.L_66:
        /*010c*/ 	.word	index@(_ZN7cutlass13device_kernelIN5flash11enable_sm90INS1_16FlashAttnFwdSm90INS1_25CollectiveMainloopFwdSm90ILi2EN4cute5tupleIJNS5_1CILi1EEES8_S8_EEENS6_IJNS7_ILi128EEENS7_ILi96EEENS7_ILi192EEEEEELi192ENS_6half_tEfNS_4arch4Sm90ELb0ELb1ELb0ELb1ELb0ELb0ELb0ELb1ELb1ELb1ELb1ELb0EEENS1_21CollectiveEpilogueFwdINS6_IJSA_SC_SB_EEES9_SE_SG_Li256ELb1ELb1ELb1ELb0EEENS1_36VarlenDynamicPersistentTileSchedulerILi128ELi96ELi256ELi128ELb1ELb1ELb1ELb1ELb0ELb1EEEEEEEEEvNT_6ParamsE)
        /*0110*/ 	.word	0x00000060


	//----- nvinfo : EIATTR_MIN_STACK_SIZE
	.align		4
.L_67:
        /*0114*/ 	.byte	0x04, 0x12
        /*0116*/ 	.short	(.L_69 - .L_68)
	.align		4
.L_68:
        /*0118*/ 	.word	index@(_ZN7cutlass13device_kernelIN5flash11enable_sm90INS1_16FlashAttnFwdSm90INS1_25CollectiveMainloopFwdSm90ILi2EN4cute5tupleIJNS5_1CILi1EEES8_S8_EEENS6_IJNS7_ILi128EEENS7_ILi96EEENS7_ILi192EEEEEELi192ENS_6half_tEfNS_4arch4Sm90ELb0ELb1ELb0ELb1ELb0ELb1ELb0ELb1ELb1ELb1ELb1ELb0EEENS1_21CollectiveEpilogueFwdINS6_IJSA_SC_SB_EEES9_SE_SG_Li256ELb1ELb1ELb1ELb0EEENS1_36VarlenDynamicPersistentTileSchedulerILi128ELi96ELi256ELi128ELb1ELb1ELb1ELb1ELb0ELb1EEEEEEEEEvNT_6ParamsE)
        /*011c*/ 	.word	0x00000098


	//----- nvinfo : EIATTR_MIN_STACK_SIZE
	.align		4
.L_69:
        /*0120*/ 	.byte	0x04, 0x12
        /*0122*/ 	.short	(.L_71 - .L_70)
	.align		4
.L_70:
        /*0124*/ 	.word	index@(_ZN7cutlass13device_kernelIN5flash11enable_sm90INS1_16FlashAttnFwdSm90INS1_25CollectiveMainloopFwdSm90ILi2EN4cute5tupleIJNS5_1CILi1EEES8_S8_EEENS6_IJNS7_ILi128EEENS7_ILi112EEENS7_ILi192EEEEEELi192ENS_6half_tEfNS_4arch4Sm90ELb1ELb0ELb0ELb0ELb0ELb0ELb0ELb1ELb1ELb1ELb1ELb0EEENS1_21CollectiveEpilogueFwdINS6_IJSA_SC_SB_EEES9_SE_SG_Li256ELb0ELb1ELb1ELb0EEENS1_19SingleTileSchedulerILb0ELb1ELb1ELi128EEEEEEEEEvNT_6ParamsE)
        /*0128*/ 	.word	0x00000010


	//----- nvinfo : EIATTR_MIN_STACK_SIZE
	.align		4
.L_71:
        /*012c*/ 	.byte	0x04, 0x12
        /*012e*/ 	.short	(.L_73 - .L_72)
	.align		4
.L_72:
        /*0130*/ 	.word	index@(_ZN7cutlass13device_kernelIN5flash11enable_sm90INS1_16FlashAttnFwdSm90INS1_25CollectiveMainloopFwdSm90ILi2EN4cute5tupleIJNS5_1CILi1EEES8_S8_EEENS6_IJNS7_ILi128EEENS7_ILi112EEENS7_ILi192EEEEEELi192ENS_6half_tEfNS_4arch4Sm90ELb1ELb0ELb0ELb1ELb0ELb0ELb0ELb1ELb1ELb1ELb1ELb0EEENS1_21CollectiveEpilogueFwdINS6_IJSA_SC_SB_EEES9_SE_SG_Li256ELb1ELb1ELb1ELb0EEENS1_36VarlenDynamicPersistentTileSchedulerILi128ELi112ELi256ELi128ELb1ELb1ELb1ELb1ELb1ELb1EEEEEEEEEvNT_6ParamsE)
        /*0134*/ 	.word	0x00000068


	//----- nvinfo : EIATTR_MIN_STACK_SIZE
	.align		4
.L_73:
        /*0138*/ 	.byte	0x04, 0x12
        /*013a*/ 	.short	(.L_75 - .L_74)
	.align		4
.L_74:
        /*013c*/ 	.word	index@(_ZN7cutlass13device_kernelIN5flash11enable_sm90INS1_16FlashAttnFwdSm90INS1_25CollectiveMainloopFwdSm90ILi2EN4cute5tupleIJNS5_1CILi1EEES8_S8_EEENS6_IJNS7_ILi128EEENS7_ILi112EEENS7_ILi192EEEEEELi192ENS_6half_tEfNS_4arch4Sm90ELb1ELb0ELb0ELb1ELb0ELb1ELb0ELb1ELb1ELb1ELb1ELb0EEENS1_21CollectiveEpilogueFwdINS6_IJSA_SC_SB_EEES9_SE_SG_Li256ELb1ELb1ELb1ELb0EEENS1_36VarlenDynamicPersistentTileSchedulerILi128ELi112ELi256ELi128ELb1ELb1ELb1ELb1ELb1ELb1EEEEEEEEEvNT_6ParamsE)
        /*0140*/ 	.word	0x00000080
.L_75:


//--------------------- .nv.compat                --------------------------
	.section	.nv.compat,"",@"SHT_CUDA_COMPAT_INFO"
	.align	4
        /*0000*/ 	.byte	0x02, 0x09, 0x01, 0x00, 0x02, 0x02, 0x04, 0x00, 0x02, 0x05, 0x05, 0x00, 0x03, 0x07, 0x01, 0x01
        /*0010*/ 	.byte	0x02, 0x03, 0x01, 0x00, 0x02, 0x06, 0x01, 0x00, 0x04, 0x0b, 0x08, 0x00, 0x00, 0x00, 0x00, 0x00
        /*0020*/ 	.byte	0x00, 0x00, 0x00, 0x00


//--------------------- .nv.info._ZN7cutlass13device_kernelIN5flash11enable_sm90INS1_16FlashAttnFwdSm90INS1_25CollectiveMainloopFwdSm90ILi2EN4cute5tupleIJNS5_1CILi1EEES8_S8_EEENS6_IJNS7_ILi128EEENS7_ILi112EEENS7_ILi192EEEEEELi192ENS_6half_tEfNS_4arch4Sm90ELb0ELb0ELb0ELb0ELb0ELb0ELb0ELb1ELb1ELb1ELb1ELb0EEENS1_21CollectiveEpilogueFwdINS6_IJSA_SC_SB_EEES9_SE_SG_Li256ELb0ELb1ELb1ELb0EEENS1_19SingleTileSchedulerILb0ELb1ELb1ELi128EEEEEEEEEvNT_6ParamsE --------------------------
	.section	.nv.info._ZN7cutlass13device_kernelIN5flash11enable_sm90INS1_16FlashAttnFwdSm90INS1_25CollectiveMainloopFwdSm90ILi2EN4cute5tupleIJNS5_1CILi1EEES8_S8_EEENS6_IJNS7_ILi128EEENS7_ILi112EEENS7_ILi192EEEEEELi192ENS_6half_tEfNS_4arch4Sm90ELb0ELb0ELb0ELb0ELb0ELb0ELb0ELb1ELb1ELb1ELb1ELb0EEENS1_21CollectiveEpilogueFwdINS6_IJSA_SC_SB_EEES9_SE_SG_Li256ELb0ELb1ELb1ELb0EEENS1_19SingleTileSchedulerILb0ELb1ELb1ELi128EEEEEEEEEvNT_6ParamsE,"",@"SHT_CUDA_INFO"
	.sectionflags	@""
	.align	4


	//----- nvinfo : EIATTR_CUDA_API_VERSION
	.align		4
        /*0000*/ 	.byte	0x04, 0x37
        /*0002*/ 	.short	(.L_77 - .L_76)
.L_76:
        /*0004*/ 	.word	0x00000082


	//----- nvinfo : EIATTR_KPARAM_INFO
	.align		4
.L_77:
        /*0008*/ 	.byte	0x04, 0x17
        /*000a*/ 	.short	(.L_79 - .L_78)
.L_78:
        /*000c*/ 	.word	0x00000000
        /*0010*/ 	.short	0x0000
        /*0012*/ 	.short	0x0070
        /*0014*/ 	.byte	0x00, 0xf0, 0x01, 0x28


	//----- nvinfo : EIATTR_SPARSE_MMA_MASK
	.align		4
.L_79:
        /*0018*/ 	.byte	0x03, 0x50
        /*001a*/ 	.short	0x0000


	//----- nvinfo : EIATTR_MAXREG_COUNT
	.align		4
        /*001c*/ 	.byte	0x03, 0x1b
        /*001e*/ 	.short	0x00a8


	//----- nvinfo : EIATTR_NUM_BARRIERS
	.align		4
        /*0020*/ 	.byte	0x02, 0x4c
        /*0022*/ 	.byte	0x09
	.zero		1


	//----- nvinfo : EIATTR_EXTERNS
	.align		4
        /*0024*/ 	.byte	0x04, 0x0f
        /*0026*/ 	.short	(.L_81 - .L_80)


	//   ....[0]....
	.align		4
.L_80:
        /*0028*/ 	.word	index@(__assertfail)


	//----- nvinfo : EIATTR_ANNOTATIONS
	.align		4
.L_81:
        /*002c*/ 	.byte	0x04, 0x55
        /*002e*/ 	.short	(.L_83 - .L_82)


	//   ....[0]....
.L_82:
        /*0030*/ 	.word	0x00000001
        /*0034*/ 	.byte	0x60, 0x09, 0x00, 0x00, 0x01, 0x00, 0x00, 0x00, 0x60, 0x14, 0x00, 0x00, 0x01, 0x00, 0x00, 0x00
        /*0044*/ 	.byte	0x90, 0xd7, 0x00, 0x00, 0x01, 0x00, 0x00, 0x00, 0x80, 0xdc, 0x00, 0x00, 0x01, 0x00, 0x00, 0x00
        /*0054*/ 	.byte	0x00, 0xed, 0x00, 0x00, 0x01, 0x00, 0x00, 0x00, 0xa0, 0xef, 0x00, 0x00, 0x01, 0x00, 0x00, 0x00
        /*0064*/ 	.byte	0x20, 0xf9, 0x00, 0x00, 0x01, 0x00, 0x00, 0x00, 0xf0, 0x02, 0x01, 0x00, 0x01, 0x00, 0x00, 0x00
        /*0074*/ 	.byte	0xd0, 0x11, 0x01, 0x00


	//----- nvinfo : EIATTR_MERCURY_ISA_VERSION
	.align		4
.L_83:
        /*0078*/ 	.byte	0x03, 0x5f
        /*007a*/ 	.short	0x0101


	//----- nvinfo : EIATTR_INT_WARP_WIDE_INSTR_OFFSETS
	.align		4
        /*007c*/ 	.byte	0x04, 0x31
        /*007e*/ 	.short	(.L_85 - .L_84)


	//   ....[0]....
.L_84:
        /*0080*/ 	.word	0x00000130


	//   ....[1]....
        /*0084*/ 	.word	0x00000170


	//   ....[2]....
        /*0088*/ 	.word	0x000001e0


	//----- nvinfo : EIATTR_COOP_GROUP_MASK_REGIDS
	.align		4
.L_85:
        /*008c*/ 	.byte	0x04, 0x29
        /*008e*/ 	.short	(.L_87 - .L_86)


	//   ....[0]....
.L_86:
        /*0090*/ 	.word	0xffffffff


	//   ....[1]....
        /*0094*/ 	.word	0xffffffff


	//   ....[2]....
        /*0098*/ 	.word	0xffffffff


	//   ....[3]....
        /*009c*/ 	.word	0xffffffff


	//   ....[4]....
        /*00a0*/ 	.word	0xffffffff


	//   ....[5]....
        /*00a4*/ 	.word	0xffffffff


	//   ....[6]....
        /*00a8*/ 	.word	0xffffffff


	//   ....[7]....
        /*00ac*/ 	.word	0xffffffff


	//   ....[8]....
        /*00b0*/ 	.word	0xffffffff


	//   ....[9]....
        /*00b4*/ 	.word	0xffffffff


	//   ....[10]....
        /*00b8*/ 	.word	0xffffffff


	//   ....[11]....
        /*00bc*/ 	.word	0xffffffff


	//   ....[12]....
        /*00c0*/ 	.word	0xffffffff


	//   ....[13]....
        /*00c4*/ 	.word	0xffffffff


	//   ....[14]....
        /*00c8*/ 	.word	0xffffffff


	//   ....[15]....
        /*00cc*/ 	.word	0xffffffff


	//   ....[16]....
        /*00d0*/ 	.word	0xffffffff


	//   ....[17]....
        /*00d4*/ 	.word	0xffffffff


	//   ....[18]....
        /*00d8*/ 	.word	0xffffffff


	//   ....[19]....
        /*00dc*/ 	.word	0xffffffff


	//   ....[20]....
        /*00e0*/ 	.word	0xffffffff


	//   ....[21]....
        /*00e4*/ 	.word	0xffffffff


	//   ....[22]....
        /*00e8*/ 	.word	0xffffffff


	//   ....[23]....
        /*00ec*/ 	.word	0xffffffff


	//   ....[24]....
        /*00f0*/ 	.word	0xffffffff


	//   ....[25]....
        /*00f4*/ 	.word	0xffffffff


	//   ....[26]....
        /*00f8*/ 	.word	0xffffffff


	//   ....[27]....
        /*00fc*/ 	.word	0xffffffff


	//   ....[28]....
        /*0100*/ 	.word	0xffffffff


	//   ....[29]....
        /*0104*/ 	.word	0xffffffff


	//   ....[30]....
        /*0108*/ 	.word	0xffffffff


	//   ....[31]....
        /*010c*/ 	.word	0xffffffff


	//   ....[32]....
        /*0110*/ 	.word	0xffffffff


	//   ....[33]....
        /*0114*/ 	.word	0xffffffff


	//   ....[34]....
        /*0118*/ 	.word	0xffffffff


	//   ....[35]....
        /*011c*/ 	.word	0xffffffff


	//   ....[36]....
        /*0120*/ 	.word	0xffffffff


	//   ....[37]....
        /*0124*/ 	.word	0xffffffff


	//   ....[38]....
        /*0128*/ 	.word	0xffffffff


	//   ....[39]....
        /*012c*/ 	.word	0xffffffff


	//   ....[40]....
        /*0130*/ 	.word	0xffffffff


	//   ....[41]....
        /*0134*/ 	.word	0xffffffff


	//   ....[42]....
        /*0138*/ 	.word	0xffffffff


	//   ....[43]....
        /*013c*/ 	.word	0xffffffff


	//   ....[44]....
        /*0140*/ 	.word	0xffffffff


	//   ....[45]....
        /*0144*/ 	.word	0xffffffff


	//   ....[46]....
        /*0148*/ 	.word	0xffffffff


	//   ....[47]....
        /*014c*/ 	.word	0x0500000f


	//   ....[48]....
        /*0150*/ 	.word	0x0500000f


	//   ....[49]....
        /*0154*/ 	.word	0x0500000f


	//   ....[50]....
        /*0158*/ 	.word	0x0500000f


	//   ....[51]....
        /*015c*/ 	.word	0x0500000f


	//   ....[52]....
        /*0160*/ 	.word	0x0500000f


	//   ....[53]....
        /*0164*/ 	.word	0x0500000f


	//   ....[54]....
        /*0168*/ 	.word	0x0500000f


	//   ....[55]....
        /*016c*/ 	.word	0x0500000f


	//   ....[56]....
        /*0170*/ 	.word	0x0500000f


	//   ....[57]....
        /*0174*/ 	.word	0x0500000f


	//   ....[58]....
        /*0178*/ 	.word	0x0500000f


	//   ....[59]....
        /*017c*/ 	.word	0x0500000f


	//   ....[60]....
        /*0180*/ 	.word	0x0500000f


	//   ....[61]....
        /*0184*/ 	.word	0x0500000f


	//   ....[62]....
        /*0188*/ 	.word	0x0500000f


	//   ....[63]....
        /*018c*/ 	.word	0x0500000f


	//   ....[64]....
        /*0190*/ 	.word	0x0500000f


	//----- nvinfo : EIATTR_COOP_GROUP_INSTR_OFFSETS
	.align		4
.L_87:
        /*0194*/ 	.byte	0x04, 0x28
        /*0196*/ 	.short	(.L_89 - .L_88)


	//   ....[0]....
.L_88:
        /*0198*/ 	.word	0x00000060


	//   ....[1]....
        /*019c*/ 	.word	0x00000140


	//   ....[2]....
        /*01a0*/ 	.word	0x00000190


	//   ....[3]....
        /*01a4*/ 	.word	0x000003c0


	//   ....[4]....
        /*01a8*/ 	.word	0x00000520


	//   ....[5]....
        /*01ac*/ 	.word	0x00000640


	//   ....[6]....
        /*01b0*/ 	.word	0x000007a0


	//   ....[7]....
        /*01b4*/ 	.word	0x00001240


	//   ....[8]....
        /*01b8*/ 	.word	0x00004530


	//   ....[9]....
        /*01bc*/ 	.word	0x00004600


	//   ....[10]....
        /*01c0*/ 	.word	0x00004ad0


	//   ....[11]....
        /*01c4*/ 	.word	0x00004b50


	//   ....[12]....
        /*01c8*/ 	.word	0x00008ef0


	//   ....[13]....
        /*01cc*/ 	.word	0x00008f20


	//   ....[14]....
        /*01d0*/ 	.word	0x00009170


	//   ....[15]....
        /*01d4*/ 	.word	0x00009190


	//   ....[16]....
        /*01d8*/ 	.word	0x0000a830


	//   ....[17]....
        /*01dc*/ 	.word	0x0000a840


	//   ....[18]....
        /*01e0*/ 	.word	0x0000a8d0


	//   ....[19]....
        /*01e4*/ 	.word	0x0000a920


	//   ....[20]....
        /*01e8*/ 	.word	0x0000ba30


	//   ....[21]....
        /*01ec*/ 	.word	0x0000ba90


	//   ....[22]....
        /*01f0*/ 	.word	0x0000bad0


	//   ....[23]....
        /*01f4*/ 	.word	0x0000bb10


	//   ....[24]....
        /*01f8*/ 	.word	0x0000bb30


	//   ....[25]....
        /*01fc*/ 	.word	0x0000bb50


	//   ....[26]....
        /*0200*/ 	.word	0x0000c4a0


	//   ....[27]....
        /*0204*/ 	.word	0x0000c4b0


	//   ....[28]....
        /*0208*/ 	.word	0x0000d220


	//   ....[29]....
        /*020c*/ 	.word	0x0000dca0


	//   ....[30]....
        /*0210*/ 	.word	0x0000e6b0


	//   ....[31]....
        /*0214*/ 	.word	0x0000e6c0


	//   ....[32]....
        /*0218*/ 	.word	0x0000e6e0


	//   ....[33]....
        /*021c*/ 	.word	0x0000e740


	//   ....[34]....
        /*0220*/ 	.word	0x0000e7c0


	//   ....[35]....
        /*0224*/ 	.word	0x0000e7f0


	//   ....[36]....
        /*0228*/ 	.word	0x0000e870


	//   ....[37]....
        /*022c*/ 	.word	0x0000e8a0


	//   ....[38]....
        /*0230*/ 	.word	0x0000e920


	//   ....[39]....
        /*0234*/ 	.word	0x0000e960


	//   ....[40]....
        /*0238*/ 	.word	0x0000e9d0


	//   ....[41]....
        /*023c*/ 	.word	0x0000ea00


	//   ....[42]....
        /*0240*/ 	.word	0x0000ea80


	//   ....[43]....
        /*0244*/ 	.word	0x0000eac0


	//   ....[44]....
        /*0248*/ 	.word	0x0000eb30


	//   ....[45]....
        /*024c*/ 	.word	0x0000eb60


	//   ....[46]....
        /*0250*/ 	.word	0x00011160


	//   ....[47]....
        /*0254*/ 	.word	0x00011640


	//   ....[48]....
        /*0258*/ 	.word	0x000117c0


	//   ....[49]....
        /*025c*/ 	.word	0x00011810


	//   ....[50]....
        /*0260*/ 	.word	0x00011950


	//   ....[51]....
        /*0264*/ 	.word	0x000119c0


	//   ....[52]....
        /*0268*/ 	.word	0x00011ac0


	//   ....[53]....
        /*026c*/ 	.word	0x00011b30


	//   ....[54]....
        /*0270*/ 	.word	0x00011c30


	//   ....[55]....
        /*0274*/ 	.word	0x00011ca0


	//   ....[56]....
        /*0278*/ 	.word	0x00011da0


	//   ....[57]....
        /*027c*/ 	.word	0x00011e10


	//   ....[58]....
        /*0280*/ 	.word	0x00011f10


	//   ....[59]....
        /*0284*/ 	.word	0x00011f80


	//   ....[60]....
        /*0288*/ 	.word	0x00012080


	//   ....[61]....
        /*028c*/ 	.word	0x000120e0


	//   ....[62]....
        /*0290*/ 	.word	0x000121d0


	//   ....[63]....
        /*0294*/ 	.word	0x00012220


	//   ....[64]....
        /*0298*/ 	.word	0x00012620


	//----- nvinfo : EIATTR_REG_RECONFIG
	.align		4
.L_89:
        /*029c*/ 	.byte	0x01, 0x54
	.zero		2


	//----- nvinfo : EIATTR_SYSCALL_OFFSETS
	.align		4
        /*02a0*/ 	.byte	0x04, 0x46
        /*02a2*/ 	.short	(.L_91 - .L_90)


	//   ....[0]....
.L_90:
        /*02a4*/ 	.word	0x00001410


	//   ....[1]....
        /*02a8*/ 	.word	0x0000d910


	//   ....[2]....
        /*02ac*/ 	.word	0x0000da50


	//   ....[3]....
        /*02b0*/ 	.word	0x0000db40


	//   ....[4]....
        /*02b4*/ 	.word	0x0000e2b0


	//----- nvinfo : EIATTR_MBARRIER_INSTR_OFFSETS
	.align		4
.L_91:
        /*02b8*/ 	.byte	0x04, 0x39
        /*02ba*/ 	.short	(.L_93 - .L_92)


	//   ....[0]....
.L_92:
        /*02bc*/ 	.word	0x00000270
        /*02c0*/ 	.word	0x000000ff
        /*02c4*/ 	.word	0x00036800
        /*02c8*/ 	.short	0x0100
        /*02ca*/ 	.byte	0x08
	.zero		1


	//   ....[1]....
        /*02cc*/ 	.word	0x00000280
        /*02d0*/ 	.word	0x000000ff
        /*02d4*/ 	.word	0x00036820
        /*02d8*/ 	.short	0x0100
        /*02da*/ 	.byte	0x08
	.zero		1


	//   ....[2]....
        /*02dc*/ 	.word	0x00000370
        /*02e0*/ 	.word	0x000000ff
        /*02e4*/ 	.word	0x00036830
        /*02e8*/ 	.short	0x0100
        /*02ea*/ 	.byte	0x08
	.zero		1


	//   ....[3]....
        /*02ec*/ 	.word	0x00000380
        /*02f0*/ 	.word	0x000000ff
        /*02f4*/ 	.word	0x00036840
        /*02f8*/ 	.short	0x0100
        /*02fa*/ 	.byte	0x08
	.zero		1


	//   ....[4]....
        /*02fc*/ 	.word	0x00000390
        /*0300*/ 	.word	0x000000ff
        /*0304*/ 	.word	0x00036838
        /*0308*/ 	.short	0x0100
        /*030a*/ 	.byte	0x08
	.zero		1


	//   ....[5]....
        /*030c*/ 	.word	0x000003a0
        /*0310*/ 	.word	0x000000ff
        /*0314*/ 	.word	0x00036848
        /*0318*/ 	.short	0x0100
        /*031a*/ 	.byte	0x08
	.zero		1


	//   ....[6]....
        /*031c*/ 	.word	0x000004d0
        /*0320*/ 	.word	0x000000ff
        /*0324*/ 	.word	0x00036850
        /*0328*/ 	.short	0x0100
        /*032a*/ 	.byte	0x08
	.zero		1


	//   ....[7]....
        /*032c*/ 	.word	0x000004e0
        /*0330*/ 	.word	0x000000ff
        /*0334*/ 	.word	0x00036860
        /*0338*/ 	.short	0x0100
        /*033a*/ 	.byte	0x08
	.zero		1


	//   ....[8]....
        /*033c*/ 	.word	0x000004f0
        /*0340*/ 	.word	0x000000ff
        /*0344*/ 	.word	0x00036858
        /*0348*/ 	.short	0x0100
        /*034a*/ 	.byte	0x08
	.zero		1


	//   ....[9]....
        /*034c*/ 	.word	0x00000500
        /*0350*/ 	.word	0x000000ff
        /*0354*/ 	.word	0x00036868
        /*0358*/ 	.short	0x0100
        /*035a*/ 	.byte	0x08
	.zero		1


	//   ....[10]....
        /*035c*/ 	.word	0x000005f0
        /*0360*/ 	.word	0x000000ff
        /*0364*/ 	.word	0x00036870
        /*0368*/ 	.short	0x0100
        /*036a*/ 	.byte	0x06
	.zero		1


	//   ....[11]....
        /*036c*/ 	.word	0x00000600
        /*0370*/ 	.word	0x000000ff
        /*0374*/ 	.word	0x00036880
        /*0378*/ 	.short	0x0100
        /*037a*/ 	.byte	0x06
	.zero		1


	//   ....[12]....
        /*037c*/ 	.word	0x00000610
        /*0380*/ 	.word	0x000000ff
        /*0384*/ 	.word	0x00036878
        /*0388*/ 	.short	0x0100
        /*038a*/ 	.byte	0x06
	.zero		1


	//   ....[13]....
        /*038c*/ 	.word	0x00000620
        /*0390*/ 	.word	0x000000ff
        /*0394*/ 	.word	0x00036888
        /*0398*/ 	.short	0x0100
        /*039a*/ 	.byte	0x06
	.zero		1


	//   ....[14]....
        /*039c*/ 	.word	0x00000750
        /*03a0*/ 	.word	0x000000ff
        /*03a4*/ 	.word	0x00036890
        /*03a8*/ 	.short	0x0100
        /*03aa*/ 	.byte	0x08
	.zero		1


	//   ....[15]....
        /*03ac*/ 	.word	0x00000760
        /*03b0*/ 	.word	0x000000ff
        /*03b4*/ 	.word	0x000368a0
        /*03b8*/ 	.short	0x0100
        /*03ba*/ 	.byte	0x08
	.zero		1


	//   ....[16]....
        /*03bc*/ 	.word	0x00000770
        /*03c0*/ 	.word	0x000000ff
        /*03c4*/ 	.word	0x00036898
        /*03c8*/ 	.short	0x0100
        /*03ca*/ 	.byte	0x08
	.zero		1


	//   ....[17]....
        /*03cc*/ 	.word	0x00000780
        /*03d0*/ 	.word	0x000000ff
        /*03d4*/ 	.word	0x000368a8
        /*03d8*/ 	.short	0x0100
        /*03da*/ 	.byte	0x08
	.zero		1


	//   ....[18]....
        /*03dc*/ 	.word	0x000008b0
        /*03e0*/ 	.word	0x000000ff
        /*03e4*/ 	.word	0x000368b0
        /*03e8*/ 	.short	0x0100
        /*03ea*/ 	.byte	0x08
	.zero		1


	//   ....[19]....
        /*03ec*/ 	.word	0x000008c0
        /*03f0*/ 	.word	0x000000ff
        /*03f4*/ 	.word	0x000368c0
        /*03f8*/ 	.short	0x0100
        /*03fa*/ 	.byte	0x08
	.zero		1


	//   ....[20]....
        /*03fc*/ 	.word	0x000008d0
        /*0400*/ 	.word	0x000000ff
        /*0404*/ 	.word	0x000368b8
        /*0408*/ 	.short	0x0100
        /*040a*/ 	.byte	0x08
	.zero		1


	//   ....[21]....
        /*040c*/ 	.word	0x000008e0
        /*0410*/ 	.word	0x000000ff
        /*0414*/ 	.word	0x000368c8
        /*0418*/ 	.short	0x0100
        /*041a*/ 	.byte	0x08
	.zero		1


	//   ....[22]....
        /*041c*/ 	.word	0x00001440
        /*0420*/ 	.word	0x000000ff
        /*0424*/ 	.word	0x00036800
        /*0428*/ 	.short	0x010a
        /*042a*/ 	.byte	0x04
	.zero		1


	//   ....[23]....
        /*042c*/ 	.word	0x000014e0
        /*0430*/ 	.word	0x000000ff
        /*0434*/ 	.word	0x00036830
        /*0438*/ 	.short	0x010a
        /*043a*/ 	.byte	0x04
	.zero		1


	//   ....[24]....
        /*043c*/ 	.word	0x00001570
        /*0440*/ 	.word	0x000000ff
        /*0444*/ 	.word	0x00036830
        /*0448*/ 	.short	0x010a
        /*044a*/ 	.byte	0x04
	.zero		1


	//   ....[25]....
        /*044c*/ 	.word	0x00005100
        /*0450*/ 	.word	0x00000007
        /*0454*/ 	.word	0x00000000
        /*0458*/ 	.short	0x0101
        /*045a*/ 	.byte	0x3f
	.zero		1


	//   ....[26]....
        /*045c*/ 	.word	0x00005d70
        /*0460*/ 	.word	0x000000ff
        /*0464*/ 	.word	0x00036830
        /*0468*/ 	.short	0x010a
        /*046a*/ 	.byte	0x04
	.zero		1


	//   ....[27]....
        /*046c*/ 	.word	0x00005dc0
        /*0470*/ 	.word	0x000000ff
        /*0474*/ 	.word	0x00036830
        /*0478*/ 	.short	0x010a
        /*047a*/ 	.byte	0x04
	.zero		1


	//   ....[28]....
        /*047c*/ 	.word	0x00008bd0
        /*0480*/ 	.word	0x000000ff
        /*0484*/ 	.word	0x00036850
        /*0488*/ 	.short	0x010a
        /*048a*/ 	.byte	0x05
	.zero		1


	//   ....[29]....
        /*048c*/ 	.word	0x00008c10
        /*0490*/ 	.word	0x000000ff
        /*0494*/ 	.word	0x00036850
        /*0498*/ 	.short	0x010a
        /*049a*/ 	.byte	0x05
	.zero		1


	//   ....[30]....
        /*049c*/ 	.word	0x00009b20
        /*04a0*/ 	.word	0x00000090
        /*04a4*/ 	.word	0x00000000
        /*04a8*/ 	.short	0x0101
        /*04aa*/ 	.byte	0x3f
	.zero		1


	//   ....[31]....
        /*04ac*/ 	.word	0x00009bd0
        /*04b0*/ 	.word	0x00000092
        /*04b4*/ 	.word	0x00000000
        /*04b8*/ 	.short	0x0101
        /*04ba*/ 	.byte	0x3f
	.zero		1


	//   ....[32]....
        /*04bc*/ 	.word	0x0000a790
        /*04c0*/ 	.word	0x00000009
        /*04c4*/ 	.word	0x00036850
        /*04c8*/ 	.short	0x010a
        /*04ca*/ 	.byte	0x3f
	.zero		1


	//   ....[33]....
        /*04cc*/ 	.word	0x0000a7d0
        /*04d0*/ 	.word	0x00000009
        /*04d4*/ 	.word	0x00036850
        /*04d8*/ 	.short	0x010a
        /*04da*/ 	.byte	0x3f
	.zero		1


	//   ....[34]....
        /*04dc*/ 	.word	0x0000ac50
        /*04e0*/ 	.word	0x0000000a
        /*04e4*/ 	.word	0x00000000
        /*04e8*/ 	.short	0x0101
        /*04ea*/ 	.byte	0x3f
	.zero		1


	//   ....[35]....
        /*04ec*/ 	.word	0x0000bb40
        /*04f0*/ 	.word	0x000000ff
        /*04f4*/ 	.word	0x00000000
        /*04f8*/ 	.short	0x0101
        /*04fa*/ 	.byte	0x04
	.zero		1


	//   ....[36]....
        /*04fc*/ 	.word	0x0000dec0
        /*0500*/ 	.word	0x000000ff
        /*0504*/ 	.word	0x00036840
        /*0508*/ 	.short	0x010a
        /*050a*/ 	.byte	0x26
	.zero		1


	//   ....[37]....
        /*050c*/ 	.word	0x0000eca0
        /*0510*/ 	.word	0x000000ff
        /*0514*/ 	.word	0x00036800
        /*0518*/ 	.short	0x0107
        /*051a*/ 	.byte	0x26
	.zero		1


	//   ....[38]....
        /*051c*/ 	.word	0x0000ed10
        /*0520*/ 	.word	0x000000ff
        /*0524*/ 	.word	0x00036800
        /*0528*/ 	.short	0x0101
        /*052a*/ 	.byte	0x26
	.zero		1


	//   ....[39]....
        /*052c*/ 	.word	0x0000ed20
        /*0530*/ 	.word	0x000000ff
        /*0534*/ 	.word	0x00036820
        /*0538*/ 	.short	0x010a
        /*053a*/ 	.byte	0x26
	.zero		1


	//   ....[40]....
        /*053c*/ 	.word	0x0000f130
        /*0540*/ 	.word	0x000000ff
        /*0544*/ 	.word	0x00036848
        /*0548*/ 	.short	0x010a
        /*054a*/ 	.byte	0x26
	.zero		1


	//   ....[41]....
        /*054c*/ 	.word	0x0000f4e0
        /*0550*/ 	.word	0x000000ff
        /*0554*/ 	.word	0x00036860
        /*0558*/ 	.short	0x010a
        /*055a*/ 	.byte	0x26
	.zero		1


	//   ....[42]....
        /*055c*/ 	.word	0x0000fab0
        /*0560*/ 	.word	0x000000ff
        /*0564*/ 	.word	0x00036840
        /*0568*/ 	.short	0x010a
        /*056a*/ 	.byte	0x26
	.zero		1


	//   ....[43]....
        /*056c*/ 	.word	0x0000fe70
        /*0570*/ 	.word	0x000000ff
        /*0574*/ 	.word	0x00036868
        /*0578*/ 	.short	0x010a
        /*057a*/ 	.byte	0x26
	.zero		1


	//   ....[44]....
        /*057c*/ 	.word	0x00010490
        /*0580*/ 	.word	0x000000ff
        /*0584*/ 	.word	0x00036848
        /*0588*/ 	.short	0x010a
        /*058a*/ 	.byte	0x26
	.zero		1


	//   ....[45]....
        /*058c*/ 	.word	0x00010830
        /*0590*/ 	.word	0x000000ff
        /*0594*/ 	.word	0x00036860
        /*0598*/ 	.short	0x010a
        /*059a*/ 	.byte	0x26
	.zero		1


	//   ....[46]....
        /*059c*/ 	.word	0x00010c90
        /*05a0*/ 	.word	0x00000003
        /*05a4*/ 	.word	0x00036860
        /*05a8*/ 	.short	0x010a
        /*05aa*/ 	.byte	0x3f
	.zero		1


	//   ....[47]....
        /*05ac*/ 	.word	0x000110f0
        /*05b0*/ 	.word	0x00000002
        /*05b4*/ 	.word	0x00036820
        /*05b8*/ 	.short	0x010a
        /*05ba*/ 	.byte	0x3f
	.zero		1


	//   ....[48]....
        /*05bc*/ 	.word	0x00011290
        /*05c0*/ 	.word	0x00000007
        /*05c4*/ 	.word	0x00000000
        /*05c8*/ 	.short	0x010a
        /*05ca*/ 	.byte	0x3f
	.zero		1


	//   ....[49]....
        /*05cc*/ 	.word	0x00011300
        /*05d0*/ 	.word	0x00000008
        /*05d4*/ 	.word	0x00000000
        /*05d8*/ 	.short	0x010a
        /*05da*/ 	.byte	0x3f
	.zero		1


	//   ....[50]....
        /*05dc*/ 	.word	0x00011360
        /*05e0*/ 	.word	0x00000007
        /*05e4*/ 	.word	0x00000000
        /*05e8*/ 	.short	0x010a
        /*05ea*/ 	.byte	0x3f
	.zero		1


	//   ....[51]....
        /*05ec*/ 	.word	0x00011390
        /*05f0*/ 	.word	0x00000006
        /*05f4*/ 	.word	0x00000000
        /*05f8*/ 	.short	0x010a
        /*05fa*/ 	.byte	0x3f
	.zero		1


	//   ....[52]....
        /*05fc*/ 	.word	0x00011410
        /*0600*/ 	.word	0x00000003
        /*0604*/ 	.word	0x00036800
        /*0608*/ 	.short	0x010a
        /*060a*/ 	.byte	0x3f
	.zero		1


	//   ....[53]....
        /*060c*/ 	.word	0x00011480
        /*0610*/ 	.word	0x00000003
        /*0614*/ 	.word	0x00036830
        /*0618*/ 	.short	0x010a
        /*061a*/ 	.byte	0x3f
	.zero		1


	//   ....[54]....
        /*061c*/ 	.word	0x000114f0
        /*0620*/ 	.word	0x00000003
        /*0624*/ 	.word	0x00036830
        /*0628*/ 	.short	0x010a
        /*062a*/ 	.byte	0x3f
	.zero		1


	//   ....[55]....
        /*062c*/ 	.word	0x00011550
        /*0630*/ 	.word	0x00000003
        /*0634*/ 	.word	0x00036850
        /*0638*/ 	.short	0x010a
        /*063a*/ 	.byte	0x3f
	.zero		1


	//   ....[56]....
        /*063c*/ 	.word	0x000115a0
        /*0640*/ 	.word	0x00000009
        /*0644*/ 	.word	0x00036850
        /*0648*/ 	.short	0x010a
        /*064a*/ 	.byte	0x3f
	.zero		1


	//   ....[57]....
        /*064c*/ 	.word	0x00011700
        /*0650*/ 	.word	0x00000003
        /*0654*/ 	.word	0x00036840
        /*0658*/ 	.short	0x010a
        /*065a*/ 	.byte	0x3f
	.zero		1


	//   ....[58]....
        /*065c*/ 	.word	0x00012260
        /*0660*/ 	.word	0x00000003
        /*0664*/ 	.word	0x00036820
        /*0668*/ 	.short	0x010a
        /*066a*/ 	.byte	0x3f
	.zero		1


	//   ....[59]....
        /*066c*/ 	.word	0x000122c0
        /*0670*/ 	.word	0x00000003
        /*0674*/ 	.word	0x00036848
        /*0678*/ 	.short	0x010a
        /*067a*/ 	.byte	0x3f
	.zero		1


	//   ....[60]....
        /*067c*/ 	.word	0x00012320
        /*0680*/ 	.word	0x00000003
        /*0684*/ 	.word	0x00036860
        /*0688*/ 	.short	0x010a
        /*068a*/ 	.byte	0x3f
	.zero		1


	//   ....[61]....
        /*068c*/ 	.word	0x00012380
        /*0690*/ 	.word	0x00000003
        /*0694*/ 	.word	0x00036840
        /*0698*/ 	.short	0x010a
        /*069a*/ 	.byte	0x3f
	.zero		1


	//   ....[62]....
        /*069c*/ 	.word	0x000123e0
        /*06a0*/ 	.word	0x00000003
        /*06a4*/ 	.word	0x00036868
        /*06a8*/ 	.short	0x010a
        /*06aa*/ 	.byte	0x3f
	.zero		1


	//   ....[63]....
        /*06ac*/ 	.word	0x00012440
        /*06b0*/ 	.word	0x00000003
        /*06b4*/ 	.word	0x00036848
        /*06b8*/ 	.short	0x010a
        /*06ba*/ 	.byte	0x3f
	.zero		1


	//   ....[64]....
        /*06bc*/ 	.word	0x000124a0
        /*06c0*/ 	.word	0x00000003
        /*06c4*/ 	.word	0x00036860
        /*06c8*/ 	.short	0x010a
        /*06ca*/ 	.byte	0x3f
	.zero		1


	//   ....[65]....
        /*06cc*/ 	.word	0x000124f0
        /*06d0*/ 	.word	0x00000003
        /*06d4*/ 	.word	0x00036860
        /*06d8*/ 	.short	0x010a
        /*06da*/ 	.byte	0x3f
	.zero		1


	//   ....[66]....
        /*06dc*/ 	.word	0x00012540
        /*06e0*/ 	.word	0x00000002
        /*06e4*/ 	.word	0x00036820
        /*06e8*/ 	.short	0x010a
        /*06ea*/ 	.byte	0x3f
	.zero		1


	//   ....[67]....
        /*06ec*/ 	.word	0x000126e0
        /*06f0*/ 	.word	0x00000007
        /*06f4*/ 	.word	0x00000000
        /*06f8*/ 	.short	0x010a
        /*06fa*/ 	.byte	0x3f
	.zero		1


	//   ....[68]....
        /*06fc*/ 	.word	0x00012730
        /*0700*/ 	.word	0x00000008
        /*0704*/ 	.word	0x00000000
        /*0708*/ 	.short	0x010a
        /*070a*/ 	.byte	0x3f
	.zero		1


	//   ....[69]....
        /*070c*/ 	.word	0x00012780
        /*0710*/ 	.word	0x00000007
        /*0714*/ 	.word	0x00000000
        /*0718*/ 	.short	0x010a
        /*071a*/ 	.byte	0x3f
	.zero		1


	//----- nvinfo : EIATTR_NUM_MBARRIERS
	.align		4
.L_93:
        /*071c*/ 	.byte	0x03, 0x38
        /*071e*/ 	.short	0x0016


	//----- nvinfo : EIATTR_EXIT_INSTR_OFFSETS
	.align		4
        /*0720*/ 	.byte	0x04, 0x1c
        /*0722*/ 	.short	(.L_95 - .L_94)


	//   ....[0]....
.L_94:
        /*0724*/ 	.word	0x000113e0


	//----- nvinfo : EIATTR_MAX_THREADS
	.align		4
.L_95:
        /*0728*/ 	.byte	0x04, 0x05
        /*072a*/ 	.short	(.L_97 - .L_96)
.L_96:
        /*072c*/ 	.word	0x00000180
        /*0730*/ 	.word	0x00000001
        /*0734*/ 	.word	0x00000001


	//----- nvinfo : EIATTR_CRS_STACK_SIZE
	.align		4
.L_97:
        /*0738*/ 	.byte	0x04, 0x1e
        /*073a*/ 	.short	(.L_99 - .L_98)
.L_98:
        /*073c*/ 	.word	0x00000000


	//----- nvinfo : EIATTR_CBANK_PARAM_SIZE
	.align		4
.L_99:
        /*0740*/ 	.byte	0x03, 0x19
        /*0742*/ 	.short	0x0a70


	//----- nvinfo : EIATTR_PARAM_CBANK
	.align		4
        /*0744*/ 	.byte	0x04, 0x0a
        /*0746*/ 	.short	(.L_101 - .L_100)
	.align		4
.L_100:
        /*0748*/ 	.word	index@(.nv.constant0._ZN7cutlass13device_kernelIN5flash11enable_sm90INS1_16FlashAttnFwdSm90INS1_25CollectiveMainloopFwdSm90ILi2EN4cute5tupleIJNS5_1CILi1EEES8_S8_EEENS6_IJNS7_ILi128EEENS7_ILi112EEENS7_ILi192EEEEEELi192ENS_6half_tEfNS_4arch4Sm90ELb0ELb0ELb0ELb0ELb0ELb0ELb0ELb1ELb1ELb1ELb1ELb0EEENS1_21CollectiveEpilogueFwdINS6_IJSA_SC_SB_EEES9_SE_SG_Li256ELb0ELb1ELb1ELb0EEENS1_19SingleTileSchedulerILb0ELb1ELb1ELi128EEEEEEEEEvNT_6ParamsE)
        /*074c*/ 	.short	0x0210
        /*074e*/ 	.short	0x0a70


	//----- nvinfo : EIATTR_SW_WAR
	.align		4
.L_101:
        /*0750*/ 	.byte	0x04, 0x36
        /*0752*/ 	.short	(.L_103 - .L_102)
.L_102:
        /*0754*/ 	.word	0x00000008
.L_103:


//--------------------- .nv.info._ZN7cutlass13device_kernelIN5flash11enable_sm90INS1_16FlashAttnFwdSm90INS1_25CollectiveMainloopFwdSm90ILi2EN4cute5tupleIJNS5_1CILi1EEES8_S8_EEENS6_IJNS7_ILi128EEENS7_ILi112EEENS7_ILi192EEEEEELi192ENS_6half_tEfNS_4arch4Sm90ELb0ELb0ELb0ELb1ELb0ELb0ELb0ELb1ELb1ELb1ELb1ELb0EEENS1_21CollectiveEpilogueFwdINS6_IJSA_SC_SB_EEES9_SE_SG_Li256ELb1ELb1ELb1ELb0EEENS1_36VarlenDynamicPersistentTileSchedulerILi128ELi112ELi256ELi128ELb1ELb1ELb1ELb0ELb1ELb1EEEEEEEEEvNT_6ParamsE --------------------------
	.section	.nv.info._ZN7cutlass13device_kernelIN5flash11enable_sm90INS1_16FlashAttnFwdSm90INS1_25CollectiveMainloopFwdSm90ILi2EN4cute5tupleIJNS5_1CILi1EEES8_S8_EEENS6_IJNS7_ILi128EEENS7_ILi112EEENS7_ILi192EEEEEELi192ENS_6half_tEfNS_4arch4Sm90ELb0ELb0ELb0ELb1ELb0ELb0ELb0ELb1ELb1ELb1ELb1ELb0EEENS1_21CollectiveEpilogueFwdINS6_IJSA_SC_SB_EEES9_SE_SG_Li256ELb1ELb1ELb1ELb0EEENS1_36VarlenDynamicPersistentTileSchedulerILi128ELi112ELi256ELi128ELb1ELb1ELb1ELb0ELb1ELb1EEEEEEEEEvNT_6ParamsE,"",@"SHT_CUDA_INFO"
	.sectionflags	@""
	.align	4


	//----- nvinfo : EIATTR_CUDA_API_VERSION
	.align		4
        /*0000*/ 	.byte	0x04, 0x37
        /*0002*/ 	.short	(.L_105 - .L_104)
.L_104:
        /*0004*/ 	.word	0x00000082


	//----- nvinfo : EIATTR_KPARAM_INFO
	.align		4
.L_105:
        /*0008*/ 	.byte	0x04, 0x17
        /*000a*/ 	.short	(.L_107 - .L_106)
.L_106:
        /*000c*/ 	.word	0x00000000
        /*0010*/ 	.short	0x0000
        /*0012*/ 	.short	0x0070
        /*0014*/ 	.byte	0x00, 0xf0, 0x01, 0x2a


	//----- nvinfo : EIATTR_SPARSE_MMA_MASK
	.align		4
.L_107:
        /*0018*/ 	.byte	0x03, 0x50
        /*001a*/ 	.short	0x0000


	//----- nvinfo : EIATTR_MAXREG_COUNT
	.align		4
        /*001c*/ 	.byte	0x03, 0x1b
        /*001e*/ 	.short	0x00a8


	//----- nvinfo : EIATTR_NUM_BARRIERS
	.align		4
        /*0020*/ 	.byte	0x02, 0x4c
        /*0022*/ 	.byte	0x09
	.zero		1


	//----- nvinfo : EIATTR_EXTERNS
	.align		4
        /*0024*/ 	.byte	0x04, 0x0f
        /*0026*/ 	.short	(.L_109 - .L_108)


	//   ....[0]....
	.align		4
.L_108:
        /*0028*/ 	.word	index@(__assertfail)


	//----- nvinfo : EIATTR_ANNOTATIONS
	.align		4
.L_109:
        /*002c*/ 	.byte	0x04, 0x55
        /*002e*/ 	.short	(.L_111 - .L_110)


	//   ....[0]....
.L_110:
        /*0030*/ 	.word	0x00000001
        /*0034*/ 	.byte	0x50, 0x09, 0x00, 0x00, 0x01, 0x00, 0x00, 0x00, 0x60, 0x0a, 0x00, 0x00, 0x01, 0x00, 0x00, 0x00
        /* <DEDUP_REMOVED lines=72> */
        /*04c4*/ 	.byte	0x90, 0x70, 0x01, 0x00


	//----- nvinfo : EIATTR_MERCURY_ISA_VERSION
	.align		4
.L_111:
        /*04c8*/ 	.byte	0x03, 0x5f
        /*04ca*/ 	.short	0x0101


	//----- nvinfo : EIATTR_UNUSED_LOAD_BYTE_OFFSET
	.align		4
        /*04cc*/ 	.byte	0x04, 0x44
        /*04ce*/ 	.short	(.L_113 - .L_112)


	//   ....[0]....
.L_112:
        /*04d0*/ 	.word	0x00000a10
        /*04d4*/ 	.word	0x0000fff0


	//   ....[1]....
        /*04d8*/ 	.word	0x0000b280
        /*04dc*/ 	.word	0x0000fff0


	//----- nvinfo : EIATTR_INT_WARP_WIDE_INSTR_OFFSETS
	.align		4
.L_113:
        /*04e0*/ 	.byte	0x04, 0x31
        /*04e2*/ 	.short	(.L_115 - .L_114)


	//   ....[0]....
.L_114:
        /*04e4*/ 	.word	0x00000130


	//   ....[1]....
        /*04e8*/ 	.word	0x00000170


	//   ....[2]....
        /*04ec*/ 	.word	0x000001e0


	//   ....[3]....
        /*04f0*/ 	.word	0x00008bd0


	//   ....[4]....
        /*04f4*/ 	.word	0x000107d0


	//   ....[5]....
        /*04f8*/ 	.word	0x00010870


	//   ....[6]....
        /*04fc*/ 	.word	0x00014660


	//   ....[7]....
        /*0500*/ 	.word	0x000146d0


	//----- nvinfo : EIATTR_COOP_GROUP_MASK_REGIDS
	.align		4
.L_115:
        /*0504*/ 	.byte	0x04, 0x29
        /*0506*/ 	.short	(.L_117 - .L_116)


	//   ....[0]....
.L_116:
        /*0508*/ 	.word	0xffffffff


	//   ....[1]....
        /*050c*/ 	.word	0xffffffff


	//   ....[2]....
        /*0510*/ 	.word	0xffffffff


	//   ....[3]....
        /*0514*/ 	.word	0xffffffff


	//   ....[4]....
        /*0518*/ 	.word	0xffffffff


	//   ....[5]....
        /*051c*/ 	.word	0xffffffff


	//   ....[6]....
        /*0520*/ 	.word	0xffffffff


	//   ....[7]....
        /*0524*/ 	.word	0xffffffff


	//   ....[8]....
        /*0528*/ 	.word	0xffffffff


	//   ....[9]....
        /*052c*/ 	.word	0xffffffff


	//   ....[10]....
        /*0530*/ 	.word	0xffffffff


	//   ....[11]....
        /*0534*/ 	.word	0xffffffff


	//   ....[12]....
        /*0538*/ 	.word	0xffffffff


	//   ....[13]....
        /*053c*/ 	.word	0xffffffff


	//   ....[14]....
        /*0540*/ 	.word	0xffffffff


	//   ....[15]....
        /*0544*/ 	.word	0xffffffff


	//   ....[16]....
        /*0548*/ 	.word	0xffffffff


	//   ....[17]....
        /*054c*/ 	.word	0xffffffff


	//   ....[18]....
        /*0550*/ 	.word	0xffffffff


	//   ....[19]....
        /*0554*/ 	.word	0xffffffff


	//   ....[20]....
        /*0558*/ 	.word	0xffffffff


	//   ....[21]....
        /*055c*/ 	.word	0xffffffff


	//   ....[22]....
        /*0560*/ 	.word	0xffffffff


	//   ....[23]....
        /*0564*/ 	.word	0xffffffff


	//   ....[24]....
        /*0568*/ 	.word	0xffffffff


	//   ....[25]....
        /*056c*/ 	.word	0xffffffff


	//   ....[26]....
        /*0570*/ 	.word	0xffffffff


	//   ....[27]....
        /*0574*/ 	.word	0xffffffff


	//   ....[28]....
        /*0578*/ 	.word	0xffffffff


	//   ....[29]....
        /*057c*/ 	.word	0xffffffff


	//   ....[30]....
        /*0580*/ 	.word	0xffffffff


	//   ....[31]....
        /*0584*/ 	.word	0xffffffff


	//   ....[32]....
        /*0588*/ 	.word	0xffffffff


	//   ....[33]....
        /*058c*/ 	.word	0xffffffff


	//   ....[34]....
        /*0590*/ 	.word	0xffffffff


	//   ....[35]....
        /*0594*/ 	.word	0xffffffff


	//   ....[36]....
        /*0598*/ 	.word	0xffffffff


	//   ....[37]....
        /*059c*/ 	.word	0xffffffff


	//   ....[38]....
        /*05a0*/ 	.word	0xffffffff


	//   ....[39]....
        /*05a4*/ 	.word	0xffffffff


	//   ....[40]....
        /*05a8*/ 	.word	0xffffffff


	//   ....[41]....
        /*05ac*/ 	.word	0xffffffff


	//   ....[42]....
        /*05b0*/ 	.word	0xffffffff


	//   ....[43]....
        /*05b4*/ 	.word	0xffffffff


	//   ....[44]....
        /*05b8*/ 	.word	0xffffffff


	//   ....[45]....
        /*05bc*/ 	.word	0xffffffff


	//   ....[46]....
        /*05c0*/ 	.word	0xffffffff


	//   ....[47]....
        /*05c4*/ 	.word	0xffffffff


	//   ....[48]....
        /*05c8*/ 	.word	0xffffffff


	//   ....[49]....
        /*05cc*/ 	.word	0xffffffff


	//   ....[50]....
        /*05d0*/ 	.word	0xffffffff


	//   ....[51]....
        /*05d4*/ 	.word	0xffffffff


	//   ....[52]....
        /*05d8*/ 	.word	0xffffffff


	//   ....[53]....
        /*05dc*/ 	.word	0xffffffff


	//   ....[54]....
        /*05e0*/ 	.word	0xffffffff


	//   ....[55]....
        /*05e4*/ 	.word	0xffffffff


	//   ....[56]....
        /*05e8*/ 	.word	0xffffffff


	//   ....[57]....
        /*05ec*/ 	.word	0xffffffff


	//   ....[58]....
        /*05f0*/ 	.word	0xffffffff


	//   ....[59]....
        /*05f4*/ 	.word	0xffffffff


	//   ....[60]....
        /*05f8*/ 	.word	0xffffffff


	//   ....[61]....
        /*05fc*/ 	.word	0xffffffff


	//   ....[62]....
        /*0600*/ 	.word	0xffffffff


	//   ....[63]....
        /*0604*/ 	.word	0xffffffff


	//   ....[64]....
        /*0608*/ 	.word	0xffffffff


	//   ....[65]....
        /*060c*/ 	.word	0xffffffff


	//   ....[66]....
        /*0610*/ 	.word	0xffffffff


	//   ....[67]....
        /*0614*/ 	.word	0xffffffff


	//   ....[68]....
        /*0618*/ 	.word	0xffffffff


	//   ....[69]....
        /*061c*/ 	.word	0xffffffff


	//   ....[70]....
        /*0620*/ 	.word	0xffffffff


	//   ....[71]....
        /*0624*/ 	.word	0xffffffff


	//   ....[72]....
        /*0628*/ 	.word	0xffffffff


	//   ....[73]....
        /*062c*/ 	.word	0xffffffff


	//   ....[74]....
        /*0630*/ 	.word	0xffffffff


	//   ....[75]....
        /*0634*/ 	.word	0xffffffff


	//   ....[76]....
        /*0638*/ 	.word	0xffffffff


	//   ....[77]....
        /*063c*/ 	.word	0xffffffff


	//   ....[78]....
        /*0640*/ 	.word	0xffffffff


	//   ....[79]....
        /*0644*/ 	.word	0xffffffff


	//   ....[80]....
        /*0648*/ 	.word	0xffffffff


	//   ....[81]....
        /*064c*/ 	.word	0xffffffff


	//   ....[82]....
        /*0650*/ 	.word	0xffffffff


	//   ....[83]....
        /*0654*/ 	.word	0xffffffff


	//   ....[84]....
        /*0658*/ 	.word	0xffffffff


	//   ....[85]....
        /*065c*/ 	.word	0xffffffff


	//   ....[86]....
        /*0660*/ 	.word	0xffffffff


	//   ....[87]....
        /*0664*/ 	.word	0xffffffff


	//   ....[88]....
        /*0668*/ 	.word	0xffffffff


	//   ....[89]....
        /*066c*/ 	.word	0xffffffff


	//   ....[90]....
        /*0670*/ 	.word	0xffffffff


	//   ....[91]....
        /*0674*/ 	.word	0xffffffff


	//   ....[92]....
        /*0678*/ 	.word	0xffffffff


	//   ....[93]....
        /*067c*/ 	.word	0xffffffff


	//   ....[94]....
        /*0680*/ 	.word	0xffffffff


	//   ....[95]....
        /*0684*/ 	.word	0xffffffff


	//   ....[96]....
        /*0688*/ 	.word	0xffffffff


	//   ....[97]....
        /*068c*/ 	.word	0x0500000f


	//   ....[98]....
        /*0690*/ 	.word	0x0500000f


	//   ....[99]....
        /*0694*/ 	.word	0x0500000f


	//   ....[100]....
        /*0698*/ 	.word	0x0500000f


	//   ....[101]....
        /*069c*/ 	.word	0x0500000f


	//   ....[102]....
        /*06a0*/ 	.word	0x0500000f


	//   ....[103]....
        /*06a4*/ 	.word	0x0500000f


	//   ....[104]....
        /*06a8*/ 	.word	0x0500000f


	//   ....[105]....
        /*06ac*/ 	.word	0x0500000f


	//   ....[106]....
        /*06b0*/ 	.word	0x0500000f


	//   ....[107]....
        /*06b4*/ 	.word	0x0500000f


	//   ....[108]....
        /*06b8*/ 	.word	0x0500000f


	//   ....[109]....
        /*06bc*/ 	.word	0x0500000f


	//   ....[110]....
        /*06c0*/ 	.word	0x0500000f


	//   ....[111]....
        /*06c4*/ 	.word	0x0500000f


	//   ....[112]....
        /*06c8*/ 	.word	0x0500000f


	//   ....[113]....
        /*06cc*/ 	.word	0x0500000f


	//   ....[114]....
        /*06d0*/ 	.word	0x0500000f


	//   ....[115]....
        /*06d4*/ 	.word	0x0500000f


	//   ....[116]....
        /*06d8*/ 	.word	0x0500000f


	//   ....[117]....
        /*06dc*/ 	.word	0x0500000f


	//   ....[118]....
        /*06e0*/ 	.word	0x0500000f


	//   ....[119]....
        /*06e4*/ 	.word	0x0500000f


	//   ....[120]....
        /*06e8*/ 	.word	0x0500000f


	//   ....[121]....
        /*06ec*/ 	.word	0x0500000f


	//   ....[122]....
        /*06f0*/ 	.word	0x0500000f


	//   ....[123]....
        /*06f4*/ 	.word	0x0500000f


	//   ....[124]....
        /*06f8*/ 	.word	0x0500000f


	//   ....[125]....
        /*06fc*/ 	.word	0x0500000f


	//   ....[126]....
        /*0700*/ 	.word	0x0500000f


	//   ....[127]....
        /*0704*/ 	.word	0x0500000f


	//   ....[128]....
        /*0708*/ 	.word	0x0500000f


	//   ....[129]....
        /*070c*/ 	.word	0x0500000f


	//   ....[130]....
        /*0710*/ 	.word	0x0500000f


	//   ....[131]....
        /*0714*/ 	.word	0x0500000f


	//   ....[132]....
        /*0718*/ 	.word	0x0500000f


	//----- nvinfo : EIATTR_COOP_GROUP_INSTR_OFFSETS
	.align		4
.L_117:
        /*071c*/ 	.byte	0x04, 0x28
        /*071e*/ 	.short	(.L_119 - .L_118)


	//   ....[0]....
.L_118:
        /*0720*/ 	.word	0x00000060


	//   ....[1]....
        /*0724*/ 	.word	0x00000140


	//   ....[2]....
        /*0728*/ 	.word	0x00000190


	//   ....[3]....
        /*072c*/ 	.word	0x000003c0


	//   ....[4]....
        /*0730*/ 	.word	0x00000520


	//   ....[5]....
        /*0734*/ 	.word	0x00000640


	//   ....[6]....
        /*0738*/ 	.word	0x000007a0


	//   ....[7]....
        /*073c*/ 	.word	0x00001c80


	//   ....[8]....
        /*0740*/ 	.word	0x00004c70


	//   ....[9]....
        /*0744*/ 	.word	0x00004ca0


	//   ....[10]....
        /*0748*/ 	.word	0x00005280


	//   ....[11]....
        /*074c*/ 	.word	0x00005390


	//   ....[12]....
        /*0750*/ 	.word	0x00008ea0


	//   ....[13]....
        /*0754*/ 	.word	0x00008ed0


	//   ....[14]....
        /*0758*/ 	.word	0x00009280


	//   ....[15]....
        /*075c*/ 	.word	0x00009540


	//   ....[16]....
        /*0760*/ 	.word	0x0000a6d0


	//   ....[17]....
        /*0764*/ 	.word	0x0000a710


	//   ....[18]....
        /*0768*/ 	.word	0x0000a800


	//   ....[19]....
        /*076c*/ 	.word	0x0000ab00


	//   ....[20]....
        /*0770*/ 	.word	0x0000c180


	//   ....[21]....
        /*0774*/ 	.word	0x0000c190


	//   ....[22]....
        /*0778*/ 	.word	0x0000c1a0


	//   ....[23]....
        /*077c*/ 	.word	0x0000c1d0


	//   ....[24]....
        /*0780*/ 	.word	0x0000cad0


	//   ....[25]....
        /*0784*/ 	.word	0x0000caf0


	//   ....[26]....
        /*0788*/ 	.word	0x0000cc50


	//   ....[27]....
        /*078c*/ 	.word	0x0000cc70


	//   ....[28]....
        /*0790*/ 	.word	0x0000cd80


	//   ....[29]....
        /*0794*/ 	.word	0x0000cda0


	//   ....[30]....
        /*0798*/ 	.word	0x0000cec0


	//   ....[31]....
        /*079c*/ 	.word	0x0000cee0


	//   ....[32]....
        /*07a0*/ 	.word	0x0000d460


	//   ....[33]....
        /*07a4*/ 	.word	0x0000d470


	//   ....[34]....
        /*07a8*/ 	.word	0x0000dac0


	//   ....[35]....
        /*07ac*/ 	.word	0x0000dad0


	//   ....[36]....
        /*07b0*/ 	.word	0x0000eb70


	//   ....[37]....
        /*07b4*/ 	.word	0x0000eba0


	//   ....[38]....
        /*07b8*/ 	.word	0x0000ecd0


	//   ....[39]....
        /*07bc*/ 	.word	0x0000ecf0


	//   ....[40]....
        /*07c0*/ 	.word	0x0000ee00


	//   ....[41]....
        /*07c4*/ 	.word	0x0000ee20


	//   ....[42]....
        /*07c8*/ 	.word	0x0000ef40


	//   ....[43]....
        /*07cc*/ 	.word	0x0000ef60


	//   ....[44]....
        /*07d0*/ 	.word	0x0000f110


	//   ....[45]....
        /*07d4*/ 	.word	0x0000f360


	//   ....[46]....
        /*07d8*/ 	.word	0x0000f390


	//   ....[47]....
        /*07dc*/ 	.word	0x0000f3c0


	//   ....[48]....
        /*07e0*/ 	.word	0x0000f3f0


	//   ....[49]....
        /*07e4*/ 	.word	0x0000f420


	//   ....[50]....
        /*07e8*/ 	.word	0x0000f450


	//   ....[51]....
        /*07ec*/ 	.word	0x0000f600


	//   ....[52]....
        /*07f0*/ 	.word	0x0000f630


	//   ....[53]....
        /*07f4*/ 	.word	0x0000f660


	//   ....[54]....
        /*07f8*/ 	.word	0x0000f690


	//   ....[55]....
        /*07fc*/ 	.word	0x0000f6c0


	//   ....[56]....
        /*0800*/ 	.word	0x0000f6f0


	//   ....[57]....
        /*0804*/ 	.word	0x0000f780


	//   ....[58]....
        /*0808*/ 	.word	0x0000f7b0


	//   ....[59]....
        /*080c*/ 	.word	0x0000f7c0


	//   ....[60]....
        /*0810*/ 	.word	0x0000f870


	//   ....[61]....
        /*0814*/ 	.word	0x00010dd0


	//   ....[62]....
        /*0818*/ 	.word	0x000119e0


	//   ....[63]....
        /*081c*/ 	.word	0x00011a00


	//   ....[64]....
        /*0820*/ 	.word	0x00011a40


	//   ....[65]....
        /*0824*/ 	.word	0x00011a70


	//   ....[66]....
        /*0828*/ 	.word	0x00011b90


	//   ....[67]....
        /*082c*/ 	.word	0x00011ba0


	//   ....[68]....
        /*0830*/ 	.word	0x00011c40


	//   ....[69]....
        /*0834*/ 	.word	0x00011c50


	//   ....[70]....
        /*0838*/ 	.word	0x00011cf0


	//   ....[71]....
        /*083c*/ 	.word	0x00011d00


	//   ....[72]....
        /*0840*/ 	.word	0x00011da0


	//   ....[73]....
        /*0844*/ 	.word	0x00011db0


	//   ....[74]....
        /*0848*/ 	.word	0x00011e30


	//   ....[75]....
        /*084c*/ 	.word	0x00011e60


	//   ....[76]....
        /*0850*/ 	.word	0x00011eb0


	//   ....[77]....
        /*0854*/ 	.word	0x00011ef0


	//   ....[78]....
        /*0858*/ 	.word	0x00014ea0


	//   ....[79]....
        /*085c*/ 	.word	0x00014ed0


	//   ....[80]....
        /*0860*/ 	.word	0x00014f30


	//   ....[81]....
        /*0864*/ 	.word	0x00014f60


	//   ....[82]....
        /*0868*/ 	.word	0x00014f90


	//   ....[83]....
        /*086c*/ 	.word	0x00014fc0


	//   ....[84]....
        /*0870*/ 	.word	0x00014ff0


	//   ....[85]....
        /*0874*/ 	.word	0x00015020


	//   ....[86]....
        /*0878*/ 	.word	0x000151f0


	//   ....[87]....
        /*087c*/ 	.word	0x00015220


	//   ....[88]....
        /*0880*/ 	.word	0x00015250


	//   ....[89]....
        /*0884*/ 	.word	0x00015280


	//   ....[90]....
        /*0888*/ 	.word	0x000152b0


	//   ....[91]....
        /*088c*/ 	.word	0x000152e0


	//   ....[92]....
        /*0890*/ 	.word	0x000153a0


	//   ....[93]....
        /*0894*/ 	.word	0x000153c0


	//   ....[94]....
        /*0898*/ 	.word	0x000153d0


	//   ....[95]....
        /*089c*/ 	.word	0x00015430


	//   ....[96]....
        /*08a0*/ 	.word	0x00015b50


	//   ....[97]....
        /*08a4*/ 	.word	0x00016040


	//   ....[98]....
        /*08a8*/ 	.word	0x000161c0


	//   ....[99]....
        /*08ac*/ 	.word	0x00016210


	//   ....[100]....
        /*08b0*/ 	.word	0x000163d0


	//   ....[101]....
        /*08b4*/ 	.word	0x00016420


	//   ....[102]....
        /*08b8*/ 	.word	0x00016560


	//   ....[103]....
        /*08bc*/ 	.word	0x000165d0


	//   ....[104]....
        /*08c0*/ 	.word	0x00016700


	//   ....[105]....
        /*08c4*/ 	.word	0x00016750


	//   ....[106]....
        /*08c8*/ 	.word	0x00016880


	//   ....[107]....
        /*08cc*/ 	.word	0x000168d0


	//   ....[108]....
        /*08d0*/ 	.word	0x00016a00


	//   ....[109]....
        /*08d4*/ 	.word	0x00016a50


	//   ....[110]....
        /*08d8*/ 	.word	0x00016b60


	//   ....[111]....
        /*08dc*/ 	.word	0x00016bd0


	//   ....[112]....
        /*08e0*/ 	.word	0x00016ce0


	//   ....[113]....
        /*08e4*/ 	.word	0x00016d30


	//   ....[114]....
        /*08e8*/ 	.word	0x00017060


	//   ....[115]....
        /*08ec*/ 	.word	0x00017100


	//   ....[116]....
        /*08f0*/ 	.word	0x000172a0


	//   ....[117]....
        /*08f4*/ 	.word	0x00017320


	//   ....[118]....
        /*08f8*/ 	.word	0x000173a0


	//   ....[119]....
        /*08fc*/ 	.word	0x00017420


	//   ....[120]....
        /*0900*/ 	.word	0x000174a0


	//   ....[121]....
        /*0904*/ 	.word	0x00017530


	//   ....[122]....
        /*0908*/ 	.word	0x000175d0


	//   ....[123]....
        /*090c*/ 	.word	0x00017680


	//   ....[124]....
        /*0910*/ 	.word	0x00017700


	//   ....[125]....
        /*0914*/ 	.word	0x00017780


	//   ....[126]....
        /*0918*/ 	.word	0x00017800


	//   ....[127]....
        /*091c*/ 	.word	0x00017890


	//   ....[128]....
        /*0920*/ 	.word	0x00017910


	//   ....[129]....
        /*0924*/ 	.word	0x000179b0


	//   ....[130]....
        /*0928*/ 	.word	0x00017a00


	//   ....[131]....
        /*092c*/ 	.word	0x00017a90


	//   ....[132]....
        /*0930*/ 	.word	0x00017bc0


	//----- nvinfo : EIATTR_REG_RECONFIG
	.align		4
.L_119:
        /*0934*/ 	.byte	0x01, 0x54
	.zero		2


	//----- nvinfo : EIATTR_SYSCALL_OFFSETS
	.align		4
        /*0938*/ 	.byte	0x04, 0x46
        /*093a*/ 	.short	(.L_121 - .L_120)


	//   ....[0]....
.L_120:
        /*093c*/ 	.word	0x00001e00


	//   ....[1]....
        /*0940*/ 	.word	0x000109e0


	//   ....[2]....
        /*0944*/ 	.word	0x00010b30


	//   ....[3]....
        /*0948*/ 	.word	0x00010c30


	//   ....[4]....
        /*094c*/ 	.word	0x000115c0


	//----- nvinfo : EIATTR_MBARRIER_INSTR_OFFSETS
	.align		4
.L_121:
        /*0950*/ 	.byte	0x04, 0x39
        /*0952*/ 	.short	(.L_123 - .L_122)


	//   ....[0]....
.L_122:
        /*0954*/ 	.word	0x00000270
        /*0958*/ 	.word	0x000000ff
        /*095c*/ 	.word	0x00036800
        /*0960*/ 	.short	0x0100
        /*0962*/ 	.byte	0x08
	.zero		1


	//   ....[1]....
        /*0964*/ 	.word	0x00000280
        /*0968*/ 	.word	0x000000ff
        /*096c*/ 	.word	0x00036820
        /*0970*/ 	.short	0x0100
        /*0972*/ 	.byte	0x08
	.zero		1


	//   ....[2]....
        /*0974*/ 	.word	0x00000370
        /*0978*/ 	.word	0x000000ff
        /*097c*/ 	.word	0x00036830
        /*0980*/ 	.short	0x0100
        /*0982*/ 	.byte	0x08
	.zero		1


	//   ....[3]....
        /*0984*/ 	.word	0x00000380
        /*0988*/ 	.word	0x000000ff
        /*098c*/ 	.word	0x00036840
        /*0990*/ 	.short	0x0100
        /*0992*/ 	.byte	0x08
	.zero		1


	//   ....[4]....
        /*0994*/ 	.word	0x00000390
        /*0998*/ 	.word	0x000000ff
        /*099c*/ 	.word	0x00036838
        /*09a0*/ 	.short	0x0100
        /*09a2*/ 	.byte	0x08
	.zero		1


	//   ....[5]....
        /*09a4*/ 	.word	0x000003a0
        /*09a8*/ 	.word	0x000000ff
        /*09ac*/ 	.word	0x00036848
        /*09b0*/ 	.short	0x0100
        /*09b2*/ 	.byte	0x08
	.zero		1


	//   ....[6]....
        /*09b4*/ 	.word	0x000004d0
        /*09b8*/ 	.word	0x000000ff
        /*09bc*/ 	.word	0x00036850
        /*09c0*/ 	.short	0x0100
        /*09c2*/ 	.byte	0x08
	.zero		1


	//   ....[7]....
        /*09c4*/ 	.word	0x000004e0
        /*09c8*/ 	.word	0x000000ff
        /*09cc*/ 	.word	0x00036860
        /*09d0*/ 	.short	0x0100
        /*09d2*/ 	.byte	0x08
	.zero		1


	//   ....[8]....
        /*09d4*/ 	.word	0x000004f0
        /*09d8*/ 	.word	0x000000ff
        /*09dc*/ 	.word	0x00036858
        /*09e0*/ 	.short	0x0100
        /*09e2*/ 	.byte	0x08
	.zero		1


	//   ....[9]....
        /*09e4*/ 	.word	0x00000500
        /*09e8*/ 	.word	0x000000ff
        /*09ec*/ 	.word	0x00036868
        /*09f0*/ 	.short	0x0100
        /*09f2*/ 	.byte	0x08
	.zero		1


	//   ....[10]....
        /*09f4*/ 	.word	0x000005f0
        /*09f8*/ 	.word	0x000000ff
        /*09fc*/ 	.word	0x00036870
        /*0a00*/ 	.short	0x0100
        /*0a02*/ 	.byte	0x06
	.zero		1


	//   ....[11]....
        /*0a04*/ 	.word	0x00000600
        /*0a08*/ 	.word	0x000000ff
        /*0a0c*/ 	.word	0x00036880
        /*0a10*/ 	.short	0x0100
        /*0a12*/ 	.byte	0x06
	.zero		1


	//   ....[12]....
        /*0a14*/ 	.word	0x00000610
        /*0a18*/ 	.word	0x000000ff
        /*0a1c*/ 	.word	0x00036878
        /*0a20*/ 	.short	0x0100
        /*0a22*/ 	.byte	0x06
	.zero		1


	//   ....[13]....
        /*0a24*/ 	.word	0x00000620
        /*0a28*/ 	.word	0x000000ff
        /*0a2c*/ 	.word	0x00036888
        /*0a30*/ 	.short	0x0100
        /*0a32*/ 	.byte	0x06
	.zero		1


	//   ....[14]....
        /*0a34*/ 	.word	0x00000750
        /*0a38*/ 	.word	0x000000ff
        /*0a3c*/ 	.word	0x00036890
        /*0a40*/ 	.short	0x0100
        /*0a42*/ 	.byte	0x08
	.zero		1


	//   ....[15]....
        /*0a44*/ 	.word	0x00000760
        /*0a48*/ 	.word	0x000000ff
        /*0a4c*/ 	.word	0x000368a0
        /*0a50*/ 	.short	0x0100
        /*0a52*/ 	.byte	0x08
	.zero		1


	//   ....[16]....
        /*0a54*/ 	.word	0x00000770
        /*0a58*/ 	.word	0x000000ff
        /*0a5c*/ 	.word	0x00036898
        /*0a60*/ 	.short	0x0100
        /*0a62*/ 	.byte	0x08
	.zero		1


	//   ....[17]....
        /*0a64*/ 	.word	0x00000780
        /*0a68*/ 	.word	0x000000ff
        /*0a6c*/ 	.word	0x000368a8
        /*0a70*/ 	.short	0x0100
        /*0a72*/ 	.byte	0x08
	.zero		1


	//   ....[18]....
        /*0a74*/ 	.word	0x000008b0
        /*0a78*/ 	.word	0x000000ff
        /*0a7c*/ 	.word	0x000368b0
        /*0a80*/ 	.short	0x0100
        /*0a82*/ 	.byte	0x08
	.zero		1


	//   ....[19]....
        /*0a84*/ 	.word	0x000008c0
        /*0a88*/ 	.word	0x000000ff
        /*0a8c*/ 	.word	0x000368c0
        /*0a90*/ 	.short	0x0100
        /*0a92*/ 	.byte	0x08
	.zero		1


	//   ....[20]....
        /*0a94*/ 	.word	0x000008d0
        /*0a98*/ 	.word	0x000000ff
        /*0a9c*/ 	.word	0x000368b8
        /*0aa0*/ 	.short	0x0100
        /*0aa2*/ 	.byte	0x08
	.zero		1


	//   ....[21]....
        /*0aa4*/ 	.word	0x000008e0
        /*0aa8*/ 	.word	0x000000ff
        /*0aac*/ 	.word	0x000368c8
        /*0ab0*/ 	.short	0x0100
        /*0ab2*/ 	.byte	0x08
	.zero		1


	//   ....[22]....
        /*0ab4*/ 	.word	0x00001eb0
        /*0ab8*/ 	.word	0x00000004
        /*0abc*/ 	.word	0x00036800
        /*0ac0*/ 	.short	0x010a
        /*0ac2*/ 	.byte	0x3f
	.zero		1


	//   ....[23]....
        /*0ac4*/ 	.word	0x00001f50
        /*0ac8*/ 	.word	0x00000000
        /*0acc*/ 	.word	0x00036830
        /*0ad0*/ 	.short	0x010a
        /*0ad2*/ 	.byte	0x3f
	.zero		1


	//   ....[24]....
        /*0ad4*/ 	.word	0x00001fc0
        /*0ad8*/ 	.word	0x00000000
        /*0adc*/ 	.word	0x00036830
        /*0ae0*/ 	.short	0x010a
        /*0ae2*/ 	.byte	0x3f
	.zero		1


	//   ....[25]....
        /*0ae4*/ 	.word	0x00004bc0
        /*0ae8*/ 	.word	0x00000000
        /*0aec*/ 	.word	0x00000000
        /*0af0*/ 	.short	0x0101
        /*0af2*/ 	.byte	0x3f
	.zero		1


	//   ....[26]....
        /*0af4*/ 	.word	0x00006360
        /*0af8*/ 	.word	0x000000ff
        /*0afc*/ 	.word	0x00036830
        /*0b00*/ 	.short	0x010a
        /*0b02*/ 	.byte	0x3c
	.zero		1


	//   ....[27]....
        /*0b04*/ 	.word	0x000063a0
        /*0b08*/ 	.word	0x000000ff
        /*0b0c*/ 	.word	0x00036830
        /*0b10*/ 	.short	0x010a
        /*0b12*/ 	.byte	0x3c
	.zero		1


	//   ....[28]....
        /*0b14*/ 	.word	0x00008b20
        /*0b18*/ 	.word	0x000000ff
        /*0b1c*/ 	.word	0x00036850
        /*0b20*/ 	.short	0x010a
        /*0b22*/ 	.byte	0x0a
	.zero		1


	//   ....[29]....
        /*0b24*/ 	.word	0x00008b60
        /*0b28*/ 	.word	0x000000ff
        /*0b2c*/ 	.word	0x00036850
        /*0b30*/ 	.short	0x010a
        /*0b32*/ 	.byte	0x0a
	.zero		1


	//   ....[30]....
        /*0b34*/ 	.word	0x00009f50
        /*0b38*/ 	.word	0x000000ff
        /*0b3c*/ 	.word	0x00000000
        /*0b40*/ 	.short	0x0101
        /*0b42*/ 	.byte	0x3c
	.zero		1


	//   ....[31]....
        /*0b44*/ 	.word	0x00009fc0
        /*0b48*/ 	.word	0x000000ff
        /*0b4c*/ 	.word	0x00000000
        /*0b50*/ 	.short	0x0101
        /*0b52*/ 	.byte	0x0a
	.zero		1


	//   ....[32]....
        /*0b54*/ 	.word	0x0000a630
        /*0b58*/ 	.word	0x0000000d
        /*0b5c*/ 	.word	0x00036850
        /*0b60*/ 	.short	0x010a
        /*0b62*/ 	.byte	0x3f
	.zero		1


	//   ....[33]....
        /*0b64*/ 	.word	0x0000a670
        /*0b68*/ 	.word	0x0000000d
        /*0b6c*/ 	.word	0x00036850
        /*0b70*/ 	.short	0x010a
        /*0b72*/ 	.byte	0x3f
	.zero		1


	//   ....[34]....
        /*0b74*/ 	.word	0x0000ac20
        /*0b78*/ 	.word	0x0000000b
        /*0b7c*/ 	.word	0x00000000
        /*0b80*/ 	.short	0x0101
        /*0b82*/ 	.byte	0x3f
	.zero		1


	//   ....[35]....
        /*0b84*/ 	.word	0x0000cab0
        /*0b88*/ 	.word	0x000000ff
        /*0b8c*/ 	.word	0x00000000
        /*0b90*/ 	.short	0x0101
        /*0b92*/ 	.byte	0x08
	.zero		1


	//   ....[36]....
        /*0b94*/ 	.word	0x0000d1e0
        /*0b98*/ 	.word	0x000000ff
        /*0b9c*/ 	.word	0x00000000
        /*0ba0*/ 	.short	0x0101
        /*0ba2*/ 	.byte	0x08
	.zero		1


	//   ....[37]....
        /*0ba4*/ 	.word	0x00011050
        /*0ba8*/ 	.word	0x00000000
        /*0bac*/ 	.word	0x00036840
        /*0bb0*/ 	.short	0x010a
        /*0bb2*/ 	.byte	0x3f
	.zero		1


	//   ....[38]....
        /*0bb4*/ 	.word	0x00012010
        /*0bb8*/ 	.word	0x00000012
        /*0bbc*/ 	.word	0x00036800
        /*0bc0*/ 	.short	0x0107
        /*0bc2*/ 	.byte	0x3f
	.zero		1


	//   ....[39]....
        /*0bc4*/ 	.word	0x00012120
        /*0bc8*/ 	.word	0x00000012
        /*0bcc*/ 	.word	0x00036800
        /*0bd0*/ 	.short	0x0101
        /*0bd2*/ 	.byte	0x3f
	.zero		1


	//   ....[40]....
        /*0bd4*/ 	.word	0x00012140
        /*0bd8*/ 	.word	0x00000012
        /*0bdc*/ 	.word	0x00036820
        /*0be0*/ 	.short	0x010a
        /*0be2*/ 	.byte	0x3f
	.zero		1


	//   ....[41]....
        /*0be4*/ 	.word	0x00012510
        /*0be8*/ 	.word	0x00000003
        /*0bec*/ 	.word	0x00036840
        /*0bf0*/ 	.short	0x010a
        /*0bf2*/ 	.byte	0x3f
	.zero		1


	//   ....[42]....
        /*0bf4*/ 	.word	0x000129b0
        /*0bf8*/ 	.word	0x00000003
        /*0bfc*/ 	.word	0x00000060
        /*0c00*/ 	.short	0x010a
        /*0c02*/ 	.byte	0x3f
	.zero		1


	//   ....[43]....
        /*0c04*/ 	.word	0x00013140
        /*0c08*/ 	.word	0x00000003
        /*0c0c*/ 	.word	0x00036840
        /*0c10*/ 	.short	0x010a
        /*0c12*/ 	.byte	0x3f
	.zero		1


	//   ....[44]....
        /*0c14*/ 	.word	0x000135e0
        /*0c18*/ 	.word	0x00000002
        /*0c1c*/ 	.word	0x00000060
        /*0c20*/ 	.short	0x010a
        /*0c22*/ 	.byte	0x3f
	.zero		1


	//   ....[45]....
        /*0c24*/ 	.word	0x00013cb0
        /*0c28*/ 	.word	0x00000002
        /*0c2c*/ 	.word	0x00036840
        /*0c30*/ 	.short	0x010a
        /*0c32*/ 	.byte	0x3f
	.zero		1


	//   ....[46]....
        /*0c34*/ 	.word	0x00014150
        /*0c38*/ 	.word	0x00000002
        /*0c3c*/ 	.word	0x00000060
        /*0c40*/ 	.short	0x010a
        /*0c42*/ 	.byte	0x3f
	.zero		1


	//   ....[47]....
        /*0c44*/ 	.word	0x000147d0
        /*0c48*/ 	.word	0x00000000
        /*0c4c*/ 	.word	0x00036860
        /*0c50*/ 	.short	0x010a
        /*0c52*/ 	.byte	0x3f
	.zero		1


	//   ....[48]....
        /*0c54*/ 	.word	0x00015ad0
        /*0c58*/ 	.word	0x00000000
        /*0c5c*/ 	.word	0x00036820
        /*0c60*/ 	.short	0x010a
        /*0c62*/ 	.byte	0x3f
	.zero		1


	//   ....[49]....
        /*0c64*/ 	.word	0x00015ce0
        /*0c68*/ 	.word	0x00000006
        /*0c6c*/ 	.word	0x00000000
        /*0c70*/ 	.short	0x010a
        /*0c72*/ 	.byte	0x3f
	.zero		1


	//   ....[50]....
        /*0c74*/ 	.word	0x00015d10
        /*0c78*/ 	.word	0x00000007
        /*0c7c*/ 	.word	0x00000000
        /*0c80*/ 	.short	0x010a
        /*0c82*/ 	.byte	0x3f
	.zero		1


	//   ....[51]....
        /*0c84*/ 	.word	0x00015d70
        /*0c88*/ 	.word	0x00000004
        /*0c8c*/ 	.word	0x00000000
        /*0c90*/ 	.short	0x010a
        /*0c92*/ 	.byte	0x3f
	.zero		1


	//   ....[52]....
        /*0c94*/ 	.word	0x00015da0
        /*0c98*/ 	.word	0x00000003
        /*0c9c*/ 	.word	0x00000000
        /*0ca0*/ 	.short	0x010a
        /*0ca2*/ 	.byte	0x3f
	.zero		1


	//   ....[53]....
        /*0ca4*/ 	.word	0x00015e00
        /*0ca8*/ 	.word	0x00000004
        /*0cac*/ 	.word	0x00036800
        /*0cb0*/ 	.short	0x010a
        /*0cb2*/ 	.byte	0x3f
	.zero		1


	//   ....[54]....
        /*0cb4*/ 	.word	0x00015e50
        /*0cb8*/ 	.word	0x00000000
        /*0cbc*/ 	.word	0x00036830
        /*0cc0*/ 	.short	0x010a
        /*0cc2*/ 	.byte	0x3f
	.zero		1


	//   ....[55]....
        /*0cc4*/ 	.word	0x00015eb0
        /*0cc8*/ 	.word	0x00000003
        /*0ccc*/ 	.word	0x00036830
        /*0cd0*/ 	.short	0x010a
        /*0cd2*/ 	.byte	0x3f
	.zero		1


	//   ....[56]....
        /*0cd4*/ 	.word	0x00015f10
        /*0cd8*/ 	.word	0x00000002
        /*0cdc*/ 	.word	0x00036850
        /*0ce0*/ 	.short	0x010a
        /*0ce2*/ 	.byte	0x3f
	.zero		1


	//   ....[57]....
        /*0ce4*/ 	.word	0x00015f60
        /*0ce8*/ 	.word	0x0000000d
        /*0cec*/ 	.word	0x00036850
        /*0cf0*/ 	.short	0x010a
        /*0cf2*/ 	.byte	0x3f
	.zero		1


	//   ....[58]....
        /*0cf4*/ 	.word	0x00016100
        /*0cf8*/ 	.word	0x00000000
        /*0cfc*/ 	.word	0x00036840
        /*0d00*/ 	.short	0x010a
        /*0d02*/ 	.byte	0x3f
	.zero		1


	//   ....[59]....
        /*0d04*/ 	.word	0x00016d70
        /*0d08*/ 	.word	0x00000012
        /*0d0c*/ 	.word	0x00036820
        /*0d10*/ 	.short	0x010a
        /*0d12*/ 	.byte	0x3f
	.zero		1


	//   ....[60]....
        /*0d14*/ 	.word	0x00016dc0
        /*0d18*/ 	.word	0x00000003
        /*0d1c*/ 	.word	0x00036840
        /*0d20*/ 	.short	0x010a
        /*0d22*/ 	.byte	0x3f
	.zero		1


	//   ....[61]....
        /*0d24*/ 	.word	0x00016e10
        /*0d28*/ 	.word	0x00000003
        /*0d2c*/ 	.word	0x00000060
        /*0d30*/ 	.short	0x010a
        /*0d32*/ 	.byte	0x3f
	.zero		1


	//   ....[62]....
        /*0d34*/ 	.word	0x00016e60
        /*0d38*/ 	.word	0x00000003
        /*0d3c*/ 	.word	0x00036840
        /*0d40*/ 	.short	0x010a
        /*0d42*/ 	.byte	0x3f
	.zero		1


	//   ....[63]....
        /*0d44*/ 	.word	0x00016eb0
        /*0d48*/ 	.word	0x00000002
        /*0d4c*/ 	.word	0x00000060
        /*0d50*/ 	.short	0x010a
        /*0d52*/ 	.byte	0x3f
	.zero		1


	//   ....[64]....
        /*0d54*/ 	.word	0x00016f00
        /*0d58*/ 	.word	0x00000002
        /*0d5c*/ 	.word	0x00036840
        /*0d60*/ 	.short	0x010a
        /*0d62*/ 	.byte	0x3f
	.zero		1


	//   ....[65]....
        /*0d64*/ 	.word	0x00016f50
        /*0d68*/ 	.word	0x00000002
        /*0d6c*/ 	.word	0x00000060
        /*0d70*/ 	.short	0x010a
        /*0d72*/ 	.byte	0x3f
	.zero		1


	//   ....[66]....
        /*0d74*/ 	.word	0x00016fa0
        /*0d78*/ 	.word	0x00000000
        /*0d7c*/ 	.word	0x00036860
        /*0d80*/ 	.short	0x010a
        /*0d82*/ 	.byte	0x3f
	.zero		1


	//   ....[67]....
        /*0d84*/ 	.word	0x00017ae0
        /*0d88*/ 	.word	0x00000000
        /*0d8c*/ 	.word	0x00036820
        /*0d90*/ 	.short	0x010a
        /*0d92*/ 	.byte	0x3f
	.zero		1


	//   ....[68]....
        /*0d94*/ 	.word	0x00017c80
        /*0d98*/ 	.word	0x00000006
        /*0d9c*/ 	.word	0x00000000
        /*0da0*/ 	.short	0x010a
        /*0da2*/ 	.byte	0x3f
	.zero		1


	//   ....[69]....
        /*0da4*/ 	.word	0x00017cd0
        /*0da8*/ 	.word	0x00000007
        /*0dac*/ 	.word	0x00000000
        /*0db0*/ 	.short	0x010a
        /*0db2*/ 	.byte	0x3f
	.zero		1


	//   ....[70]....
        /*0db4*/ 	.word	0x00017d20
        /*0db8*/ 	.word	0x00000004
        /*0dbc*/ 	.word	0x00000000
        /*0dc0*/ 	.short	0x010a
        /*0dc2*/ 	.byte	0x3f
	.zero		1


	//----- nvinfo : EIATTR_NUM_MBARRIERS
	.align		4
.L_123:
        /*0dc4*/ 	.byte	0x03, 0x38
        /*0dc6*/ 	.short	0x0016


	//----- nvinfo : EIATTR_EXIT_INSTR_OFFSETS
	.align		4
        /*0dc8*/ 	.byte	0x04, 0x1c
        /*0dca*/ 	.short	(.L_125 - .L_124)


	//   ....[0]....
.L_124:
        /*0dcc*/ 	.word	0x00000a50


	//   ....[1]....
        /*0dd0*/ 	.word	0x0000f0b0


	//   ....[2]....
        /*0dd4*/ 	.word	0x00015df0


	//----- nvinfo : EIATTR_MAX_THREADS
	.align		4
.L_125:
        /*0dd8*/ 	.byte	0x04, 0x05
        /*0dda*/ 	.short	(.L_127 - .L_126)
.L_126:
        /*0ddc*/ 	.word	0x00000180
        /*0de0*/ 	.word	0x00000001
        /*0de4*/ 	.word	0x00000001


	//----- nvinfo : EIATTR_CRS_STACK_SIZE
	.align		4
.L_127:
        /*0de8*/ 	.byte	0x04, 0x1e
        /*0dea*/ 	.short	(.L_129 - .L_128)
.L_128:
        /*0dec*/ 	.word	0x00000000


	//----- nvinfo : EIATTR_CBANK_PARAM_SIZE
	.align		4
.L_129:
        /*0df0*/ 	.byte	0x03, 0x19
        /*0df2*/ 	.short	0x0af0


	//----- nvinfo : EIATTR_PARAM_CBANK
	.align		4
        /*0df4*/ 	.byte	0x04, 0x0a
        /*0df6*/ 	.short	(.L_131 - .L_130)
	.align		4
.L_130:
        /*0df8*/ 	.word	index@(.nv.constant0._ZN7cutlass13device_kernelIN5flash11enable_sm90INS1_16FlashAttnFwdSm90INS1_25CollectiveMainloopFwdSm90ILi2EN4cute5tupleIJNS5_1CILi1EEES8_S8_EEENS6_IJNS7_ILi128EEENS7_ILi112EEENS7_ILi192EEEEEELi192ENS_6half_tEfNS_4arch4Sm90ELb0ELb0ELb0ELb1ELb0ELb0ELb0ELb1ELb1ELb1ELb1ELb0EEENS1_21CollectiveEpilogueFwdINS6_IJSA_SC_SB_EEES9_SE_SG_Li256ELb1ELb1ELb1ELb0EEENS1_36VarlenDynamicPersistentTileSchedulerILi128ELi112ELi256ELi128ELb1ELb1ELb1ELb0ELb1ELb1EEEEEEEEEvNT_6ParamsE)
        /*0dfc*/ 	.short	0x0210
        /*0dfe*/ 	.short	0x0af0


	//----- nvinfo : EIATTR_SW_WAR
	.align		4
.L_131:
        /*0e00*/ 	.byte	0x04, 0x36
        /*0e02*/ 	.short	(.L_133 - .L_132)
.L_132:
        /*0e04*/ 	.word	0x00000008
.L_133:


//--------------------- .nv.info._ZN7cutlass13device_kernelIN5flash11enable_sm90INS1_16FlashAttnFwdSm90INS1_25CollectiveMainloopFwdSm90ILi2EN4cute5tupleIJNS5_1CILi1EEES8_S8_EEENS6_IJNS7_ILi128EEENS7_ILi112EEENS7_ILi192EEEEEELi192ENS_6half_tEfNS_4arch4Sm90ELb0ELb0ELb0ELb1ELb0ELb1ELb0ELb1ELb1ELb1ELb1ELb0EEENS1_21CollectiveEpilogueFwdINS6_IJSA_SC_SB_EEES9_SE_SG_Li256ELb1ELb1ELb1ELb0EEENS1_36VarlenDynamicPersistentTileSchedulerILi128ELi112ELi256ELi128ELb1ELb1ELb1ELb0ELb1ELb1EEEEEEEEEvNT_6ParamsE --------------------------
	.section	.nv.info._ZN7cutlass13device_kernelIN5flash11enable_sm90INS1_16FlashAttnFwdSm90INS1_25CollectiveMainloopFwdSm90ILi2EN4cute5tupleIJNS5_1CILi1EEES8_S8_EEENS6_IJNS7_ILi128EEENS7_ILi112EEENS7_ILi192EEEEEELi192ENS_6half_tEfNS_4arch4Sm90ELb0ELb0ELb0ELb1ELb0ELb1ELb0ELb1ELb1ELb1ELb1ELb0EEENS1_21CollectiveEpilogueFwdINS6_IJSA_SC_SB_EEES9_SE_SG_Li256ELb1ELb1ELb1ELb0EEENS1_36VarlenDynamicPersistentTileSchedulerILi128ELi112ELi256ELi128ELb1ELb1ELb1ELb0ELb1ELb1EEEEEEEEEvNT_6ParamsE,"",@"SHT_CUDA_INFO"
	.sectionflags	@""
	.align	4


	//----- nvinfo : EIATTR_CUDA_API_VERSION
	.align		4
        /*0000*/ 	.byte	0x04, 0x37
        /*0002*/ 	.short	(.L_135 - .L_134)
.L_134:
        /*0004*/ 	.word	0x00000082


	//----- nvinfo : EIATTR_KPARAM_INFO
	.align		4
.L_135:
        /*0008*/ 	.byte	0x04, 0x17
        /*000a*/ 	.short	(.L_137 - .L_136)
.L_136:
        /*000c*/ 	.word	0x00000000
        /*0010*/ 	.short	0x0000
        /*0012*/ 	.short	0x0070
        /*0014*/ 	.byte	0x00, 0xf0, 0x01, 0x2a


	//----- nvinfo : EIATTR_SPARSE_MMA_MASK
	.align		4
.L_137:
        /*0018*/ 	.byte	0x03, 0x50
        /*001a*/ 	.short	0x0000


	//----- nvinfo : EIATTR_MAXREG_COUNT
	.align		4
        /*001c*/ 	.byte	0x03, 0x1b
        /*001e*/ 	.short	0x00a8


	//----- nvinfo : EIATTR_NUM_BARRIERS
	.align		4
        /*0020*/ 	.byte	0x02, 0x4c
        /*0022*/ 	.byte	0x10
	.zero		1


	//----- nvinfo : EIATTR_EXTERNS
	.align		4
        /*0024*/ 	.byte	0x04, 0x0f
        /*0026*/ 	.short	(.L_139 - .L_138)


	//   ....[0]....
	.align		4
.L_138:
        /*0028*/ 	.word	index@(__assertfail)


	//----- nvinfo : EIATTR_ANNOTATIONS
	.align		4
.L_139:
        /*002c*/ 	.byte	0x04, 0x55
        /*002e*/ 	.short	(.L_141 - .L_140)


	//   ....[0]....
.L_140:
        /* <DEDUP_REMOVED lines=107> */
        /*06d4*/ 	.byte	0xf0, 0x9f, 0x02, 0x00, 0x01, 0x00, 0x00, 0x00, 0x90, 0xa0, 0x02, 0x00


	//----- nvinfo : EIATTR_MERCURY_ISA_VERSION
	.align		4
.L_141:
        /*06e0*/ 	.byte	0x03, 0x5f
        /*06e2*/ 	.short	0x0101


	//----- nvinfo : EIATTR_UNUSED_LOAD_BYTE_OFFSET
	.align		4
        /*06e4*/ 	.byte	0x04, 0x44
        /*06e6*/ 	.short	(.L_143 - .L_142)


	//   ....[0]....
.L_142:
        /*06e8*/ 	.word	0x00000ab0
        /*06ec*/ 	.word	0x0000fff0


	//   ....[1]....
        /*06f0*/ 	.word	0x0001c4a0
        /*06f4*/ 	.word	0x0000fff0


	//----- nvinfo : EIATTR_INT_WARP_WIDE_INSTR_OFFSETS
	.align		4
.L_143:
        /*06f8*/ 	.byte	0x04, 0x31
        /*06fa*/ 	.short	(.L_145 - .L_144)


	//   ....[0]....
.L_144:
        /*06fc*/ 	.word	0x00000190


	//   ....[1]....
        /*0700*/ 	.word	0x000001d0


	//   ....[2]....
        /*0704*/ 	.word	0x00000240


	//   ....[3]....
        /*0708*/ 	.word	0x00023090


	//   ....[4]....
        /*070c*/ 	.word	0x00023120


	//   ....[5]....
        /*0710*/ 	.word	0x00026eb0


	//   ....[6]....
        /*0714*/ 	.word	0x00026f10


	//----- nvinfo : EIATTR_COOP_GROUP_MASK_REGIDS
	.align		4
.L_145:
        /*0718*/ 	.byte	0x04, 0x29
        /*071a*/ 	.short	(.L_147 - .L_146)


	//   ....[0]....
.L_146:
        /*071c*/ 	.word	0xffffffff


	//   ....[1]....
        /*0720*/ 	.word	0xffffffff


	//   ....[2]....
        /*0724*/ 	.word	0xffffffff


	//   ....[3]....
        /*0728*/ 	.word	0xffffffff


	//   ....[4]....
        /*072c*/ 	.word	0xffffffff


	//   ....[5]....
        /*0730*/ 	.word	0xffffffff


	//   ....[6]....
        /*0734*/ 	.word	0xffffffff


	//   ....[7]....
        /*0738*/ 	.word	0xffffffff


	//   ....[8]....
        /*073c*/ 	.word	0xffffffff


	//   ....[9]....
        /*0740*/ 	.word	0xffffffff


	//   ....[10]....
        /*0744*/ 	.word	0xffffffff


	//   ....[11]....
        /*0748*/ 	.word	0xffffffff


	//   ....[12]....
        /*074c*/ 	.word	0xffffffff


	//   ....[13]....
        /*0750*/ 	.word	0xffffffff


	//   ....[14]....
        /*0754*/ 	.word	0xffffffff


	//   ....[15]....
        /*0758*/ 	.word	0xffffffff


	//   ....[16]....
        /*075c*/ 	.word	0xffffffff


	//   ....[17]....
        /*0760*/ 	.word	0xffffffff


	//   ....[18]....
        /*0764*/ 	.word	0xffffffff


	//   ....[19]....
        /*0768*/ 	.word	0xffffffff


	//   ....[20]....
        /*076c*/ 	.word	0xffffffff


	//   ....[21]....
        /*0770*/ 	.word	0xffffffff


	//   ....[22]....
        /*0774*/ 	.word	0xffffffff


	//   ....[23]....
        /*0778*/ 	.word	0xffffffff


	//   ....[24]....
        /*077c*/ 	.word	0xffffffff


	//   ....[25]....
        /*0780*/ 	.word	0xffffffff


	//   ....[26]....
        /*0784*/ 	.word	0xffffffff


	//   ....[27]....
        /*0788*/ 	.word	0xffffffff


	//   ....[28]....
        /*078c*/ 	.word	0xffffffff


	//   ....[29]....
        /*0790*/ 	.word	0xffffffff


	//   ....[30]....
        /*0794*/ 	.word	0xffffffff


	//   ....[31]....
        /*0798*/ 	.word	0xffffffff


	//   ....[32]....
        /*079c*/ 	.word	0xffffffff


	//   ....[33]....
        /*07a0*/ 	.word	0xffffffff


	//   ....[34]....
        /*07a4*/ 	.word	0xffffffff


	//   ....[35]....
        /*07a8*/ 	.word	0xffffffff


	//   ....[36]....
        /*07ac*/ 	.word	0xffffffff


	//   ....[37]....
        /*07b0*/ 	.word	0xffffffff


	//   ....[38]....
        /*07b4*/ 	.word	0xffffffff


	//   ....[39]....
        /*07b8*/ 	.word	0xffffffff


	//   ....[40]....
        /*07bc*/ 	.word	0xffffffff


	//   ....[41]....
        /*07c0*/ 	.word	0xffffffff


	//   ....[42]....
        /*07c4*/ 	.word	0xffffffff


	//   ....[43]....
        /*07c8*/ 	.word	0xffffffff


	//   ....[44]....
        /*07cc*/ 	.word	0xffffffff


	//   ....[45]....
        /*07d0*/ 	.word	0xffffffff


	//   ....[46]....
        /*07d4*/ 	.word	0xffffffff


	//   ....[47]....
        /*07d8*/ 	.word	0xffffffff


	//   ....[48]....
        /*07dc*/ 	.word	0xffffffff


	//   ....[49]....
        /*07e0*/ 	.word	0xffffffff


	//   ....[50]....
        /*07e4*/ 	.word	0xffffffff


	//   ....[51]....
        /*07e8*/ 	.word	0xffffffff


	//   ....[52]....
        /*07ec*/ 	.word	0xffffffff


	//   ....[53]....
        /*07f0*/ 	.word	0xffffffff


	//   ....[54]....
        /*07f4*/ 	.word	0xffffffff


	//   ....[55]....
        /*07f8*/ 	.word	0xffffffff


	//   ....[56]....
        /*07fc*/ 	.word	0xffffffff


	//   ....[57]....
        /*0800*/ 	.word	0xffffffff


	//   ....[58]....
        /*0804*/ 	.word	0xffffffff


	//   ....[59]....
        /*0808*/ 	.word	0xffffffff


	//   ....[60]....
        /*080c*/ 	.word	0xffffffff


	//   ....[61]....
        /*0810*/ 	.word	0xffffffff


	//   ....[62]....
        /*0814*/ 	.word	0xffffffff


	//   ....[63]....
        /*0818*/ 	.word	0xffffffff


	//   ....[64]....
        /*081c*/ 	.word	0xffffffff


	//   ....[65]....
        /*0820*/ 	.word	0xffffffff


	//   ....[66]....
        /*0824*/ 	.word	0xffffffff


	//   ....[67]....
        /*0828*/ 	.word	0xffffffff


	//   ....[68]....
        /*082c*/ 	.word	0xffffffff


	//   ....[69]....
        /*0830*/ 	.word	0xffffffff


	//   ....[70]....
        /*0834*/ 	.word	0xffffffff


	//   ....[71]....
        /*0838*/ 	.word	0xffffffff


	//   ....[72]....
        /*083c*/ 	.word	0xffffffff


	//   ....[73]....
        /*0840*/ 	.word	0xffffffff


	//   ....[74]....
        /*0844*/ 	.word	0xffffffff


	//   ....[75]....
        /*0848*/ 	.word	0xffffffff


	//   ....[76]....
        /*084c*/ 	.word	0xffffffff


	//   ....[77]....
        /*0850*/ 	.word	0xffffffff


	//   ....[78]....
        /*0854*/ 	.word	0xffffffff


	//   ....[79]....
        /*0858*/ 	.word	0xffffffff


	//   ....[80]....
        /*085c*/ 	.word	0xffffffff


	//   ....[81]....
        /*0860*/ 	.word	0xffffffff


	//   ....[82]....
        /*0864*/ 	.word	0xffffffff


	//   ....[83]....
        /*0868*/ 	.word	0xffffffff


	//   ....[84]....
        /*086c*/ 	.word	0xffffffff


	//   ....[85]....
        /*0870*/ 	.word	0xffffffff


	//   ....[86]....
        /*0874*/ 	.word	0xffffffff


	//   ....[87]....
        /*0878*/ 	.word	0xffffffff


	//   ....[88]....
        /*087c*/ 	.word	0xffffffff


	//   ....[89]....
        /*0880*/ 	.word	0xffffffff


	//   ....[90]....
        /*0884*/ 	.word	0xffffffff


	//   ....[91]....
        /*0888*/ 	.word	0xffffffff


	//   ....[92]....
        /*088c*/ 	.word	0xffffffff


	//   ....[93]....
        /*0890*/ 	.word	0xffffffff


	//   ....[94]....
        /*0894*/ 	.word	0xffffffff


	//   ....[95]....
        /*0898*/ 	.word	0xffffffff


	//   ....[96]....
        /*089c*/ 	.word	0xffffffff


	//   ....[97]....
        /*08a0*/ 	.word	0xffffffff


	//   ....[98]....
        /*08a4*/ 	.word	0xffffffff


	//   ....[99]....
        /*08a8*/ 	.word	0xffffffff


	//   ....[100]....
        /*08ac*/ 	.word	0xffffffff


	//   ....[101]....
        /*08b0*/ 	.word	0xffffffff


	//   ....[102]....
        /*08b4*/ 	.word	0xffffffff


	//   ....[103]....
        /*08b8*/ 	.word	0xffffffff


	//   ....[104]....
        /*08bc*/ 	.word	0xffffffff


	//   ....[105]....
        /*08c0*/ 	.word	0xffffffff


	//   ....[106]....
        /*08c4*/ 	.word	0x0500000f


	//   ....[107]....
        /*08c8*/ 	.word	0x0500000f


	//   ....[108]....
        /*08cc*/ 	.word	0x0500000f


	//   ....[109]....
        /*08d0*/ 	.word	0x0500000f


	//   ....[110]....
        /*08d4*/ 	.word	0x0500000f


	//   ....[111]....
        /*08d8*/ 	.word	0x0500000f


	//   ....[112]....
        /*08dc*/ 	.word	0x0500000f


	//   ....[113]....
        /*08e0*/ 	.word	0x0500000f


	//   ....[114]....
        /*08e4*/ 	.word	0x0500000f


	//   ....[115]....
        /*08e8*/ 	.word	0x0500000f


	//   ....[116]....
        /*08ec*/ 	.word	0x0500000f


	//   ....[117]....
        /*08f0*/ 	.word	0x0500000f


	//   ....[118]....
        /*08f4*/ 	.word	0x0500000f


	//   ....[119]....
        /*08f8*/ 	.word	0x0500000f


	//   ....[120]....
        /*08fc*/ 	.word	0x0500000f


	//   ....[121]....
        /*0900*/ 	.word	0x0500000f


	//   ....[122]....
        /*0904*/ 	.word	0x0500000f


	//   ....[123]....
        /*0908*/ 	.word	0x0500000f


	//   ....[124]....
        /*090c*/ 	.word	0x0500000f


	//   ....[125]....
        /*0910*/ 	.word	0x0500000f


	//   ....[126]....
        /*0914*/ 	.word	0x0500000f


	//   ....[127]....
        /*0918*/ 	.word	0x0500000f


	//   ....[128]....
        /*091c*/ 	.word	0x0500000f


	//   ....[129]....
        /*0920*/ 	.word	0x0500000f


	//   ....[130]....
        /*0924*/ 	.word	0x0500000f


	//   ....[131]....
        /*0928*/ 	.word	0x0500000f


	//   ....[132]....
        /*092c*/ 	.word	0x0500000f


	//   ....[133]....
        /*0930*/ 	.word	0x0500000f


	//   ....[134]....
        /*0934*/ 	.word	0x0500000f


	//   ....[135]....
        /*0938*/ 	.word	0x0500000f


	//   ....[136]....
        /*093c*/ 	.word	0x0500000f


	//   ....[137]....
        /*0940*/ 	.word	0x0500000f


	//   ....[138]....
        /*0944*/ 	.word	0x0500000f


	//   ....[139]....
        /*0948*/ 	.word	0x0500000f


	//   ....[140]....
        /*094c*/ 	.word	0x0500000f


	//   ....[141]....
        /*0950*/ 	.word	0x0500000f


	//   ....[142]....
        /*0954*/ 	.word	0x0500000f


	//   ....[143]....
        /*0958*/ 	.word	0x0500000f


	//   ....[144]....
        /*095c*/ 	.word	0x0500000f


	//   ....[145]....
        /*0960*/ 	.word	0x0500000f


	//   ....[146]....
        /*0964*/ 	.word	0x0500000f


	//   ....[147]....
        /*0968*/ 	.word	0x0500000f


	//   ....[148]....
        /*096c*/ 	.word	0x0500000f


	//   ....[149]....
        /*0970*/ 	.word	0x0500000f


	//   ....[150]....
        /*0974*/ 	.word	0x0500000f


	//----- nvinfo : EIATTR_COOP_GROUP_INSTR_OFFSETS
	.align		4
.L_147:
        /*0978*/ 	.byte	0x04, 0x28
        /*097a*/ 	.short	(.L_149 - .L_148)


	//   ....[0]....
.L_148:
        /*097c*/ 	.word	0x00000060


	//   ....[1]....
        /*0980*/ 	.word	0x000001a0


	//   ....[2]....
        /*0984*/ 	.word	0x000001f0


	//   ....[3]....
        /*0988*/ 	.word	0x00000420


	//   ....[4]....
        /*098c*/ 	.word	0x00000580


	//   ....[5]....
        /*0990*/ 	.word	0x000006a0


	//   ....[6]....
        /*0994*/ 	.word	0x00000800


	//   ....[7]....
        /*0998*/ 	.word	0x0000af90


	//   ....[8]....
        /*099c*/ 	.word	0x0000b520


	//   ....[9]....
        /*09a0*/ 	.word	0x0000b530


	//   ....[10]....
        /*09a4*/ 	.word	0x0000b540


	//   ....[11]....
        /*09a8*/ 	.word	0x0000b550


	//   ....[12]....
        /*09ac*/ 	.word	0x0000e0e0


	//   ....[13]....
        /*09b0*/ 	.word	0x0000e0f0


	//   ....[14]....
        /*09b4*/ 	.word	0x0000e100


	//   ....[15]....
        /*09b8*/ 	.word	0x0000e110


	//   ....[16]....
        /*09bc*/ 	.word	0x00014e50


	//   ....[17]....
        /*09c0*/ 	.word	0x00014f00


	//   ....[18]....
        /*09c4*/ 	.word	0x00015400


	//   ....[19]....
        /*09c8*/ 	.word	0x00015480


	//   ....[20]....
        /*09cc*/ 	.word	0x0001a000


	//   ....[21]....
        /*09d0*/ 	.word	0x0001a020


	//   ....[22]....
        /*09d4*/ 	.word	0x0001a7f0


	//   ....[23]....
        /*09d8*/ 	.word	0x0001a810


	//   ....[24]....
        /*09dc*/ 	.word	0x0001bc50


	//   ....[25]....
        /*09e0*/ 	.word	0x0001bc60


	//   ....[26]....
        /*09e4*/ 	.word	0x0001bc90


	//   ....[27]....
        /*09e8*/ 	.word	0x0001bca0


	//   ....[28]....
        /*09ec*/ 	.word	0x0001d220


	//   ....[29]....
        /*09f0*/ 	.word	0x0001d230


	//   ....[30]....
        /*09f4*/ 	.word	0x0001d240


	//   ....[31]....
        /*09f8*/ 	.word	0x0001d250


	//   ....[32]....
        /*09fc*/ 	.word	0x0001db20


	//   ....[33]....
        /*0a00*/ 	.word	0x0001db40


	//   ....[34]....
        /*0a04*/ 	.word	0x0001dca0


	//   ....[35]....
        /*0a08*/ 	.word	0x0001dcc0


	//   ....[36]....
        /*0a0c*/ 	.word	0x0001ddc0


	//   ....[37]....
        /*0a10*/ 	.word	0x0001dde0


	//   ....[38]....
        /*0a14*/ 	.word	0x0001def0


	//   ....[39]....
        /*0a18*/ 	.word	0x0001df10


	//   ....[40]....
        /*0a1c*/ 	.word	0x0001e430


	//   ....[41]....
        /*0a20*/ 	.word	0x0001e470


	//   ....[42]....
        /*0a24*/ 	.word	0x0001ec50


	//   ....[43]....
        /*0a28*/ 	.word	0x0001ec60


	//   ....[44]....
        /*0a2c*/ 	.word	0x0001fbe0


	//   ....[45]....
        /*0a30*/ 	.word	0x0001fc10


	//   ....[46]....
        /*0a34*/ 	.word	0x0001fd10


	//   ....[47]....
        /*0a38*/ 	.word	0x0001fd30


	//   ....[48]....
        /*0a3c*/ 	.word	0x0001fe30


	//   ....[49]....
        /*0a40*/ 	.word	0x0001fe50


	//   ....[50]....
        /*0a44*/ 	.word	0x0001ff60


	//   ....[51]....
        /*0a48*/ 	.word	0x0001ff80


	//   ....[52]....
        /*0a4c*/ 	.word	0x00020110


	//   ....[53]....
        /*0a50*/ 	.word	0x00020340


	//   ....[54]....
        /*0a54*/ 	.word	0x00020370


	//   ....[55]....
        /*0a58*/ 	.word	0x000203a0


	//   ....[56]....
        /*0a5c*/ 	.word	0x000203d0


	//   ....[57]....
        /*0a60*/ 	.word	0x00020400


	//   ....[58]....
        /*0a64*/ 	.word	0x00020430


	//   ....[59]....
        /*0a68*/ 	.word	0x000205d0


	//   ....[60]....
        /*0a6c*/ 	.word	0x00020600


	//   ....[61]....
        /*0a70*/ 	.word	0x00020630


	//   ....[62]....
        /*0a74*/ 	.word	0x00020660


	//   ....[63]....
        /*0a78*/ 	.word	0x00020690


	//   ....[64]....
        /*0a7c*/ 	.word	0x000206c0


	//   ....[65]....
        /*0a80*/ 	.word	0x00020750


	//   ....[66]....
        /*0a84*/ 	.word	0x00020780


	//   ....[67]....
        /*0a88*/ 	.word	0x00020790


	//   ....[68]....
        /*0a8c*/ 	.word	0x00020840


	//   ....[69]....
        /*0a90*/ 	.word	0x000218e0


	//   ....[70]....
        /*0a94*/ 	.word	0x00023670


	//   ....[71]....
        /*0a98*/ 	.word	0x00024270


	//   ....[72]....
        /*0a9c*/ 	.word	0x00024290


	//   ....[73]....
        /*0aa0*/ 	.word	0x000242d0


	//   ....[74]....
        /*0aa4*/ 	.word	0x00024300


	//   ....[75]....
        /*0aa8*/ 	.word	0x000243e0


	//   ....[76]....
        /*0aac*/ 	.word	0x00024430


	//   ....[77]....
        /*0ab0*/ 	.word	0x000244d0


	//   ....[78]....
        /*0ab4*/ 	.word	0x000244e0


	//   ....[79]....
        /*0ab8*/ 	.word	0x00024580


	//   ....[80]....
        /*0abc*/ 	.word	0x00024590


	//   ....[81]....
        /*0ac0*/ 	.word	0x00024630


	//   ....[82]....
        /*0ac4*/ 	.word	0x00024640


	//   ....[83]....
        /*0ac8*/ 	.word	0x000246c0


	//   ....[84]....
        /*0acc*/ 	.word	0x000246f0


	//   ....[85]....
        /*0ad0*/ 	.word	0x00024740


	//   ....[86]....
        /*0ad4*/ 	.word	0x00024780


	//   ....[87]....
        /*0ad8*/ 	.word	0x000276e0


	//   ....[88]....
        /*0adc*/ 	.word	0x00027710


	//   ....[89]....
        /*0ae0*/ 	.word	0x00027770


	//   ....[90]....
        /*0ae4*/ 	.word	0x000277a0


	//   ....[91]....
        /*0ae8*/ 	.word	0x000277d0


	//   ....[92]....
        /*0aec*/ 	.word	0x00027800


	//   ....[93]....
        /*0af0*/ 	.word	0x00027830


	//   ....[94]....
        /*0af4*/ 	.word	0x00027860


	//   ....[95]....
        /*0af8*/ 	.word	0x00027a20


	//   ....[96]....
        /*0afc*/ 	.word	0x00027a50


	//   ....[97]....
        /*0b00*/ 	.word	0x00027a80


	//   ....[98]....
        /*0b04*/ 	.word	0x00027ab0


	//   ....[99]....
        /*0b08*/ 	.word	0x00027ae0


	//   ....[100]....
        /*0b0c*/ 	.word	0x00027b10


	//   ....[101]....
        /*0b10*/ 	.word	0x00027bd0


	//   ....[102]....
        /*0b14*/ 	.word	0x00027bf0


	//   ....[103]....
        /*0b18*/ 	.word	0x00027c00


	//   ....[104]....
        /*0b1c*/ 	.word	0x00027c60


	//   ....[105]....
        /*0b20*/ 	.word	0x00028380


	//   ....[106]....
        /*0b24*/ 	.word	0x000287c0


	//   ....[107]....
        /*0b28*/ 	.word	0x00028850


	//   ....[108]....
        /*0b2c*/ 	.word	0x000288a0


	//   ....[109]....
        /*0b30*/ 	.word	0x000288f0


	//   ....[110]....
        /*0b34*/ 	.word	0x000289d0


	//   ....[111]....
        /*0b38*/ 	.word	0x00028a60


	//   ....[112]....
        /*0b3c*/ 	.word	0x00028ac0


	//   ....[113]....
        /*0b40*/ 	.word	0x00028b20


	//   ....[114]....
        /*0b44*/ 	.word	0x00028d70


	//   ....[115]....
        /*0b48*/ 	.word	0x00029050


	//   ....[116]....
        /*0b4c*/ 	.word	0x000291c0


	//   ....[117]....
        /*0b50*/ 	.word	0x00029210


	//   ....[118]....
        /*0b54*/ 	.word	0x00029270


	//   ....[119]....
        /*0b58*/ 	.word	0x00029340


	//   ....[120]....
        /*0b5c*/ 	.word	0x00029480


	//   ....[121]....
        /*0b60*/ 	.word	0x00029570


	//   ....[122]....
        /*0b64*/ 	.word	0x00029650


	//   ....[123]....
        /*0b68*/ 	.word	0x00029760


	//   ....[124]....
        /*0b6c*/ 	.word	0x000297c0


	//   ....[125]....
        /*0b70*/ 	.word	0x000298d0


	//   ....[126]....
        /*0b74*/ 	.word	0x00029930


	//   ....[127]....
        /*0b78*/ 	.word	0x00029a40


	//   ....[128]....
        /*0b7c*/ 	.word	0x00029aa0


	//   ....[129]....
        /*0b80*/ 	.word	0x00029b90


	//   ....[130]....
        /*0b84*/ 	.word	0x00029c10


	//   ....[131]....
        /*0b88*/ 	.word	0x00029cf0


	//   ....[132]....
        /*0b8c*/ 	.word	0x0002a060


	//   ....[133]....
        /*0b90*/ 	.word	0x0002a100


	//   ....[134]....
        /*0b94*/ 	.word	0x0002a2a0


	//   ....[135]....
        /*0b98*/ 	.word	0x0002a320


	//   ....[136]....
        /*0b9c*/ 	.word	0x0002a3a0


	//   ....[137]....
        /*0ba0*/ 	.word	0x0002a420


	//   ....[138]....
        /*0ba4*/ 	.word	0x0002a4a0


	//   ....[139]....
        /*0ba8*/ 	.word	0x0002a530


	//   ....[140]....
        /*0bac*/ 	.word	0x0002a5d0


	//   ....[141]....
        /*0bb0*/ 	.word	0x0002a680


	//   ....[142]....
        /*0bb4*/ 	.word	0x0002a700


	//   ....[143]....
        /*0bb8*/ 	.word	0x0002a780


	//   ....[144]....
        /*0bbc*/ 	.word	0x0002a800


	//   ....[145]....
        /*0bc0*/ 	.word	0x0002a890


	//   ....[146]....
        /*0bc4*/ 	.word	0x0002a910


	//   ....[147]....
        /*0bc8*/ 	.word	0x0002a9b0


	//   ....[148]....
        /*0bcc*/ 	.word	0x0002aa00


	//   ....[149]....
        /*0bd0*/ 	.word	0x0002aa90


	//   ....[150]....
        /*0bd4*/ 	.word	0x0002abc0


	//----- nvinfo : EIATTR_REG_RECONFIG
	.align		4
.L_149:
        /*0bd8*/ 	.byte	0x01, 0x54
	.zero		2


	//----- nvinfo : EIATTR_SYSCALL_OFFSETS
	.align		4
        /*0bdc*/ 	.byte	0x04, 0x46
        /*0bde*/ 	.short	(.L_151 - .L_150)


	//   ....[0]....
.L_150:
        /*0be0*/ 	.word	0x00001cf0


	//   ....[1]....
        /*0be4*/ 	.word	0x00001e40


	//   ....[2]....
        /*0be8*/ 	.word	0x0000b120


	//   ....[3]....
        /*0bec*/ 	.word	0x0000b4a0


	//   ....[4]....
        /*0bf0*/ 	.word	0x00023290


	//   ....[5]....
        /*0bf4*/ 	.word	0x000233e0


	//   ....[6]....
        /*0bf8*/ 	.word	0x000234d0


	//   ....[7]....
        /*0bfc*/ 	.word	0x00023e50


	//----- nvinfo : EIATTR_MBARRIER_INSTR_OFFSETS
	.align		4
.L_151:
        /*0c00*/ 	.byte	0x04, 0x39
        /*0c02*/ 	.short	(.L_153 - .L_152)


	//   ....[0]....
.L_152:
        /*0c04*/ 	.word	0x000002d0
        /*0c08*/ 	.word	0x000000ff
        /*0c0c*/ 	.word	0x00036800
        /*0c10*/ 	.short	0x0100
        /*0c12*/ 	.byte	0x08
	.zero		1


	//   ....[1]....
        /*0c14*/ 	.word	0x000002e0
        /*0c18*/ 	.word	0x000000ff
        /*0c1c*/ 	.word	0x00036820
        /*0c20*/ 	.short	0x0100
        /*0c22*/ 	.byte	0x08
	.zero		1


	//   ....[2]....
        /*0c24*/ 	.word	0x000003d0
        /*0c28*/ 	.word	0x000000ff
        /*0c2c*/ 	.word	0x00036830
        /*0c30*/ 	.short	0x0100
        /*0c32*/ 	.byte	0x08
	.zero		1


	//   ....[3]....
        /*0c34*/ 	.word	0x000003e0
        /*0c38*/ 	.word	0x000000ff
        /*0c3c*/ 	.word	0x00036840
        /*0c40*/ 	.short	0x0100
        /*0c42*/ 	.byte	0x08
	.zero		1


	//   ....[4]....
        /*0c44*/ 	.word	0x000003f0
        /*0c48*/ 	.word	0x000000ff
        /*0c4c*/ 	.word	0x00036838
        /*0c50*/ 	.short	0x0100
        /*0c52*/ 	.byte	0x08
	.zero		1


	//   ....[5]....
        /*0c54*/ 	.word	0x00000400
        /*0c58*/ 	.word	0x000000ff
        /*0c5c*/ 	.word	0x00036848
        /*0c60*/ 	.short	0x0100
        /*0c62*/ 	.byte	0x08
	.zero		1


	//   ....[6]....
        /*0c64*/ 	.word	0x00000530
        /*0c68*/ 	.word	0x000000ff
        /*0c6c*/ 	.word	0x00036850
        /*0c70*/ 	.short	0x0100
        /*0c72*/ 	.byte	0x08
	.zero		1


	//   ....[7]....
        /*0c74*/ 	.word	0x00000540
        /*0c78*/ 	.word	0x000000ff
        /*0c7c*/ 	.word	0x00036860
        /*0c80*/ 	.short	0x0100
        /*0c82*/ 	.byte	0x08
	.zero		1


	//   ....[8]....
        /*0c84*/ 	.word	0x00000550
        /*0c88*/ 	.word	0x000000ff
        /*0c8c*/ 	.word	0x00036858
        /*0c90*/ 	.short	0x0100
        /*0c92*/ 	.byte	0x08
	.zero		1


	//   ....[9]....
        /*0c94*/ 	.word	0x00000560
        /*0c98*/ 	.word	0x000000ff
        /*0c9c*/ 	.word	0x00036868
        /*0ca0*/ 	.short	0x0100
        /*0ca2*/ 	.byte	0x08
	.zero		1


	//   ....[10]....
        /*0ca4*/ 	.word	0x00000650
        /*0ca8*/ 	.word	0x000000ff
        /*0cac*/ 	.word	0x00036870
        /*0cb0*/ 	.short	0x0100
        /*0cb2*/ 	.byte	0x06
	.zero		1


	//   ....[11]....
        /*0cb4*/ 	.word	0x00000660
        /*0cb8*/ 	.word	0x000000ff
        /*0cbc*/ 	.word	0x00036880
        /*0cc0*/ 	.short	0x0100
        /*0cc2*/ 	.byte	0x06
	.zero		1


	//   ....[12]....
        /*0cc4*/ 	.word	0x00000670
        /*0cc8*/ 	.word	0x000000ff
        /*0ccc*/ 	.word	0x00036878
        /*0cd0*/ 	.short	0x0100
        /*0cd2*/ 	.byte	0x06
	.zero		1


	//   ....[13]....
        /*0cd4*/ 	.word	0x00000680
        /*0cd8*/ 	.word	0x000000ff
        /*0cdc*/ 	.word	0x00036888
        /*0ce0*/ 	.short	0x0100
        /*0ce2*/ 	.byte	0x06
	.zero		1


	//   ....[14]....
        /*0ce4*/ 	.word	0x000007b0
        /*0ce8*/ 	.word	0x000000ff
        /*0cec*/ 	.word	0x00036890
        /*0cf0*/ 	.short	0x0100
        /*0cf2*/ 	.byte	0x08
	.zero		1


	//   ....[15]....
        /*0cf4*/ 	.word	0x000007c0
        /*0cf8*/ 	.word	0x000000ff
        /*0cfc*/ 	.word	0x000368a0
        /*0d00*/ 	.short	0x0100
        /*0d02*/ 	.byte	0x08
	.zero		1


	//   ....[16]....
        /*0d04*/ 	.word	0x000007d0
        /*0d08*/ 	.word	0x000000ff
        /*0d0c*/ 	.word	0x00036898
        /*0d10*/ 	.short	0x0100
        /*0d12*/ 	.byte	0x08
	.zero		1


	//   ....[17]....
        /*0d14*/ 	.word	0x000007e0
        /*0d18*/ 	.word	0x000000ff
        /*0d1c*/ 	.word	0x000368a8
        /*0d20*/ 	.short	0x0100
        /*0d22*/ 	.byte	0x08
	.zero		1


	//   ....[18]....
        /*0d24*/ 	.word	0x00000910
        /*0d28*/ 	.word	0x000000ff
        /*0d2c*/ 	.word	0x000368b0
        /*0d30*/ 	.short	0x0100
        /*0d32*/ 	.byte	0x08
	.zero		1


	//   ....[19]....
        /*0d34*/ 	.word	0x00000920
        /*0d38*/ 	.word	0x000000ff
        /*0d3c*/ 	.word	0x000368c0
        /*0d40*/ 	.short	0x0100
        /*0d42*/ 	.byte	0x08
	.zero		1


	//   ....[20]....
        /*0d44*/ 	.word	0x00000930
        /*0d48*/ 	.word	0x000000ff
        /*0d4c*/ 	.word	0x000368b8
        /*0d50*/ 	.short	0x0100
        /*0d52*/ 	.byte	0x08
	.zero		1


	//   ....[21]....
        /*0d54*/ 	.word	0x00000940
        /*0d58*/ 	.word	0x000000ff
        /*0d5c*/ 	.word	0x000368c8
        /*0d60*/ 	.short	0x0100
        /*0d62*/ 	.byte	0x08
	.zero		1


	//   ....[22]....
        /*0d64*/ 	.word	0x000039a0
        /*0d68*/ 	.word	0x00000061
        /*0d6c*/ 	.word	0x00036890
        /*0d70*/ 	.short	0x010a
        /*0d72*/ 	.byte	0x3f
	.zero		1


	//   ....[23]....
        /*0d74*/ 	.word	0x00006d70
        /*0d78*/ 	.word	0x00000061
        /*0d7c*/ 	.word	0x00036890
        /*0d80*/ 	.short	0x010a
        /*0d82*/ 	.byte	0x3f
	.zero		1


	//   ....[24]....
        /*0d84*/ 	.word	0x00009e50
        /*0d88*/ 	.word	0x00000061
        /*0d8c*/ 	.word	0x00036890
        /*0d90*/ 	.short	0x010a
        /*0d92*/ 	.byte	0x3f
	.zero		1


	//   ....[25]....
        /*0d94*/ 	.word	0x0000a220
        /*0d98*/ 	.word	0x00000028
        /*0d9c*/ 	.word	0x00000000
        /*0da0*/ 	.short	0x0101
        /*0da2*/ 	.byte	0x3f
	.zero		1


	//   ....[26]....
        /*0da4*/ 	.word	0x0000a260
        /*0da8*/ 	.word	0x00000061
        /*0dac*/ 	.word	0x000368b0
        /*0db0*/ 	.short	0x010a
        /*0db2*/ 	.byte	0x3f
	.zero		1


	//   ....[27]....
        /*0db4*/ 	.word	0x0000a8e0
        /*0db8*/ 	.word	0x00000061
        /*0dbc*/ 	.word	0x00000000
        /*0dc0*/ 	.short	0x0101
        /*0dc2*/ 	.byte	0x3f
	.zero		1


	//   ....[28]....
        /*0dc4*/ 	.word	0x0000b1a0
        /*0dc8*/ 	.word	0x00000010
        /*0dcc*/ 	.word	0x00036800
        /*0dd0*/ 	.short	0x010a
        /*0dd2*/ 	.byte	0x3f
	.zero		1


	//   ....[29]....
        /*0dd4*/ 	.word	0x0000b1f0
        /*0dd8*/ 	.word	0x00000010
        /*0ddc*/ 	.word	0x00036800
        /*0de0*/ 	.short	0x010a
        /*0de2*/ 	.byte	0x3f
	.zero		1


	//   ....[30]....
        /*0de4*/ 	.word	0x0000bd60
        /*0de8*/ 	.word	0x00000010
        /*0dec*/ 	.word	0x00036800
        /*0df0*/ 	.short	0x010a
        /*0df2*/ 	.byte	0x3f
	.zero		1


	//   ....[31]....
        /*0df4*/ 	.word	0x0000e6b0
        /*0df8*/ 	.word	0x00000010
        /*0dfc*/ 	.word	0x00036800
        /*0e00*/ 	.short	0x010a
        /*0e02*/ 	.byte	0x3f
	.zero		1


	//   ....[32]....
        /*0e04*/ 	.word	0x00011190
        /*0e08*/ 	.word	0x00000003
        /*0e0c*/ 	.word	0x00036830
        /*0e10*/ 	.short	0x010a
        /*0e12*/ 	.byte	0x3f
	.zero		1


	//   ....[33]....
        /*0e14*/ 	.word	0x00011210
        /*0e18*/ 	.word	0x00000003
        /*0e1c*/ 	.word	0x00036830
        /*0e20*/ 	.short	0x010a
        /*0e22*/ 	.byte	0x3f
	.zero		1


	//   ....[34]....
        /*0e24*/ 	.word	0x00014ef0
        /*0e28*/ 	.word	0x00000003
        /*0e2c*/ 	.word	0x00000000
        /*0e30*/ 	.short	0x0101
        /*0e32*/ 	.byte	0x3f
	.zero		1


	//   ....[35]....
        /*0e34*/ 	.word	0x00016570
        /*0e38*/ 	.word	0x0000000b
        /*0e3c*/ 	.word	0x00036830
        /*0e40*/ 	.short	0x010a
        /*0e42*/ 	.byte	0x3f
	.zero		1


	//   ....[36]....
        /*0e44*/ 	.word	0x000165f0
        /*0e48*/ 	.word	0x0000000b
        /*0e4c*/ 	.word	0x00036830
        /*0e50*/ 	.short	0x010a
        /*0e52*/ 	.byte	0x3f
	.zero		1


	//   ....[37]....
        /*0e54*/ 	.word	0x00019c60
        /*0e58*/ 	.word	0x00000009
        /*0e5c*/ 	.word	0x00036850
        /*0e60*/ 	.short	0x010a
        /*0e62*/ 	.byte	0x3f
	.zero		1


	//   ....[38]....
        /*0e64*/ 	.word	0x00019cb0
        /*0e68*/ 	.word	0x00000009
        /*0e6c*/ 	.word	0x00036850
        /*0e70*/ 	.short	0x010a
        /*0e72*/ 	.byte	0x3f
	.zero		1


	//   ....[39]....
        /*0e74*/ 	.word	0x0001b000
        /*0e78*/ 	.word	0x0000000d
        /*0e7c*/ 	.word	0x00000000
        /*0e80*/ 	.short	0x0101
        /*0e82*/ 	.byte	0x3f
	.zero		1


	//   ....[40]....
        /*0e84*/ 	.word	0x0001b060
        /*0e88*/ 	.word	0x00000009
        /*0e8c*/ 	.word	0x00000000
        /*0e90*/ 	.short	0x0101
        /*0e92*/ 	.byte	0x3f
	.zero		1


	//   ....[41]....
        /*0e94*/ 	.word	0x0001b840
        /*0e98*/ 	.word	0x00000006
        /*0e9c*/ 	.word	0x00036850
        /*0ea0*/ 	.short	0x010a
        /*0ea2*/ 	.byte	0x3f
	.zero		1


	//   ....[42]....
        /*0ea4*/ 	.word	0x0001b8e0
        /*0ea8*/ 	.word	0x00000006
        /*0eac*/ 	.word	0x00036850
        /*0eb0*/ 	.short	0x010a
        /*0eb2*/ 	.byte	0x3f
	.zero		1


	//   ....[43]....
        /*0eb4*/ 	.word	0x0001be30
        /*0eb8*/ 	.word	0x0000000c
        /*0ebc*/ 	.word	0x00000000
        /*0ec0*/ 	.short	0x0101
        /*0ec2*/ 	.byte	0x3f
	.zero		1


	//   ....[44]....
        /*0ec4*/ 	.word	0x0001db50
        /*0ec8*/ 	.word	0x00000000
        /*0ecc*/ 	.word	0x00000000
        /*0ed0*/ 	.short	0x0101
        /*0ed2*/ 	.byte	0x3f
	.zero		1


	//   ....[45]....
        /*0ed4*/ 	.word	0x0001e2c0
        /*0ed8*/ 	.word	0x00000004
        /*0edc*/ 	.word	0x00000000
        /*0ee0*/ 	.short	0x0101
        /*0ee2*/ 	.byte	0x3f
	.zero		1


	//   ....[46]....
        /*0ee4*/ 	.word	0x000219c0
        /*0ee8*/ 	.word	0x00000012
        /*0eec*/ 	.word	0x00036820
        /*0ef0*/ 	.short	0x010a
        /*0ef2*/ 	.byte	0x3f
	.zero		1


	//   ....[47]....
        /*0ef4*/ 	.word	0x00021a90
        /*0ef8*/ 	.word	0x00000005
        /*0efc*/ 	.word	0x000368a0
        /*0f00*/ 	.short	0x010a
        /*0f02*/ 	.byte	0x3f
	.zero		1


	//   ....[48]....
        /*0f04*/ 	.word	0x00021ed0
        /*0f08*/ 	.word	0x00000005
        /*0f0c*/ 	.word	0x000368c0
        /*0f10*/ 	.short	0x010a
        /*0f12*/ 	.byte	0x3f
	.zero		1


	//   ....[49]....
        /*0f14*/ 	.word	0x00022460
        /*0f18*/ 	.word	0x00000007
        /*0f1c*/ 	.word	0x000368a0
        /*0f20*/ 	.short	0x010a
        /*0f22*/ 	.byte	0x3f
	.zero		1


	//   ....[50]....
        /*0f24*/ 	.word	0x00022890
        /*0f28*/ 	.word	0x00000007
        /*0f2c*/ 	.word	0x000368c0
        /*0f30*/ 	.short	0x010a
        /*0f32*/ 	.byte	0x3f
	.zero		1


	//   ....[51]....
        /*0f34*/ 	.word	0x000238e0
        /*0f38*/ 	.word	0x00000000
        /*0f3c*/ 	.word	0x00036840
        /*0f40*/ 	.short	0x010a
        /*0f42*/ 	.byte	0x3f
	.zero		1


	//   ....[52]....
        /*0f44*/ 	.word	0x00024890
        /*0f48*/ 	.word	0x00000012
        /*0f4c*/ 	.word	0x00036800
        /*0f50*/ 	.short	0x0107
        /*0f52*/ 	.byte	0x3f
	.zero		1


	//   ....[53]....
        /*0f54*/ 	.word	0x000249a0
        /*0f58*/ 	.word	0x00000012
        /*0f5c*/ 	.word	0x00036800
        /*0f60*/ 	.short	0x0101
        /*0f62*/ 	.byte	0x3f
	.zero		1


	//   ....[54]....
        /*0f64*/ 	.word	0x000249c0
        /*0f68*/ 	.word	0x00000012
        /*0f6c*/ 	.word	0x00036820
        /*0f70*/ 	.short	0x010a
        /*0f72*/ 	.byte	0x3f
	.zero		1


	//   ....[55]....
        /*0f74*/ 	.word	0x00024d80
        /*0f78*/ 	.word	0x00000003
        /*0f7c*/ 	.word	0x00036840
        /*0f80*/ 	.short	0x010a
        /*0f82*/ 	.byte	0x3f
	.zero		1


	//   ....[56]....
        /*0f84*/ 	.word	0x00025220
        /*0f88*/ 	.word	0x00000003
        /*0f8c*/ 	.word	0x00000060
        /*0f90*/ 	.short	0x010a
        /*0f92*/ 	.byte	0x3f
	.zero		1


	//   ....[57]....
        /*0f94*/ 	.word	0x000259a0
        /*0f98*/ 	.word	0x00000003
        /*0f9c*/ 	.word	0x00036840
        /*0fa0*/ 	.short	0x010a
        /*0fa2*/ 	.byte	0x3f
	.zero		1


	//   ....[58]....
        /*0fa4*/ 	.word	0x00025e40
        /*0fa8*/ 	.word	0x00000002
        /*0fac*/ 	.word	0x00000060
        /*0fb0*/ 	.short	0x010a
        /*0fb2*/ 	.byte	0x3f
	.zero		1


	//   ....[59]....
        /*0fb4*/ 	.word	0x00026500
        /*0fb8*/ 	.word	0x00000002
        /*0fbc*/ 	.word	0x00036840
        /*0fc0*/ 	.short	0x010a
        /*0fc2*/ 	.byte	0x3f
	.zero		1


	//   ....[60]....
        /*0fc4*/ 	.word	0x000269a0
        /*0fc8*/ 	.word	0x00000002
        /*0fcc*/ 	.word	0x00000060
        /*0fd0*/ 	.short	0x010a
        /*0fd2*/ 	.byte	0x3f
	.zero		1


	//   ....[61]....
        /*0fd4*/ 	.word	0x00027010
        /*0fd8*/ 	.word	0x00000000
        /*0fdc*/ 	.word	0x00036860
        /*0fe0*/ 	.short	0x010a
        /*0fe2*/ 	.byte	0x3f
	.zero		1


	//   ....[62]....
        /*0fe4*/ 	.word	0x00028300
        /*0fe8*/ 	.word	0x00000000
        /*0fec*/ 	.word	0x00036820
        /*0ff0*/ 	.short	0x010a
        /*0ff2*/ 	.byte	0x3f
	.zero		1


	//   ....[63]....
        /*0ff4*/ 	.word	0x00028500
        /*0ff8*/ 	.word	0x00000006
        /*0ffc*/ 	.word	0x00000000
        /*1000*/ 	.short	0x010a
        /*1002*/ 	.byte	0x3f
	.zero		1


	//   ....[64]....
        /*1004*/ 	.word	0x00028530
        /*1008*/ 	.word	0x00000007
        /*100c*/ 	.word	0x00000000
        /*1010*/ 	.short	0x010a
        /*1012*/ 	.byte	0x3f
	.zero		1


	//   ....[65]....
        /*1014*/ 	.word	0x00028590
        /*1018*/ 	.word	0x00000004
        /*101c*/ 	.word	0x00000000
        /*1020*/ 	.short	0x010a
        /*1022*/ 	.byte	0x3f
	.zero		1


	//   ....[66]....
        /*1024*/ 	.word	0x000285c0
        /*1028*/ 	.word	0x00000003
        /*102c*/ 	.word	0x00000000
        /*1030*/ 	.short	0x010a
        /*1032*/ 	.byte	0x3f
	.zero		1


	//   ....[67]....
        /*1034*/ 	.word	0x00028620
        /*1038*/ 	.word	0x00000061
        /*103c*/ 	.word	0x00036890
        /*1040*/ 	.short	0x010a
        /*1042*/ 	.byte	0x3f
	.zero		1


	//   ....[68]....
        /*1044*/ 	.word	0x00028670
        /*1048*/ 	.word	0x00000061
        /*104c*/ 	.word	0x00036890
        /*1050*/ 	.short	0x010a
        /*1052*/ 	.byte	0x3f
	.zero		1


	//   ....[69]....
        /*1054*/ 	.word	0x000286c0
        /*1058*/ 	.word	0x00000061
        /*105c*/ 	.word	0x00036890
        /*1060*/ 	.short	0x010a
        /*1062*/ 	.byte	0x3f
	.zero		1


	//   ....[70]....
        /*1064*/ 	.word	0x00028710
        /*1068*/ 	.word	0x00000061
        /*106c*/ 	.word	0x000368b0
        /*1070*/ 	.short	0x010a
        /*1072*/ 	.byte	0x3f
	.zero		1


	//   ....[71]....
        /*1074*/ 	.word	0x00028920
        /*1078*/ 	.word	0x00000010
        /*107c*/ 	.word	0x00036800
        /*1080*/ 	.short	0x010a
        /*1082*/ 	.byte	0x3f
	.zero		1


	//   ....[72]....
        /*1084*/ 	.word	0x00028b50
        /*1088*/ 	.word	0x00000010
        /*108c*/ 	.word	0x00036800
        /*1090*/ 	.short	0x010a
        /*1092*/ 	.byte	0x3f
	.zero		1


	//   ....[73]....
        /*1094*/ 	.word	0x00028ba0
        /*1098*/ 	.word	0x00000003
        /*109c*/ 	.word	0x00036830
        /*10a0*/ 	.short	0x010a
        /*10a2*/ 	.byte	0x3f
	.zero		1


	//   ....[74]....
        /*10a4*/ 	.word	0x00028bf0
        /*10a8*/ 	.word	0x0000000b
        /*10ac*/ 	.word	0x00036830
        /*10b0*/ 	.short	0x010a
        /*10b2*/ 	.byte	0x3f
	.zero		1


	//   ....[75]....
        /*10b4*/ 	.word	0x00028c40
        /*10b8*/ 	.word	0x00000009
        /*10bc*/ 	.word	0x00036850
        /*10c0*/ 	.short	0x010a
        /*10c2*/ 	.byte	0x3f
	.zero		1


	//   ....[76]....
        /*10c4*/ 	.word	0x00028c90
        /*10c8*/ 	.word	0x00000006
        /*10cc*/ 	.word	0x00036850
        /*10d0*/ 	.short	0x010a
        /*10d2*/ 	.byte	0x3f
	.zero		1


	//   ....[77]....
        /*10d4*/ 	.word	0x00028e30
        /*10d8*/ 	.word	0x00000012
        /*10dc*/ 	.word	0x00036820
        /*10e0*/ 	.short	0x010a
        /*10e2*/ 	.byte	0x3f
	.zero		1


	//   ....[78]....
        /*10e4*/ 	.word	0x00028e80
        /*10e8*/ 	.word	0x00000005
        /*10ec*/ 	.word	0x000368a0
        /*10f0*/ 	.short	0x010a
        /*10f2*/ 	.byte	0x3f
	.zero		1


	//   ....[79]....
        /*10f4*/ 	.word	0x00028ed0
        /*10f8*/ 	.word	0x00000005
        /*10fc*/ 	.word	0x000368c0
        /*1100*/ 	.short	0x010a
        /*1102*/ 	.byte	0x3f
	.zero		1


	//   ....[80]....
        /*1104*/ 	.word	0x00028f20
        /*1108*/ 	.word	0x00000007
        /*110c*/ 	.word	0x000368a0
        /*1110*/ 	.short	0x010a
        /*1112*/ 	.byte	0x3f
	.zero		1


	//   ....[81]....
        /*1114*/ 	.word	0x00028f70
        /*1118*/ 	.word	0x00000007
        /*111c*/ 	.word	0x000368c0
        /*1120*/ 	.short	0x010a
        /*1122*/ 	.byte	0x3f
	.zero		1


	//   ....[82]....
        /*1124*/ 	.word	0x00029110
        /*1128*/ 	.word	0x00000000
        /*112c*/ 	.word	0x00036840
        /*1130*/ 	.short	0x010a
        /*1132*/ 	.byte	0x3f
	.zero		1


	//   ....[83]....
        /*1134*/ 	.word	0x00029d70
        /*1138*/ 	.word	0x00000012
        /*113c*/ 	.word	0x00036820
        /*1140*/ 	.short	0x010a
        /*1142*/ 	.byte	0x3f
	.zero		1


	//   ....[84]....
        /*1144*/ 	.word	0x00029dc0
        /*1148*/ 	.word	0x00000003
        /*114c*/ 	.word	0x00036840
        /*1150*/ 	.short	0x010a
        /*1152*/ 	.byte	0x3f
	.zero		1


	//   ....[85]....
        /*1154*/ 	.word	0x00029e10
        /*1158*/ 	.word	0x00000003
        /*115c*/ 	.word	0x00000060
        /*1160*/ 	.short	0x010a
        /*1162*/ 	.byte	0x3f
	.zero		1


	//   ....[86]....
        /*1164*/ 	.word	0x00029e60
        /*1168*/ 	.word	0x00000003
        /*116c*/ 	.word	0x00036840
        /*1170*/ 	.short	0x010a
        /*1172*/ 	.byte	0x3f
	.zero		1


	//   ....[87]....
        /*1174*/ 	.word	0x00029eb0
        /*1178*/ 	.word	0x00000002
        /*117c*/ 	.word	0x00000060
        /*1180*/ 	.short	0x010a
        /*1182*/ 	.byte	0x3f
	.zero		1


	//   ....[88]....
        /*1184*/ 	.word	0x00029f00
        /*1188*/ 	.word	0x00000002
        /*118c*/ 	.word	0x00036840
        /*1190*/ 	.short	0x010a
        /*1192*/ 	.byte	0x3f
	.zero		1


	//   ....[89]....
        /*1194*/ 	.word	0x00029f50
        /*1198*/ 	.word	0x00000002
        /*119c*/ 	.word	0x00000060
        /*11a0*/ 	.short	0x010a
        /*11a2*/ 	.byte	0x3f
	.zero		1


	//   ....[90]....
        /*11a4*/ 	.word	0x00029fa0
        /*11a8*/ 	.word	0x00000000
        /*11ac*/ 	.word	0x00036860
        /*11b0*/ 	.short	0x010a
        /*11b2*/ 	.byte	0x3f
	.zero		1


	//   ....[91]....
        /*11b4*/ 	.word	0x0002aae0
        /*11b8*/ 	.word	0x00000000
        /*11bc*/ 	.word	0x00036820
        /*11c0*/ 	.short	0x010a
        /*11c2*/ 	.byte	0x3f
	.zero		1


	//   ....[92]....
        /*11c4*/ 	.word	0x0002ac80
        /*11c8*/ 	.word	0x00000006
        /*11cc*/ 	.word	0x00000000
        /*11d0*/ 	.short	0x010a
        /*11d2*/ 	.byte	0x3f
	.zero		1


	//   ....[93]....
        /*11d4*/ 	.word	0x0002acd0
        /*11d8*/ 	.word	0x00000007
        /*11dc*/ 	.word	0x00000000
        /*11e0*/ 	.short	0x010a
        /*11e2*/ 	.byte	0x3f
	.zero		1


	//   ....[94]....
        /*11e4*/ 	.word	0x0002ad20
        /*11e8*/ 	.word	0x00000004
        /*11ec*/ 	.word	0x00000000
        /*11f0*/ 	.short	0x010a
        /*11f2*/ 	.byte	0x3f
	.zero		1


	//----- nvinfo : EIATTR_NUM_MBARRIERS
	.align		4
.L_153:
        /*11f4*/ 	.byte	0x03, 0x38
        /*11f6*/ 	.short	0x0016


	//----- nvinfo : EIATTR_EXIT_INSTR_OFFSETS
	.align		4
        /*11f8*/ 	.byte	0x04, 0x1c
        /*11fa*/ 	.short	(.L_155 - .L_154)


	//   ....[0]....
.L_154:
        /*11fc*/ 	.word	0x00028610


	//----- nvinfo : EIATTR_MAX_THREADS
	.align		4
.L_155:
        /*1200*/ 	.byte	0x04, 0x05
        /*1202*/ 	.short	(.L_157 - .L_156)
.L_156:
        /*1204*/ 	.word	0x00000180
        /*1208*/ 	.word	0x00000001
        /*120c*/ 	.word	0x00000001


	//----- nvinfo : EIATTR_CRS_STACK_SIZE
	.align		4
.L_157:
        /*1210*/ 	.byte	0x04, 0x1e
        /*1212*/ 	.short	(.L_159 - .L_158)
.L_158:
        /*1214*/ 	.word	0x00000000


	//----- nvinfo : EIATTR_CBANK_PARAM_SIZE
	.align		4
.L_159:
        /*1218*/ 	.byte	0x03, 0x19
        /*121a*/ 	.short	0x0af0


	//----- nvinfo : EIATTR_PARAM_CBANK
	.align		4
        /*121c*/ 	.byte	0x04, 0x0a
        /*121e*/ 	.short	(.L_161 - .L_160)
	.align		4
.L_160:
        /*1220*/ 	.word	index@(.nv.constant0._ZN7cutlass13device_kernelIN5flash11enable_sm90INS1_16FlashAttnFwdSm90INS1_25CollectiveMainloopFwdSm90ILi2EN4cute5tupleIJNS5_1CILi1EEES8_S8_EEENS6_IJNS7_ILi128EEENS7_ILi112EEENS7_ILi192EEEEEELi192ENS_6half_tEfNS_4arch4Sm90ELb0ELb0ELb0ELb1ELb0ELb1ELb0ELb1ELb1ELb1ELb1ELb0EEENS1_21CollectiveEpilogueFwdINS6_IJSA_SC_SB_EEES9_SE_SG_Li256ELb1ELb1ELb1ELb0EEENS1_36VarlenDynamicPersistentTileSchedulerILi128ELi112ELi256ELi128ELb1ELb1ELb1ELb0ELb1ELb1EEEEEEEEEvNT_6ParamsE)
        /*1224*/ 	.short	0x0210
        /*1226*/ 	.short	0x0af0


	//----- nvinfo : EIATTR_SW_WAR
	.align		4
.L_161:
        /*1228*/ 	.byte	0x04, 0x36
        /*122a*/ 	.short	(.L_163 - .L_162)
.L_162:
        /*122c*/ 	.word	0x00000008
.L_163:


//--------------------- .nv.info._ZN7cutlass13device_kernelIN5flash11enable_sm90INS1_16FlashAttnFwdSm90INS1_25CollectiveMainloopFwdSm90ILi2EN4cute5tupleIJNS5_1CILi1EEES8_S8_EEENS6_IJNS7_ILi128EEENS7_ILi96EEENS7_ILi192EEEEEELi192ENS_6half_tEfNS_4arch4Sm90ELb0ELb1ELb0ELb0ELb0ELb0ELb0ELb1ELb1ELb1ELb1ELb0EEENS1_21CollectiveEpilogueFwdINS6_IJSA_SC_SB_EEES9_SE_SG_Li256ELb0ELb1ELb1ELb0EEENS1_19SingleTileSchedulerILb0ELb1ELb1ELi128EEEEEEEEEvNT_6ParamsE --------------------------
	.section	.nv.info._ZN7cutlass13device_kernelIN5flash11enable_sm90INS1_16FlashAttnFwdSm90INS1_25CollectiveMainloopFwdSm90ILi2EN4cute5tupleIJNS5_1CILi1EEES8_S8_EEENS6_IJNS7_ILi128EEENS7_ILi96EEENS7_ILi192EEEEEELi192ENS_6half_tEfNS_4arch4Sm90ELb0ELb1ELb0ELb0ELb0ELb0ELb0ELb1ELb1ELb1ELb1ELb0EEENS1_21CollectiveEpilogueFwdINS6_IJSA_SC_SB_EEES9_SE_SG_Li256ELb0ELb1ELb1ELb0EEENS1_19SingleTileSchedulerILb0ELb1ELb1ELi128EEEEEEEEEvNT_6ParamsE,"",@"SHT_CUDA_INFO"
	.sectionflags	@""
	.align	4


	//----- nvinfo : EIATTR_CUDA_API_VERSION
	.align		4
        /*0000*/ 	.byte	0x04, 0x37
        /*0002*/ 	.short	(.L_165 - .L_164)
.L_164:
        /*0004*/ 	.word	0x00000082


	//----- nvinfo : EIATTR_KPARAM_INFO
	.align		4
.L_165:
        /*0008*/ 	.byte	0x04, 0x17
        /*000a*/ 	.short	(.L_167 - .L_166)
.L_166:
        /*000c*/ 	.word	0x00000000
        /*0010*/ 	.short	0x0000
        /*0012*/ 	.short	0x0070
        /*0014*/ 	.byte	0x00, 0xf0, 0x01, 0x28


	//----- nvinfo : EIATTR_SPARSE_MMA_MASK
	.align		4
.L_167:
        /*0018*/ 	.byte	0x03, 0x50
        /*001a*/ 	.short	0x0000


	//----- nvinfo : EIATTR_MAXREG_COUNT
	.align		4
        /*001c*/ 	.byte	0x03, 0x1b
        /*001e*/ 	.short	0x00a8


	//----- nvinfo : EIATTR_NUM_BARRIERS
	.align		4
        /*0020*/ 	.byte	0x02, 0x4c
        /*0022*/ 	.byte	0x09
	.zero		1


	//----- nvinfo : EIATTR_EXTERNS
	.align		4
        /*0024*/ 	.byte	0x04, 0x0f
        /*0026*/ 	.short	(.L_169 - .L_168)


	//   ....[0]....
	.align		4
.L_168:
        /*0028*/ 	.word	index@(__assertfail)


	//----- nvinfo : EIATTR_ANNOTATIONS
	.align		4
.L_169:
        /*002c*/ 	.byte	0x04, 0x55
        /*002e*/ 	.short	(.L_171 - .L_170)


	//   ....[0]....
.L_170:
        /*0030*/ 	.word	0x00000001
        /*0034*/ 	.byte	0x60, 0x09, 0x00, 0x00, 0x01, 0x00, 0x00, 0x00, 0xb0, 0x18, 0x00, 0x00, 0x01, 0x00, 0x00, 0x00
        /*0044*/ 	.byte	0x70, 0x02, 0x01, 0x00, 0x01, 0x00, 0x00, 0x00, 0x60, 0x07, 0x01, 0x00, 0x01, 0x00, 0x00, 0x00
        /*0054*/ 	.byte	0xc0, 0x17, 0x01, 0x00, 0x01, 0x00, 0x00, 0x00, 0x60, 0x1a, 0x01, 0x00, 0x01, 0x00, 0x00, 0x00
        /*0064*/ 	.byte	0xe0, 0x23, 0x01, 0x00, 0x01, 0x00, 0x00, 0x00, 0xb0, 0x2d, 0x01, 0x00, 0x01, 0x00, 0x00, 0x00
        /*0074*/ 	.byte	0x90, 0x3c, 0x01, 0x00


	//----- nvinfo : EIATTR_MERCURY_ISA_VERSION
	.align		4
.L_171:
        /*0078*/ 	.byte	0x03, 0x5f
        /*007a*/ 	.short	0x0101


	//----- nvinfo : EIATTR_INT_WARP_WIDE_INSTR_OFFSETS
	.align		4
        /*007c*/ 	.byte	0x04, 0x31
        /*007e*/ 	.short	(.L_173 - .L_172)


	//   ....[0]....
.L_172:
        /*0080*/ 	.word	0x00000130


	//   ....[1]....
        /*0084*/ 	.word	0x00000170


	//   ....[2]....
        /*0088*/ 	.word	0x000001e0


	//----- nvinfo : EIATTR_COOP_GROUP_MASK_REGIDS
	.align		4
.L_173:
        /*008c*/ 	.byte	0x04, 0x29
        /*008e*/ 	.short	(.L_175 - .L_174)


	//   ....[0]....
.L_174:
        /*0090*/ 	.word	0xffffffff


	//   ....[1]....
        /*0094*/ 	.word	0xffffffff


	//   ....[2]....
        /*0098*/ 	.word	0xffffffff


	//   ....[3]....
        /*009c*/ 	.word	0xffffffff


	//   ....[4]....
        /*00a0*/ 	.word	0xffffffff


	//   ....[5]....
        /*00a4*/ 	.word	0xffffffff


	//   ....[6]....
        /*00a8*/ 	.word	0xffffffff


	//   ....[7]....
        /*00ac*/ 	.word	0xffffffff


	//   ....[8]....
        /*00b0*/ 	.word	0xffffffff


	//   ....[9]....
        /*00b4*/ 	.word	0xffffffff


	//   ....[10]....
        /*00b8*/ 	.word	0xffffffff


	//   ....[11]....
        /*00bc*/ 	.word	0xffffffff


	//   ....[12]....
        /*00c0*/ 	.word	0xffffffff


	//   ....[13]....
        /*00c4*/ 	.word	0xffffffff


	//   ....[14]....
        /*00c8*/ 	.word	0xffffffff


	//   ....[15]....
        /*00cc*/ 	.word	0xffffffff


	//   ....[16]....
        /*00d0*/ 	.word	0xffffffff


	//   ....[17]....
        /*00d4*/ 	.word	0xffffffff


	//   ....[18]....
        /*00d8*/ 	.word	0xffffffff


	//   ....[19]....
        /*00dc*/ 	.word	0xffffffff


	//   ....[20]....
        /*00e0*/ 	.word	0xffffffff


	//   ....[21]....
        /*00e4*/ 	.word	0xffffffff


	//   ....[22]....
        /*00e8*/ 	.word	0xffffffff


	//   ....[23]....
        /*00ec*/ 	.word	0xffffffff


	//   ....[24]....
        /*00f0*/ 	.word	0xffffffff


	//   ....[25]....
        /*00f4*/ 	.word	0xffffffff


	//   ....[26]....
        /*00f8*/ 	.word	0xffffffff


	//   ....[27]....
        /*00fc*/ 	.word	0xffffffff


	//   ....[28]....
        /*0100*/ 	.word	0xffffffff


	//   ....[29]....
        /*0104*/ 	.word	0xffffffff


	//   ....[30]....
        /*0108*/ 	.word	0xffffffff


	//   ....[31]....
        /*010c*/ 	.word	0xffffffff


	//   ....[32]....
        /*0110*/ 	.word	0xffffffff


	//   ....[33]....
        /*0114*/ 	.word	0xffffffff


	//   ....[34]....
        /*0118*/ 	.word	0xffffffff


	//   ....[35]....
        /*011c*/ 	.word	0xffffffff


	//   ....[36]....
        /*0120*/ 	.word	0xffffffff


	//   ....[37]....
        /*0124*/ 	.word	0xffffffff


	//   ....[38]....
        /*0128*/ 	.word	0xffffffff


	//   ....[39]....
        /*012c*/ 	.word	0xffffffff


	//   ....[40]....
        /*0130*/ 	.word	0xffffffff


	//   ....[41]....
        /*0134*/ 	.word	0xffffffff


	//   ....[42]....
        /*0138*/ 	.word	0xffffffff


	//   ....[43]....
        /*013c*/ 	.word	0xffffffff


	//   ....[44]....
        /*0140*/ 	.word	0xffffffff


	//   ....[45]....
        /*0144*/ 	.word	0xffffffff


	//   ....[46]....
        /*0148*/ 	.word	0xffffffff


	//   ....[47]....
        /*014c*/ 	.word	0xffffffff


	//   ....[48]....
        /*0150*/ 	.word	0xffffffff


	//   ....[49]....
        /*0154*/ 	.word	0xffffffff


	//   ....[50]....
        /*0158*/ 	.word	0xffffffff


	//   ....[51]....
        /*015c*/ 	.word	0xffffffff


	//   ....[52]....
        /*0160*/ 	.word	0xffffffff


	//   ....[53]....
        /*0164*/ 	.word	0xffffffff


	//   ....[54]....
        /*0168*/ 	.word	0xffffffff


	//   ....[55]....
        /*016c*/ 	.word	0xffffffff


	//   ....[56]....
        /*0170*/ 	.word	0xffffffff


	//   ....[57]....
        /*0174*/ 	.word	0xffffffff


	//   ....[58]....
        /*0178*/ 	.word	0xffffffff


	//   ....[59]....
        /*017c*/ 	.word	0xffffffff


	//   ....[60]....
        /*0180*/ 	.word	0xffffffff


	//   ....[61]....
        /*0184*/ 	.word	0x0500000f


	//   ....[62]....
        /*0188*/ 	.word	0x0500000f


	//   ....[63]....
        /*018c*/ 	.word	0x0500000f


	//   ....[64]....
        /*0190*/ 	.word	0x0500000f


	//   ....[65]....
        /*0194*/ 	.word	0x0500000f


	//   ....[66]....
        /*0198*/ 	.word	0x0500000f


	//   ....[67]....
        /*019c*/ 	.word	0x0500000f


	//   ....[68]....
        /*01a0*/ 	.word	0x0500000f


	//   ....[69]....
        /*01a4*/ 	.word	0x0500000f


	//   ....[70]....
        /*01a8*/ 	.word	0x0500000f


	//   ....[71]....
        /*01ac*/ 	.word	0x0500000f


	//   ....[72]....
        /*01b0*/ 	.word	0x0500000f


	//   ....[73]....
        /*01b4*/ 	.word	0x0500000f


	//   ....[74]....
        /*01b8*/ 	.word	0x0500000f


	//   ....[75]....
        /*01bc*/ 	.word	0x0500000f


	//   ....[76]....
        /*01c0*/ 	.word	0x0500000f


	//   ....[77]....
        /*01c4*/ 	.word	0x0500000f


	//   ....[78]....
        /*01c8*/ 	.word	0x0500000f


	//----- nvinfo : EIATTR_COOP_GROUP_INSTR_OFFSETS
	.align		4
.L_175:
        /*01cc*/ 	.byte	0x04, 0x28
        /*01ce*/ 	.short	(.L_177 - .L_176)


	//   ....[0]....
.L_176:
        /*01d0*/ 	.word	0x00000060


	//   ....[1]....
        /*01d4*/ 	.word	0x00000140


	//   ....[2]....
        /*01d8*/ 	.word	0x00000190


	//   ....[3]....
        /*01dc*/ 	.word	0x000003c0


	//   ....[4]....
        /*01e0*/ 	.word	0x00000520


	//   ....[5]....
        /*01e4*/ 	.word	0x00000640


	//   ....[6]....
        /*01e8*/ 	.word	0x000007a0


	//   ....[7]....
        /*01ec*/ 	.word	0x000016b0


	//   ....[8]....
        /*01f0*/ 	.word	0x00002320


	//   ....[9]....
        /*01f4*/ 	.word	0x00002c60


	//   ....[10]....
        /*01f8*/ 	.word	0x000032d0


	//   ....[11]....
        /*01fc*/ 	.word	0x00003400


	//   ....[12]....
        /*0200*/ 	.word	0x000039d0


	//   ....[13]....
        /*0204*/ 	.word	0x00003a60


	//   ....[14]....
        /*0208*/ 	.word	0x000056d0


	//   ....[15]....
        /*020c*/ 	.word	0x00005900


	//   ....[16]....
        /*0210*/ 	.word	0x00006690


	//   ....[17]....
        /*0214*/ 	.word	0x000067a0


	//   ....[18]....
        /*0218*/ 	.word	0x00006d70


	//   ....[19]....
        /*021c*/ 	.word	0x00006de0


	//   ....[20]....
        /*0220*/ 	.word	0x00008910


	//   ....[21]....
        /*0224*/ 	.word	0x00008930


	//   ....[22]....
        /*0228*/ 	.word	0x00008f20


	//   ....[23]....
        /*022c*/ 	.word	0x00008fa0


	//   ....[24]....
        /*0230*/ 	.word	0x0000a730


	//   ....[25]....
        /*0234*/ 	.word	0x0000a960


	//   ....[26]....
        /*0238*/ 	.word	0x0000b700


	//   ....[27]....
        /*023c*/ 	.word	0x0000b820


	//   ....[28]....
        /*0240*/ 	.word	0x0000be70


	//   ....[29]....
        /*0244*/ 	.word	0x0000bee0


	//   ....[30]....
        /*0248*/ 	.word	0x0000ceb0


	//   ....[31]....
        /*024c*/ 	.word	0x0000cee0


	//   ....[32]....
        /*0250*/ 	.word	0x0000cfd0


	//   ....[33]....
        /*0254*/ 	.word	0x0000cfe0


	//   ....[34]....
        /*0258*/ 	.word	0x0000e070


	//   ....[35]....
        /*025c*/ 	.word	0x0000e0b0


	//   ....[36]....
        /*0260*/ 	.word	0x0000e0f0


	//   ....[37]....
        /*0264*/ 	.word	0x0000e130


	//   ....[38]....
        /*0268*/ 	.word	0x0000e170


	//   ....[39]....
        /*026c*/ 	.word	0x0000e190


	//   ....[40]....
        /*0270*/ 	.word	0x0000eb10


	//   ....[41]....
        /*0274*/ 	.word	0x0000eb20


	//   ....[42]....
        /*0278*/ 	.word	0x0000f890


	//   ....[43]....
        /*027c*/ 	.word	0x00010780


	//   ....[44]....
        /*0280*/ 	.word	0x00011140


	//   ....[45]....
        /*0284*/ 	.word	0x00011180


	//   ....[46]....
        /*0288*/ 	.word	0x000111b0


	//   ....[47]....
        /*028c*/ 	.word	0x00011200


	//   ....[48]....
        /*0290*/ 	.word	0x00011290


	//   ....[49]....
        /*0294*/ 	.word	0x000112b0


	//   ....[50]....
        /*0298*/ 	.word	0x00011340


	//   ....[51]....
        /*029c*/ 	.word	0x00011370


	//   ....[52]....
        /*02a0*/ 	.word	0x000113f0


	//   ....[53]....
        /*02a4*/ 	.word	0x00011420


	//   ....[54]....
        /*02a8*/ 	.word	0x000114a0


	//   ....[55]....
        /*02ac*/ 	.word	0x000114d0


	//   ....[56]....
        /*02b0*/ 	.word	0x00011550


	//   ....[57]....
        /*02b4*/ 	.word	0x00011580


	//   ....[58]....
        /*02b8*/ 	.word	0x000115f0


	//   ....[59]....
        /*02bc*/ 	.word	0x00011620


	//   ....[60]....
        /*02c0*/ 	.word	0x00013c20


	//   ....[61]....
        /*02c4*/ 	.word	0x00014260


	//   ....[62]....
        /*02c8*/ 	.word	0x000143d0


	//   ....[63]....
        /*02cc*/ 	.word	0x00014430


	//   ....[64]....
        /*02d0*/ 	.word	0x00014570


	//   ....[65]....
        /*02d4*/ 	.word	0x000145e0


	//   ....[66]....
        /*02d8*/ 	.word	0x000146e0


	//   ....[67]....
        /*02dc*/ 	.word	0x00014750


	//   ....[68]....
        /*02e0*/ 	.word	0x00014850


	//   ....[69]....
        /*02e4*/ 	.word	0x000148c0


	//   ....[70]....
        /*02e8*/ 	.word	0x000149c0


	//   ....[71]....
        /*02ec*/ 	.word	0x00014a30


	//   ....[72]....
        /*02f0*/ 	.word	0x00014b30


	//   ....[73]....
        /*02f4*/ 	.word	0x00014ba0


	//   ....[74]....
        /*02f8*/ 	.word	0x00014ca0


	//   ....[75]....
        /*02fc*/ 	.word	0x00014d00


	//   ....[76]....
        /*0300*/ 	.word	0x00014df0


	//   ....[77]....
        /*0304*/ 	.word	0x00014e40


	//   ....[78]....
        /*0308*/ 	.word	0x00015240


	//----- nvinfo : EIATTR_REG_RECONFIG
	.align		4
.L_177:
        /*030c*/ 	.byte	0x01, 0x54
	.zero		2


	//----- nvinfo : EIATTR_SYSCALL_OFFSETS
	.align		4
        /*0310*/ 	.byte	0x04, 0x46
        /*0312*/ 	.short	(.L_179 - .L_178)


	//   ....[0]....
.L_178:
        /*0314*/ 	.word	0x00001870


	//   ....[1]....
        /*0318*/ 	.word	0x000103f0


	//   ....[2]....
        /*031c*/ 	.word	0x00010530


	//   ....[3]....
        /*0320*/ 	.word	0x00010620


	//   ....[4]....
        /*0324*/ 	.word	0x00010d90


	//----- nvinfo : EIATTR_MBARRIER_INSTR_OFFSETS
	.align		4
.L_179:
        /*0328*/ 	.byte	0x04, 0x39
        /*032a*/ 	.short	(.L_181 - .L_180)


	//   ....[0]....
.L_180:
        /*032c*/ 	.word	0x00000270
        /*0330*/ 	.word	0x000000ff
        /*0334*/ 	.word	0x00030800
        /*0338*/ 	.short	0x0100
        /*033a*/ 	.byte	0x08
	.zero		1


	//   ....[1]....
        /*033c*/ 	.word	0x00000280
        /*0340*/ 	.word	0x000000ff
        /*0344*/ 	.word	0x00030820
        /*0348*/ 	.short	0x0100
        /*034a*/ 	.byte	0x08
	.zero		1


	//   ....[2]....
        /*034c*/ 	.word	0x00000370
        /*0350*/ 	.word	0x000000ff
        /*0354*/ 	.word	0x00030830
        /*0358*/ 	.short	0x0100
        /*035a*/ 	.byte	0x08
	.zero		1


	//   ....[3]....
        /*035c*/ 	.word	0x00000380
        /*0360*/ 	.word	0x000000ff
        /*0364*/ 	.word	0x00030840
        /*0368*/ 	.short	0x0100
        /*036a*/ 	.byte	0x08
	.zero		1


	//   ....[4]....
        /*036c*/ 	.word	0x00000390
        /*0370*/ 	.word	0x000000ff
        /*0374*/ 	.word	0x00030838
        /*0378*/ 	.short	0x0100
        /*037a*/ 	.byte	0x08
	.zero		1


	//   ....[5]....
        /*037c*/ 	.word	0x000003a0
        /*0380*/ 	.word	0x000000ff
        /*0384*/ 	.word	0x00030848
        /*0388*/ 	.short	0x0100
        /*038a*/ 	.byte	0x08
	.zero		1


	//   ....[6]....
        /*038c*/ 	.word	0x000004d0
        /*0390*/ 	.word	0x000000ff
        /*0394*/ 	.word	0x00030850
        /*0398*/ 	.short	0x0100
        /*039a*/ 	.byte	0x08
	.zero		1


	//   ....[7]....
        /*039c*/ 	.word	0x000004e0
        /*03a0*/ 	.word	0x000000ff
        /*03a4*/ 	.word	0x00030860
        /*03a8*/ 	.short	0x0100
        /*03aa*/ 	.byte	0x08
	.zero		1


	//   ....[8]....
        /*03ac*/ 	.word	0x000004f0
        /*03b0*/ 	.word	0x000000ff
        /*03b4*/ 	.word	0x00030858
        /*03b8*/ 	.short	0x0100
        /*03ba*/ 	.byte	0x08
	.zero		1


	//   ....[9]....
        /*03bc*/ 	.word	0x00000500
        /*03c0*/ 	.word	0x000000ff
        /*03c4*/ 	.word	0x00030868
        /*03c8*/ 	.short	0x0100
        /*03ca*/ 	.byte	0x08
	.zero		1


	//   ....[10]....
        /*03cc*/ 	.word	0x000005f0
        /*03d0*/ 	.word	0x000000ff
        /*03d4*/ 	.word	0x00030870
        /*03d8*/ 	.short	0x0100
        /*03da*/ 	.byte	0x06
	.zero		1


	//   ....[11]....
        /*03dc*/ 	.word	0x00000600
        /*03e0*/ 	.word	0x000000ff
        /*03e4*/ 	.word	0x00030880
        /*03e8*/ 	.short	0x0100
        /*03ea*/ 	.byte	0x06
	.zero		1


	//   ....[12]....
        /*03ec*/ 	.word	0x00000610
        /*03f0*/ 	.word	0x000000ff
        /*03f4*/ 	.word	0x00030878
        /*03f8*/ 	.short	0x0100
        /*03fa*/ 	.byte	0x06
	.zero		1


	//   ....[13]....
        /*03fc*/ 	.word	0x00000620
        /*0400*/ 	.word	0x000000ff
        /*0404*/ 	.word	0x00030888
        /*0408*/ 	.short	0x0100
        /*040a*/ 	.byte	0x06
	.zero		1


	//   ....[14]....
        /*040c*/ 	.word	0x00000750
        /*0410*/ 	.word	0x000000ff
        /*0414*/ 	.word	0x00030890
        /*0418*/ 	.short	0x0100
        /*041a*/ 	.byte	0x08
	.zero		1


	//   ....[15]....
        /*041c*/ 	.word	0x00000760
        /*0420*/ 	.word	0x000000ff
        /*0424*/ 	.word	0x000308a0
        /*0428*/ 	.short	0x0100
        /*042a*/ 	.byte	0x08
	.zero		1


	//   ....[16]....
        /*042c*/ 	.word	0x00000770
        /*0430*/ 	.word	0x000000ff
        /*0434*/ 	.word	0x00030898
        /*0438*/ 	.short	0x0100
        /*043a*/ 	.byte	0x08
	.zero		1


	//   ....[17]....
        /*043c*/ 	.word	0x00000780
        /*0440*/ 	.word	0x000000ff
        /*0444*/ 	.word	0x000308a8
        /*0448*/ 	.short	0x0100
        /*044a*/ 	.byte	0x08
	.zero		1


	//   ....[18]....
        /*044c*/ 	.word	0x000008b0
        /*0450*/ 	.word	0x000000ff
        /*0454*/ 	.word	0x000308b0
        /*0458*/ 	.short	0x0100
        /*045a*/ 	.byte	0x08
	.zero		1


	//   ....[19]....
        /*045c*/ 	.word	0x000008c0
        /*0460*/ 	.word	0x000000ff
        /*0464*/ 	.word	0x000308c0
        /*0468*/ 	.short	0x0100
        /*046a*/ 	.byte	0x08
	.zero		1


	//   ....[20]....
        /*046c*/ 	.word	0x000008d0
        /*0470*/ 	.word	0x000000ff
        /*0474*/ 	.word	0x000308b8
        /*0478*/ 	.short	0x0100
        /*047a*/ 	.byte	0x08
	.zero		1


	//   ....[21]....
        /*047c*/ 	.word	0x000008e0
        /*0480*/ 	.word	0x000000ff
        /*0484*/ 	.word	0x000308c8
        /*0488*/ 	.short	0x0100
        /*048a*/ 	.byte	0x08
	.zero		1


	//   ....[22]....
        /*048c*/ 	.word	0x00001890
        /*0490*/ 	.word	0x000000ff
        /*0494*/ 	.word	0x00030800
        /*0498*/ 	.short	0x010a
        /*049a*/ 	.byte	0x39
	.zero		1


	//   ....[23]....
        /*049c*/ 	.word	0x00001920
        /*04a0*/ 	.word	0x000000ff
        /*04a4*/ 	.word	0x00030830
        /*04a8*/ 	.short	0x010a
        /*04aa*/ 	.byte	0x39
	.zero		1


	//   ....[24]....
        /*04ac*/ 	.word	0x000019b0
        /*04b0*/ 	.word	0x000000ff
        /*04b4*/ 	.word	0x00030830
        /*04b8*/ 	.short	0x010a
        /*04ba*/ 	.byte	0x39
	.zero		1


	//   ....[25]....
        /*04bc*/ 	.word	0x00002380
        /*04c0*/ 	.word	0x00000000
        /*04c4*/ 	.word	0x00000000
        /*04c8*/ 	.short	0x0101
        /*04ca*/ 	.byte	0x3f
	.zero		1


	//   ....[26]....
        /*04cc*/ 	.word	0x000048a0
        /*04d0*/ 	.word	0x000000ff
        /*04d4*/ 	.word	0x00030830
        /*04d8*/ 	.short	0x010a
        /*04da*/ 	.byte	0x3d
	.zero		1


	//   ....[27]....
        /*04dc*/ 	.word	0x000048e0
        /*04e0*/ 	.word	0x000000ff
        /*04e4*/ 	.word	0x00030830
        /*04e8*/ 	.short	0x010a
        /*04ea*/ 	.byte	0x3d
	.zero		1


	//   ....[28]....
        /*04ec*/ 	.word	0x00005340
        /*04f0*/ 	.word	0x000000ff
        /*04f4*/ 	.word	0x00030850
        /*04f8*/ 	.short	0x010a
        /*04fa*/ 	.byte	0x0b
	.zero		1


	//   ....[29]....
        /*04fc*/ 	.word	0x00005380
        /*0500*/ 	.word	0x000000ff
        /*0504*/ 	.word	0x00030850
        /*0508*/ 	.short	0x010a
        /*050a*/ 	.byte	0x0b
	.zero		1


	//   ....[30]....
        /*050c*/ 	.word	0x00005700
        /*0510*/ 	.word	0x00000000
        /*0514*/ 	.word	0x00000000
        /*0518*/ 	.short	0x0101
        /*051a*/ 	.byte	0x3f
	.zero		1


	//   ....[31]....
        /*051c*/ 	.word	0x00007200
        /*0520*/ 	.word	0x0000007f
        /*0524*/ 	.word	0x00000000
        /*0528*/ 	.short	0x0101
        /*052a*/ 	.byte	0x3f
	.zero		1


	//   ....[32]....
        /*052c*/ 	.word	0x00007b10
        /*0530*/ 	.word	0x000000ff
        /*0534*/ 	.word	0x00030830
        /*0538*/ 	.short	0x010a
        /*053a*/ 	.byte	0x38
	.zero		1


	//   ....[33]....
        /*053c*/ 	.word	0x00007b50
        /*0540*/ 	.word	0x000000ff
        /*0544*/ 	.word	0x00030830
        /*0548*/ 	.short	0x010a
        /*054a*/ 	.byte	0x38
	.zero		1


	//   ....[34]....
        /*054c*/ 	.word	0x000085b0
        /*0550*/ 	.word	0x000000ff
        /*0554*/ 	.word	0x00030850
        /*0558*/ 	.short	0x010a
        /*055a*/ 	.byte	0x0b
	.zero		1


	//   ....[35]....
        /*055c*/ 	.word	0x000085f0
        /*0560*/ 	.word	0x000000ff
        /*0564*/ 	.word	0x00030850
        /*0568*/ 	.short	0x010a
        /*056a*/ 	.byte	0x0b
	.zero		1


	//   ....[36]....
        /*056c*/ 	.word	0x00009420
        /*0570*/ 	.word	0x00000078
        /*0574*/ 	.word	0x00000000
        /*0578*/ 	.short	0x0101
        /*057a*/ 	.byte	0x3f
	.zero		1


	//   ....[37]....
        /*057c*/ 	.word	0x000094c0
        /*0580*/ 	.word	0x00000078
        /*0584*/ 	.word	0x00000000
        /*0588*/ 	.short	0x0101
        /*058a*/ 	.byte	0x3f
	.zero		1


	//   ....[38]....
        /*058c*/ 	.word	0x00009920
        /*0590*/ 	.word	0x000000ff
        /*0594*/ 	.word	0x00030830
        /*0598*/ 	.short	0x010a
        /*059a*/ 	.byte	0x38
	.zero		1


	//   ....[39]....
        /*059c*/ 	.word	0x00009960
        /*05a0*/ 	.word	0x000000ff
        /*05a4*/ 	.word	0x00030830
        /*05a8*/ 	.short	0x010a
        /*05aa*/ 	.byte	0x38
	.zero		1


	//   ....[40]....
        /*05ac*/ 	.word	0x0000a3c0
        /*05b0*/ 	.word	0x000000ff
        /*05b4*/ 	.word	0x00030850
        /*05b8*/ 	.short	0x010a
        /*05ba*/ 	.byte	0x0b
	.zero		1


	//   ....[41]....
        /*05bc*/ 	.word	0x0000a400
        /*05c0*/ 	.word	0x000000ff
        /*05c4*/ 	.word	0x00030850
        /*05c8*/ 	.short	0x010a
        /*05ca*/ 	.byte	0x0b
	.zero		1


	//   ....[42]....
        /*05cc*/ 	.word	0x0000a760
        /*05d0*/ 	.word	0x00000000
        /*05d4*/ 	.word	0x00000000
        /*05d8*/ 	.short	0x0101
        /*05da*/ 	.byte	0x3f
	.zero		1


	//   ....[43]....
        /*05dc*/ 	.word	0x0000c270
        /*05e0*/ 	.word	0x0000007f
        /*05e4*/ 	.word	0x00000000
        /*05e8*/ 	.short	0x0101
        /*05ea*/ 	.byte	0x3f
	.zero		1


	//   ....[44]....
        /*05ec*/ 	.word	0x0000ce20
        /*05f0*/ 	.word	0x000000ff
        /*05f4*/ 	.word	0x00030850
        /*05f8*/ 	.short	0x010a
        /*05fa*/ 	.byte	0x07
	.zero		1


	//   ....[45]....
        /*05fc*/ 	.word	0x0000ce60
        /*0600*/ 	.word	0x000000ff
        /*0604*/ 	.word	0x00030850
        /*0608*/ 	.short	0x010a
        /*060a*/ 	.byte	0x07
	.zero		1


	//   ....[46]....
        /*060c*/ 	.word	0x0000d2c0
        /*0610*/ 	.word	0x0000000c
        /*0614*/ 	.word	0x00000000
        /*0618*/ 	.short	0x0101
        /*061a*/ 	.byte	0x3f
	.zero		1


	//   ....[47]....
        /*061c*/ 	.word	0x0000e1a0
        /*0620*/ 	.word	0x000000ff
        /*0624*/ 	.word	0x00000000
        /*0628*/ 	.short	0x0101
        /*062a*/ 	.byte	0x04
	.zero		1


	//   ....[48]....
        /*062c*/ 	.word	0x000109a0
        /*0630*/ 	.word	0x000000ff
        /*0634*/ 	.word	0x00030840
        /*0638*/ 	.short	0x010a
        /*063a*/ 	.byte	0x26
	.zero		1


	//   ....[49]....
        /*063c*/ 	.word	0x00011760
        /*0640*/ 	.word	0x000000ff
        /*0644*/ 	.word	0x00030800
        /*0648*/ 	.short	0x0107
        /*064a*/ 	.byte	0x26
	.zero		1


	//   ....[50]....
        /*064c*/ 	.word	0x000117d0
        /*0650*/ 	.word	0x000000ff
        /*0654*/ 	.word	0x00030800
        /*0658*/ 	.short	0x0101
        /*065a*/ 	.byte	0x26
	.zero		1


	//   ....[51]....
        /*065c*/ 	.word	0x000117e0
        /*0660*/ 	.word	0x000000ff
        /*0664*/ 	.word	0x00030820
        /*0668*/ 	.short	0x010a
        /*066a*/ 	.byte	0x26
	.zero		1


	//   ....[52]....
        /*066c*/ 	.word	0x00011bf0
        /*0670*/ 	.word	0x000000ff
        /*0674*/ 	.word	0x00030848
        /*0678*/ 	.short	0x010a
        /*067a*/ 	.byte	0x26
	.zero		1


	//   ....[53]....
        /*067c*/ 	.word	0x00011fa0
        /*0680*/ 	.word	0x000000ff
        /*0684*/ 	.word	0x00030860
        /*0688*/ 	.short	0x010a
        /*068a*/ 	.byte	0x26
	.zero		1


	//   ....[54]....
        /*068c*/ 	.word	0x00012570
        /*0690*/ 	.word	0x000000ff
        /*0694*/ 	.word	0x00030840
        /*0698*/ 	.short	0x010a
        /*069a*/ 	.byte	0x26
	.zero		1


	//   ....[55]....
        /*069c*/ 	.word	0x00012930
        /*06a0*/ 	.word	0x000000ff
        /*06a4*/ 	.word	0x00030868
        /*06a8*/ 	.short	0x010a
        /*06aa*/ 	.byte	0x26
	.zero		1


	//   ....[56]....
        /*06ac*/ 	.word	0x00012f50
        /*06b0*/ 	.word	0x000000ff
        /*06b4*/ 	.word	0x00030848
        /*06b8*/ 	.short	0x010a
        /*06ba*/ 	.byte	0x26
	.zero		1


	//   ....[57]....
        /*06bc*/ 	.word	0x000132f0
        /*06c0*/ 	.word	0x000000ff
        /*06c4*/ 	.word	0x00030860
        /*06c8*/ 	.short	0x010a
        /*06ca*/ 	.byte	0x26
	.zero		1


	//   ....[58]....
        /*06cc*/ 	.word	0x00013750
        /*06d0*/ 	.word	0x00000003
        /*06d4*/ 	.word	0x00030860
        /*06d8*/ 	.short	0x010a
        /*06da*/ 	.byte	0x3f
	.zero		1


	//   ....[59]....
        /*06dc*/ 	.word	0x00013bb0
        /*06e0*/ 	.word	0x00000002
        /*06e4*/ 	.word	0x00030820
        /*06e8*/ 	.short	0x010a
        /*06ea*/ 	.byte	0x3f
	.zero		1


	//   ....[60]....
        /*06ec*/ 	.word	0x00013d50
        /*06f0*/ 	.word	0x00000007
        /*06f4*/ 	.word	0x00000000
        /*06f8*/ 	.short	0x010a
        /*06fa*/ 	.byte	0x3f
	.zero		1


	//   ....[61]....
        /*06fc*/ 	.word	0x00013dc0
        /*0700*/ 	.word	0x00000008
        /*0704*/ 	.word	0x00000000
        /*0708*/ 	.short	0x010a
        /*070a*/ 	.byte	0x3f
	.zero		1


	//   ....[62]....
        /*070c*/ 	.word	0x00013e20
        /*0710*/ 	.word	0x00000007
        /*0714*/ 	.word	0x00000000
        /*0718*/ 	.short	0x010a
        /*071a*/ 	.byte	0x3f
	.zero		1


	//   ....[63]....
        /*071c*/ 	.word	0x00013e50
        /*0720*/ 	.word	0x00000006
        /*0724*/ 	.word	0x00000000
        /*0728*/ 	.short	0x010a
        /*072a*/ 	.byte	0x3f
	.zero		1


	//   ....[64]....
        /*072c*/ 	.word	0x00013ec0
        /*0730*/ 	.word	0x00000003
        /*0734*/ 	.word	0x00030800
        /*0738*/ 	.short	0x010a
        /*073a*/ 	.byte	0x3f
	.zero		1


	//   ....[65]....
        /*073c*/ 	.word	0x00013f20
        /*0740*/ 	.word	0x00000003
        /*0744*/ 	.word	0x00030830
        /*0748*/ 	.short	0x010a
        /*074a*/ 	.byte	0x3f
	.zero		1


	//   ....[66]....
        /*074c*/ 	.word	0x00013f80
        /*0750*/ 	.word	0x0000000f
        /*0754*/ 	.word	0x00030830
        /*0758*/ 	.short	0x010a
        /*075a*/ 	.byte	0x3f
	.zero		1


	//   ....[67]....
        /*075c*/ 	.word	0x00013fe0
        /*0760*/ 	.word	0x00000003
        /*0764*/ 	.word	0x00030850
        /*0768*/ 	.short	0x010a
        /*076a*/ 	.byte	0x3f
	.zero		1


	//   ....[68]....
        /*076c*/ 	.word	0x00014040
        /*0770*/ 	.word	0x00000005
        /*0774*/ 	.word	0x00030830
        /*0778*/ 	.short	0x010a
        /*077a*/ 	.byte	0x3f
	.zero		1


	//   ....[69]....
        /*077c*/ 	.word	0x000140a0
        /*0780*/ 	.word	0x00000003
        /*0784*/ 	.word	0x00030850
        /*0788*/ 	.short	0x010a
        /*078a*/ 	.byte	0x3f
	.zero		1


	//   ....[70]....
        /*078c*/ 	.word	0x00014100
        /*0790*/ 	.word	0x00000005
        /*0794*/ 	.word	0x00030830
        /*0798*/ 	.short	0x010a
        /*079a*/ 	.byte	0x3f
	.zero		1


	//   ....[71]....
        /*079c*/ 	.word	0x00014160
        /*07a0*/ 	.word	0x00000003
        /*07a4*/ 	.word	0x00030850
        /*07a8*/ 	.short	0x010a
        /*07aa*/ 	.byte	0x3f
	.zero		1


	//   ....[72]....
        /*07ac*/ 	.word	0x000141c0
        /*07b0*/ 	.word	0x00000003
        /*07b4*/ 	.word	0x00030850
        /*07b8*/ 	.short	0x010a
        /*07ba*/ 	.byte	0x3f
	.zero		1


	//   ....[73]....
        /*07bc*/ 	.word	0x00014320
        /*07c0*/ 	.word	0x00000003
        /*07c4*/ 	.word	0x00030840
        /*07c8*/ 	.short	0x010a
        /*07ca*/ 	.byte	0x3f
	.zero		1


	//   ....[74]....
        /*07cc*/ 	.word	0x00014e80
        /*07d0*/ 	.word	0x00000003
        /*07d4*/ 	.word	0x00030820
        /*07d8*/ 	.short	0x010a
        /*07da*/ 	.byte	0x3f
	.zero		1


	//   ....[75]....
        /*07dc*/ 	.word	0x00014ee0
        /*07e0*/ 	.word	0x00000003
        /*07e4*/ 	.word	0x00030848
        /*07e8*/ 	.short	0x010a
        /*07ea*/ 	.byte	0x3f
	.zero		1


	//   ....[76]....
        /*07ec*/ 	.word	0x00014f40
        /*07f0*/ 	.word	0x00000003
        /*07f4*/ 	.word	0x00030860
        /*07f8*/ 	.short	0x010a
        /*07fa*/ 	.byte	0x3f
	.zero		1


	//   ....[77]....
        /*07fc*/ 	.word	0x00014fa0
        /*0800*/ 	.word	0x00000003
        /*0804*/ 	.word	0x00030840
        /*0808*/ 	.short	0x010a
        /*080a*/ 	.byte	0x3f
	.zero		1


	//   ....[78]....
        /*080c*/ 	.word	0x00015000
        /*0810*/ 	.word	0x00000003
        /*0814*/ 	.word	0x00030868
        /*0818*/ 	.short	0x010a
        /*081a*/ 	.byte	0x3f
	.zero		1


	//   ....[79]....
        /*081c*/ 	.word	0x00015060
        /*0820*/ 	.word	0x00000003
        /*0824*/ 	.word	0x00030848
        /*0828*/ 	.short	0x010a
        /*082a*/ 	.byte	0x3f
	.zero		1


	//   ....[80]....
        /*082c*/ 	.word	0x000150c0
        /*0830*/ 	.word	0x00000003
        /*0834*/ 	.word	0x00030860
        /*0838*/ 	.short	0x010a
        /*083a*/ 	.byte	0x3f
	.zero		1


	//   ....[81]....
        /*083c*/ 	.word	0x00015110
        /*0840*/ 	.word	0x00000003
        /*0844*/ 	.word	0x00030860
        /*0848*/ 	.short	0x010a
        /*084a*/ 	.byte	0x3f
	.zero		1


	//   ....[82]....
        /*084c*/ 	.word	0x00015160
        /*0850*/ 	.word	0x00000002
        /*0854*/ 	.word	0x00030820
        /*0858*/ 	.short	0x010a
        /*085a*/ 	.byte	0x3f
	.zero		1


	//   ....[83]....
        /*085c*/ 	.word	0x00015300
        /*0860*/ 	.word	0x00000007
        /*0864*/ 	.word	0x00000000
        /*0868*/ 	.short	0x010a
        /*086a*/ 	.byte	0x3f
	.zero		1


	//   ....[84]....
        /*086c*/ 	.word	0x00015350
        /*0870*/ 	.word	0x00000008
        /*0874*/ 	.word	0x00000000
        /*0878*/ 	.short	0x010a
        /*087a*/ 	.byte	0x3f
	.zero		1


	//   ....[85]....
        /*087c*/ 	.word	0x000153a0
        /*0880*/ 	.word	0x00000007
        /*0884*/ 	.word	0x00000000
        /*0888*/ 	.short	0x010a
        /*088a*/ 	.byte	0x3f
	.zero		1


	//----- nvinfo : EIATTR_NUM_MBARRIERS
	.align		4
.L_181:
        /*088c*/ 	.byte	0x03, 0x38
        /*088e*/ 	.short	0x0016


	//----- nvinfo : EIATTR_EXIT_INSTR_OFFSETS
	.align		4
        /*0890*/ 	.byte	0x04, 0x1c
        /*0892*/ 	.short	(.L_183 - .L_182)


	//   ....[0]....
.L_182:
        /*0894*/ 	.word	0x00013ea0


	//----- nvinfo : EIATTR_MAX_THREADS
	.align		4
.L_183:
        /*0898*/ 	.byte	0x04, 0x05
        /*089a*/ 	.short	(.L_185 - .L_184)
.L_184:
        /*089c*/ 	.word	0x00000180
        /*08a0*/ 	.word	0x00000001
        /*08a4*/ 	.word	0x00000001


	//----- nvinfo : EIATTR_CRS_STACK_SIZE
	.align		4
.L_185:
        /*08a8*/ 	.byte	0x04, 0x1e
        /*08aa*/ 	.short	(.L_187 - .L_186)
.L_186:
        /*08ac*/ 	.word	0x00000000


	//----- nvinfo : EIATTR_CBANK_PARAM_SIZE
	.align		4
.L_187:
        /*08b0*/ 	.byte	0x03, 0x19
        /*08b2*/ 	.short	0x0a70


	//----- nvinfo : EIATTR_PARAM_CBANK
	.align		4
        /*08b4*/ 	.byte	0x04, 0x0a
        /*08b6*/ 	.short	(.L_189 - .L_188)
	.align		4
.L_188:
        /*08b8*/ 	.word	index@(.nv.constant0._ZN7cutlass13device_kernelIN5flash11enable_sm90INS1_16FlashAttnFwdSm90INS1_25CollectiveMainloopFwdSm90ILi2EN4cute5tupleIJNS5_1CILi1EEES8_S8_EEENS6_IJNS7_ILi128EEENS7_ILi96EEENS7_ILi192EEEEEELi192ENS_6half_tEfNS_4arch4Sm90ELb0ELb1ELb0ELb0ELb0ELb0ELb0ELb1ELb1ELb1ELb1ELb0EEENS1_21CollectiveEpilogueFwdINS6_IJSA_SC_SB_EEES9_SE_SG_Li256ELb0ELb1ELb1ELb0EEENS1_19SingleTileSchedulerILb0ELb1ELb1ELi128EEEEEEEEEvNT_6ParamsE)
        /*08bc*/ 	.short	0x0210
        /*08be*/ 	.short	0x0a70


	//----- nvinfo : EIATTR_SW_WAR
	.align		4
.L_189:
        /*08c0*/ 	.byte	0x04, 0x36
        /*08c2*/ 	.short	(.L_191 - .L_190)
.L_190:
        /*08c4*/ 	.word	0x00000008
.L_191:


//--------------------- .nv.info._ZN7cutlass13device_kernelIN5flash11enable_sm90INS1_16FlashAttnFwdSm90INS1_25CollectiveMainloopFwdSm90ILi2EN4cute5tupleIJNS5_1CILi1EEES8_S8_EEENS6_IJNS7_ILi128EEENS7_ILi96EEENS7_ILi192EEEEEELi192ENS_6half_tEfNS_4arch4Sm90ELb0ELb1ELb0ELb1ELb0ELb0ELb0ELb1ELb1ELb1ELb1ELb0EEENS1_21CollectiveEpilogueFwdINS6_IJSA_SC_SB_EEES9_SE_SG_Li256ELb1ELb1ELb1ELb0EEENS1_36VarlenDynamicPersistentTileSchedulerILi128ELi96ELi256ELi128ELb1ELb1ELb1ELb1ELb0ELb1EEEEEEEEEvNT_6ParamsE --------------------------
	.section	.nv.info._ZN7cutlass13device_kernelIN5flash11enable_sm90INS1_16FlashAttnFwdSm90INS1_25CollectiveMainloopFwdSm90ILi2EN4cute5tupleIJNS5_1CILi1EEES8_S8_EEENS6_IJNS7_ILi128EEENS7_ILi96EEENS7_ILi192EEEEEELi192ENS_6half_tEfNS_4arch4Sm90ELb0ELb1ELb0ELb1ELb0ELb0ELb0ELb1ELb1ELb1ELb1ELb0EEENS1_21CollectiveEpilogueFwdINS6_IJSA_SC_SB_EEES9_SE_SG_Li256ELb1ELb1ELb1ELb0EEENS1_36VarlenDynamicPersistentTileSchedulerILi128ELi96ELi256ELi128ELb1ELb1ELb1ELb1ELb0ELb1EEEEEEEEEvNT_6ParamsE,"",@"SHT_CUDA_INFO"
	.sectionflags	@""
	.align	4


	//----- nvinfo : EIATTR_CUDA_API_VERSION
	.align		4
        /*0000*/ 	.byte	0x04, 0x37
        /*0002*/ 	.short	(.L_193 - .L_192)
.L_192:
        /*0004*/ 	.word	0x00000082


	//----- nvinfo : EIATTR_KPARAM_INFO
	.align		4
.L_193:
        /*0008*/ 	.byte	0x04, 0x17
        /*000a*/ 	.short	(.L_195 - .L_194)
.L_194:
        /*000c*/ 	.word	0x00000000
        /*0010*/ 	.short	0x0000
        /*0012*/ 	.short	0x0070
        /*0014*/ 	.byte	0x00, 0xf0, 0x01, 0x2a


	//----- nvinfo : EIATTR_SPARSE_MMA_MASK
	.align		4
.L_195:
        /*0018*/ 	.byte	0x03, 0x50
        /*001a*/ 	.short	0x0000


	//----- nvinfo : EIATTR_MAXREG_COUNT
	.align		4
        /*001c*/ 	.byte	0x03, 0x1b
        /*001e*/ 	.short	0x00a8


	//----- nvinfo : EIATTR_NUM_BARRIERS
	.align		4
        /*0020*/ 	.byte	0x02, 0x4c
        /*0022*/ 	.byte	0x09
	.zero		1


	//----- nvinfo : EIATTR_EXTERNS
	.align		4
        /*0024*/ 	.byte	0x04, 0x0f
        /*0026*/ 	.short	(.L_197 - .L_196)


	//   ....[0]....
	.align		4
.L_196:
        /*0028*/ 	.word	index@(__assertfail)


	//----- nvinfo : EIATTR_ANNOTATIONS
	.align		4
.L_197:
        /*002c*/ 	.byte	0x04, 0x55
        /*002e*/ 	.short	(.L_199 - .L_198)


	//   ....[0]....
.L_198:
        /* <DEDUP_REMOVED lines=79> */


	//----- nvinfo : EIATTR_MERCURY_ISA_VERSION
	.align		4
.L_199:
        /*0510*/ 	.byte	0x03, 0x5f
        /*0512*/ 	.short	0x0101


	//----- nvinfo : EIATTR_UNUSED_LOAD_BYTE_OFFSET
	.align		4
        /*0514*/ 	.byte	0x04, 0x44
        /*0516*/ 	.short	(.L_201 - .L_200)


	//   ....[0]....
.L_200:
        /*0518*/ 	.word	0x00000a10
        /*051c*/ 	.word	0x0000fff0


	//   ....[1]....
        /*0520*/ 	.word	0x0000e400
        /*0524*/ 	.word	0x0000fff0


	//----- nvinfo : EIATTR_INT_WARP_WIDE_INSTR_OFFSETS
	.align		4
.L_201:
        /*0528*/ 	.byte	0x04, 0x31
        /*052a*/ 	.short	(.L_203 - .L_202)


	//   ....[0]....
.L_202:
        /*052c*/ 	.word	0x00000130


	//   ....[1]....
        /*0530*/ 	.word	0x00000170


	//   ....[2]....
        /*0534*/ 	.word	0x000001e0


	//   ....[3]....
        /*0538*/ 	.word	0x00013fc0


	//   ....[4]....
        /*053c*/ 	.word	0x00014060


	//   ....[5]....
        /*0540*/ 	.word	0x00017ed0


	//   ....[6]....
        /*0544*/ 	.word	0x00017f40


	//----- nvinfo : EIATTR_COOP_GROUP_MASK_REGIDS
	.align		4
.L_203:
        /*0548*/ 	.byte	0x04, 0x29
        /*054a*/ 	.short	(.L_205 - .L_204)


	//   ....[0]....
.L_204:
        /*054c*/ 	.word	0xffffffff


	//   ....[1]....
        /*0550*/ 	.word	0xffffffff


	//   ....[2]....
        /*0554*/ 	.word	0xffffffff


	//   ....[3]....
        /*0558*/ 	.word	0xffffffff


	//   ....[4]....
        /*055c*/ 	.word	0xffffffff


	//   ....[5]....
        /*0560*/ 	.word	0xffffffff


	//   ....[6]....
        /*0564*/ 	.word	0xffffffff


	//   ....[7]....
        /*0568*/ 	.word	0xffffffff


	//   ....[8]....
        /*056c*/ 	.word	0xffffffff


	//   ....[9]....
        /*0570*/ 	.word	0xffffffff


	//   ....[10]....
        /*0574*/ 	.word	0xffffffff


	//   ....[11]....
        /*0578*/ 	.word	0xffffffff


	//   ....[12]....
        /*057c*/ 	.word	0xffffffff


	//   ....[13]....
        /*0580*/ 	.word	0xffffffff


	//   ....[14]....
        /*0584*/ 	.word	0xffffffff


	//   ....[15]....
        /*0588*/ 	.word	0xffffffff


	//   ....[16]....
        /*058c*/ 	.word	0xffffffff


	//   ....[17]....
        /*0590*/ 	.word	0xffffffff


	//   ....[18]....
        /*0594*/ 	.word	0xffffffff


	//   ....[19]....
        /*0598*/ 	.word	0xffffffff


	//   ....[20]....
        /*059c*/ 	.word	0xffffffff


	//   ....[21]....
        /*05a0*/ 	.word	0xffffffff


	//   ....[22]....
        /*05a4*/ 	.word	0xffffffff


	//   ....[23]....
        /*05a8*/ 	.word	0xffffffff


	//   ....[24]....
        /*05ac*/ 	.word	0xffffffff


	//   ....[25]....
        /*05b0*/ 	.word	0xffffffff


	//   ....[26]....
        /*05b4*/ 	.word	0xffffffff


	//   ....[27]....
        /*05b8*/ 	.word	0xffffffff


	//   ....[28]....
        /*05bc*/ 	.word	0xffffffff


	//   ....[29]....
        /*05c0*/ 	.word	0xffffffff


	//   ....[30]....
        /*05c4*/ 	.word	0xffffffff


	//   ....[31]....
        /*05c8*/ 	.word	0xffffffff


	//   ....[32]....
        /*05cc*/ 	.word	0xffffffff


	//   ....[33]....
        /*05d0*/ 	.word	0xffffffff


	//   ....[34]....
        /*05d4*/ 	.word	0xffffffff


	//   ....[35]....
        /*05d8*/ 	.word	0xffffffff


	//   ....[36]....
        /*05dc*/ 	.word	0xffffffff


	//   ....[37]....
        /*05e0*/ 	.word	0xffffffff


	//   ....[38]....
        /*05e4*/ 	.word	0xffffffff


	//   ....[39]....
        /*05e8*/ 	.word	0xffffffff


	//   ....[40]....
        /*05ec*/ 	.word	0xffffffff


	//   ....[41]....
        /*05f0*/ 	.word	0xffffffff


	//   ....[42]....
        /*05f4*/ 	.word	0xffffffff


	//   ....[43]....
        /*05f8*/ 	.word	0xffffffff


	//   ....[44]....
        /*05fc*/ 	.word	0xffffffff


	//   ....[45]....
        /*0600*/ 	.word	0xffffffff


	//   ....[46]....
        /*0604*/ 	.word	0xffffffff


	//   ....[47]....
        /*0608*/ 	.word	0xffffffff


	//   ....[48]....
        /*060c*/ 	.word	0xffffffff


	//   ....[49]....
        /*0610*/ 	.word	0xffffffff


	//   ....[50]....
        /*0614*/ 	.word	0xffffffff


	//   ....[51]....
        /*0618*/ 	.word	0xffffffff


	//   ....[52]....
        /*061c*/ 	.word	0xffffffff


	//   ....[53]....
        /*0620*/ 	.word	0xffffffff


	//   ....[54]....
        /*0624*/ 	.word	0xffffffff


	//   ....[55]....
        /*0628*/ 	.word	0xffffffff


	//   ....[56]....
        /*062c*/ 	.word	0xffffffff


	//   ....[57]....
        /*0630*/ 	.word	0xffffffff


	//   ....[58]....
        /*0634*/ 	.word	0xffffffff


	//   ....[59]....
        /*0638*/ 	.word	0xffffffff


	//   ....[60]....
        /*063c*/ 	.word	0xffffffff


	//   ....[61]....
        /*0640*/ 	.word	0xffffffff


	//   ....[62]....
        /*0644*/ 	.word	0xffffffff


	//   ....[63]....
        /*0648*/ 	.word	0xffffffff


	//   ....[64]....
        /*064c*/ 	.word	0xffffffff


	//   ....[65]....
        /*0650*/ 	.word	0xffffffff


	//   ....[66]....
        /*0654*/ 	.word	0xffffffff


	//   ....[67]....
        /*0658*/ 	.word	0xffffffff


	//   ....[68]....
        /*065c*/ 	.word	0xffffffff


	//   ....[69]....
        /*0660*/ 	.word	0xffffffff


	//   ....[70]....
        /*0664*/ 	.word	0xffffffff


	//   ....[71]....
        /*0668*/ 	.word	0xffffffff


	//   ....[72]....
        /*066c*/ 	.word	0xffffffff


	//   ....[73]....
        /*0670*/ 	.word	0xffffffff


	//   ....[74]....
        /*0674*/ 	.word	0xffffffff


	//   ....[75]....
        /*0678*/ 	.word	0xffffffff


	//   ....[76]....
        /*067c*/ 	.word	0xffffffff


	//   ....[77]....
        /*0680*/ 	.word	0xffffffff


	//   ....[78]....
        /*0684*/ 	.word	0xffffffff


	//   ....[79]....
        /*0688*/ 	.word	0xffffffff


	//   ....[80]....
        /*068c*/ 	.word	0xffffffff


	//   ....[81]....
        /*0690*/ 	.word	0xffffffff


	//   ....[82]....
        /*0694*/ 	.word	0xffffffff


	//   ....[83]....
        /*0698*/ 	.word	0xffffffff


	//   ....[84]....
        /*069c*/ 	.word	0xffffffff


	//   ....[85]....
        /*06a0*/ 	.word	0xffffffff


	//   ....[86]....
        /*06a4*/ 	.word	0xffffffff


	//   ....[87]....
        /*06a8*/ 	.word	0xffffffff


	//   ....[88]....
        /*06ac*/ 	.word	0xffffffff


	//   ....[89]....
        /*06b0*/ 	.word	0xffffffff


	//   ....[90]....
        /*06b4*/ 	.word	0xffffffff


	//   ....[91]....
        /*06b8*/ 	.word	0xffffffff


	//   ....[92]....
        /*06bc*/ 	.word	0xffffffff


	//   ....[93]....
        /*06c0*/ 	.word	0xffffffff


	//   ....[94]....
        /*06c4*/ 	.word	0xffffffff


	//   ....[95]....
        /*06c8*/ 	.word	0xffffffff


	//   ....[96]....
        /*06cc*/ 	.word	0xffffffff


	//   ....[97]....
        /*06d0*/ 	.word	0xffffffff


	//   ....[98]....
        /*06d4*/ 	.word	0xffffffff


	//   ....[99]....
        /*06d8*/ 	.word	0xffffffff


	//   ....[100]....
        /*06dc*/ 	.word	0xffffffff


	//   ....[101]....
        /*06e0*/ 	.word	0xffffffff


	//   ....[102]....
        /*06e4*/ 	.word	0xffffffff


	//   ....[103]....
        /*06e8*/ 	.word	0xffffffff


	//   ....[104]....
        /*06ec*/ 	.word	0xffffffff


	//   ....[105]....
        /*06f0*/ 	.word	0xffffffff


	//   ....[106]....
        /*06f4*/ 	.word	0xffffffff


	//   ....[107]....
        /*06f8*/ 	.word	0xffffffff


	//   ....[108]....
        /*06fc*/ 	.word	0xffffffff


	//   ....[109]....
        /*0700*/ 	.word	0xffffffff


	//   ....[110]....
        /*0704*/ 	.word	0xffffffff


	//   ....[111]....
        /*0708*/ 	.word	0x0500000f


	//   ....[112]....
        /*070c*/ 	.word	0x0500000f


	//   ....[113]....
        /*0710*/ 	.word	0x0500000f


	//   ....[114]....
        /*0714*/ 	.word	0x0500000f


	//   ....[115]....
        /*0718*/ 	.word	0x0500000f


	//   ....[116]....
        /*071c*/ 	.word	0x0500000f


	//   ....[117]....
        /*0720*/ 	.word	0x0500000f


	//   ....[118]....
        /*0724*/ 	.word	0x0500000f


	//   ....[119]....
        /*0728*/ 	.word	0x0500000f


	//   ....[120]....
        /*072c*/ 	.word	0x0500000f


	//   ....[121]....
        /*0730*/ 	.word	0x0500000f


	//   ....[122]....
        /*0734*/ 	.word	0x0500000f


	//   ....[123]....
        /*0738*/ 	.word	0x0500000f


	//   ....[124]....
        /*073c*/ 	.word	0x0500000f


	//   ....[125]....
        /*0740*/ 	.word	0x0500000f


	//   ....[126]....
        /*0744*/ 	.word	0x0500000f


	//   ....[127]....
        /*0748*/ 	.word	0x0500000f


	//   ....[128]....
        /*074c*/ 	.word	0x0500000f


	//   ....[129]....
        /*0750*/ 	.word	0x0500000f


	//   ....[130]....
        /*0754*/ 	.word	0x0500000f


	//   ....[131]....
        /*0758*/ 	.word	0x0500000f


	//   ....[132]....
        /*075c*/ 	.word	0x0500000f


	//   ....[133]....
        /*0760*/ 	.word	0x0500000f


	//   ....[134]....
        /*0764*/ 	.word	0x0500000f


	//   ....[135]....
        /*0768*/ 	.word	0x0500000f


	//   ....[136]....
        /*076c*/ 	.word	0x0500000f


	//   ....[137]....
        /*0770*/ 	.word	0x0500000f


	//   ....[138]....
        /*0774*/ 	.word	0x0500000f


	//   ....[139]....
        /*0778*/ 	.word	0x0500000f


	//   ....[140]....
        /*077c*/ 	.word	0x0500000f


	//   ....[141]....
        /*0780*/ 	.word	0x0500000f


	//   ....[142]....
        /*0784*/ 	.word	0x0500000f


	//   ....[143]....
        /*0788*/ 	.word	0x0500000f


	//   ....[144]....
        /*078c*/ 	.word	0x0500000f


	//   ....[145]....
        /*0790*/ 	.word	0x0500000f


	//   ....[146]....
        /*0794*/ 	.word	0x0500000f


	//----- nvinfo : EIATTR_COOP_GROUP_INSTR_OFFSETS
	.align		4
.L_205:
        /*0798*/ 	.byte	0x04, 0x28
        /*079a*/ 	.short	(.L_207 - .L_206)


	//   ....[0]....
.L_206:
        /*079c*/ 	.word	0x00000060


	//   ....[1]....
        /*07a0*/ 	.word	0x00000140


	//   ....[2]....
        /*07a4*/ 	.word	0x00000190


	//   ....[3]....
        /*07a8*/ 	.word	0x000003c0


	//   ....[4]....
        /*07ac*/ 	.word	0x00000520


	//   ....[5]....
        /*07b0*/ 	.word	0x00000640


	//   ....[6]....
        /*07b4*/ 	.word	0x000007a0


	//   ....[7]....
        /*07b8*/ 	.word	0x00002170


	//   ....[8]....
        /*07bc*/ 	.word	0x00002940


	//   ....[9]....
        /*07c0*/ 	.word	0x00002de0


	//   ....[10]....
        /*07c4*/ 	.word	0x00003b70


	//   ....[11]....
        /*07c8*/ 	.word	0x00003c80


	//   ....[12]....
        /*07cc*/ 	.word	0x00004360


	//   ....[13]....
        /*07d0*/ 	.word	0x00004410


	//   ....[14]....
        /*07d4*/ 	.word	0x00005f10


	//   ....[15]....
        /*07d8*/ 	.word	0x00006970


	//   ....[16]....
        /*07dc*/ 	.word	0x00006ff0


	//   ....[17]....
        /*07e0*/ 	.word	0x00007110


	//   ....[18]....
        /*07e4*/ 	.word	0x00007720


	//   ....[19]....
        /*07e8*/ 	.word	0x00007780


	//   ....[20]....
        /*07ec*/ 	.word	0x00009200


	//   ....[21]....
        /*07f0*/ 	.word	0x00009230


	//   ....[22]....
        /*07f4*/ 	.word	0x000095b0


	//   ....[23]....
        /*07f8*/ 	.word	0x00009610


	//   ....[24]....
        /*07fc*/ 	.word	0x0000b080


	//   ....[25]....
        /*0800*/ 	.word	0x0000baf0


	//   ....[26]....
        /*0804*/ 	.word	0x0000c190


	//   ....[27]....
        /*0808*/ 	.word	0x0000c2b0


	//   ....[28]....
        /*080c*/ 	.word	0x0000c880


	//   ....[29]....
        /*0810*/ 	.word	0x0000c8f0


	//   ....[30]....
        /*0814*/ 	.word	0x0000d930


	//   ....[31]....
        /*0818*/ 	.word	0x0000d970


	//   ....[32]....
        /*081c*/ 	.word	0x0000daa0


	//   ....[33]....
        /*0820*/ 	.word	0x0000dac0


	//   ....[34]....
        /*0824*/ 	.word	0x0000f2d0


	//   ....[35]....
        /*0828*/ 	.word	0x0000f2e0


	//   ....[36]....
        /*082c*/ 	.word	0x0000f2f0


	//   ....[37]....
        /*0830*/ 	.word	0x0000f300


	//   ....[38]....
        /*0834*/ 	.word	0x0000fbc0


	//   ....[39]....
        /*0838*/ 	.word	0x0000fbf0


	//   ....[40]....
        /*083c*/ 	.word	0x0000fd30


	//   ....[41]....
        /*0840*/ 	.word	0x0000fd50


	//   ....[42]....
        /*0844*/ 	.word	0x0000fe60


	//   ....[43]....
        /*0848*/ 	.word	0x0000fe80


	//   ....[44]....
        /*084c*/ 	.word	0x0000ffa0


	//   ....[45]....
        /*0850*/ 	.word	0x0000ffc0


	//   ....[46]....
        /*0854*/ 	.word	0x00010490


	//   ....[47]....
        /*0858*/ 	.word	0x000104a0


	//   ....[48]....
        /*085c*/ 	.word	0x00010af0


	//   ....[49]....
        /*0860*/ 	.word	0x00010b00


	//   ....[50]....
        /*0864*/ 	.word	0x00011bc0


	//   ....[51]....
        /*0868*/ 	.word	0x00011bf0


	//   ....[52]....
        /*086c*/ 	.word	0x00011d10


	//   ....[53]....
        /*0870*/ 	.word	0x00011d30


	//   ....[54]....
        /*0874*/ 	.word	0x00011e40


	//   ....[55]....
        /*0878*/ 	.word	0x00011e60


	//   ....[56]....
        /*087c*/ 	.word	0x00011f80


	//   ....[57]....
        /*0880*/ 	.word	0x00011fa0


	//   ....[58]....
        /*0884*/ 	.word	0x00012150


	//   ....[59]....
        /*0888*/ 	.word	0x00012370


	//   ....[60]....
        /*088c*/ 	.word	0x000123a0


	//   ....[61]....
        /*0890*/ 	.word	0x000123d0


	//   ....[62]....
        /*0894*/ 	.word	0x00012400


	//   ....[63]....
        /*0898*/ 	.word	0x00012430


	//   ....[64]....
        /*089c*/ 	.word	0x00012460


	//   ....[65]....
        /*08a0*/ 	.word	0x00012610


	//   ....[66]....
        /*08a4*/ 	.word	0x00012640


	//   ....[67]....
        /*08a8*/ 	.word	0x00012670


	//   ....[68]....
        /*08ac*/ 	.word	0x000126a0


	//   ....[69]....
        /*08b0*/ 	.word	0x000126d0


	//   ....[70]....
        /*08b4*/ 	.word	0x00012700


	//   ....[71]....
        /*08b8*/ 	.word	0x000127a0


	//   ....[72]....
        /*08bc*/ 	.word	0x000127d0


	//   ....[73]....
        /*08c0*/ 	.word	0x000127e0


	//   ....[74]....
        /*08c4*/ 	.word	0x00012810


	//   ....[75]....
        /*08c8*/ 	.word	0x000145b0


	//   ....[76]....
        /*08cc*/ 	.word	0x000151d0


	//   ....[77]....
        /*08d0*/ 	.word	0x000151f0


	//   ....[78]....
        /*08d4*/ 	.word	0x00015200


	//   ....[79]....
        /*08d8*/ 	.word	0x00015230


	//   ....[80]....
        /*08dc*/ 	.word	0x00015350


	//   ....[81]....
        /*08e0*/ 	.word	0x00015360


	//   ....[82]....
        /*08e4*/ 	.word	0x00015400


	//   ....[83]....
        /*08e8*/ 	.word	0x00015410


	//   ....[84]....
        /*08ec*/ 	.word	0x000154b0


	//   ....[85]....
        /*08f0*/ 	.word	0x000154c0


	//   ....[86]....
        /*08f4*/ 	.word	0x00015560


	//   ....[87]....
        /*08f8*/ 	.word	0x00015570


	//   ....[88]....
        /*08fc*/ 	.word	0x000155f0


	//   ....[89]....
        /*0900*/ 	.word	0x00015620


	//   ....[90]....
        /*0904*/ 	.word	0x00015670


	//   ....[91]....
        /*0908*/ 	.word	0x000156b0


	//   ....[92]....
        /*090c*/ 	.word	0x00018730


	//   ....[93]....
        /*0910*/ 	.word	0x000187b0


	//   ....[94]....
        /*0914*/ 	.word	0x000187e0


	//   ....[95]....
        /*0918*/ 	.word	0x000187f0


	//   ....[96]....
        /*091c*/ 	.word	0x00018820


	//   ....[97]....
        /*0920*/ 	.word	0x00018850


	//   ....[98]....
        /*0924*/ 	.word	0x00018880


	//   ....[99]....
        /*0928*/ 	.word	0x000188b0


	//   ....[100]....
        /*092c*/ 	.word	0x00018a80


	//   ....[101]....
        /*0930*/ 	.word	0x00018ab0


	//   ....[102]....
        /*0934*/ 	.word	0x00018ae0


	//   ....[103]....
        /*0938*/ 	.word	0x00018b10


	//   ....[104]....
        /*093c*/ 	.word	0x00018b40


	//   ....[105]....
        /*0940*/ 	.word	0x00018b70


	//   ....[106]....
        /*0944*/ 	.word	0x00018c40


	//   ....[107]....
        /*0948*/ 	.word	0x00018c60


	//   ....[108]....
        /*094c*/ 	.word	0x00018c70


	//   ....[109]....
        /*0950*/ 	.word	0x00018cf0


	//   ....[110]....
        /*0954*/ 	.word	0x00019840


	//   ....[111]....
        /*0958*/ 	.word	0x00019ef0


	//   ....[112]....
        /*095c*/ 	.word	0x0001a0d0


	//   ....[113]....
        /*0960*/ 	.word	0x0001a120


	//   ....[114]....
        /*0964*/ 	.word	0x0001a250


	//   ....[115]....
        /*0968*/ 	.word	0x0001a2a0


	//   ....[116]....
        /*096c*/ 	.word	0x0001a3e0


	//   ....[117]....
        /*0970*/ 	.word	0x0001a450


	//   ....[118]....
        /*0974*/ 	.word	0x0001a580


	//   ....[119]....
        /*0978*/ 	.word	0x0001a5d0


	//   ....[120]....
        /*097c*/ 	.word	0x0001a700


	//   ....[121]....
        /*0980*/ 	.word	0x0001a750


	//   ....[122]....
        /*0984*/ 	.word	0x0001a880


	//   ....[123]....
        /*0988*/ 	.word	0x0001a8d0


	//   ....[124]....
        /*098c*/ 	.word	0x0001a9e0


	//   ....[125]....
        /*0990*/ 	.word	0x0001aa50


	//   ....[126]....
        /*0994*/ 	.word	0x0001ab60


	//   ....[127]....
        /*0998*/ 	.word	0x0001abb0


	//   ....[128]....
        /*099c*/ 	.word	0x0001aee0


	//   ....[129]....
        /*09a0*/ 	.word	0x0001af80


	//   ....[130]....
        /*09a4*/ 	.word	0x0001b120


	//   ....[131]....
        /*09a8*/ 	.word	0x0001b1a0


	//   ....[132]....
        /*09ac*/ 	.word	0x0001b220


	//   ....[133]....
        /*09b0*/ 	.word	0x0001b2a0


	//   ....[134]....
        /*09b4*/ 	.word	0x0001b320


	//   ....[135]....
        /*09b8*/ 	.word	0x0001b3b0


	//   ....[136]....
        /*09bc*/ 	.word	0x0001b450


	//   ....[137]....
        /*09c0*/ 	.word	0x0001b500


	//   ....[138]....
        /*09c4*/ 	.word	0x0001b580


	//   ....[139]....
        /*09c8*/ 	.word	0x0001b600


	//   ....[140]....
        /*09cc*/ 	.word	0x0001b680


	//   ....[141]....
        /*09d0*/ 	.word	0x0001b710


	//   ....[142]....
        /*09d4*/ 	.word	0x0001b790


	//   ....[143]....
        /*09d8*/ 	.word	0x0001b840


	//   ....[144]....
        /*09dc*/ 	.word	0x0001b890


	//   ....[145]....
        /*09e0*/ 	.word	0x0001b950


	//   ....[146]....
        /*09e4*/ 	.word	0x0001ba80


	//----- nvinfo : EIATTR_REG_RECONFIG
	.align		4
.L_207:
        /*09e8*/ 	.byte	0x01, 0x54
	.zero		2


	//----- nvinfo : EIATTR_SYSCALL_OFFSETS
	.align		4
        /*09ec*/ 	.byte	0x04, 0x46
        /*09ee*/ 	.short	(.L_209 - .L_208)


	//   ....[0]....
.L_208:
        /*09f0*/ 	.word	0x000022f0


	//   ....[1]....
        /*09f4*/ 	.word	0x000141d0


	//   ....[2]....
        /*09f8*/ 	.word	0x00014320


	//   ....[3]....
        /*09fc*/ 	.word	0x00014410


	//   ....[4]....
        /*0a00*/ 	.word	0x00014cf0


	//----- nvinfo : EIATTR_MBARRIER_INSTR_OFFSETS
	.align		4
.L_209:
        /*0a04*/ 	.byte	0x04, 0x39
        /*0a06*/ 	.short	(.L_211 - .L_210)


	//   ....[0]....
.L_210:
        /*0a08*/ 	.word	0x00000270
        /*0a0c*/ 	.word	0x000000ff
        /*0a10*/ 	.word	0x00030800
        /*0a14*/ 	.short	0x0100
        /*0a16*/ 	.byte	0x08
	.zero		1


	//   ....[1]....
        /*0a18*/ 	.word	0x00000280
        /*0a1c*/ 	.word	0x000000ff
        /*0a20*/ 	.word	0x00030820
        /*0a24*/ 	.short	0x0100
        /*0a26*/ 	.byte	0x08
	.zero		1


	//   ....[2]....
        /*0a28*/ 	.word	0x00000370
        /*0a2c*/ 	.word	0x000000ff
        /*0a30*/ 	.word	0x00030830
        /*0a34*/ 	.short	0x0100
        /*0a36*/ 	.byte	0x08
	.zero		1


	//   ....[3]....
        /*0a38*/ 	.word	0x00000380
        /*0a3c*/ 	.word	0x000000ff
        /*0a40*/ 	.word	0x00030840
        /*0a44*/ 	.short	0x0100
        /*0a46*/ 	.byte	0x08
	.zero		1


	//   ....[4]....
        /*0a48*/ 	.word	0x00000390
        /*0a4c*/ 	.word	0x000000ff
        /*0a50*/ 	.word	0x00030838
        /*0a54*/ 	.short	0x0100
        /*0a56*/ 	.byte	0x08
	.zero		1


	//   ....[5]....
        /*0a58*/ 	.word	0x000003a0
        /*0a5c*/ 	.word	0x000000ff
        /*0a60*/ 	.word	0x00030848
        /*0a64*/ 	.short	0x0100
        /*0a66*/ 	.byte	0x08
	.zero		1


	//   ....[6]....
        /*0a68*/ 	.word	0x000004d0
        /*0a6c*/ 	.word	0x000000ff
        /*0a70*/ 	.word	0x00030850
        /*0a74*/ 	.short	0x0100
        /*0a76*/ 	.byte	0x08
	.zero		1


	//   ....[7]....
        /*0a78*/ 	.word	0x000004e0
        /*0a7c*/ 	.word	0x000000ff
        /*0a80*/ 	.word	0x00030860
        /*0a84*/ 	.short	0x0100
        /*0a86*/ 	.byte	0x08
	.zero		1


	//   ....[8]....
        /*0a88*/ 	.word	0x000004f0
        /*0a8c*/ 	.word	0x000000ff
        /*0a90*/ 	.word	0x00030858
        /*0a94*/ 	.short	0x0100
        /*0a96*/ 	.byte	0x08
	.zero		1


	//   ....[9]....
        /*0a98*/ 	.word	0x00000500
        /*0a9c*/ 	.word	0x000000ff
        /*0aa0*/ 	.word	0x00030868
        /*0aa4*/ 	.short	0x0100
        /*0aa6*/ 	.byte	0x08
	.zero		1


	//   ....[10]....
        /*0aa8*/ 	.word	0x000005f0
        /*0aac*/ 	.word	0x000000ff
        /*0ab0*/ 	.word	0x00030870
        /*0ab4*/ 	.short	0x0100
        /*0ab6*/ 	.byte	0x06
	.zero		1


	//   ....[11]....
        /*0ab8*/ 	.word	0x00000600
        /*0abc*/ 	.word	0x000000ff
        /*0ac0*/ 	.word	0x00030880
        /*0ac4*/ 	.short	0x0100
        /*0ac6*/ 	.byte	0x06
	.zero		1


	//   ....[12]....
        /*0ac8*/ 	.word	0x00000610
        /*0acc*/ 	.word	0x000000ff
        /*0ad0*/ 	.word	0x00030878
        /*0ad4*/ 	.short	0x0100
        /*0ad6*/ 	.byte	0x06
	.zero		1


	//   ....[13]....
        /*0ad8*/ 	.word	0x00000620
        /*0adc*/ 	.word	0x000000ff
        /*0ae0*/ 	.word	0x00030888
        /*0ae4*/ 	.short	0x0100
        /*0ae6*/ 	.byte	0x06
	.zero		1


	//   ....[14]....
        /*0ae8*/ 	.word	0x00000750
        /*0aec*/ 	.word	0x000000ff
        /*0af0*/ 	.word	0x00030890
        /*0af4*/ 	.short	0x0100
        /*0af6*/ 	.byte	0x08
	.zero		1


	//   ....[15]....
        /*0af8*/ 	.word	0x00000760
        /*0afc*/ 	.word	0x000000ff
        /*0b00*/ 	.word	0x000308a0
        /*0b04*/ 	.short	0x0100
        /*0b06*/ 	.byte	0x08
	.zero		1


	//   ....[16]....
        /*0b08*/ 	.word	0x00000770
        /*0b0c*/ 	.word	0x000000ff
        /*0b10*/ 	.word	0x00030898
        /*0b14*/ 	.short	0x0100
        /*0b16*/ 	.byte	0x08
	.zero		1


	//   ....[17]....
        /*0b18*/ 	.word	0x00000780
        /*0b1c*/ 	.word	0x000000ff
        /*0b20*/ 	.word	0x000308a8
        /*0b24*/ 	.short	0x0100
        /*0b26*/ 	.byte	0x08
	.zero		1


	//   ....[18]....
        /*0b28*/ 	.word	0x000008b0
        /*0b2c*/ 	.word	0x000000ff
        /*0b30*/ 	.word	0x000308b0
        /*0b34*/ 	.short	0x0100
        /*0b36*/ 	.byte	0x08
	.zero		1


	//   ....[19]....
        /*0b38*/ 	.word	0x000008c0
        /*0b3c*/ 	.word	0x000000ff
        /*0b40*/ 	.word	0x000308c0
        /*0b44*/ 	.short	0x0100
        /*0b46*/ 	.byte	0x08
	.zero		1


	//   ....[20]....
        /*0b48*/ 	.word	0x000008d0
        /*0b4c*/ 	.word	0x000000ff
        /*0b50*/ 	.word	0x000308b8
        /*0b54*/ 	.short	0x0100
        /*0b56*/ 	.byte	0x08
	.zero		1


	//   ....[21]....
        /*0b58*/ 	.word	0x000008e0
        /*0b5c*/ 	.word	0x000000ff
        /*0b60*/ 	.word	0x000308c8
        /*0b64*/ 	.short	0x0100
        /*0b66*/ 	.byte	0x08
	.zero		1


	//   ....[22]....
        /*0b68*/ 	.word	0x00002370
        /*0b6c*/ 	.word	0x000000ff
        /*0b70*/ 	.word	0x00030800
        /*0b74*/ 	.short	0x010a
        /*0b76*/ 	.byte	0x25
	.zero		1


	//   ....[23]....
        /*0b78*/ 	.word	0x00002420
        /*0b7c*/ 	.word	0x00000003
        /*0b80*/ 	.word	0x00030830
        /*0b84*/ 	.short	0x010a
        /*0b86*/ 	.byte	0x3f
	.zero		1


	//   ....[24]....
        /*0b88*/ 	.word	0x00002490
        /*0b8c*/ 	.word	0x00000003
        /*0b90*/ 	.word	0x00030830
        /*0b94*/ 	.short	0x010a
        /*0b96*/ 	.byte	0x3f
	.zero		1


	//   ....[25]....
        /*0b98*/ 	.word	0x00002c30
        /*0b9c*/ 	.word	0x00000000
        /*0ba0*/ 	.word	0x00000000
        /*0ba4*/ 	.short	0x0101
        /*0ba6*/ 	.byte	0x3f
	.zero		1


	//   ....[26]....
        /*0ba8*/ 	.word	0x000050e0
        /*0bac*/ 	.word	0x000000ff
        /*0bb0*/ 	.word	0x00030830
        /*0bb4*/ 	.short	0x010a
        /*0bb6*/ 	.byte	0x06
	.zero		1


	//   ....[27]....
        /*0bb8*/ 	.word	0x00005140
        /*0bbc*/ 	.word	0x000000ff
        /*0bc0*/ 	.word	0x00030830
        /*0bc4*/ 	.short	0x010a
        /*0bc6*/ 	.byte	0x06
	.zero		1


	//   ....[28]....
        /*0bc8*/ 	.word	0x00005ba0
        /*0bcc*/ 	.word	0x000000ff
        /*0bd0*/ 	.word	0x00030850
        /*0bd4*/ 	.short	0x010a
        /*0bd6*/ 	.byte	0x05
	.zero		1


	//   ....[29]....
        /*0bd8*/ 	.word	0x00005be0
        /*0bdc*/ 	.word	0x000000ff
        /*0be0*/ 	.word	0x00030850
        /*0be4*/ 	.short	0x010a
        /*0be6*/ 	.byte	0x05
	.zero		1


	//   ....[30]....
        /*0be8*/ 	.word	0x00005f30
        /*0bec*/ 	.word	0x00000000
        /*0bf0*/ 	.word	0x00000000
        /*0bf4*/ 	.short	0x0101
        /*0bf6*/ 	.byte	0x3f
	.zero		1


	//   ....[31]....
        /*0bf8*/ 	.word	0x00007600
        /*0bfc*/ 	.word	0x00000085
        /*0c00*/ 	.word	0x00000000
        /*0c04*/ 	.short	0x0101
        /*0c06*/ 	.byte	0x3f
	.zero		1


	//   ....[32]....
        /*0c08*/ 	.word	0x00008470
        /*0c0c*/ 	.word	0x000000ff
        /*0c10*/ 	.word	0x00030830
        /*0c14*/ 	.short	0x010a
        /*0c16*/ 	.byte	0x05
	.zero		1


	//   ....[33]....
        /*0c18*/ 	.word	0x000084d0
        /*0c1c*/ 	.word	0x000000ff
        /*0c20*/ 	.word	0x00030830
        /*0c24*/ 	.short	0x010a
        /*0c26*/ 	.byte	0x05
	.zero		1


	//   ....[34]....
        /*0c28*/ 	.word	0x00008f30
        /*0c2c*/ 	.word	0x000000ff
        /*0c30*/ 	.word	0x00030850
        /*0c34*/ 	.short	0x010a
        /*0c36*/ 	.byte	0x05
	.zero		1


	//   ....[35]....
        /*0c38*/ 	.word	0x00008f70
        /*0c3c*/ 	.word	0x000000ff
        /*0c40*/ 	.word	0x00030850
        /*0c44*/ 	.short	0x010a
        /*0c46*/ 	.byte	0x05
	.zero		1


	//   ....[36]....
        /*0c48*/ 	.word	0x00009c50
        /*0c4c*/ 	.word	0x0000007b
        /*0c50*/ 	.word	0x00000000
        /*0c54*/ 	.short	0x0101
        /*0c56*/ 	.byte	0x3f
	.zero		1


	//   ....[37]....
        /*0c58*/ 	.word	0x00009cd0
        /*0c5c*/ 	.word	0x00000006
        /*0c60*/ 	.word	0x00000000
        /*0c64*/ 	.short	0x0101
        /*0c66*/ 	.byte	0x3f
	.zero		1


	//   ....[38]....
        /*0c68*/ 	.word	0x0000a280
        /*0c6c*/ 	.word	0x000000ff
        /*0c70*/ 	.word	0x00030830
        /*0c74*/ 	.short	0x010a
        /*0c76*/ 	.byte	0x05
	.zero		1


	//   ....[39]....
        /*0c78*/ 	.word	0x0000a2e0
        /*0c7c*/ 	.word	0x000000ff
        /*0c80*/ 	.word	0x00030830
        /*0c84*/ 	.short	0x010a
        /*0c86*/ 	.byte	0x05
	.zero		1


	//   ....[40]....
        /*0c88*/ 	.word	0x0000ad40
        /*0c8c*/ 	.word	0x000000ff
        /*0c90*/ 	.word	0x00030850
        /*0c94*/ 	.short	0x010a
        /*0c96*/ 	.byte	0x05
	.zero		1


	//   ....[41]....
        /*0c98*/ 	.word	0x0000ad80
        /*0c9c*/ 	.word	0x000000ff
        /*0ca0*/ 	.word	0x00030850
        /*0ca4*/ 	.short	0x010a
        /*0ca6*/ 	.byte	0x05
	.zero		1


	//   ....[42]....
        /*0ca8*/ 	.word	0x0000b0d0
        /*0cac*/ 	.word	0x00000000
        /*0cb0*/ 	.word	0x00000000
        /*0cb4*/ 	.short	0x0101
        /*0cb6*/ 	.byte	0x3f
	.zero		1


	//   ....[43]....
        /*0cb8*/ 	.word	0x0000c7a0
        /*0cbc*/ 	.word	0x00000085
        /*0cc0*/ 	.word	0x00000000
        /*0cc4*/ 	.short	0x0101
        /*0cc6*/ 	.byte	0x3f
	.zero		1


	//   ....[44]....
        /*0cc8*/ 	.word	0x0000d8a0
        /*0ccc*/ 	.word	0x000000ff
        /*0cd0*/ 	.word	0x00030850
        /*0cd4*/ 	.short	0x010a
        /*0cd6*/ 	.byte	0x05
	.zero		1


	//   ....[45]....
        /*0cd8*/ 	.word	0x0000d8e0
        /*0cdc*/ 	.word	0x000000ff
        /*0ce0*/ 	.word	0x00030850
        /*0ce4*/ 	.short	0x010a
        /*0ce6*/ 	.byte	0x05
	.zero		1


	//   ....[46]....
        /*0ce8*/ 	.word	0x0000dda0
        /*0cec*/ 	.word	0x0000000a
        /*0cf0*/ 	.word	0x00000000
        /*0cf4*/ 	.short	0x0101
        /*0cf6*/ 	.byte	0x3f
	.zero		1


	//   ....[47]....
        /*0cf8*/ 	.word	0x0000fbd0
        /*0cfc*/ 	.word	0x000000ff
        /*0d00*/ 	.word	0x00000000
        /*0d04*/ 	.short	0x0101
        /*0d06*/ 	.byte	0x08
	.zero		1


	//   ....[48]....
        /*0d08*/ 	.word	0x000102c0
        /*0d0c*/ 	.word	0x000000ff
        /*0d10*/ 	.word	0x00000000
        /*0d14*/ 	.short	0x0101
        /*0d16*/ 	.byte	0x08
	.zero		1


	//   ....[49]....
        /*0d18*/ 	.word	0x00014820
        /*0d1c*/ 	.word	0x00000000
        /*0d20*/ 	.word	0x00030840
        /*0d24*/ 	.short	0x010a
        /*0d26*/ 	.byte	0x3f
	.zero		1


	//   ....[50]....
        /*0d28*/ 	.word	0x000157d0
        /*0d2c*/ 	.word	0x00000013
        /*0d30*/ 	.word	0x00030800
        /*0d34*/ 	.short	0x0107
        /*0d36*/ 	.byte	0x3f
	.zero		1


	//   ....[51]....
        /*0d38*/ 	.word	0x000158e0
        /*0d3c*/ 	.word	0x00000013
        /*0d40*/ 	.word	0x00030800
        /*0d44*/ 	.short	0x0101
        /*0d46*/ 	.byte	0x3f
	.zero		1


	//   ....[52]....
        /*0d48*/ 	.word	0x00015900
        /*0d4c*/ 	.word	0x00000013
        /*0d50*/ 	.word	0x00030820
        /*0d54*/ 	.short	0x010a
        /*0d56*/ 	.byte	0x3f
	.zero		1


	//   ....[53]....
        /*0d58*/ 	.word	0x00015d30
        /*0d5c*/ 	.word	0x00000003
        /*0d60*/ 	.word	0x00030840
        /*0d64*/ 	.short	0x010a
        /*0d66*/ 	.byte	0x3f
	.zero		1


	//   ....[54]....
        /*0d68*/ 	.word	0x000161e0
        /*0d6c*/ 	.word	0x00000003
        /*0d70*/ 	.word	0x00000060
        /*0d74*/ 	.short	0x010a
        /*0d76*/ 	.byte	0x3f
	.zero		1


	//   ....[55]....
        /*0d78*/ 	.word	0x00016980
        /*0d7c*/ 	.word	0x00000003
        /*0d80*/ 	.word	0x00030840
        /*0d84*/ 	.short	0x010a
        /*0d86*/ 	.byte	0x3f
	.zero		1


	//   ....[56]....
        /*0d88*/ 	.word	0x00016e30
        /*0d8c*/ 	.word	0x00000002
        /*0d90*/ 	.word	0x00000060
        /*0d94*/ 	.short	0x010a
        /*0d96*/ 	.byte	0x3f
	.zero		1


	//   ....[57]....
        /*0d98*/ 	.word	0x00017510
        /*0d9c*/ 	.word	0x00000002
        /*0da0*/ 	.word	0x00030840
        /*0da4*/ 	.short	0x010a
        /*0da6*/ 	.byte	0x3f
	.zero		1


	//   ....[58]....
        /*0da8*/ 	.word	0x000179c0
        /*0dac*/ 	.word	0x00000002
        /*0db0*/ 	.word	0x00000060
        /*0db4*/ 	.short	0x010a
        /*0db6*/ 	.byte	0x3f
	.zero		1


	//   ....[59]....
        /*0db8*/ 	.word	0x00018040
        /*0dbc*/ 	.word	0x00000000
        /*0dc0*/ 	.word	0x00030860
        /*0dc4*/ 	.short	0x010a
        /*0dc6*/ 	.byte	0x3f
	.zero		1


	//   ....[60]....
        /*0dc8*/ 	.word	0x000197c0
        /*0dcc*/ 	.word	0x00000000
        /*0dd0*/ 	.word	0x00030820
        /*0dd4*/ 	.short	0x010a
        /*0dd6*/ 	.byte	0x3f
	.zero		1


	//   ....[61]....
        /*0dd8*/ 	.word	0x000199a0
        /*0ddc*/ 	.word	0x00000006
        /*0de0*/ 	.word	0x00000000
        /*0de4*/ 	.short	0x010a
        /*0de6*/ 	.byte	0x3f
	.zero		1


	//   ....[62]....
        /*0de8*/ 	.word	0x00019a10
        /*0dec*/ 	.word	0x00000007
        /*0df0*/ 	.word	0x00000000
        /*0df4*/ 	.short	0x010a
        /*0df6*/ 	.byte	0x3f
	.zero		1


	//   ....[63]....
        /*0df8*/ 	.word	0x00019a80
        /*0dfc*/ 	.word	0x00000004
        /*0e00*/ 	.word	0x00000000
        /*0e04*/ 	.short	0x010a
        /*0e06*/ 	.byte	0x3f
	.zero		1


	//   ....[64]....
        /*0e08*/ 	.word	0x00019ab0
        /*0e0c*/ 	.word	0x00000003
        /*0e10*/ 	.word	0x00000000
        /*0e14*/ 	.short	0x010a
        /*0e16*/ 	.byte	0x3f
	.zero		1


	//   ....[65]....
        /*0e18*/ 	.word	0x00019b20
        /*0e1c*/ 	.word	0x00000003
        /*0e20*/ 	.word	0x00030800
        /*0e24*/ 	.short	0x010a
        /*0e26*/ 	.byte	0x3f
	.zero		1


	//   ....[66]....
        /*0e28*/ 	.word	0x00019b70
        /*0e2c*/ 	.word	0x00000003
        /*0e30*/ 	.word	0x00030830
        /*0e34*/ 	.short	0x010a
        /*0e36*/ 	.byte	0x3f
	.zero		1


	//   ....[67]....
        /*0e38*/ 	.word	0x00019bd0
        /*0e3c*/ 	.word	0x0000000c
        /*0e40*/ 	.word	0x00030830
        /*0e44*/ 	.short	0x010a
        /*0e46*/ 	.byte	0x3f
	.zero		1


	//   ....[68]....
        /*0e48*/ 	.word	0x00019c30
        /*0e4c*/ 	.word	0x00000009
        /*0e50*/ 	.word	0x00030850
        /*0e54*/ 	.short	0x010a
        /*0e56*/ 	.byte	0x3f
	.zero		1


	//   ....[69]....
        /*0e58*/ 	.word	0x00019c90
        /*0e5c*/ 	.word	0x00000003
        /*0e60*/ 	.word	0x00030830
        /*0e64*/ 	.short	0x010a
        /*0e66*/ 	.byte	0x3f
	.zero		1


	//   ....[70]....
        /*0e68*/ 	.word	0x00019cf0
        /*0e6c*/ 	.word	0x00000002
        /*0e70*/ 	.word	0x00030850
        /*0e74*/ 	.short	0x010a
        /*0e76*/ 	.byte	0x3f
	.zero		1


	//   ....[71]....
        /*0e78*/ 	.word	0x00019d50
        /*0e7c*/ 	.word	0x00000003
        /*0e80*/ 	.word	0x00030830
        /*0e84*/ 	.short	0x010a
        /*0e86*/ 	.byte	0x3f
	.zero		1


	//   ....[72]....
        /*0e88*/ 	.word	0x00019db0
        /*0e8c*/ 	.word	0x00000002
        /*0e90*/ 	.word	0x00030850
        /*0e94*/ 	.short	0x010a
        /*0e96*/ 	.byte	0x3f
	.zero		1


	//   ....[73]....
        /*0e98*/ 	.word	0x00019e10
        /*0e9c*/ 	.word	0x00000005
        /*0ea0*/ 	.word	0x00030850
        /*0ea4*/ 	.short	0x010a
        /*0ea6*/ 	.byte	0x3f
	.zero		1


	//   ....[74]....
        /*0ea8*/ 	.word	0x00019fb0
        /*0eac*/ 	.word	0x00000000
        /*0eb0*/ 	.word	0x00030840
        /*0eb4*/ 	.short	0x010a
        /*0eb6*/ 	.byte	0x3f
	.zero		1


	//   ....[75]....
        /*0eb8*/ 	.word	0x0001abf0
        /*0ebc*/ 	.word	0x00000013
        /*0ec0*/ 	.word	0x00030820
        /*0ec4*/ 	.short	0x010a
        /*0ec6*/ 	.byte	0x3f
	.zero		1


	//   ....[76]....
        /*0ec8*/ 	.word	0x0001ac40
        /*0ecc*/ 	.word	0x00000003
        /*0ed0*/ 	.word	0x00030840
        /*0ed4*/ 	.short	0x010a
        /*0ed6*/ 	.byte	0x3f
	.zero		1


	//   ....[77]....
        /*0ed8*/ 	.word	0x0001ac90
        /*0edc*/ 	.word	0x00000003
        /*0ee0*/ 	.word	0x00000060
        /*0ee4*/ 	.short	0x010a
        /*0ee6*/ 	.byte	0x3f
	.zero		1


	//   ....[78]....
        /*0ee8*/ 	.word	0x0001ace0
        /*0eec*/ 	.word	0x00000003
        /*0ef0*/ 	.word	0x00030840
        /*0ef4*/ 	.short	0x010a
        /*0ef6*/ 	.byte	0x3f
	.zero		1


	//   ....[79]....
        /*0ef8*/ 	.word	0x0001ad30
        /*0efc*/ 	.word	0x00000002
        /*0f00*/ 	.word	0x00000060
        /*0f04*/ 	.short	0x010a
        /*0f06*/ 	.byte	0x3f
	.zero		1


	//   ....[80]....
        /*0f08*/ 	.word	0x0001ad80
        /*0f0c*/ 	.word	0x00000002
        /*0f10*/ 	.word	0x00030840
        /*0f14*/ 	.short	0x010a
        /*0f16*/ 	.byte	0x3f
	.zero		1


	//   ....[81]....
        /*0f18*/ 	.word	0x0001add0
        /*0f1c*/ 	.word	0x00000002
        /*0f20*/ 	.word	0x00000060
        /*0f24*/ 	.short	0x010a
        /*0f26*/ 	.byte	0x3f
	.zero		1


	//   ....[82]....
        /*0f28*/ 	.word	0x0001ae20
        /*0f2c*/ 	.word	0x00000000
        /*0f30*/ 	.word	0x00030860
        /*0f34*/ 	.short	0x010a
        /*0f36*/ 	.byte	0x3f
	.zero		1


	//   ....[83]....
        /*0f38*/ 	.word	0x0001b9a0
        /*0f3c*/ 	.word	0x00000000
        /*0f40*/ 	.word	0x00030820
        /*0f44*/ 	.short	0x010a
        /*0f46*/ 	.byte	0x3f
	.zero		1


	//   ....[84]....
        /*0f48*/ 	.word	0x0001bb40
        /*0f4c*/ 	.word	0x00000006
        /*0f50*/ 	.word	0x00000000
        /*0f54*/ 	.short	0x010a
        /*0f56*/ 	.byte	0x3f
	.zero		1


	//   ....[85]....
        /*0f58*/ 	.word	0x0001bb90
        /*0f5c*/ 	.word	0x00000007
        /*0f60*/ 	.word	0x00000000
        /*0f64*/ 	.short	0x010a
        /*0f66*/ 	.byte	0x3f
	.zero		1


	//   ....[86]....
        /*0f68*/ 	.word	0x0001bbe0
        /*0f6c*/ 	.word	0x00000004
        /*0f70*/ 	.word	0x00000000
        /*0f74*/ 	.short	0x010a
        /*0f76*/ 	.byte	0x3f
	.zero		1


	//----- nvinfo : EIATTR_NUM_MBARRIERS
	.align		4
.L_211:
        /*0f78*/ 	.byte	0x03, 0x38
        /*0f7a*/ 	.short	0x0016


	//----- nvinfo : EIATTR_EXIT_INSTR_OFFSETS
	.align		4
        /*0f7c*/ 	.byte	0x04, 0x1c
        /*0f7e*/ 	.short	(.L_213 - .L_212)


	//   ....[0]....
.L_212:
        /*0f80*/ 	.word	0x00000a50


	//   ....[1]....
        /*0f84*/ 	.word	0x000120f0


	//   ....[2]....
        /*0f88*/ 	.word	0x00019b00


	//----- nvinfo : EIATTR_MAX_THREADS
	.align		4
.L_213:
        /*0f8c*/ 	.byte	0x04, 0x05
        /*0f8e*/ 	.short	(.L_215 - .L_214)
.L_214:
        /*0f90*/ 	.word	0x00000180
        /*0f94*/ 	.word	0x00000001
        /*0f98*/ 	.word	0x00000001


	//----- nvinfo : EIATTR_CRS_STACK_SIZE
	.align		4
.L_215:
        /*0f9c*/ 	.byte	0x04, 0x1e
        /*0f9e*/ 	.short	(.L_217 - .L_216)
.L_216:
        /*0fa0*/ 	.word	0x00000000


	//----- nvinfo : EIATTR_CBANK_PARAM_SIZE
	.align		4
.L_217:
        /*0fa4*/ 	.byte	0x03, 0x19
        /*0fa6*/ 	.short	0x0af0


	//----- nvinfo : EIATTR_PARAM_CBANK
	.align		4
        /*0fa8*/ 	.byte	0x04, 0x0a
        /*0faa*/ 	.short	(.L_219 - .L_218)
	.align		4
.L_218:
        /*0fac*/ 	.word	index@(.nv.constant0._ZN7cutlass13device_kernelIN5flash11enable_sm90INS1_16FlashAttnFwdSm90INS1_25CollectiveMainloopFwdSm90ILi2EN4cute5tupleIJNS5_1CILi1EEES8_S8_EEENS6_IJNS7_ILi128EEENS7_ILi96EEENS7_ILi192EEEEEELi192ENS_6half_tEfNS_4arch4Sm90ELb0ELb1ELb0ELb1ELb0ELb0ELb0ELb1ELb1ELb1ELb1ELb0EEENS1_21CollectiveEpilogueFwdINS6_IJSA_SC_SB_EEES9_SE_SG_Li256ELb1ELb1ELb1ELb0EEENS1_36VarlenDynamicPersistentTileSchedulerILi128ELi96ELi256ELi128ELb1ELb1ELb1ELb1ELb0ELb1EEEEEEEEEvNT_6ParamsE)
        /*0fb0*/ 	.short	0x0210
        /*0fb2*/ 	.short	0x0af0


	//----- nvinfo : EIATTR_SW_WAR
	.align		4
.L_219:
        /*0fb4*/ 	.byte	0x04, 0x36
        /*0fb6*/ 	.short	(.L_221 - .L_220)
.L_220:
        /*0fb8*/ 	.word	0x00000008
.L_221:


//--------------------- .nv.info._ZN7cutlass13device_kernelIN5flash11enable_sm90INS1_16FlashAttnFwdSm90INS1_25CollectiveMainloopFwdSm90ILi2EN4cute5tupleIJNS5_1CILi1EEES8_S8_EEENS6_IJNS7_ILi128EEENS7_ILi96EEENS7_ILi192EEEEEELi192ENS_6half_tEfNS_4arch4Sm90ELb0ELb1ELb0ELb1ELb0ELb1ELb0ELb1ELb1ELb1ELb1ELb0EEENS1_21CollectiveEpilogueFwdINS6_IJSA_SC_SB_EEES9_SE_SG_Li256ELb1ELb1ELb1ELb0EEENS1_36VarlenDynamicPersistentTileSchedulerILi128ELi96ELi256ELi128ELb1ELb1ELb1ELb1ELb0ELb1EEEEEEEEEvNT_6ParamsE --------------------------
	.section	.nv.info._ZN7cutlass13device_kernelIN5flash11enable_sm90INS1_16FlashAttnFwdSm90INS1_25CollectiveMainloopFwdSm90ILi2EN4cute5tupleIJNS5_1CILi1EEES8_S8_EEENS6_IJNS7_ILi128EEENS7_ILi96EEENS7_ILi192EEEEEELi192ENS_6half_tEfNS_4arch4Sm90ELb0ELb1ELb0ELb1ELb0ELb1ELb0ELb1ELb1ELb1ELb1ELb0EEENS1_21CollectiveEpilogueFwdINS6_IJSA_SC_SB_EEES9_SE_SG_Li256ELb1ELb1ELb1ELb0EEENS1_36VarlenDynamicPersistentTileSchedulerILi128ELi96ELi256ELi128ELb1ELb1ELb1ELb1ELb0ELb1EEEEEEEEEvNT_6ParamsE,"",@"SHT_CUDA_INFO"
	.sectionflags	@""
	.align	4


	//----- nvinfo : EIATTR_CUDA_API_VERSION
	.align		4
        /*0000*/ 	.byte	0x04, 0x37
        /*0002*/ 	.short	(.L_223 - .L_222)
.L_222:
        /*0004*/ 	.word	0x00000082


	//----- nvinfo : EIATTR_KPARAM_INFO
	.align		4
.L_223:
        /*0008*/ 	.byte	0x04, 0x17
        /*000a*/ 	.short	(.L_225 - .L_224)
.L_224:
        /*000c*/ 	.word	0x00000000
        /*0010*/ 	.short	0x0000
        /*0012*/ 	.short	0x0070
        /*0014*/ 	.byte	0x00, 0xf0, 0x01, 0x2a


	//----- nvinfo : EIATTR_SPARSE_MMA_MASK
	.align		4
.L_225:
        /*0018*/ 	.byte	0x03, 0x50
        /*001a*/ 	.short	0x0000


	//----- nvinfo : EIATTR_MAXREG_COUNT
	.align		4
        /*001c*/ 	.byte	0x03, 0x1b
        /*001e*/ 	.short	0x00a8


	//----- nvinfo : EIATTR_NUM_BARRIERS
	.align		4
        /*0020*/ 	.byte	0x02, 0x4c
        /*0022*/ 	.byte	0x10
	.zero		1


	//----- nvinfo : EIATTR_EXTERNS
	.align		4
        /*0024*/ 	.byte	0x04, 0x0f
        /*0026*/ 	.short	(.L_227 - .L_226)


	//   ....[0]....
	.align		4
.L_226:
        /*0028*/ 	.word	index@(__assertfail)


	//----- nvinfo : EIATTR_ANNOTATIONS
	.align		4
.L_227:
        /*002c*/ 	.byte	0x04, 0x55
        /*002e*/ 	.short	(.L_229 - .L_228)


	//   ....[0]....
.L_228:
        /* <DEDUP_REMOVED lines=115> */


	//----- nvinfo : EIATTR_MERCURY_ISA_VERSION
	.align		4
.L_229:
        /*0750*/ 	.byte	0x03, 0x5f
        /*0752*/ 	.short	0x0101


	//----- nvinfo : EIATTR_UNUSED_LOAD_BYTE_OFFSET
	.align		4
        /*0754*/ 	.byte	0x04, 0x44
        /*0756*/ 	.short	(.L_231 - .L_230)


	//   ....[0]....
.L_230:
        /*0758*/ 	.word	0x00000a80
        /*075c*/ 	.word	0x0000fff0


	//   ....[1]....
        /*0760*/ 	.word	0x0001f3b0
        /*0764*/ 	.word	0x0000fff0


	//----- nvinfo : EIATTR_INT_WARP_WIDE_INSTR_OFFSETS
	.align		4
.L_231:
        /*0768*/ 	.byte	0x04, 0x31
        /*076a*/ 	.short	(.L_233 - .L_232)


	//   ....[0]....
.L_232:
        /*076c*/ 	.word	0x00000180


	//   ....[1]....
        /*0770*/ 	.word	0x000001c0


	//   ....[2]....
        /*0774*/ 	.word	0x00000280


	//   ....[3]....
        /*0778*/ 	.word	0x00026ab0


	//   ....[4]....
        /*077c*/ 	.word	0x00026b40


	//   ....[5]....
        /*0780*/ 	.word	0x0002a940


	//   ....[6]....
        /*0784*/ 	.word	0x0002a9a0


	//----- nvinfo : EIATTR_COOP_GROUP_MASK_REGIDS
	.align		4
.L_233:
        /*0788*/ 	.byte	0x04, 0x29
        /*078a*/ 	.short	(.L_235 - .L_234)


	//   ....[0]....
.L_234:
        /*078c*/ 	.word	0xffffffff


	//   ....[1]....
        /*0790*/ 	.word	0xffffffff


	//   ....[2]....
        /*0794*/ 	.word	0xffffffff


	//   ....[3]....
        /*0798*/ 	.word	0xffffffff


	//   ....[4]....
        /*079c*/ 	.word	0xffffffff


	//   ....[5]....
        /*07a0*/ 	.word	0xffffffff


	//   ....[6]....
        /*07a4*/ 	.word	0xffffffff


	//   ....[7]....
        /*07a8*/ 	.word	0xffffffff


	//   ....[8]....
        /*07ac*/ 	.word	0xffffffff


	//   ....[9]....
        /*07b0*/ 	.word	0xffffffff


	//   ....[10]....
        /*07b4*/ 	.word	0xffffffff


	//   ....[11]....
        /*07b8*/ 	.word	0xffffffff


	//   ....[12]....
        /*07bc*/ 	.word	0xffffffff


	//   ....[13]....
        /*07c0*/ 	.word	0xffffffff


	//   ....[14]....
        /*07c4*/ 	.word	0xffffffff


	//   ....[15]....
        /*07c8*/ 	.word	0xffffffff


	//   ....[16]....
        /*07cc*/ 	.word	0xffffffff


	//   ....[17]....
        /*07d0*/ 	.word	0xffffffff


	//   ....[18]....
        /*07d4*/ 	.word	0xffffffff


	//   ....[19]....
        /*07d8*/ 	.word	0xffffffff


	//   ....[20]....
        /*07dc*/ 	.word	0xffffffff


	//   ....[21]....
        /*07e0*/ 	.word	0xffffffff


	//   ....[22]....
        /*07e4*/ 	.word	0xffffffff


	//   ....[23]....
        /*07e8*/ 	.word	0xffffffff


	//   ....[24]....
        /*07ec*/ 	.word	0xffffffff


	//   ....[25]....
        /*07f0*/ 	.word	0xffffffff


	//   ....[26]....
        /*07f4*/ 	.word	0xffffffff


	//   ....[27]....
        /*07f8*/ 	.word	0xffffffff


	//   ....[28]....
        /*07fc*/ 	.word	0xffffffff


	//   ....[29]....
        /*0800*/ 	.word	0xffffffff


	//   ....[30]....
        /*0804*/ 	.word	0xffffffff


	//   ....[31]....
        /*0808*/ 	.word	0xffffffff


	//   ....[32]....
        /*080c*/ 	.word	0xffffffff


	//   ....[33]....
        /*0810*/ 	.word	0xffffffff


	//   ....[34]....
        /*0814*/ 	.word	0xffffffff


	//   ....[35]....
        /*0818*/ 	.word	0xffffffff


	//   ....[36]....
        /*081c*/ 	.word	0xffffffff


	//   ....[37]....
        /*0820*/ 	.word	0xffffffff


	//   ....[38]....
        /*0824*/ 	.word	0xffffffff


	//   ....[39]....
        /*0828*/ 	.word	0xffffffff


	//   ....[40]....
        /*082c*/ 	.word	0xffffffff


	//   ....[41]....
        /*0830*/ 	.word	0xffffffff


	//   ....[42]....
        /*0834*/ 	.word	0xffffffff


	//   ....[43]....
        /*0838*/ 	.word	0xffffffff


	//   ....[44]....
        /*083c*/ 	.word	0xffffffff


	//   ....[45]....
        /*0840*/ 	.word	0xffffffff


	//   ....[46]....
        /*0844*/ 	.word	0xffffffff


	//   ....[47]....
        /*0848*/ 	.word	0xffffffff


	//   ....[48]....
        /*084c*/ 	.word	0xffffffff


	//   ....[49]....
        /*0850*/ 	.word	0xffffffff


	//   ....[50]....
        /*0854*/ 	.word	0xffffffff


	//   ....[51]....
        /*0858*/ 	.word	0xffffffff


	//   ....[52]....
        /*085c*/ 	.word	0xffffffff


	//   ....[53]....
        /*0860*/ 	.word	0xffffffff


	//   ....[54]....
        /*0864*/ 	.word	0xffffffff


	//   ....[55]....
        /*0868*/ 	.word	0xffffffff


	//   ....[56]....
        /*086c*/ 	.word	0xffffffff


	//   ....[57]....
        /*0870*/ 	.word	0xffffffff


	//   ....[58]....
        /*0874*/ 	.word	0xffffffff


	//   ....[59]....
        /*0878*/ 	.word	0xffffffff


	//   ....[60]....
        /*087c*/ 	.word	0xffffffff


	//   ....[61]....
        /*0880*/ 	.word	0xffffffff


	//   ....[62]....
        /*0884*/ 	.word	0xffffffff


	//   ....[63]....
        /*0888*/ 	.word	0xffffffff


	//   ....[64]....
        /*088c*/ 	.word	0xffffffff


	//   ....[65]....
        /*0890*/ 	.word	0xffffffff


	//   ....[66]....
        /*0894*/ 	.word	0xffffffff


	//   ....[67]....
        /*0898*/ 	.word	0xffffffff


	//   ....[68]....
        /*089c*/ 	.word	0xffffffff


	//   ....[69]....
        /*08a0*/ 	.word	0xffffffff


	//   ....[70]....
        /*08a4*/ 	.word	0xffffffff


	//   ....[71]....
        /*08a8*/ 	.word	0xffffffff


	//   ....[72]....
        /*08ac*/ 	.word	0xffffffff


	//   ....[73]....
        /*08b0*/ 	.word	0xffffffff


	//   ....[74]....
        /*08b4*/ 	.word	0xffffffff


	//   ....[75]....
        /*08b8*/ 	.word	0xffffffff


	//   ....[76]....
        /*08bc*/ 	.word	0xffffffff


	//   ....[77]....
        /*08c0*/ 	.word	0xffffffff


	//   ....[78]....
        /*08c4*/ 	.word	0xffffffff


	//   ....[79]....
        /*08c8*/ 	.word	0xffffffff


	//   ....[80]....
        /*08cc*/ 	.word	0xffffffff


	//   ....[81]....
        /*08d0*/ 	.word	0xffffffff


	//   ....[82]....
        /*08d4*/ 	.word	0xffffffff


	//   ....[83]....
        /*08d8*/ 	.word	0xffffffff


	//   ....[84]....
        /*08dc*/ 	.word	0xffffffff


	//   ....[85]....
        /*08e0*/ 	.word	0xffffffff


	//   ....[86]....
        /*08e4*/ 	.word	0xffffffff


	//   ....[87]....
        /*08e8*/ 	.word	0xffffffff


	//   ....[88]....
        /*08ec*/ 	.word	0xffffffff


	//   ....[89]....
        /*08f0*/ 	.word	0xffffffff


	//   ....[90]....
        /*08f4*/ 	.word	0xffffffff


	//   ....[91]....
        /*08f8*/ 	.word	0xffffffff


	//   ....[92]....
        /*08fc*/ 	.word	0xffffffff


	//   ....[93]....
        /*0900*/ 	.word	0xffffffff


	//   ....[94]....
        /*0904*/ 	.word	0xffffffff


	//   ....[95]....
        /*0908*/ 	.word	0xffffffff


	//   ....[96]....
        /*090c*/ 	.word	0xffffffff


	//   ....[97]....
        /*0910*/ 	.word	0xffffffff


	//   ....[98]....
        /*0914*/ 	.word	0xffffffff


	//   ....[99]....
        /*0918*/ 	.word	0xffffffff


	//   ....[100]....
        /*091c*/ 	.word	0xffffffff


	//   ....[101]....
        /*0920*/ 	.word	0xffffffff


	//   ....[102]....
        /*0924*/ 	.word	0xffffffff


	//   ....[103]....
        /*0928*/ 	.word	0xffffffff


	//   ....[104]....
        /*092c*/ 	.word	0xffffffff


	//   ....[105]....
        /*0930*/ 	.word	0xffffffff


	//   ....[106]....
        /*0934*/ 	.word	0xffffffff


	//   ....[107]....
        /*0938*/ 	.word	0xffffffff


	//   ....[108]....
        /*093c*/ 	.word	0xffffffff


	//   ....[109]....
        /*0940*/ 	.word	0xffffffff


	//   ....[110]....
        /*0944*/ 	.word	0xffffffff


	//   ....[111]....
        /*0948*/ 	.word	0xffffffff


	//   ....[112]....
        /*094c*/ 	.word	0xffffffff


	//   ....[113]....
        /*0950*/ 	.word	0xffffffff


	//   ....[114]....
        /*0954*/ 	.word	0xffffffff


	//   ....[115]....
        /*0958*/ 	.word	0xffffffff


	//   ....[116]....
        /*095c*/ 	.word	0xffffffff


	//   ....[117]....
        /*0960*/ 	.word	0xffffffff


	//   ....[118]....
        /*0964*/ 	.word	0xffffffff


	//   ....[119]....
        /*0968*/ 	.word	0xffffffff


	//   ....[120]....
        /*096c*/ 	.word	0xffffffff


	//   ....[121]....
        /*0970*/ 	.word	0xffffffff


	//   ....[122]....
        /*0974*/ 	.word	0xffffffff


	//   ....[123]....
        /*0978*/ 	.word	0xffffffff


	//   ....[124]....
        /*097c*/ 	.word	0xffffffff


	//   ....[125]....
        /*0980*/ 	.word	0xffffffff


	//   ....[126]....
        /*0984*/ 	.word	0xffffffff


	//   ....[127]....
        /*0988*/ 	.word	0xffffffff


	//   ....[128]....
        /*098c*/ 	.word	0x0500000f


	//   ....[129]....
        /*0990*/ 	.word	0x0500000f


	//   ....[130]....
        /*0994*/ 	.word	0x0500000f


	//   ....[131]....
        /*0998*/ 	.word	0x0500000f


	//   ....[132]....
        /*099c*/ 	.word	0x0500000f


	//   ....[133]....
        /*09a0*/ 	.word	0x0500000f


	//   ....[134]....
        /*09a4*/ 	.word	0x0500000f


	//   ....[135]....
        /*09a8*/ 	.word	0x0500000f


	//   ....[136]....
        /*09ac*/ 	.word	0x0500000f


	//   ....[137]....
        /*09b0*/ 	.word	0x0500000f


	//   ....[138]....
        /*09b4*/ 	.word	0x0500000f


	//   ....[139]....
        /*09b8*/ 	.word	0x0500000f


	//   ....[140]....
        /*09bc*/ 	.word	0x0500000f


	//   ....[141]....
        /*09c0*/ 	.word	0x0500000f


	//   ....[142]....
        /*09c4*/ 	.word	0x0500000f


	//   ....[143]....
        /*09c8*/ 	.word	0x0500000f


	//   ....[144]....
        /*09cc*/ 	.word	0x0500000f


	//   ....[145]....
        /*09d0*/ 	.word	0x0500000f


	//   ....[146]....
        /*09d4*/ 	.word	0x0500000f


	//   ....[147]....
        /*09d8*/ 	.word	0x0500000f


	//   ....[148]....
        /*09dc*/ 	.word	0x0500000f


	//   ....[149]....
        /*09e0*/ 	.word	0x0500000f


	//   ....[150]....
        /*09e4*/ 	.word	0x0500000f


	//   ....[151]....
        /*09e8*/ 	.word	0x0500000f


	//   ....[152]....
        /*09ec*/ 	.word	0x0500000f


	//   ....[153]....
        /*09f0*/ 	.word	0x0500000f


	//   ....[154]....
        /*09f4*/ 	.word	0x0500000f


	//   ....[155]....
        /*09f8*/ 	.word	0x0500000f


	//   ....[156]....
        /*09fc*/ 	.word	0x0500000f


	//   ....[157]....
        /*0a00*/ 	.word	0x0500000f


	//   ....[158]....
        /*0a04*/ 	.word	0x0500000f


	//   ....[159]....
        /*0a08*/ 	.word	0x0500000f


	//   ....[160]....
        /*0a0c*/ 	.word	0x0500000f


	//   ....[161]....
        /*0a10*/ 	.word	0x0500000f


	//   ....[162]....
        /*0a14*/ 	.word	0x0500000f


	//   ....[163]....
        /*0a18*/ 	.word	0x0500000f


	//   ....[164]....
        /*0a1c*/ 	.word	0x0500000f


	//   ....[165]....
        /*0a20*/ 	.word	0x0500000f


	//   ....[166]....
        /*0a24*/ 	.word	0x0500000f


	//   ....[167]....
        /*0a28*/ 	.word	0x0500000f


	//   ....[168]....
        /*0a2c*/ 	.word	0x0500000f


	//   ....[169]....
        /*0a30*/ 	.word	0x0500000f


	//   ....[170]....
        /*0a34*/ 	.word	0x0500000f


	//   ....[171]....
        /*0a38*/ 	.word	0x0500000f


	//   ....[172]....
        /*0a3c*/ 	.word	0x0500000f


	//   ....[173]....
        /*0a40*/ 	.word	0x0500000f


	//   ....[174]....
        /*0a44*/ 	.word	0x0500000f


	//   ....[175]....
        /*0a48*/ 	.word	0x0500000f


	//   ....[176]....
        /*0a4c*/ 	.word	0x0500000f


	//   ....[177]....
        /*0a50*/ 	.word	0x0500000f


	//   ....[178]....
        /*0a54*/ 	.word	0x0500000f


	//   ....[179]....
        /*0a58*/ 	.word	0x0500000f


	//   ....[180]....
        /*0a5c*/ 	.word	0x0500000f


	//----- nvinfo : EIATTR_COOP_GROUP_INSTR_OFFSETS
	.align		4
.L_235:
        /*0a60*/ 	.byte	0x04, 0x28
        /*0a62*/ 	.short	(.L_237 - .L_236)


	//   ....[0]....
.L_236:
        /*0a64*/ 	.word	0x00000060


	//   ....[1]....
        /*0a68*/ 	.word	0x00000190


	//   ....[2]....
        /*0a6c*/ 	.word	0x00000290


	//   ....[3]....
        /*0a70*/ 	.word	0x00000400


	//   ....[4]....
        /*0a74*/ 	.word	0x00000560


	//   ....[5]....
        /*0a78*/ 	.word	0x00000680


	//   ....[6]....
        /*0a7c*/ 	.word	0x000007e0


	//   ....[7]....
        /*0a80*/ 	.word	0x0000b460


	//   ....[8]....
        /*0a84*/ 	.word	0x0000bb80


	//   ....[9]....
        /*0a88*/ 	.word	0x0000bb90


	//   ....[10]....
        /*0a8c*/ 	.word	0x0000bba0


	//   ....[11]....
        /*0a90*/ 	.word	0x0000bbb0


	//   ....[12]....
        /*0a94*/ 	.word	0x0000c360


	//   ....[13]....
        /*0a98*/ 	.word	0x0000c370


	//   ....[14]....
        /*0a9c*/ 	.word	0x0000c380


	//   ....[15]....
        /*0aa0*/ 	.word	0x0000c390


	//   ....[16]....
        /*0aa4*/ 	.word	0x0000f1a0


	//   ....[17]....
        /*0aa8*/ 	.word	0x0000f1b0


	//   ....[18]....
        /*0aac*/ 	.word	0x0000f1c0


	//   ....[19]....
        /*0ab0*/ 	.word	0x0000f1d0


	//   ....[20]....
        /*0ab4*/ 	.word	0x0000f7b0


	//   ....[21]....
        /*0ab8*/ 	.word	0x0000f7c0


	//   ....[22]....
        /*0abc*/ 	.word	0x0000f7d0


	//   ....[23]....
        /*0ac0*/ 	.word	0x0000f7e0


	//   ....[24]....
        /*0ac4*/ 	.word	0x00012fd0


	//   ....[25]....
        /*0ac8*/ 	.word	0x000132c0


	//   ....[26]....
        /*0acc*/ 	.word	0x00013fe0


	//   ....[27]....
        /*0ad0*/ 	.word	0x000140f0


	//   ....[28]....
        /*0ad4*/ 	.word	0x00014640


	//   ....[29]....
        /*0ad8*/ 	.word	0x00014700


	//   ....[30]....
        /*0adc*/ 	.word	0x00016750


	//   ....[31]....
        /*0ae0*/ 	.word	0x00016970


	//   ....[32]....
        /*0ae4*/ 	.word	0x00017810


	//   ....[33]....
        /*0ae8*/ 	.word	0x00017930


	//   ....[34]....
        /*0aec*/ 	.word	0x00017f30


	//   ....[35]....
        /*0af0*/ 	.word	0x00017fb0


	//   ....[36]....
        /*0af4*/ 	.word	0x00019da0


	//   ....[37]....
        /*0af8*/ 	.word	0x00019dc0


	//   ....[38]....
        /*0afc*/ 	.word	0x0001a3a0


	//   ....[39]....
        /*0b00*/ 	.word	0x0001a3c0


	//   ....[40]....
        /*0b04*/ 	.word	0x0001c000


	//   ....[41]....
        /*0b08*/ 	.word	0x0001c200


	//   ....[42]....
        /*0b0c*/ 	.word	0x0001d080


	//   ....[43]....
        /*0b10*/ 	.word	0x0001d1a0


	//   ....[44]....
        /*0b14*/ 	.word	0x0001d750


	//   ....[45]....
        /*0b18*/ 	.word	0x0001d7b0


	//   ....[46]....
        /*0b1c*/ 	.word	0x0001e8d0


	//   ....[47]....
        /*0b20*/ 	.word	0x0001eb40


	//   ....[48]....
        /*0b24*/ 	.word	0x0001ebb0


	//   ....[49]....
        /*0b28*/ 	.word	0x0001ebc0


	//   ....[50]....
        /*0b2c*/ 	.word	0x00020110


	//   ....[51]....
        /*0b30*/ 	.word	0x00020120


	//   ....[52]....
        /*0b34*/ 	.word	0x00020130


	//   ....[53]....
        /*0b38*/ 	.word	0x00020140


	//   ....[54]....
        /*0b3c*/ 	.word	0x00020a30


	//   ....[55]....
        /*0b40*/ 	.word	0x00020a60


	//   ....[56]....
        /*0b44*/ 	.word	0x00020ba0


	//   ....[57]....
        /*0b48*/ 	.word	0x00020bc0


	//   ....[58]....
        /*0b4c*/ 	.word	0x00020cc0


	//   ....[59]....
        /*0b50*/ 	.word	0x00020ce0


	//   ....[60]....
        /*0b54*/ 	.word	0x00020df0


	//   ....[61]....
        /*0b58*/ 	.word	0x00020e10


	//   ....[62]....
        /*0b5c*/ 	.word	0x00021360


	//   ....[63]....
        /*0b60*/ 	.word	0x00021390


	//   ....[64]....
        /*0b64*/ 	.word	0x00021a60


	//   ....[65]....
        /*0b68*/ 	.word	0x00021a70


	//   ....[66]....
        /*0b6c*/ 	.word	0x000229e0


	//   ....[67]....
        /*0b70*/ 	.word	0x00022a10


	//   ....[68]....
        /*0b74*/ 	.word	0x00022b30


	//   ....[69]....
        /*0b78*/ 	.word	0x00022b50


	//   ....[70]....
        /*0b7c*/ 	.word	0x00022c50


	//   ....[71]....
        /*0b80*/ 	.word	0x00022c70


	//   ....[72]....
        /*0b84*/ 	.word	0x00022d80


	//   ....[73]....
        /*0b88*/ 	.word	0x00022da0


	//   ....[74]....
        /*0b8c*/ 	.word	0x00022f30


	//   ....[75]....
        /*0b90*/ 	.word	0x00023140


	//   ....[76]....
        /*0b94*/ 	.word	0x00023170


	//   ....[77]....
        /*0b98*/ 	.word	0x000231a0


	//   ....[78]....
        /*0b9c*/ 	.word	0x000231d0


	//   ....[79]....
        /*0ba0*/ 	.word	0x00023200


	//   ....[80]....
        /*0ba4*/ 	.word	0x00023230


	//   ....[81]....
        /*0ba8*/ 	.word	0x000233d0


	//   ....[82]....
        /*0bac*/ 	.word	0x00023400


	//   ....[83]....
        /*0bb0*/ 	.word	0x00023430


	//   ....[84]....
        /*0bb4*/ 	.word	0x00023460


	//   ....[85]....
        /*0bb8*/ 	.word	0x00023490


	//   ....[86]....
        /*0bbc*/ 	.word	0x000234c0


	//   ....[87]....
        /*0bc0*/ 	.word	0x00023560


	//   ....[88]....
        /*0bc4*/ 	.word	0x00023590


	//   ....[89]....
        /*0bc8*/ 	.word	0x000235a0


	//   ....[90]....
        /*0bcc*/ 	.word	0x000235d0


	//   ....[91]....
        /*0bd0*/ 	.word	0x00024ea0


	//   ....[92]....
        /*0bd4*/ 	.word	0x00027080


	//   ....[93]....
        /*0bd8*/ 	.word	0x00027c80


	//   ....[94]....
        /*0bdc*/ 	.word	0x00027ca0


	//   ....[95]....
        /*0be0*/ 	.word	0x00027cb0


	//   ....[96]....
        /*0be4*/ 	.word	0x00027ce0


	//   ....[97]....
        /*0be8*/ 	.word	0x00027e00


	//   ....[98]....
        /*0bec*/ 	.word	0x00027e10


	//   ....[99]....
        /*0bf0*/ 	.word	0x00027eb0


	//   ....[100]....
        /*0bf4*/ 	.word	0x00027ec0


	//   ....[101]....
        /*0bf8*/ 	.word	0x00027f60


	//   ....[102]....
        /*0bfc*/ 	.word	0x00027f70


	//   ....[103]....
        /*0c00*/ 	.word	0x00028010


	//   ....[104]....
        /*0c04*/ 	.word	0x00028020


	//   ....[105]....
        /*0c08*/ 	.word	0x000280a0


	//   ....[106]....
        /*0c0c*/ 	.word	0x000280d0


	//   ....[107]....
        /*0c10*/ 	.word	0x00028120


	//   ....[108]....
        /*0c14*/ 	.word	0x00028160


	//   ....[109]....
        /*0c18*/ 	.word	0x0002b190


	//   ....[110]....
        /*0c1c*/ 	.word	0x0002b1c0


	//   ....[111]....
        /*0c20*/ 	.word	0x0002b220


	//   ....[112]....
        /*0c24*/ 	.word	0x0002b250


	//   ....[113]....
        /*0c28*/ 	.word	0x0002b280


	//   ....[114]....
        /*0c2c*/ 	.word	0x0002b2b0


	//   ....[115]....
        /*0c30*/ 	.word	0x0002b2e0


	//   ....[116]....
        /*0c34*/ 	.word	0x0002b310


	//   ....[117]....
        /*0c38*/ 	.word	0x0002b4d0


	//   ....[118]....
        /*0c3c*/ 	.word	0x0002b500


	//   ....[119]....
        /*0c40*/ 	.word	0x0002b530


	//   ....[120]....
        /*0c44*/ 	.word	0x0002b560


	//   ....[121]....
        /*0c48*/ 	.word	0x0002b590


	//   ....[122]....
        /*0c4c*/ 	.word	0x0002b5c0


	//   ....[123]....
        /*0c50*/ 	.word	0x0002b690


	//   ....[124]....
        /*0c54*/ 	.word	0x0002b6b0


	//   ....[125]....
        /*0c58*/ 	.word	0x0002b6c0


	//   ....[126]....
        /*0c5c*/ 	.word	0x0002b740


	//   ....[127]....
        /*0c60*/ 	.word	0x0002c280


	//   ....[128]....
        /*0c64*/ 	.word	0x0002c6c0


	//   ....[129]....
        /*0c68*/ 	.word	0x0002c750


	//   ....[130]....
        /*0c6c*/ 	.word	0x0002c7a0


	//   ....[131]....
        /*0c70*/ 	.word	0x0002c7f0


	//   ....[132]....
        /*0c74*/ 	.word	0x0002c880


	//   ....[133]....
        /*0c78*/ 	.word	0x0002c910


	//   ....[134]....
        /*0c7c*/ 	.word	0x0002c960


	//   ....[135]....
        /*0c80*/ 	.word	0x0002c9b0


	//   ....[136]....
        /*0c84*/ 	.word	0x0002caa0


	//   ....[137]....
        /*0c88*/ 	.word	0x0002cb30


	//   ....[138]....
        /*0c8c*/ 	.word	0x0002cb80


	//   ....[139]....
        /*0c90*/ 	.word	0x0002cbe0


	//   ....[140]....
        /*0c94*/ 	.word	0x0002cc80


	//   ....[141]....
        /*0c98*/ 	.word	0x0002cd10


	//   ....[142]....
        /*0c9c*/ 	.word	0x0002cd60


	//   ....[143]....
        /*0ca0*/ 	.word	0x0002cdb0


	//   ....[144]....
        /*0ca4*/ 	.word	0x0002d150


	//   ....[145]....
        /*0ca8*/ 	.word	0x0002d430


	//   ....[146]....
        /*0cac*/ 	.word	0x0002d610


	//   ....[147]....
        /*0cb0*/ 	.word	0x0002d660


	//   ....[148]....
        /*0cb4*/ 	.word	0x0002d6c0


	//   ....[149]....
        /*0cb8*/ 	.word	0x0002d760


	//   ....[150]....
        /*0cbc*/ 	.word	0x0002d830


	//   ....[151]....
        /*0cc0*/ 	.word	0x0002d930


	//   ....[152]....
        /*0cc4*/ 	.word	0x0002da00


	//   ....[153]....
        /*0cc8*/ 	.word	0x0002db10


	//   ....[154]....
        /*0ccc*/ 	.word	0x0002db70


	//   ....[155]....
        /*0cd0*/ 	.word	0x0002dc80


	//   ....[156]....
        /*0cd4*/ 	.word	0x0002dce0


	//   ....[157]....
        /*0cd8*/ 	.word	0x0002ddf0


	//   ....[158]....
        /*0cdc*/ 	.word	0x0002de50


	//   ....[159]....
        /*0ce0*/ 	.word	0x0002df50


	//   ....[160]....
        /*0ce4*/ 	.word	0x0002dfc0


	//   ....[161]....
        /*0ce8*/ 	.word	0x0002e0a0


	//   ....[162]....
        /*0cec*/ 	.word	0x0002e410


	//   ....[163]....
        /*0cf0*/ 	.word	0x0002e4b0


	//   ....[164]....
        /*0cf4*/ 	.word	0x0002e650


	//   ....[165]....
        /*0cf8*/ 	.word	0x0002e6d0


	//   ....[166]....
        /*0cfc*/ 	.word	0x0002e750


	//   ....[167]....
        /*0d00*/ 	.word	0x0002e7d0


	//   ....[168]....
        /*0d04*/ 	.word	0x0002e850


	//   ....[169]....
        /*0d08*/ 	.word	0x0002e8e0


	//   ....[170]....
        /*0d0c*/ 	.word	0x0002e980


	//   ....[171]....
        /*0d10*/ 	.word	0x0002ea30


	//   ....[172]....
        /*0d14*/ 	.word	0x0002eab0


	//   ....[173]....
        /*0d18*/ 	.word	0x0002eb30


	//   ....[174]....
        /*0d1c*/ 	.word	0x0002ebb0


	//   ....[175]....
        /*0d20*/ 	.word	0x0002ec40


	//   ....[176]....
        /*0d24*/ 	.word	0x0002ecc0


	//   ....[177]....
        /*0d28*/ 	.word	0x0002ed70


	//   ....[178]....
        /*0d2c*/ 	.word	0x0002edc0


	//   ....[179]....
        /*0d30*/ 	.word	0x0002ee80


	//   ....[180]....
        /*0d34*/ 	.word	0x0002efb0


	//----- nvinfo : EIATTR_REG_RECONFIG
	.align		4
.L_237:
        /*0d38*/ 	.byte	0x01, 0x54
	.zero		2


	//----- nvinfo : EIATTR_SYSCALL_OFFSETS
	.align		4
        /*0d3c*/ 	.byte	0x04, 0x46
        /*0d3e*/ 	.short	(.L_239 - .L_238)


	//   ....[0]....
.L_238:
        /*0d40*/ 	.word	0x00002000


	//   ....[1]....
        /*0d44*/ 	.word	0x00002150


	//   ....[2]....
        /*0d48*/ 	.word	0x0000b5d0


	//   ....[3]....
        /*0d4c*/ 	.word	0x0000b8c0


	//   ....[4]....
        /*0d50*/ 	.word	0x00026cb0


	//   ....[5]....
        /*0d54*/ 	.word	0x00026e00


	//   ....[6]....
        /*0d58*/ 	.word	0x00026ef0


	//   ....[7]....
        /*0d5c*/ 	.word	0x000277b0


	//----- nvinfo : EIATTR_MBARRIER_INSTR_OFFSETS
	.align		4
.L_239:
        /*0d60*/ 	.byte	0x04, 0x39
        /*0d62*/ 	.short	(.L_241 - .L_240)


	//   ....[0]....
.L_240:
        /*0d64*/ 	.word	0x000002b0
        /*0d68*/ 	.word	0x000000ff
        /*0d6c*/ 	.word	0x00030800
        /*0d70*/ 	.short	0x0100
        /*0d72*/ 	.byte	0x08
	.zero		1


	//   ....[1]....
        /*0d74*/ 	.word	0x000002c0
        /*0d78*/ 	.word	0x000000ff
        /*0d7c*/ 	.word	0x00030820
        /*0d80*/ 	.short	0x0100
        /*0d82*/ 	.byte	0x08
	.zero		1


	//   ....[2]....
        /*0d84*/ 	.word	0x000003b0
        /*0d88*/ 	.word	0x000000ff
        /*0d8c*/ 	.word	0x00030830
        /*0d90*/ 	.short	0x0100
        /*0d92*/ 	.byte	0x08
	.zero		1


	//   ....[3]....
        /*0d94*/ 	.word	0x000003c0
        /*0d98*/ 	.word	0x000000ff
        /*0d9c*/ 	.word	0x00030840
        /*0da0*/ 	.short	0x0100
        /*0da2*/ 	.byte	0x08
	.zero		1


	//   ....[4]....
        /*0da4*/ 	.word	0x000003d0
        /*0da8*/ 	.word	0x000000ff
        /*0dac*/ 	.word	0x00030838
        /*0db0*/ 	.short	0x0100
        /*0db2*/ 	.byte	0x08
	.zero		1


	//   ....[5]....
        /*0db4*/ 	.word	0x000003e0
        /*0db8*/ 	.word	0x000000ff
        /*0dbc*/ 	.word	0x00030848
        /*0dc0*/ 	.short	0x0100
        /*0dc2*/ 	.byte	0x08
	.zero		1


	//   ....[6]....
        /*0dc4*/ 	.word	0x00000510
        /*0dc8*/ 	.word	0x000000ff
        /*0dcc*/ 	.word	0x00030850
        /*0dd0*/ 	.short	0x0100
        /*0dd2*/ 	.byte	0x08
	.zero		1


	//   ....[7]....
        /*0dd4*/ 	.word	0x00000520
        /*0dd8*/ 	.word	0x000000ff
        /*0ddc*/ 	.word	0x00030860
        /*0de0*/ 	.short	0x0100
        /*0de2*/ 	.byte	0x08
	.zero		1


	//   ....[8]....
        /*0de4*/ 	.word	0x00000530
        /*0de8*/ 	.word	0x000000ff
        /*0dec*/ 	.word	0x00030858
        /*0df0*/ 	.short	0x0100
        /*0df2*/ 	.byte	0x08
	.zero		1


	//   ....[9]....
        /*0df4*/ 	.word	0x00000540
        /*0df8*/ 	.word	0x000000ff
        /*0dfc*/ 	.word	0x00030868
        /*0e00*/ 	.short	0x0100
        /*0e02*/ 	.byte	0x08
	.zero		1


	//   ....[10]....
        /*0e04*/ 	.word	0x00000630
        /*0e08*/ 	.word	0x000000ff
        /*0e0c*/ 	.word	0x00030870
        /*0e10*/ 	.short	0x0100
        /*0e12*/ 	.byte	0x06
	.zero		1


	//   ....[11]....
        /*0e14*/ 	.word	0x00000640
        /*0e18*/ 	.word	0x000000ff
        /*0e1c*/ 	.word	0x00030880
        /*0e20*/ 	.short	0x0100
        /*0e22*/ 	.byte	0x06
	.zero		1


	//   ....[12]....
        /*0e24*/ 	.word	0x00000650
        /*0e28*/ 	.word	0x000000ff
        /*0e2c*/ 	.word	0x00030878
        /*0e30*/ 	.short	0x0100
        /*0e32*/ 	.byte	0x06
	.zero		1


	//   ....[13]....
        /*0e34*/ 	.word	0x00000660
        /*0e38*/ 	.word	0x000000ff
        /*0e3c*/ 	.word	0x00030888
        /*0e40*/ 	.short	0x0100
        /*0e42*/ 	.byte	0x06
	.zero		1


	//   ....[14]....
        /*0e44*/ 	.word	0x00000790
        /*0e48*/ 	.word	0x000000ff
        /*0e4c*/ 	.word	0x00030890
        /*0e50*/ 	.short	0x0100
        /*0e52*/ 	.byte	0x08
	.zero		1


	//   ....[15]....
        /*0e54*/ 	.word	0x000007a0
        /*0e58*/ 	.word	0x000000ff
        /*0e5c*/ 	.word	0x000308a0
        /*0e60*/ 	.short	0x0100
        /*0e62*/ 	.byte	0x08
	.zero		1


	//   ....[16]....
        /*0e64*/ 	.word	0x000007b0
        /*0e68*/ 	.word	0x000000ff
        /*0e6c*/ 	.word	0x00030898
        /*0e70*/ 	.short	0x0100
        /*0e72*/ 	.byte	0x08
	.zero		1


	//   ....[17]....
        /*0e74*/ 	.word	0x000007c0
        /*0e78*/ 	.word	0x000000ff
        /*0e7c*/ 	.word	0x000308a8
        /*0e80*/ 	.short	0x0100
        /*0e82*/ 	.byte	0x08
	.zero		1


	//   ....[18]....
        /*0e84*/ 	.word	0x000008f0
        /*0e88*/ 	.word	0x000000ff
        /*0e8c*/ 	.word	0x000308b0
        /*0e90*/ 	.short	0x0100
        /*0e92*/ 	.byte	0x08
	.zero		1


	//   ....[19]....
        /*0e94*/ 	.word	0x00000900
        /*0e98*/ 	.word	0x000000ff
        /*0e9c*/ 	.word	0x000308c0
        /*0ea0*/ 	.short	0x0100
        /*0ea2*/ 	.byte	0x08
	.zero		1


	//   ....[20]....
        /*0ea4*/ 	.word	0x00000910
        /*0ea8*/ 	.word	0x000000ff
        /*0eac*/ 	.word	0x000308b8
        /*0eb0*/ 	.short	0x0100
        /*0eb2*/ 	.byte	0x08
	.zero		1


	//   ....[21]....
        /*0eb4*/ 	.word	0x00000920
        /*0eb8*/ 	.word	0x000000ff
        /*0ebc*/ 	.word	0x000308c8
        /*0ec0*/ 	.short	0x0100
        /*0ec2*/ 	.byte	0x08
	.zero		1


	//   ....[22]....
        /*0ec4*/ 	.word	0x00003c40
        /*0ec8*/ 	.word	0x00000056
        /*0ecc*/ 	.word	0x00030890
        /*0ed0*/ 	.short	0x010a
        /*0ed2*/ 	.byte	0x3f
	.zero		1


	//   ....[23]....
        /*0ed4*/ 	.word	0x00006fa0
        /*0ed8*/ 	.word	0x00000056
        /*0edc*/ 	.word	0x00030890
        /*0ee0*/ 	.short	0x010a
        /*0ee2*/ 	.byte	0x3f
	.zero		1


	//   ....[24]....
        /*0ee4*/ 	.word	0x0000a040
        /*0ee8*/ 	.word	0x00000056
        /*0eec*/ 	.word	0x00030890
        /*0ef0*/ 	.short	0x010a
        /*0ef2*/ 	.byte	0x3f
	.zero		1


	//   ....[25]....
        /*0ef4*/ 	.word	0x0000a410
        /*0ef8*/ 	.word	0x0000001c
        /*0efc*/ 	.word	0x00000000
        /*0f00*/ 	.short	0x0101
        /*0f02*/ 	.byte	0x3f
	.zero		1


	//   ....[26]....
        /*0f04*/ 	.word	0x0000a450
        /*0f08*/ 	.word	0x00000056
        /*0f0c*/ 	.word	0x000308b0
        /*0f10*/ 	.short	0x010a
        /*0f12*/ 	.byte	0x3f
	.zero		1


	//   ....[27]....
        /*0f14*/ 	.word	0x0000a980
        /*0f18*/ 	.word	0x00000056
        /*0f1c*/ 	.word	0x00000000
        /*0f20*/ 	.short	0x0101
        /*0f22*/ 	.byte	0x3f
	.zero		1


	//   ....[28]....
        /*0f24*/ 	.word	0x0000b650
        /*0f28*/ 	.word	0x00000010
        /*0f2c*/ 	.word	0x00030800
        /*0f30*/ 	.short	0x010a
        /*0f32*/ 	.byte	0x3f
	.zero		1


	//   ....[29]....
        /*0f34*/ 	.word	0x0000b6a0
        /*0f38*/ 	.word	0x00000010
        /*0f3c*/ 	.word	0x00030800
        /*0f40*/ 	.short	0x010a
        /*0f42*/ 	.byte	0x3f
	.zero		1


	//   ....[30]....
        /*0f44*/ 	.word	0x0000ca40
        /*0f48*/ 	.word	0x00000010
        /*0f4c*/ 	.word	0x00030800
        /*0f50*/ 	.short	0x010a
        /*0f52*/ 	.byte	0x3f
	.zero		1


	//   ....[31]....
        /*0f54*/ 	.word	0x0000fc00
        /*0f58*/ 	.word	0x00000010
        /*0f5c*/ 	.word	0x00030800
        /*0f60*/ 	.short	0x010a
        /*0f62*/ 	.byte	0x3f
	.zero		1


	//   ....[32]....
        /*0f64*/ 	.word	0x000125f0
        /*0f68*/ 	.word	0x00000005
        /*0f6c*/ 	.word	0x00030830
        /*0f70*/ 	.short	0x010a
        /*0f72*/ 	.byte	0x3f
	.zero		1


	//   ....[33]....
        /*0f74*/ 	.word	0x00012660
        /*0f78*/ 	.word	0x00000005
        /*0f7c*/ 	.word	0x00030830
        /*0f80*/ 	.short	0x010a
        /*0f82*/ 	.byte	0x3f
	.zero		1


	//   ....[34]....
        /*0f84*/ 	.word	0x00013130
        /*0f88*/ 	.word	0x00000000
        /*0f8c*/ 	.word	0x00000000
        /*0f90*/ 	.short	0x0101
        /*0f92*/ 	.byte	0x3f
	.zero		1


	//   ....[35]....
        /*0f94*/ 	.word	0x000155b0
        /*0f98*/ 	.word	0x00000000
        /*0f9c*/ 	.word	0x00030830
        /*0fa0*/ 	.short	0x010a
        /*0fa2*/ 	.byte	0x3f
	.zero		1


	//   ....[36]....
        /*0fa4*/ 	.word	0x00015630
        /*0fa8*/ 	.word	0x00000000
        /*0fac*/ 	.word	0x00030830
        /*0fb0*/ 	.short	0x010a
        /*0fb2*/ 	.byte	0x3f
	.zero		1


	//   ....[37]....
        /*0fb4*/ 	.word	0x00016320
        /*0fb8*/ 	.word	0x00000002
        /*0fbc*/ 	.word	0x00030850
        /*0fc0*/ 	.short	0x010a
        /*0fc2*/ 	.byte	0x3f
	.zero		1


	//   ....[38]....
        /*0fc4*/ 	.word	0x00016370
        /*0fc8*/ 	.word	0x00000002
        /*0fcc*/ 	.word	0x00030850
        /*0fd0*/ 	.short	0x010a
        /*0fd2*/ 	.byte	0x3f
	.zero		1


	//   ....[39]....
        /*0fd4*/ 	.word	0x00016770
        /*0fd8*/ 	.word	0x00000000
        /*0fdc*/ 	.word	0x00000000
        /*0fe0*/ 	.short	0x0101
        /*0fe2*/ 	.byte	0x3f
	.zero		1


	//   ....[40]....
        /*0fe4*/ 	.word	0x000179b0
        /*0fe8*/ 	.word	0x00000002
        /*0fec*/ 	.word	0x00000000
        /*0ff0*/ 	.short	0x0101
        /*0ff2*/ 	.byte	0x3f
	.zero		1


	//   ....[41]....
        /*0ff4*/ 	.word	0x00018cd0
        /*0ff8*/ 	.word	0x00000003
        /*0ffc*/ 	.word	0x00030830
        /*1000*/ 	.short	0x010a
        /*1002*/ 	.byte	0x3f
	.zero		1


	//   ....[42]....
        /*1004*/ 	.word	0x00018d50
        /*1008*/ 	.word	0x00000003
        /*100c*/ 	.word	0x00030830
        /*1010*/ 	.short	0x010a
        /*1012*/ 	.byte	0x3f
	.zero		1


	//   ....[43]....
        /*1014*/ 	.word	0x00019a40
        /*1018*/ 	.word	0x0000000f
        /*101c*/ 	.word	0x00030850
        /*1020*/ 	.short	0x010a
        /*1022*/ 	.byte	0x3f
	.zero		1


	//   ....[44]....
        /*1024*/ 	.word	0x00019a90
        /*1028*/ 	.word	0x0000000f
        /*102c*/ 	.word	0x00030850
        /*1030*/ 	.short	0x010a
        /*1032*/ 	.byte	0x3f
	.zero		1


	//   ....[45]....
        /*1034*/ 	.word	0x0001aa30
        /*1038*/ 	.word	0x00000086
        /*103c*/ 	.word	0x00000000
        /*1040*/ 	.short	0x0101
        /*1042*/ 	.byte	0x3f
	.zero		1


	//   ....[46]....
        /*1044*/ 	.word	0x0001aa80
        /*1048*/ 	.word	0x0000000f
        /*104c*/ 	.word	0x00000000
        /*1050*/ 	.short	0x0101
        /*1052*/ 	.byte	0x3f
	.zero		1


	//   ....[47]....
        /*1054*/ 	.word	0x0001ae50
        /*1058*/ 	.word	0x00000004
        /*105c*/ 	.word	0x00030830
        /*1060*/ 	.short	0x010a
        /*1062*/ 	.byte	0x3f
	.zero		1


	//   ....[48]....
        /*1064*/ 	.word	0x0001aed0
        /*1068*/ 	.word	0x00000004
        /*106c*/ 	.word	0x00030830
        /*1070*/ 	.short	0x010a
        /*1072*/ 	.byte	0x3f
	.zero		1


	//   ....[49]....
        /*1074*/ 	.word	0x0001bba0
        /*1078*/ 	.word	0x0000000e
        /*107c*/ 	.word	0x00030850
        /*1080*/ 	.short	0x010a
        /*1082*/ 	.byte	0x3f
	.zero		1


	//   ....[50]....
        /*1084*/ 	.word	0x0001bbf0
        /*1088*/ 	.word	0x0000000e
        /*108c*/ 	.word	0x00030850
        /*1090*/ 	.short	0x010a
        /*1092*/ 	.byte	0x3f
	.zero		1


	//   ....[51]....
        /*1094*/ 	.word	0x0001c070
        /*1098*/ 	.word	0x00000000
        /*109c*/ 	.word	0x00000000
        /*10a0*/ 	.short	0x0101
        /*10a2*/ 	.byte	0x3f
	.zero		1


	//   ....[52]....
        /*10a4*/ 	.word	0x0001da10
        /*10a8*/ 	.word	0x00000002
        /*10ac*/ 	.word	0x00000000
        /*10b0*/ 	.short	0x0101
        /*10b2*/ 	.byte	0x3f
	.zero		1


	//   ....[53]....
        /*10b4*/ 	.word	0x0001e7d0
        /*10b8*/ 	.word	0x00000002
        /*10bc*/ 	.word	0x00030850
        /*10c0*/ 	.short	0x010a
        /*10c2*/ 	.byte	0x3f
	.zero		1


	//   ....[54]....
        /*10c4*/ 	.word	0x0001e870
        /*10c8*/ 	.word	0x00000002
        /*10cc*/ 	.word	0x00030850
        /*10d0*/ 	.short	0x010a
        /*10d2*/ 	.byte	0x3f
	.zero		1


	//   ....[55]....
        /*10d4*/ 	.word	0x0001ed40
        /*10d8*/ 	.word	0x00000008
        /*10dc*/ 	.word	0x00000000
        /*10e0*/ 	.short	0x0101
        /*10e2*/ 	.byte	0x3f
	.zero		1


	//   ....[56]....
        /*10e4*/ 	.word	0x00020a50
        /*10e8*/ 	.word	0x00000000
        /*10ec*/ 	.word	0x00000000
        /*10f0*/ 	.short	0x0101
        /*10f2*/ 	.byte	0x3f
	.zero		1


	//   ....[57]....
        /*10f4*/ 	.word	0x00021210
        /*10f8*/ 	.word	0x00000002
        /*10fc*/ 	.word	0x00000000
        /*1100*/ 	.short	0x0101
        /*1102*/ 	.byte	0x3f
	.zero		1


	//   ....[58]....
        /*1104*/ 	.word	0x00024f80
        /*1108*/ 	.word	0x00000013
        /*110c*/ 	.word	0x00030820
        /*1110*/ 	.short	0x010a
        /*1112*/ 	.byte	0x3f
	.zero		1


	//   ....[59]....
        /*1114*/ 	.word	0x00025050
        /*1118*/ 	.word	0x00000007
        /*111c*/ 	.word	0x000308a0
        /*1120*/ 	.short	0x010a
        /*1122*/ 	.byte	0x3f
	.zero		1


	//   ....[60]....
        /*1124*/ 	.word	0x00025490
        /*1128*/ 	.word	0x00000007
        /*112c*/ 	.word	0x000308c0
        /*1130*/ 	.short	0x010a
        /*1132*/ 	.byte	0x3f
	.zero		1


	//   ....[61]....
        /*1134*/ 	.word	0x00025a20
        /*1138*/ 	.word	0x00000008
        /*113c*/ 	.word	0x000308a0
        /*1140*/ 	.short	0x010a
        /*1142*/ 	.byte	0x3f
	.zero		1


	//   ....[62]....
        /*1144*/ 	.word	0x00025e50
        /*1148*/ 	.word	0x00000008
        /*114c*/ 	.word	0x000308c0
        /*1150*/ 	.short	0x010a
        /*1152*/ 	.byte	0x3f
	.zero		1


	//   ....[63]....
        /*1154*/ 	.word	0x000272e0
        /*1158*/ 	.word	0x00000000
        /*115c*/ 	.word	0x00030840
        /*1160*/ 	.short	0x010a
        /*1162*/ 	.byte	0x3f
	.zero		1


	//   ....[64]....
        /*1164*/ 	.word	0x00028270
        /*1168*/ 	.word	0x00000013
        /*116c*/ 	.word	0x00030800
        /*1170*/ 	.short	0x0107
        /*1172*/ 	.byte	0x3f
	.zero		1


	//   ....[65]....
        /*1174*/ 	.word	0x00028380
        /*1178*/ 	.word	0x00000013
        /*117c*/ 	.word	0x00030800
        /*1180*/ 	.short	0x0101
        /*1182*/ 	.byte	0x3f
	.zero		1


	//   ....[66]....
        /*1184*/ 	.word	0x000283a0
        /*1188*/ 	.word	0x00000013
        /*118c*/ 	.word	0x00030820
        /*1190*/ 	.short	0x010a
        /*1192*/ 	.byte	0x3f
	.zero		1


	//   ....[67]....
        /*1194*/ 	.word	0x000287c0
        /*1198*/ 	.word	0x00000003
        /*119c*/ 	.word	0x00030840
        /*11a0*/ 	.short	0x010a
        /*11a2*/ 	.byte	0x3f
	.zero		1


	//   ....[68]....
        /*11a4*/ 	.word	0x00028c70
        /*11a8*/ 	.word	0x00000003
        /*11ac*/ 	.word	0x00000060
        /*11b0*/ 	.short	0x010a
        /*11b2*/ 	.byte	0x3f
	.zero		1


	//   ....[69]....
        /*11b4*/ 	.word	0x00029400
        /*11b8*/ 	.word	0x00000003
        /*11bc*/ 	.word	0x00030840
        /*11c0*/ 	.short	0x010a
        /*11c2*/ 	.byte	0x3f
	.zero		1


	//   ....[70]....
        /*11c4*/ 	.word	0x000298b0
        /*11c8*/ 	.word	0x00000002
        /*11cc*/ 	.word	0x00000060
        /*11d0*/ 	.short	0x010a
        /*11d2*/ 	.byte	0x3f
	.zero		1


	//   ....[71]....
        /*11d4*/ 	.word	0x00029f80
        /*11d8*/ 	.word	0x00000002
        /*11dc*/ 	.word	0x00030840
        /*11e0*/ 	.short	0x010a
        /*11e2*/ 	.byte	0x3f
	.zero		1


	//   ....[72]....
        /*11e4*/ 	.word	0x0002a430
        /*11e8*/ 	.word	0x00000002
        /*11ec*/ 	.word	0x00000060
        /*11f0*/ 	.short	0x010a
        /*11f2*/ 	.byte	0x3f
	.zero		1


	//   ....[73]....
        /*11f4*/ 	.word	0x0002aaa0
        /*11f8*/ 	.word	0x00000000
        /*11fc*/ 	.word	0x00030860
        /*1200*/ 	.short	0x010a
        /*1202*/ 	.byte	0x3f
	.zero		1


	//   ....[74]....
        /*1204*/ 	.word	0x0002c200
        /*1208*/ 	.word	0x00000000
        /*120c*/ 	.word	0x00030820
        /*1210*/ 	.short	0x010a
        /*1212*/ 	.byte	0x3f
	.zero		1


	//   ....[75]....
        /*1214*/ 	.word	0x0002c3b0
        /*1218*/ 	.word	0x00000006
        /*121c*/ 	.word	0x00000000
        /*1220*/ 	.short	0x010a
        /*1222*/ 	.byte	0x3f
	.zero		1


	//   ....[76]....
        /*1224*/ 	.word	0x0002c420
        /*1228*/ 	.word	0x00000007
        /*122c*/ 	.word	0x00000000
        /*1230*/ 	.short	0x010a
        /*1232*/ 	.byte	0x3f
	.zero		1


	//   ....[77]....
        /*1234*/ 	.word	0x0002c490
        /*1238*/ 	.word	0x00000004
        /*123c*/ 	.word	0x00000000
        /*1240*/ 	.short	0x010a
        /*1242*/ 	.byte	0x3f
	.zero		1


	//   ....[78]....
        /*1244*/ 	.word	0x0002c4c0
        /*1248*/ 	.word	0x00000003
        /*124c*/ 	.word	0x00000000
        /*1250*/ 	.short	0x010a
        /*1252*/ 	.byte	0x3f
	.zero		1


	//   ....[79]....
        /*1254*/ 	.word	0x0002c520
        /*1258*/ 	.word	0x00000056
        /*125c*/ 	.word	0x00030890
        /*1260*/ 	.short	0x010a
        /*1262*/ 	.byte	0x3f
	.zero		1


	//   ....[80]....
        /*1264*/ 	.word	0x0002c570
        /*1268*/ 	.word	0x00000056
        /*126c*/ 	.word	0x00030890
        /*1270*/ 	.short	0x010a
        /*1272*/ 	.byte	0x3f
	.zero		1


	//   ....[81]....
        /*1274*/ 	.word	0x0002c5c0
        /*1278*/ 	.word	0x00000056
        /*127c*/ 	.word	0x00030890
        /*1280*/ 	.short	0x010a
        /*1282*/ 	.byte	0x3f
	.zero		1


	//   ....[82]....
        /*1284*/ 	.word	0x0002c610
        /*1288*/ 	.word	0x00000056
        /*128c*/ 	.word	0x000308b0
        /*1290*/ 	.short	0x010a
        /*1292*/ 	.byte	0x3f
	.zero		1


	//   ....[83]....
        /*1294*/ 	.word	0x0002c9f0
        /*1298*/ 	.word	0x00000010
        /*129c*/ 	.word	0x00030800
        /*12a0*/ 	.short	0x010a
        /*12a2*/ 	.byte	0x3f
	.zero		1


	//   ....[84]....
        /*12a4*/ 	.word	0x0002cdf0
        /*12a8*/ 	.word	0x00000010
        /*12ac*/ 	.word	0x00030800
        /*12b0*/ 	.short	0x010a
        /*12b2*/ 	.byte	0x3f
	.zero		1


	//   ....[85]....
        /*12b4*/ 	.word	0x0002ce40
        /*12b8*/ 	.word	0x00000005
        /*12bc*/ 	.word	0x00030830
        /*12c0*/ 	.short	0x010a
        /*12c2*/ 	.byte	0x3f
	.zero		1


	//   ....[86]....
        /*12c4*/ 	.word	0x0002ce90
        /*12c8*/ 	.word	0x00000000
        /*12cc*/ 	.word	0x00030830
        /*12d0*/ 	.short	0x010a
        /*12d2*/ 	.byte	0x3f
	.zero		1


	//   ....[87]....
        /*12d4*/ 	.word	0x0002cee0
        /*12d8*/ 	.word	0x00000002
        /*12dc*/ 	.word	0x00030850
        /*12e0*/ 	.short	0x010a
        /*12e2*/ 	.byte	0x3f
	.zero		1


	//   ....[88]....
        /*12e4*/ 	.word	0x0002cf30
        /*12e8*/ 	.word	0x00000003
        /*12ec*/ 	.word	0x00030830
        /*12f0*/ 	.short	0x010a
        /*12f2*/ 	.byte	0x3f
	.zero		1


	//   ....[89]....
        /*12f4*/ 	.word	0x0002cf80
        /*12f8*/ 	.word	0x0000000f
        /*12fc*/ 	.word	0x00030850
        /*1300*/ 	.short	0x010a
        /*1302*/ 	.byte	0x3f
	.zero		1


	//   ....[90]....
        /*1304*/ 	.word	0x0002cfd0
        /*1308*/ 	.word	0x00000004
        /*130c*/ 	.word	0x00030830
        /*1310*/ 	.short	0x010a
        /*1312*/ 	.byte	0x3f
	.zero		1


	//   ....[91]....
        /*1314*/ 	.word	0x0002d020
        /*1318*/ 	.word	0x0000000e
        /*131c*/ 	.word	0x00030850
        /*1320*/ 	.short	0x010a
        /*1322*/ 	.byte	0x3f
	.zero		1


	//   ....[92]....
        /*1324*/ 	.word	0x0002d070
        /*1328*/ 	.word	0x00000002
        /*132c*/ 	.word	0x00030850
        /*1330*/ 	.short	0x010a
        /*1332*/ 	.byte	0x3f
	.zero		1


	//   ....[93]....
        /*1334*/ 	.word	0x0002d210
        /*1338*/ 	.word	0x00000013
        /*133c*/ 	.word	0x00030820
        /*1340*/ 	.short	0x010a
        /*1342*/ 	.byte	0x3f
	.zero		1


	//   ....[94]....
        /*1344*/ 	.word	0x0002d260
        /*1348*/ 	.word	0x00000007
        /*134c*/ 	.word	0x000308a0
        /*1350*/ 	.short	0x010a
        /*1352*/ 	.byte	0x3f
	.zero		1


	//   ....[95]....
        /*1354*/ 	.word	0x0002d2b0
        /*1358*/ 	.word	0x00000007
        /*135c*/ 	.word	0x000308c0
        /*1360*/ 	.short	0x010a
        /*1362*/ 	.byte	0x3f
	.zero		1


	//   ....[96]....
        /*1364*/ 	.word	0x0002d300
        /*1368*/ 	.word	0x00000008
        /*136c*/ 	.word	0x000308a0
        /*1370*/ 	.short	0x010a
        /*1372*/ 	.byte	0x3f
	.zero		1


	//   ....[97]....
        /*1374*/ 	.word	0x0002d350
        /*1378*/ 	.word	0x00000008
        /*137c*/ 	.word	0x000308c0
        /*1380*/ 	.short	0x010a
        /*1382*/ 	.byte	0x3f
	.zero		1


	//   ....[98]....
        /*1384*/ 	.word	0x0002d4f0
        /*1388*/ 	.word	0x00000000
        /*138c*/ 	.word	0x00030840
        /*1390*/ 	.short	0x010a
        /*1392*/ 	.byte	0x3f
	.zero		1


	//   ....[99]....
        /*1394*/ 	.word	0x0002e120
        /*1398*/ 	.word	0x00000013
        /*139c*/ 	.word	0x00030820
        /*13a0*/ 	.short	0x010a
        /*13a2*/ 	.byte	0x3f
	.zero		1


	//   ....[100]....
        /*13a4*/ 	.word	0x0002e170
        /*13a8*/ 	.word	0x00000003
        /*13ac*/ 	.word	0x00030840
        /*13b0*/ 	.short	0x010a
        /*13b2*/ 	.byte	0x3f
	.zero		1


	//   ....[101]....
        /*13b4*/ 	.word	0x0002e1c0
        /*13b8*/ 	.word	0x00000003
        /*13bc*/ 	.word	0x00000060
        /*13c0*/ 	.short	0x010a
        /*13c2*/ 	.byte	0x3f
	.zero		1


	//   ....[102]....
        /*13c4*/ 	.word	0x0002e210
        /*13c8*/ 	.word	0x00000003
        /*13cc*/ 	.word	0x00030840
        /*13d0*/ 	.short	0x010a
        /*13d2*/ 	.byte	0x3f
	.zero		1


	//   ....[103]....
        /*13d4*/ 	.word	0x0002e260
        /*13d8*/ 	.word	0x00000002
        /*13dc*/ 	.word	0x00000060
        /*13e0*/ 	.short	0x010a
        /*13e2*/ 	.byte	0x3f
	.zero		1


	//   ....[104]....
        /*13e4*/ 	.word	0x0002e2b0
        /*13e8*/ 	.word	0x00000002
        /*13ec*/ 	.word	0x00030840
        /*13f0*/ 	.short	0x010a
        /*13f2*/ 	.byte	0x3f
	.zero		1


	//   ....[105]....
        /*13f4*/ 	.word	0x0002e300
        /*13f8*/ 	.word	0x00000002
        /*13fc*/ 	.word	0x00000060
        /*1400*/ 	.short	0x010a
        /*1402*/ 	.byte	0x3f
	.zero		1


	//   ....[106]....
        /*1404*/ 	.word	0x0002e350
        /*1408*/ 	.word	0x00000000
        /*140c*/ 	.word	0x00030860
        /*1410*/ 	.short	0x010a
        /*1412*/ 	.byte	0x3f
	.zero		1


	//   ....[107]....
        /*1414*/ 	.word	0x0002eed0
        /*1418*/ 	.word	0x00000000
        /*141c*/ 	.word	0x00030820
        /*1420*/ 	.short	0x010a
        /*1422*/ 	.byte	0x3f
	.zero		1


	//   ....[108]....
        /*1424*/ 	.word	0x0002f070
        /*1428*/ 	.word	0x00000006
        /*142c*/ 	.word	0x00000000
        /*1430*/ 	.short	0x010a
        /*1432*/ 	.byte	0x3f
	.zero		1


	//   ....[109]....
        /*1434*/ 	.word	0x0002f0c0
        /*1438*/ 	.word	0x00000007
        /*143c*/ 	.word	0x00000000
        /*1440*/ 	.short	0x010a
        /*1442*/ 	.byte	0x3f
	.zero		1


	//   ....[110]....
        /*1444*/ 	.word	0x0002f110
        /*1448*/ 	.word	0x00000004
        /*144c*/ 	.word	0x00000000
        /*1450*/ 	.short	0x010a
        /*1452*/ 	.byte	0x3f
	.zero		1


	//----- nvinfo : EIATTR_NUM_MBARRIERS
	.align		4
.L_241:
        /*1454*/ 	.byte	0x03, 0x38
        /*1456*/ 	.short	0x0016


	//----- nvinfo : EIATTR_EXIT_INSTR_OFFSETS
	.align		4
        /*1458*/ 	.byte	0x04, 0x1c
        /*145a*/ 	.short	(.L_243 - .L_242)


	//   ....[0]....
.L_242:
        /*145c*/ 	.word	0x0002c510


	//----- nvinfo : EIATTR_MAX_THREADS
	.align		4
.L_243:
        /*1460*/ 	.byte	0x04, 0x05
        /*1462*/ 	.short	(.L_245 - .L_244)
.L_244:
        /*1464*/ 	.word	0x00000180
        /*1468*/ 	.word	0x00000001
        /*146c*/ 	.word	0x00000001


	//----- nvinfo : EIATTR_CRS_STACK_SIZE
	.align		4
.L_245:
        /*1470*/ 	.byte	0x04, 0x1e
        /*1472*/ 	.short	(.L_247 - .L_246)
.L_246:
        /*1474*/ 	.word	0x00000000


	//----- nvinfo : EIATTR_CBANK_PARAM_SIZE
	.align		4
.L_247:
        /*1478*/ 	.byte	0x03, 0x19
        /*147a*/ 	.short	0x0af0


	//----- nvinfo : EIATTR_PARAM_CBANK
	.align		4
        /*147c*/ 	.byte	0x04, 0x0a
        /*147e*/ 	.short	(.L_249 - .L_248)
	.align		4
.L_248:
        /*1480*/ 	.word	index@(.nv.constant0._ZN7cutlass13device_kernelIN5flash11enable_sm90INS1_16FlashAttnFwdSm90INS1_25CollectiveMainloopFwdSm90ILi2EN4cute5tupleIJNS5_1CILi1EEES8_S8_EEENS6_IJNS7_ILi128EEENS7_ILi96EEENS7_ILi192EEEEEELi192ENS_6half_tEfNS_4arch4Sm90ELb0ELb1ELb0ELb1ELb0ELb1ELb0ELb1ELb1ELb1ELb1ELb0EEENS1_21CollectiveEpilogueFwdINS6_IJSA_SC_SB_EEES9_SE_SG_Li256ELb1ELb1ELb1ELb0EEENS1_36VarlenDynamicPersistentTileSchedulerILi128ELi96ELi256ELi128ELb1ELb1ELb1ELb1ELb0ELb1EEEEEEEEEvNT_6ParamsE)
        /*1484*/ 	.short	0x0210
        /*1486*/ 	.short	0x0af0


	//----- nvinfo : EIATTR_SW_WAR
	.align		4
.L_249:
        /*1488*/ 	.byte	0x04, 0x36
        /*148a*/ 	.short	(.L_251 - .L_250)
.L_250:
        /*148c*/ 	.word	0x00000008
.L_251:


//--------------------- .nv.info._ZN7cutlass13device_kernelIN5flash11enable_sm90INS1_16FlashAttnFwdSm90INS1_25CollectiveMainloopFwdSm90ILi2EN4cute5tupleIJNS5_1CILi1EEES8_S8_EEENS6_IJNS7_ILi128EEENS7_ILi112EEENS7_ILi192EEEEEELi192ENS_6half_tEfNS_4arch4Sm90ELb1ELb0ELb0ELb0ELb0ELb0ELb0ELb1ELb1ELb1ELb1ELb0EEENS1_21CollectiveEpilogueFwdINS6_IJSA_SC_SB_EEES9_SE_SG_Li256ELb0ELb1ELb1ELb0EEENS1_19SingleTileSchedulerILb0ELb1ELb1ELi128EEEEEEEEEvNT_6ParamsE --------------------------
	.section	.nv.info._ZN7cutlass13device_kernelIN5flash11enable_sm90INS1_16FlashAttnFwdSm90INS1_25CollectiveMainloopFwdSm90ILi2EN4cute5tupleIJNS5_1CILi1EEES8_S8_EEENS6_IJNS7_ILi128EEENS7_ILi112EEENS7_ILi192EEEEEELi192ENS_6half_tEfNS_4arch4Sm90ELb1ELb0ELb0ELb0ELb0ELb0ELb0ELb1ELb1ELb1ELb1ELb0EEENS1_21CollectiveEpilogueFwdINS6_IJSA_SC_SB_EEES9_SE_SG_Li256ELb0ELb1ELb1ELb0EEENS1_19SingleTileSchedulerILb0ELb1ELb1ELi128EEEEEEEEEvNT_6ParamsE,"",@"SHT_CUDA_INFO"
	.sectionflags	@""
	.align	4


	//----- nvinfo : EIATTR_CUDA_API_VERSION
	.align		4
        /*0000*/ 	.byte	0x04, 0x37
        /*0002*/ 	.short	(.L_253 - .L_252)
.L_252:
        /*0004*/ 	.word	0x00000082


	//----- nvinfo : EIATTR_KPARAM_INFO
	.align		4
.L_253:
        /*0008*/ 	.byte	0x04, 0x17
        /*000a*/ 	.short	(.L_255 - .L_254)
.L_254:
        /*000c*/ 	.word	0x00000000
        /*0010*/ 	.short	0x0000
        /*0012*/ 	.short	0x0070
        /*0014*/ 	.byte	0x00, 0xf0, 0x01, 0x28


	//----- nvinfo : EIATTR_SPARSE_MMA_MASK
	.align		4
.L_255:
        /*0018*/ 	.byte	0x03, 0x50
        /*001a*/ 	.short	0x0000


	//----- nvinfo : EIATTR_MAXREG_COUNT
	.align		4
        /*001c*/ 	.byte	0x03, 0x1b
        /*001e*/ 	.short	0x00a8


	//----- nvinfo : EIATTR_NUM_BARRIERS
	.align		4
        /*0020*/ 	.byte	0x02, 0x4c
        /*0022*/ 	.byte	0x09
	.zero		1


	//----- nvinfo : EIATTR_EXTERNS
	.align		4
        /*0024*/ 	.byte	0x04, 0x0f
        /*0026*/ 	.short	(.L_257 - .L_256)


	//   ....[0]....
	.align		4
.L_256:
        /*0028*/ 	.word	index@(__assertfail)


	//----- nvinfo : EIATTR_ANNOTATIONS
	.align		4
.L_257:
        /*002c*/ 	.byte	0x04, 0x55
        /*002e*/ 	.short	(.L_259 - .L_258)


	//   ....[0]....
.L_258:
        /* <DEDUP_REMOVED lines=9> */


	//----- nvinfo : EIATTR_MERCURY_ISA_VERSION
	.align		4
.L_259:
        /*00a8*/ 	.byte	0x03, 0x5f
        /*00aa*/ 	.short	0x0101


	//----- nvinfo : EIATTR_INT_WARP_WIDE_INSTR_OFFSETS
	.align		4
        /*00ac*/ 	.byte	0x04, 0x31
        /*00ae*/ 	.short	(.L_261 - .L_260)


	//   ....[0]....
.L_260:
        /*00b0*/ 	.word	0x00000130


	//   ....[1]....
        /*00b4*/ 	.word	0x00000170


	//   ....[2]....
        /*00b8*/ 	.word	0x000001e0


	//----- nvinfo : EIATTR_COOP_GROUP_MASK_REGIDS
	.align		4
.L_261:
        /*00bc*/ 	.byte	0x04, 0x29
        /*00be*/ 	.short	(.L_263 - .L_262)


	//   ....[0]....
.L_262:
        /*00c0*/ 	.word	0xffffffff


	//   ....[1]....
        /*00c4*/ 	.word	0xffffffff


	//   ....[2]....
        /*00c8*/ 	.word	0xffffffff


	//   ....[3]....
        /*00cc*/ 	.word	0xffffffff


	//   ....[4]....
        /*00d0*/ 	.word	0xffffffff


	//   ....[5]....
        /*00d4*/ 	.word	0xffffffff


	//   ....[6]....
        /*00d8*/ 	.word	0xffffffff


	//   ....[7]....
        /*00dc*/ 	.word	0xffffffff


	//   ....[8]....
        /*00e0*/ 	.word	0xffffffff


	//   ....[9]....
        /*00e4*/ 	.word	0xffffffff


	//   ....[10]....
        /*00e8*/ 	.word	0xffffffff


	//   ....[11]....
        /*00ec*/ 	.word	0xffffffff


	//   ....[12]....
        /*00f0*/ 	.word	0xffffffff


	//   ....[13]....
        /*00f4*/ 	.word	0xffffffff


	//   ....[14]....
        /*00f8*/ 	.word	0xffffffff


	//   ....[15]....
        /*00fc*/ 	.word	0xffffffff


	//   ....[16]....
        /*0100*/ 	.word	0xffffffff


	//   ....[17]....
        /*0104*/ 	.word	0xffffffff


	//   ....[18]....
        /*0108*/ 	.word	0xffffffff


	//   ....[19]....
        /*010c*/ 	.word	0xffffffff


	//   ....[20]....
        /*0110*/ 	.word	0xffffffff


	//   ....[21]....
        /*0114*/ 	.word	0xffffffff


	//   ....[22]....
        /*0118*/ 	.word	0xffffffff


	//   ....[23]....
        /*011c*/ 	.word	0xffffffff


	//   ....[24]....
        /*0120*/ 	.word	0xffffffff


	//   ....[25]....
        /*0124*/ 	.word	0xffffffff


	//   ....[26]....
        /*0128*/ 	.word	0xffffffff


	//   ....[27]....
        /*012c*/ 	.word	0xffffffff


	//   ....[28]....
        /*0130*/ 	.word	0xffffffff


	//   ....[29]....
        /*0134*/ 	.word	0xffffffff


	//   ....[30]....
        /*0138*/ 	.word	0xffffffff


	//   ....[31]....
        /*013c*/ 	.word	0xffffffff


	//   ....[32]....
        /*0140*/ 	.word	0xffffffff


	//   ....[33]....
        /*0144*/ 	.word	0xffffffff


	//   ....[34]....
        /*0148*/ 	.word	0xffffffff


	//   ....[35]....
        /*014c*/ 	.word	0xffffffff


	//   ....[36]....
        /*0150*/ 	.word	0xffffffff


	//   ....[37]....
        /*0154*/ 	.word	0xffffffff


	//   ....[38]....
        /*0158*/ 	.word	0xffffffff


	//   ....[39]....
        /*015c*/ 	.word	0xffffffff


	//   ....[40]....
        /*0160*/ 	.word	0xffffffff


	//   ....[41]....
        /*0164*/ 	.word	0xffffffff


	//   ....[42]....
        /*0168*/ 	.word	0xffffffff


	//   ....[43]....
        /*016c*/ 	.word	0xffffffff


	//   ....[44]....
        /*0170*/ 	.word	0xffffffff


	//   ....[45]....
        /*0174*/ 	.word	0xffffffff


	//   ....[46]....
        /*0178*/ 	.word	0xffffffff


	//   ....[47]....
        /*017c*/ 	.word	0xffffffff


	//   ....[48]....
        /*0180*/ 	.word	0xffffffff


	//   ....[49]....
        /*0184*/ 	.word	0xffffffff


	//   ....[50]....
        /*0188*/ 	.word	0xffffffff


	//   ....[51]....
        /*018c*/ 	.word	0xffffffff


	//   ....[52]....
        /*0190*/ 	.word	0xffffffff


	//   ....[53]....
        /*0194*/ 	.word	0xffffffff


	//   ....[54]....
        /*0198*/ 	.word	0xffffffff


	//   ....[55]....
        /*019c*/ 	.word	0x0500000f


	//   ....[56]....
        /*01a0*/ 	.word	0x0500000f


	//   ....[57]....
        /*01a4*/ 	.word	0x0500000f


	//   ....[58]....
        /*01a8*/ 	.word	0x0500000f


	//   ....[59]....
        /*01ac*/ 	.word	0x0500000f


	//   ....[60]....
        /*01b0*/ 	.word	0x0500000f


	//   ....[61]....
        /*01b4*/ 	.word	0x0500000f


	//   ....[62]....
        /*01b8*/ 	.word	0x0500000f


	//   ....[63]....
        /*01bc*/ 	.word	0x0500000f


	//   ....[64]....
        /*01c0*/ 	.word	0x0500000f


	//   ....[65]....
        /*01c4*/ 	.word	0x0500000f


	//   ....[66]....
        /*01c8*/ 	.word	0x0500000f


	//   ....[67]....
        /*01cc*/ 	.word	0x0500000f


	//   ....[68]....
        /*01d0*/ 	.word	0x0500000f


	//   ....[69]....
        /*01d4*/ 	.word	0x0500000f


	//   ....[70]....
        /*01d8*/ 	.word	0x0500000f


	//   ....[71]....
        /*01dc*/ 	.word	0x0500000f


	//   ....[72]....
        /*01e0*/ 	.word	0x0500000f


	//----- nvinfo : EIATTR_COOP_GROUP_INSTR_OFFSETS
	.align		4
.L_263:
        /*01e4*/ 	.byte	0x04, 0x28
        /*01e6*/ 	.short	(.L_265 - .L_264)


	//   ....[0]....
.L_264:
        /*01e8*/ 	.word	0x00000060


	//   ....[1]....
        /*01ec*/ 	.word	0x00000140


	//   ....[2]....
        /*01f0*/ 	.word	0x00000190


	//   ....[3]....
        /*01f4*/ 	.word	0x000003c0


	//   ....[4]....
        /*01f8*/ 	.word	0x00000520


	//   ....[5]....
        /*01fc*/ 	.word	0x00000640


	//   ....[6]....
        /*0200*/ 	.word	0x000007a0


	//   ....[7]....
        /*0204*/ 	.word	0x00001390


	//   ....[8]....
        /*0208*/ 	.word	0x00003880


	//   ....[9]....
        /*020c*/ 	.word	0x000038c0


	//   ....[10]....
        /*0210*/ 	.word	0x00004130


	//   ....[11]....
        /*0214*/ 	.word	0x00004270


	//   ....[12]....
        /*0218*/ 	.word	0x00004a20


	//   ....[13]....
        /*021c*/ 	.word	0x00004ab0


	//   ....[14]....
        /*0220*/ 	.word	0x000081e0


	//   ....[15]....
        /*0224*/ 	.word	0x00008210


	//   ....[16]....
        /*0228*/ 	.word	0x00008aa0


	//   ....[17]....
        /*022c*/ 	.word	0x00008ae0


	//   ....[18]....
        /*0230*/ 	.word	0x000091a0


	//   ....[19]....
        /*0234*/ 	.word	0x000091f0


	//   ....[20]....
        /*0238*/ 	.word	0x0000c8e0


	//   ....[21]....
        /*023c*/ 	.word	0x0000c910


	//   ....[22]....
        /*0240*/ 	.word	0x0000cd30


	//   ....[23]....
        /*0244*/ 	.word	0x0000cda0


	//   ....[24]....
        /*0248*/ 	.word	0x0000e1f0


	//   ....[25]....
        /*024c*/ 	.word	0x0000e210


	//   ....[26]....
        /*0250*/ 	.word	0x0000e2c0


	//   ....[27]....
        /*0254*/ 	.word	0x0000e320


	//   ....[28]....
        /*0258*/ 	.word	0x0000f410


	//   ....[29]....
        /*025c*/ 	.word	0x0000f450


	//   ....[30]....
        /*0260*/ 	.word	0x0000f490


	//   ....[31]....
        /*0264*/ 	.word	0x0000f4d0


	//   ....[32]....
        /*0268*/ 	.word	0x0000f510


	//   ....[33]....
        /*026c*/ 	.word	0x0000f530


	//   ....[34]....
        /*0270*/ 	.word	0x0000feb0


	//   ....[35]....
        /*0274*/ 	.word	0x0000fec0


	//   ....[36]....
        /*0278*/ 	.word	0x00010c30


	//   ....[37]....
        /*027c*/ 	.word	0x000117c0


	//   ....[38]....
        /*0280*/ 	.word	0x00012190


	//   ....[39]....
        /*0284*/ 	.word	0x000121d0


	//   ....[40]....
        /*0288*/ 	.word	0x00012200


	//   ....[41]....
        /*028c*/ 	.word	0x00012250


	//   ....[42]....
        /*0290*/ 	.word	0x000122d0


	//   ....[43]....
        /*0294*/ 	.word	0x00012300


	//   ....[44]....
        /*0298*/ 	.word	0x00012380


	//   ....[45]....
        /*029c*/ 	.word	0x000123b0


	//   ....[46]....
        /*02a0*/ 	.word	0x00012430


	//   ....[47]....
        /*02a4*/ 	.word	0x00012470


	//   ....[48]....
        /*02a8*/ 	.word	0x000124e0


	//   ....[49]....
        /*02ac*/ 	.word	0x00012510


	//   ....[50]....
        /*02b0*/ 	.word	0x00012590


	//   ....[51]....
        /*02b4*/ 	.word	0x000125d0


	//   ....[52]....
        /*02b8*/ 	.word	0x00012640


	//   ....[53]....
        /*02bc*/ 	.word	0x00012670


	//   ....[54]....
        /*02c0*/ 	.word	0x00014cb0


	//   ....[55]....
        /*02c4*/ 	.word	0x00015250


	//   ....[56]....
        /*02c8*/ 	.word	0x000153d0


	//   ....[57]....
        /*02cc*/ 	.word	0x00015420


	//   ....[58]....
        /*02d0*/ 	.word	0x00015560


	//   ....[59]....
        /*02d4*/ 	.word	0x000155d0


	//   ....[60]....
        /*02d8*/ 	.word	0x000156d0


	//   ....[61]....
        /*02dc*/ 	.word	0x00015740


	//   ....[62]....
        /*02e0*/ 	.word	0x00015840


	//   ....[63]....
        /*02e4*/ 	.word	0x000158b0


	//   ....[64]....
        /*02e8*/ 	.word	0x000159b0


	//   ....[65]....
        /*02ec*/ 	.word	0x00015a20


	//   ....[66]....
        /*02f0*/ 	.word	0x00015b20


	//   ....[67]....
        /*02f4*/ 	.word	0x00015b90


	//   ....[68]....
        /*02f8*/ 	.word	0x00015c90


	//   ....[69]....
        /*02fc*/ 	.word	0x00015cf0


	//   ....[70]....
        /*0300*/ 	.word	0x00015de0


	//   ....[71]....
        /*0304*/ 	.word	0x00015e30


	//   ....[72]....
        /*0308*/ 	.word	0x00016230


	//----- nvinfo : EIATTR_REG_RECONFIG
	.align		4
.L_265:
        /*030c*/ 	.byte	0x01, 0x54
	.zero		2


	//----- nvinfo : EIATTR_SYSCALL_OFFSETS
	.align		4
        /*0310*/ 	.byte	0x04, 0x46
        /*0312*/ 	.short	(.L_267 - .L_266)


	//   ....[0]....
.L_266:
        /*0314*/ 	.word	0x00001560


	//   ....[1]....
        /*0318*/ 	.word	0x00011440


	//   ....[2]....
        /*031c*/ 	.word	0x00011580


	//   ....[3]....
        /*0320*/ 	.word	0x00011670


	//   ....[4]....
        /*0324*/ 	.word	0x00011dd0


	//----- nvinfo : EIATTR_MBARRIER_INSTR_OFFSETS
	.align		4
.L_267:
        /*0328*/ 	.byte	0x04, 0x39
        /*032a*/ 	.short	(.L_269 - .L_268)


	//   ....[0]....
.L_268:
        /*032c*/ 	.word	0x00000270
        /*0330*/ 	.word	0x000000ff
        /*0334*/ 	.word	0x00036800
        /*0338*/ 	.short	0x0100
        /*033a*/ 	.byte	0x08
	.zero		1


	//   ....[1]....
        /*033c*/ 	.word	0x00000280
        /*0340*/ 	.word	0x000000ff
        /*0344*/ 	.word	0x00036820
        /*0348*/ 	.short	0x0100
        /*034a*/ 	.byte	0x08
	.zero		1


	//   ....[2]....
        /*034c*/ 	.word	0x00000370
        /*0350*/ 	.word	0x000000ff
        /*0354*/ 	.word	0x00036830
        /*0358*/ 	.short	0x0100
        /*035a*/ 	.byte	0x08
	.zero		1


	//   ....[3]....
        /*035c*/ 	.word	0x00000380
        /*0360*/ 	.word	0x000000ff
        /*0364*/ 	.word	0x00036840
        /*0368*/ 	.short	0x0100
        /*036a*/ 	.byte	0x08
	.zero		1


	//   ....[4]....
        /*036c*/ 	.word	0x00000390
        /*0370*/ 	.word	0x000000ff
        /*0374*/ 	.word	0x00036838
        /*0378*/ 	.short	0x0100
        /*037a*/ 	.byte	0x08
	.zero		1


	//   ....[5]....
        /*037c*/ 	.word	0x000003a0
        /*0380*/ 	.word	0x000000ff
        /*0384*/ 	.word	0x00036848
        /*0388*/ 	.short	0x0100
        /*038a*/ 	.byte	0x08
	.zero		1


	//   ....[6]....
        /*038c*/ 	.word	0x000004d0
        /*0390*/ 	.word	0x000000ff
        /*0394*/ 	.word	0x00036850
        /*0398*/ 	.short	0x0100
        /*039a*/ 	.byte	0x08
	.zero		1


	//   ....[7]....
        /*039c*/ 	.word	0x000004e0
        /*03a0*/ 	.word	0x000000ff
        /*03a4*/ 	.word	0x00036860
        /*03a8*/ 	.short	0x0100
        /*03aa*/ 	.byte	0x08
	.zero		1


	//   ....[8]....
        /*03ac*/ 	.word	0x000004f0
        /*03b0*/ 	.word	0x000000ff
        /*03b4*/ 	.word	0x00036858
        /*03b8*/ 	.short	0x0100
        /*03ba*/ 	.byte	0x08
	.zero		1


	//   ....[9]....
        /*03bc*/ 	.word	0x00000500
        /*03c0*/ 	.word	0x000000ff
        /*03c4*/ 	.word	0x00036868
        /*03c8*/ 	.short	0x0100
        /*03ca*/ 	.byte	0x08
	.zero		1


	//   ....[10]....
        /*03cc*/ 	.word	0x000005f0
        /*03d0*/ 	.word	0x000000ff
        /*03d4*/ 	.word	0x00036870
        /*03d8*/ 	.short	0x0100
        /*03da*/ 	.byte	0x06
	.zero		1


	//   ....[11]....
        /*03dc*/ 	.word	0x00000600
        /*03e0*/ 	.word	0x000000ff
        /*03e4*/ 	.word	0x00036880
        /*03e8*/ 	.short	0x0100
        /*03ea*/ 	.byte	0x06
	.zero		1


	//   ....[12]....
        /*03ec*/ 	.word	0x00000610
        /*03f0*/ 	.word	0x000000ff
        /*03f4*/ 	.word	0x00036878
        /*03f8*/ 	.short	0x0100
        /*03fa*/ 	.byte	0x06
	.zero		1


	//   ....[13]....
        /*03fc*/ 	.word	0x00000620
        /*0400*/ 	.word	0x000000ff
        /*0404*/ 	.word	0x00036888
        /*0408*/ 	.short	0x0100
        /*040a*/ 	.byte	0x06
	.zero		1


	//   ....[14]....
        /*040c*/ 	.word	0x00000750
        /*0410*/ 	.word	0x000000ff
        /*0414*/ 	.word	0x00036890
        /*0418*/ 	.short	0x0100
        /*041a*/ 	.byte	0x08
	.zero		1


	//   ....[15]....
        /*041c*/ 	.word	0x00000760
        /*0420*/ 	.word	0x000000ff
        /*0424*/ 	.word	0x000368a0
        /*0428*/ 	.short	0x0100
        /*042a*/ 	.byte	0x08
	.zero		1


	//   ....[16]....
        /*042c*/ 	.word	0x00000770
        /*0430*/ 	.word	0x000000ff
        /*0434*/ 	.word	0x00036898
        /*0438*/ 	.short	0x0100
        /*043a*/ 	.byte	0x08
	.zero		1


	//   ....[17]....
        /*043c*/ 	.word	0x00000780
        /*0440*/ 	.word	0x000000ff
        /*0444*/ 	.word	0x000368a8
        /*0448*/ 	.short	0x0100
        /*044a*/ 	.byte	0x08
	.zero		1


	//   ....[18]....
        /*044c*/ 	.word	0x000008b0
        /*0450*/ 	.word	0x000000ff
        /*0454*/ 	.word	0x000368b0
        /*0458*/ 	.short	0x0100
        /*045a*/ 	.byte	0x08
	.zero		1


	//   ....[19]....
        /*045c*/ 	.word	0x000008c0
        /*0460*/ 	.word	0x000000ff
        /*0464*/ 	.word	0x000368c0
        /*0468*/ 	.short	0x0100
        /*046a*/ 	.byte	0x08
	.zero		1


	//   ....[20]....
        /*046c*/ 	.word	0x000008d0
        /*0470*/ 	.word	0x000000ff
        /*0474*/ 	.word	0x000368b8
        /*0478*/ 	.short	0x0100
        /*047a*/ 	.byte	0x08
	.zero		1


	//   ....[21]....
        /*047c*/ 	.word	0x000008e0
        /*0480*/ 	.word	0x000000ff
        /*0484*/ 	.word	0x000368c8
        /*0488*/ 	.short	0x0100
        /*048a*/ 	.byte	0x08
	.zero		1


	//   ....[22]....
        /*048c*/ 	.word	0x00001590
        /*0490*/ 	.word	0x000000ff
        /*0494*/ 	.word	0x00036800
        /*0498*/ 	.short	0x010a
        /*049a*/ 	.byte	0x04
	.zero		1


	//   ....[23]....
        /*049c*/ 	.word	0x00001630
        /*04a0*/ 	.word	0x000000ff
        /*04a4*/ 	.word	0x00036830
        /*04a8*/ 	.short	0x010a
        /*04aa*/ 	.byte	0x04
	.zero		1


	//   ....[24]....
        /*04ac*/ 	.word	0x000016d0
        /*04b0*/ 	.word	0x000000ff
        /*04b4*/ 	.word	0x00036830
        /*04b8*/ 	.short	0x010a
        /*04ba*/ 	.byte	0x04
	.zero		1


	//   ....[25]....
        /*04bc*/ 	.word	0x00005030
        /*04c0*/ 	.word	0x00000003
        /*04c4*/ 	.word	0x00000000
        /*04c8*/ 	.short	0x0101
        /*04ca*/ 	.byte	0x3f
	.zero		1


	//   ....[26]....
        /*04cc*/ 	.word	0x00005890
        /*04d0*/ 	.word	0x000000ff
        /*04d4*/ 	.word	0x00036830
        /*04d8*/ 	.short	0x010a
        /*04da*/ 	.byte	0x3b
	.zero		1


	//   ....[27]....
        /*04dc*/ 	.word	0x000058d0
        /*04e0*/ 	.word	0x000000ff
        /*04e4*/ 	.word	0x00036830
        /*04e8*/ 	.short	0x010a
        /*04ea*/ 	.byte	0x3b
	.zero		1


	//   ....[28]....
        /*04ec*/ 	.word	0x00007f60
        /*04f0*/ 	.word	0x000000ff
        /*04f4*/ 	.word	0x00036850
        /*04f8*/ 	.short	0x010a
        /*04fa*/ 	.byte	0x0b
	.zero		1


	//   ....[29]....
        /*04fc*/ 	.word	0x00007fa0
        /*0500*/ 	.word	0x000000ff
        /*0504*/ 	.word	0x00036850
        /*0508*/ 	.short	0x010a
        /*050a*/ 	.byte	0x0b
	.zero		1


	//   ....[30]....
        /*050c*/ 	.word	0x00009890
        /*0510*/ 	.word	0x0000000e
        /*0514*/ 	.word	0x00000000
        /*0518*/ 	.short	0x0101
        /*051a*/ 	.byte	0x3f
	.zero		1


	//   ....[31]....
        /*051c*/ 	.word	0x000098e0
        /*0520*/ 	.word	0x00000092
        /*0524*/ 	.word	0x00000000
        /*0528*/ 	.short	0x0101
        /*052a*/ 	.byte	0x3f
	.zero		1


	//   ....[32]....
        /*052c*/ 	.word	0x00009e40
        /*0530*/ 	.word	0x000000ff
        /*0534*/ 	.word	0x00036830
        /*0538*/ 	.short	0x010a
        /*053a*/ 	.byte	0x3d
	.zero		1


	//   ....[33]....
        /*053c*/ 	.word	0x00009e80
        /*0540*/ 	.word	0x000000ff
        /*0544*/ 	.word	0x00036830
        /*0548*/ 	.short	0x010a
        /*054a*/ 	.byte	0x3d
	.zero		1


	//   ....[34]....
        /*054c*/ 	.word	0x0000c5a0
        /*0550*/ 	.word	0x000000ff
        /*0554*/ 	.word	0x00036850
        /*0558*/ 	.short	0x010a
        /*055a*/ 	.byte	0x0b
	.zero		1


	//   ....[35]....
        /*055c*/ 	.word	0x0000c5e0
        /*0560*/ 	.word	0x000000ff
        /*0564*/ 	.word	0x00036850
        /*0568*/ 	.short	0x010a
        /*056a*/ 	.byte	0x0b
	.zero		1


	//   ....[36]....
        /*056c*/ 	.word	0x0000d730
        /*0570*/ 	.word	0x00000092
        /*0574*/ 	.word	0x00000000
        /*0578*/ 	.short	0x0101
        /*057a*/ 	.byte	0x3f
	.zero		1


	//   ....[37]....
        /*057c*/ 	.word	0x0000d770
        /*0580*/ 	.word	0x00000094
        /*0584*/ 	.word	0x00000000
        /*0588*/ 	.short	0x0101
        /*058a*/ 	.byte	0x3f
	.zero		1


	//   ....[38]....
        /*058c*/ 	.word	0x0000e160
        /*0590*/ 	.word	0x000000ff
        /*0594*/ 	.word	0x00036850
        /*0598*/ 	.short	0x010a
        /*059a*/ 	.byte	0x05
	.zero		1


	//   ....[39]....
        /*059c*/ 	.word	0x0000e1a0
        /*05a0*/ 	.word	0x000000ff
        /*05a4*/ 	.word	0x00036850
        /*05a8*/ 	.short	0x010a
        /*05aa*/ 	.byte	0x05
	.zero		1


	//   ....[40]....
        /*05ac*/ 	.word	0x0000e660
        /*05b0*/ 	.word	0x0000000b
        /*05b4*/ 	.word	0x00000000
        /*05b8*/ 	.short	0x0101
        /*05ba*/ 	.byte	0x3f
	.zero		1


	//   ....[41]....
        /*05bc*/ 	.word	0x0000f540
        /*05c0*/ 	.word	0x000000ff
        /*05c4*/ 	.word	0x00000000
        /*05c8*/ 	.short	0x0101
        /*05ca*/ 	.byte	0x04
	.zero		1


	//   ....[42]....
        /*05cc*/ 	.word	0x000119e0
        /*05d0*/ 	.word	0x000000ff
        /*05d4*/ 	.word	0x00036840
        /*05d8*/ 	.short	0x010a
        /*05da*/ 	.byte	0x26
	.zero		1


	//   ....[43]....
        /*05dc*/ 	.word	0x000127b0
        /*05e0*/ 	.word	0x000000ff
        /*05e4*/ 	.word	0x00036800
        /*05e8*/ 	.short	0x0107
        /*05ea*/ 	.byte	0x26
	.zero		1


	//   ....[44]....
        /*05ec*/ 	.word	0x00012820
        /*05f0*/ 	.word	0x000000ff
        /*05f4*/ 	.word	0x00036800
        /*05f8*/ 	.short	0x0101
        /*05fa*/ 	.byte	0x26
	.zero		1


	//   ....[45]....
        /*05fc*/ 	.word	0x00012830
        /*0600*/ 	.word	0x000000ff
        /*0604*/ 	.word	0x00036820
        /*0608*/ 	.short	0x010a
        /*060a*/ 	.byte	0x26
	.zero		1


	//   ....[46]....
        /*060c*/ 	.word	0x00012c50
        /*0610*/ 	.word	0x000000ff
        /*0614*/ 	.word	0x00036848
        /*0618*/ 	.short	0x010a
        /*061a*/ 	.byte	0x26
	.zero		1


	//   ....[47]....
        /*061c*/ 	.word	0x00013000
        /*0620*/ 	.word	0x000000ff
        /*0624*/ 	.word	0x00036860
        /*0628*/ 	.short	0x010a
        /*062a*/ 	.byte	0x26
	.zero		1


	//   ....[48]....
        /*062c*/ 	.word	0x000135e0
        /*0630*/ 	.word	0x000000ff
        /*0634*/ 	.word	0x00036840
        /*0638*/ 	.short	0x010a
        /*063a*/ 	.byte	0x26
	.zero		1


	//   ....[49]....
        /*063c*/ 	.word	0x000139a0
        /*0640*/ 	.word	0x000000ff
        /*0644*/ 	.word	0x00036868
        /*0648*/ 	.short	0x010a
        /*064a*/ 	.byte	0x26
	.zero		1


	//   ....[50]....
        /*064c*/ 	.word	0x00013fd0
        /*0650*/ 	.word	0x000000ff
        /*0654*/ 	.word	0x00036848
        /*0658*/ 	.short	0x010a
        /*065a*/ 	.byte	0x26
	.zero		1


	//   ....[51]....
        /*065c*/ 	.word	0x00014370
        /*0660*/ 	.word	0x000000ff
        /*0664*/ 	.word	0x00036860
        /*0668*/ 	.short	0x010a
        /*066a*/ 	.byte	0x26
	.zero		1


	//   ....[52]....
        /*066c*/ 	.word	0x000147e0
        /*0670*/ 	.word	0x00000003
        /*0674*/ 	.word	0x00036860
        /*0678*/ 	.short	0x010a
        /*067a*/ 	.byte	0x3f
	.zero		1


	//   ....[53]....
        /*067c*/ 	.word	0x00014c40
        /*0680*/ 	.word	0x00000002
        /*0684*/ 	.word	0x00036820
        /*0688*/ 	.short	0x010a
        /*068a*/ 	.byte	0x3f
	.zero		1


	//   ....[54]....
        /*068c*/ 	.word	0x00014de0
        /*0690*/ 	.word	0x00000006
        /*0694*/ 	.word	0x00000000
        /*0698*/ 	.short	0x010a
        /*069a*/ 	.byte	0x3f
	.zero		1


	//   ....[55]....
        /*069c*/ 	.word	0x00014e50
        /*06a0*/ 	.word	0x00000003
        /*06a4*/ 	.word	0x00000000
        /*06a8*/ 	.short	0x010a
        /*06aa*/ 	.byte	0x3f
	.zero		1


	//   ....[56]....
        /*06ac*/ 	.word	0x00014eb0
        /*06b0*/ 	.word	0x00000000
        /*06b4*/ 	.word	0x00000000
        /*06b8*/ 	.short	0x010a
        /*06ba*/ 	.byte	0x3f
	.zero		1


	//   ....[57]....
        /*06bc*/ 	.word	0x00014ee0
        /*06c0*/ 	.word	0x00000003
        /*06c4*/ 	.word	0x00000000
        /*06c8*/ 	.short	0x010a
        /*06ca*/ 	.byte	0x3f
	.zero		1


	//   ....[58]....
        /*06cc*/ 	.word	0x00014f60
        /*06d0*/ 	.word	0x00000003
        /*06d4*/ 	.word	0x00036800
        /*06d8*/ 	.short	0x010a
        /*06da*/ 	.byte	0x3f
	.zero		1


	//   ....[59]....
        /*06dc*/ 	.word	0x00014fd0
        /*06e0*/ 	.word	0x00000003
        /*06e4*/ 	.word	0x00036830
        /*06e8*/ 	.short	0x010a
        /*06ea*/ 	.byte	0x3f
	.zero		1


	//   ....[60]....
        /*06ec*/ 	.word	0x00015030
        /*06f0*/ 	.word	0x00000007
        /*06f4*/ 	.word	0x00036830
        /*06f8*/ 	.short	0x010a
        /*06fa*/ 	.byte	0x3f
	.zero		1


	//   ....[61]....
        /*06fc*/ 	.word	0x00015090
        /*0700*/ 	.word	0x00000003
        /*0704*/ 	.word	0x00036850
        /*0708*/ 	.short	0x010a
        /*070a*/ 	.byte	0x3f
	.zero		1


	//   ....[62]....
        /*070c*/ 	.word	0x000150f0
        /*0710*/ 	.word	0x00000007
        /*0714*/ 	.word	0x00036830
        /*0718*/ 	.short	0x010a
        /*071a*/ 	.byte	0x3f
	.zero		1


	//   ....[63]....
        /*071c*/ 	.word	0x00015150
        /*0720*/ 	.word	0x00000003
        /*0724*/ 	.word	0x00036850
        /*0728*/ 	.short	0x010a
        /*072a*/ 	.byte	0x3f
	.zero		1


	//   ....[64]....
        /*072c*/ 	.word	0x000151b0
        /*0730*/ 	.word	0x00000003
        /*0734*/ 	.word	0x00036850
        /*0738*/ 	.short	0x010a
        /*073a*/ 	.byte	0x3f
	.zero		1


	//   ....[65]....
        /*073c*/ 	.word	0x00015310
        /*0740*/ 	.word	0x00000003
        /*0744*/ 	.word	0x00036840
        /*0748*/ 	.short	0x010a
        /*074a*/ 	.byte	0x3f
	.zero		1


	//   ....[66]....
        /*074c*/ 	.word	0x00015e70
        /*0750*/ 	.word	0x00000003
        /*0754*/ 	.word	0x00036820
        /*0758*/ 	.short	0x010a
        /*075a*/ 	.byte	0x3f
	.zero		1


	//   ....[67]....
        /*075c*/ 	.word	0x00015ed0
        /*0760*/ 	.word	0x00000003
        /*0764*/ 	.word	0x00036848
        /*0768*/ 	.short	0x010a
        /*076a*/ 	.byte	0x3f
	.zero		1


	//   ....[68]....
        /*076c*/ 	.word	0x00015f30
        /*0770*/ 	.word	0x00000003
        /*0774*/ 	.word	0x00036860
        /*0778*/ 	.short	0x010a
        /*077a*/ 	.byte	0x3f
	.zero		1


	//   ....[69]....
        /*077c*/ 	.word	0x00015f90
        /*0780*/ 	.word	0x00000003
        /*0784*/ 	.word	0x00036840
        /*0788*/ 	.short	0x010a
        /*078a*/ 	.byte	0x3f
	.zero		1


	//   ....[70]....
        /*078c*/ 	.word	0x00015ff0
        /*0790*/ 	.word	0x00000003
        /*0794*/ 	.word	0x00036868
        /*0798*/ 	.short	0x010a
        /*079a*/ 	.byte	0x3f
	.zero		1


	//   ....[71]....
        /*079c*/ 	.word	0x00016050
        /*07a0*/ 	.word	0x00000003
        /*07a4*/ 	.word	0x00036848
        /*07a8*/ 	.short	0x010a
        /*07aa*/ 	.byte	0x3f
	.zero		1


	//   ....[72]....
        /*07ac*/ 	.word	0x000160b0
        /*07b0*/ 	.word	0x00000003
        /*07b4*/ 	.word	0x00036860
        /*07b8*/ 	.short	0x010a
        /*07ba*/ 	.byte	0x3f
	.zero		1


	//   ....[73]....
        /*07bc*/ 	.word	0x00016100
        /*07c0*/ 	.word	0x00000003
        /*07c4*/ 	.word	0x00036860
        /*07c8*/ 	.short	0x010a
        /*07ca*/ 	.byte	0x3f
	.zero		1


	//   ....[74]....
        /*07cc*/ 	.word	0x00016150
        /*07d0*/ 	.word	0x00000002
        /*07d4*/ 	.word	0x00036820
        /*07d8*/ 	.short	0x010a
        /*07da*/ 	.byte	0x3f
	.zero		1


	//   ....[75]....
        /*07dc*/ 	.word	0x000162f0
        /*07e0*/ 	.word	0x00000006
        /*07e4*/ 	.word	0x00000000
        /*07e8*/ 	.short	0x010a
        /*07ea*/ 	.byte	0x3f
	.zero		1


	//   ....[76]....
        /*07ec*/ 	.word	0x00016340
        /*07f0*/ 	.word	0x00000003
        /*07f4*/ 	.word	0x00000000
        /*07f8*/ 	.short	0x010a
        /*07fa*/ 	.byte	0x3f
	.zero		1


	//   ....[77]....
        /*07fc*/ 	.word	0x00016390
        /*0800*/ 	.word	0x00000000
        /*0804*/ 	.word	0x00000000
        /*0808*/ 	.short	0x010a
        /*080a*/ 	.byte	0x3f
	.zero		1


	//----- nvinfo : EIATTR_NUM_MBARRIERS
	.align		4
.L_269:
        /*080c*/ 	.byte	0x03, 0x38
        /*080e*/ 	.short	0x0016


	//----- nvinfo : EIATTR_EXIT_INSTR_OFFSETS
	.align		4
        /*0810*/ 	.byte	0x04, 0x1c
        /*0812*/ 	.short	(.L_271 - .L_270)


	//   ....[0]....
.L_270:
        /*0814*/ 	.word	0x00014f30


	//----- nvinfo : EIATTR_MAX_THREADS
	.align		4
.L_271:
        /*0818*/ 	.byte	0x04, 0x05
        /*081a*/ 	.short	(.L_273 - .L_272)
.L_272:
        /*081c*/ 	.word	0x00000180
        /*0820*/ 	.word	0x00000001
        /*0824*/ 	.word	0x00000001


	//----- nvinfo : EIATTR_CRS_STACK_SIZE
	.align		4
.L_273:
        /*0828*/ 	.byte	0x04, 0x1e
        /*082a*/ 	.short	(.L_275 - .L_274)
.L_274:
        /*082c*/ 	.word	0x00000000


	//----- nvinfo : EIATTR_CBANK_PARAM_SIZE
	.align		4
.L_275:
        /*0830*/ 	.byte	0x03, 0x19
        /*0832*/ 	.short	0x0a70


	//----- nvinfo : EIATTR_PARAM_CBANK
	.align		4
        /*0834*/ 	.byte	0x04, 0x0a
        /*0836*/ 	.short	(.L_277 - .L_276)
	.align		4
.L_276:
        /*0838*/ 	.word	index@(.nv.constant0._ZN7cutlass13device_kernelIN5flash11enable_sm90INS1_16FlashAttnFwdSm90INS1_25CollectiveMainloopFwdSm90ILi2EN4cute5tupleIJNS5_1CILi1EEES8_S8_EEENS6_IJNS7_ILi128EEENS7_ILi112EEENS7_ILi192EEEEEELi192ENS_6half_tEfNS_4arch4Sm90ELb1ELb0ELb0ELb0ELb0ELb0ELb0ELb1ELb1ELb1ELb1ELb0EEENS1_21CollectiveEpilogueFwdINS6_IJSA_SC_SB_EEES9_SE_SG_Li256ELb0ELb1ELb1ELb0EEENS1_19SingleTileSchedulerILb0ELb1ELb1ELi128EEEEEEEEEvNT_6ParamsE)
        /*083c*/ 	.short	0x0210
        /*083e*/ 	.short	0x0a70


	//----- nvinfo : EIATTR_SW_WAR
	.align		4
.L_277:
        /*0840*/ 	.byte	0x04, 0x36
        /*0842*/ 	.short	(.L_279 - .L_278)
.L_278:
        /*0844*/ 	.word	0x00000008
.L_279:


//--------------------- .nv.info._ZN7cutlass13device_kernelIN5flash11enable_sm90INS1_16FlashAttnFwdSm90INS1_25CollectiveMainloopFwdSm90ILi2EN4cute5tupleIJNS5_1CILi1EEES8_S8_EEENS6_IJNS7_ILi128EEENS7_ILi112EEENS7_ILi192EEEEEELi192ENS_6half_tEfNS_4arch4Sm90ELb1ELb0ELb0ELb1ELb0ELb0ELb0ELb1ELb1ELb1ELb1ELb0EEENS1_21CollectiveEpilogueFwdINS6_IJSA_SC_SB_EEES9_SE_SG_Li256ELb1ELb1ELb1ELb0EEENS1_36VarlenDynamicPersistentTileSchedulerILi128ELi112ELi256ELi128ELb1ELb1ELb1ELb1ELb1ELb1EEEEEEEEEvNT_6ParamsE --------------------------
	.section	.nv.info._ZN7cutlass13device_kernelIN5flash11enable_sm90INS1_16FlashAttnFwdSm90INS1_25CollectiveMainloopFwdSm90ILi2EN4cute5tupleIJNS5_1CILi1EEES8_S8_EEENS6_IJNS7_ILi128EEENS7_ILi112EEENS7_ILi192EEEEEELi192ENS_6half_tEfNS_4arch4Sm90ELb1ELb0ELb0ELb1ELb0ELb0ELb0ELb1ELb1ELb1ELb1ELb0EEENS1_21CollectiveEpilogueFwdINS6_IJSA_SC_SB_EEES9_SE_SG_Li256ELb1ELb1ELb1ELb0EEENS1_36VarlenDynamicPersistentTileSchedulerILi128ELi112ELi256ELi128ELb1ELb1ELb1ELb1ELb1ELb1EEEEEEEEEvNT_6ParamsE,"",@"SHT_CUDA_INFO"
	.sectionflags	@""
	.align	4


	//----- nvinfo : EIATTR_CUDA_API_VERSION
	.align		4
        /*0000*/ 	.byte	0x04, 0x37
        /*0002*/ 	.short	(.L_281 - .L_280)
.L_280:
        /*0004*/ 	.word	0x00000082


	//----- nvinfo : EIATTR_KPARAM_INFO
	.align		4
.L_281:
        /*0008*/ 	.byte	0x04, 0x17
        /*000a*/ 	.short	(.L_283 - .L_282)
.L_282:
        /*000c*/ 	.word	0x00000000
        /*0010*/ 	.short	0x0000
        /*0012*/ 	.short	0x0070
        /*0014*/ 	.byte	0x00, 0xf0, 0x01, 0x2a


	//----- nvinfo : EIATTR_SPARSE_MMA_MASK
	.align		4
.L_283:
        /*0018*/ 	.byte	0x03, 0x50
        /*001a*/ 	.short	0x0000


	//----- nvinfo : EIATTR_MAXREG_COUNT
	.align		4
        /*001c*/ 	.byte	0x03, 0x1b
        /*001e*/ 	.short	0x00a8


	//----- nvinfo : EIATTR_NUM_BARRIERS
	.align		4
        /*0020*/ 	.byte	0x02, 0x4c
        /*0022*/ 	.byte	0x09
	.zero		1


	//----- nvinfo : EIATTR_EXTERNS
	.align		4
        /*0024*/ 	.byte	0x04, 0x0f
        /*0026*/ 	.short	(.L_285 - .L_284)


	//   ....[0]....
	.align		4
.L_284:
        /*0028*/ 	.word	index@(__assertfail)


	//----- nvinfo : EIATTR_ANNOTATIONS
	.align		4
.L_285:
        /*002c*/ 	.byte	0x04, 0x55
        /*002e*/ 	.short	(.L_287 - .L_286)


	//   ....[0]....
.L_286:
        /* <DEDUP_REMOVED lines=76> */


	//----- nvinfo : EIATTR_MERCURY_ISA_VERSION
	.align		4
.L_287:
        /*04d8*/ 	.byte	0x03, 0x5f
        /*04da*/ 	.short	0x0101


	//----- nvinfo : EIATTR_UNUSED_LOAD_BYTE_OFFSET
	.align		4
        /*04dc*/ 	.byte	0x04, 0x44
        /*04de*/ 	.short	(.L_289 - .L_288)


	//   ....[0]....
.L_288:
        /*04e0*/ 	.word	0x00000a10
        /*04e4*/ 	.word	0x0000fff0


	//   ....[1]....
        /*04e8*/ 	.word	0x0000f4f0
        /*04ec*/ 	.word	0x0000fff0


	//----- nvinfo : EIATTR_INT_WARP_WIDE_INSTR_OFFSETS
	.align		4
.L_289:
        /*04f0*/ 	.byte	0x04, 0x31
        /*04f2*/ 	.short	(.L_291 - .L_290)


	//   ....[0]....
.L_290:
        /*04f4*/ 	.word	0x00000130


	//   ....[1]....
        /*04f8*/ 	.word	0x00000170


	//   ....[2]....
        /*04fc*/ 	.word	0x000001e0


	//   ....[3]....
        /*0500*/ 	.word	0x00014f40


	//   ....[4]....
        /*0504*/ 	.word	0x00014fe0


	//   ....[5]....
        /*0508*/ 	.word	0x00018dd0


	//   ....[6]....
        /*050c*/ 	.word	0x00018e40


	//----- nvinfo : EIATTR_COOP_GROUP_MASK_REGIDS
	.align		4
.L_291:
        /*0510*/ 	.byte	0x04, 0x29
        /*0512*/ 	.short	(.L_293 - .L_292)


	//   ....[0]....
.L_292:
        /*0514*/ 	.word	0xffffffff


	//   ....[1]....
        /*0518*/ 	.word	0xffffffff


	//   ....[2]....
        /*051c*/ 	.word	0xffffffff


	//   ....[3]....
        /*0520*/ 	.word	0xffffffff


	//   ....[4]....
        /*0524*/ 	.word	0xffffffff


	//   ....[5]....
        /*0528*/ 	.word	0xffffffff


	//   ....[6]....
        /*052c*/ 	.word	0xffffffff


	//   ....[7]....
        /*0530*/ 	.word	0xffffffff


	//   ....[8]....
        /*0534*/ 	.word	0xffffffff


	//   ....[9]....
        /*0538*/ 	.word	0xffffffff


	//   ....[10]....
        /*053c*/ 	.word	0xffffffff


	//   ....[11]....
        /*0540*/ 	.word	0xffffffff


	//   ....[12]....
        /*0544*/ 	.word	0xffffffff


	//   ....[13]....
        /*0548*/ 	.word	0xffffffff


	//   ....[14]....
        /*054c*/ 	.word	0xffffffff


	//   ....[15]....
        /*0550*/ 	.word	0xffffffff


	//   ....[16]....
        /*0554*/ 	.word	0xffffffff


	//   ....[17]....
        /*0558*/ 	.word	0xffffffff


	//   ....[18]....
        /*055c*/ 	.word	0xffffffff


	//   ....[19]....
        /*0560*/ 	.word	0xffffffff


	//   ....[20]....
        /*0564*/ 	.word	0xffffffff


	//   ....[21]....
        /*0568*/ 	.word	0xffffffff


	//   ....[22]....
        /*056c*/ 	.word	0xffffffff


	//   ....[23]....
        /*0570*/ 	.word	0xffffffff


	//   ....[24]....
        /*0574*/ 	.word	0xffffffff


	//   ....[25]....
        /*0578*/ 	.word	0xffffffff


	//   ....[26]....
        /*057c*/ 	.word	0xffffffff


	//   ....[27]....
        /*0580*/ 	.word	0xffffffff


	//   ....[28]....
        /*0584*/ 	.word	0xffffffff


	//   ....[29]....
        /*0588*/ 	.word	0xffffffff


	//   ....[30]....
        /*058c*/ 	.word	0xffffffff


	//   ....[31]....
        /*0590*/ 	.word	0xffffffff


	//   ....[32]....
        /*0594*/ 	.word	0xffffffff


	//   ....[33]....
        /*0598*/ 	.word	0xffffffff


	//   ....[34]....
        /*059c*/ 	.word	0xffffffff


	//   ....[35]....
        /*05a0*/ 	.word	0xffffffff


	//   ....[36]....
        /*05a4*/ 	.word	0xffffffff


	//   ....[37]....
        /*05a8*/ 	.word	0xffffffff


	//   ....[38]....
        /*05ac*/ 	.word	0xffffffff


	//   ....[39]....
        /*05b0*/ 	.word	0xffffffff


	//   ....[40]....
        /*05b4*/ 	.word	0xffffffff


	//   ....[41]....
        /*05b8*/ 	.word	0xffffffff


	//   ....[42]....
        /*05bc*/ 	.word	0xffffffff


	//   ....[43]....
        /*05c0*/ 	.word	0xffffffff


	//   ....[44]....
        /*05c4*/ 	.word	0xffffffff


	//   ....[45]....
        /*05c8*/ 	.word	0xffffffff


	//   ....[46]....
        /*05cc*/ 	.word	0xffffffff


	//   ....[47]....
        /*05d0*/ 	.word	0xffffffff


	//   ....[48]....
        /*05d4*/ 	.word	0xffffffff


	//   ....[49]....
        /*05d8*/ 	.word	0xffffffff


	//   ....[50]....
        /*05dc*/ 	.word	0xffffffff


	//   ....[51]....
        /*05e0*/ 	.word	0xffffffff


	//   ....[52]....
        /*05e4*/ 	.word	0xffffffff


	//   ....[53]....
        /*05e8*/ 	.word	0xffffffff


	//   ....[54]....
        /*05ec*/ 	.word	0xffffffff


	//   ....[55]....
        /*05f0*/ 	.word	0xffffffff


	//   ....[56]....
        /*05f4*/ 	.word	0xffffffff


	//   ....[57]....
        /*05f8*/ 	.word	0xffffffff


	//   ....[58]....
        /*05fc*/ 	.word	0xffffffff


	//   ....[59]....
        /*0600*/ 	.word	0xffffffff


	//   ....[60]....
        /*0604*/ 	.word	0xffffffff


	//   ....[61]....
        /*0608*/ 	.word	0xffffffff


	//   ....[62]....
        /*060c*/ 	.word	0xffffffff


	//   ....[63]....
        /*0610*/ 	.word	0xffffffff


	//   ....[64]....
        /*0614*/ 	.word	0xffffffff


	//   ....[65]....
        /*0618*/ 	.word	0xffffffff


	//   ....[66]....
        /*061c*/ 	.word	0xffffffff


	//   ....[67]....
        /*0620*/ 	.word	0xffffffff


	//   ....[68]....
        /*0624*/ 	.word	0xffffffff


	//   ....[69]....
        /*0628*/ 	.word	0xffffffff


	//   ....[70]....
        /*062c*/ 	.word	0xffffffff


	//   ....[71]....
        /*0630*/ 	.word	0xffffffff


	//   ....[72]....
        /*0634*/ 	.word	0xffffffff


	//   ....[73]....
        /*0638*/ 	.word	0xffffffff


	//   ....[74]....
        /*063c*/ 	.word	0xffffffff


	//   ....[75]....
        /*0640*/ 	.word	0xffffffff


	//   ....[76]....
        /*0644*/ 	.word	0xffffffff


	//   ....[77]....
        /*0648*/ 	.word	0xffffffff


	//   ....[78]....
        /*064c*/ 	.word	0xffffffff


	//   ....[79]....
        /*0650*/ 	.word	0xffffffff


	//   ....[80]....
        /*0654*/ 	.word	0xffffffff


	//   ....[81]....
        /*0658*/ 	.word	0xffffffff


	//   ....[82]....
        /*065c*/ 	.word	0xffffffff


	//   ....[83]....
        /*0660*/ 	.word	0xffffffff


	//   ....[84]....
        /*0664*/ 	.word	0xffffffff


	//   ....[85]....
        /*0668*/ 	.word	0xffffffff


	//   ....[86]....
        /*066c*/ 	.word	0xffffffff


	//   ....[87]....
        /*0670*/ 	.word	0xffffffff


	//   ....[88]....
        /*0674*/ 	.word	0xffffffff


	//   ....[89]....
        /*0678*/ 	.word	0xffffffff


	//   ....[90]....
        /*067c*/ 	.word	0xffffffff


	//   ....[91]....
        /*0680*/ 	.word	0xffffffff


	//   ....[92]....
        /*0684*/ 	.word	0xffffffff


	//   ....[93]....
        /*0688*/ 	.word	0xffffffff


	//   ....[94]....
        /*068c*/ 	.word	0xffffffff


	//   ....[95]....
        /*0690*/ 	.word	0xffffffff


	//   ....[96]....
        /*0694*/ 	.word	0xffffffff


	//   ....[97]....
        /*0698*/ 	.word	0xffffffff


	//   ....[98]....
        /*069c*/ 	.word	0xffffffff


	//   ....[99]....
        /*06a0*/ 	.word	0xffffffff


	//   ....[100]....
        /*06a4*/ 	.word	0xffffffff


	//   ....[101]....
        /*06a8*/ 	.word	0xffffffff


	//   ....[102]....
        /*06ac*/ 	.word	0xffffffff


	//   ....[103]....
        /*06b0*/ 	.word	0xffffffff


	//   ....[104]....
        /*06b4*/ 	.word	0xffffffff


	//   ....[105]....
        /*06b8*/ 	.word	0x0500000f


	//   ....[106]....
        /*06bc*/ 	.word	0x0500000f


	//   ....[107]....
        /*06c0*/ 	.word	0x0500000f


	//   ....[108]....
        /*06c4*/ 	.word	0x0500000f


	//   ....[109]....
        /*06c8*/ 	.word	0x0500000f


	//   ....[110]....
        /*06cc*/ 	.word	0x0500000f


	//   ....[111]....
        /*06d0*/ 	.word	0x0500000f


	//   ....[112]....
        /*06d4*/ 	.word	0x0500000f


	//   ....[113]....
        /*06d8*/ 	.word	0x0500000f


	//   ....[114]....
        /*06dc*/ 	.word	0x0500000f


	//   ....[115]....
        /*06e0*/ 	.word	0x0500000f


	//   ....[116]....
        /*06e4*/ 	.word	0x0500000f


	//   ....[117]....
        /*06e8*/ 	.word	0x0500000f


	//   ....[118]....
        /*06ec*/ 	.word	0x0500000f


	//   ....[119]....
        /*06f0*/ 	.word	0x0500000f


	//   ....[120]....
        /*06f4*/ 	.word	0x0500000f


	//   ....[121]....
        /*06f8*/ 	.word	0x0500000f


	//   ....[122]....
        /*06fc*/ 	.word	0x0500000f


	//   ....[123]....
        /*0700*/ 	.word	0x0500000f


	//   ....[124]....
        /*0704*/ 	.word	0x0500000f


	//   ....[125]....
        /*0708*/ 	.word	0x0500000f


	//   ....[126]....
        /*070c*/ 	.word	0x0500000f


	//   ....[127]....
        /*0710*/ 	.word	0x0500000f


	//   ....[128]....
        /*0714*/ 	.word	0x0500000f


	//   ....[129]....
        /*0718*/ 	.word	0x0500000f


	//   ....[130]....
        /*071c*/ 	.word	0x0500000f


	//   ....[131]....
        /*0720*/ 	.word	0x0500000f


	//   ....[132]....
        /*0724*/ 	.word	0x0500000f


	//   ....[133]....
        /*0728*/ 	.word	0x0500000f


	//   ....[134]....
        /*072c*/ 	.word	0x0500000f


	//   ....[135]....
        /*0730*/ 	.word	0x0500000f


	//   ....[136]....
        /*0734*/ 	.word	0x0500000f


	//   ....[137]....
        /*0738*/ 	.word	0x0500000f


	//   ....[138]....
        /*073c*/ 	.word	0x0500000f


	//   ....[139]....
        /*0740*/ 	.word	0x0500000f


	//   ....[140]....
        /*0744*/ 	.word	0x0500000f


	//----- nvinfo : EIATTR_COOP_GROUP_INSTR_OFFSETS
	.align		4
.L_293:
        /*0748*/ 	.byte	0x04, 0x28
        /*074a*/ 	.short	(.L_295 - .L_294)


	//   ....[0]....
.L_294:
        /*074c*/ 	.word	0x00000060


	//   ....[1]....
        /*0750*/ 	.word	0x00000140


	//   ....[2]....
        /*0754*/ 	.word	0x00000190


	//   ....[3]....
        /*0758*/ 	.word	0x000003c0


	//   ....[4]....
        /*075c*/ 	.word	0x00000520


	//   ....[5]....
        /*0760*/ 	.word	0x00000640


	//   ....[6]....
        /*0764*/ 	.word	0x000007a0


	//   ....[7]....
        /*0768*/ 	.word	0x00001f70


	//   ....[8]....
        /*076c*/ 	.word	0x00004310


	//   ....[9]....
        /*0770*/ 	.word	0x00004340


	//   ....[10]....
        /*0774*/ 	.word	0x00004c50


	//   ....[11]....
        /*0778*/ 	.word	0x00004d10


	//   ....[12]....
        /*077c*/ 	.word	0x000054a0


	//   ....[13]....
        /*0780*/ 	.word	0x00005500


	//   ....[14]....
        /*0784*/ 	.word	0x00008b20


	//   ....[15]....
        /*0788*/ 	.word	0x00008b50


	//   ....[16]....
        /*078c*/ 	.word	0x00009160


	//   ....[17]....
        /*0790*/ 	.word	0x00009260


	//   ....[18]....
        /*0794*/ 	.word	0x000098c0


	//   ....[19]....
        /*0798*/ 	.word	0x00009990


	//   ....[20]....
        /*079c*/ 	.word	0x0000d140


	//   ....[21]....
        /*07a0*/ 	.word	0x0000d160


	//   ....[22]....
        /*07a4*/ 	.word	0x0000d580


	//   ....[23]....
        /*07a8*/ 	.word	0x0000d5f0


	//   ....[24]....
        /*07ac*/ 	.word	0x0000e9d0


	//   ....[25]....
        /*07b0*/ 	.word	0x0000ea10


	//   ....[26]....
        /*07b4*/ 	.word	0x0000eb30


	//   ....[27]....
        /*07b8*/ 	.word	0x0000eb60


	//   ....[28]....
        /*07bc*/ 	.word	0x000103d0


	//   ....[29]....
        /*07c0*/ 	.word	0x000103e0


	//   ....[30]....
        /*07c4*/ 	.word	0x000103f0


	//   ....[31]....
        /*07c8*/ 	.word	0x00010400


	//   ....[32]....
        /*07cc*/ 	.word	0x00010d10


	//   ....[33]....
        /*07d0*/ 	.word	0x00010d30


	//   ....[34]....
        /*07d4*/ 	.word	0x00010e70


	//   ....[35]....
        /*07d8*/ 	.word	0x00010e90


	//   ....[36]....
        /*07dc*/ 	.word	0x00010fa0


	//   ....[37]....
        /*07e0*/ 	.word	0x00010fc0


	//   ....[38]....
        /*07e4*/ 	.word	0x000110e0


	//   ....[39]....
        /*07e8*/ 	.word	0x00011100


	//   ....[40]....
        /*07ec*/ 	.word	0x00011650


	//   ....[41]....
        /*07f0*/ 	.word	0x00011660


	//   ....[42]....
        /*07f4*/ 	.word	0x00011cf0


	//   ....[43]....
        /*07f8*/ 	.word	0x00011d00


	//   ....[44]....
        /*07fc*/ 	.word	0x00012db0


	//   ....[45]....
        /*0800*/ 	.word	0x00012de0


	//   ....[46]....
        /*0804*/ 	.word	0x00012f10


	//   ....[47]....
        /*0808*/ 	.word	0x00012f30


	//   ....[48]....
        /*080c*/ 	.word	0x00013040


	//   ....[49]....
        /*0810*/ 	.word	0x00013060


	//   ....[50]....
        /*0814*/ 	.word	0x00013180


	//   ....[51]....
        /*0818*/ 	.word	0x000131a0


	//   ....[52]....
        /*081c*/ 	.word	0x00013340


	//   ....[53]....
        /*0820*/ 	.word	0x00013580


	//   ....[54]....
        /*0824*/ 	.word	0x000135b0


	//   ....[55]....
        /*0828*/ 	.word	0x000135e0


	//   ....[56]....
        /*082c*/ 	.word	0x00013610


	//   ....[57]....
        /*0830*/ 	.word	0x00013640


	//   ....[58]....
        /*0834*/ 	.word	0x00013670


	//   ....[59]....
        /*0838*/ 	.word	0x00013820


	//   ....[60]....
        /*083c*/ 	.word	0x00013850


	//   ....[61]....
        /*0840*/ 	.word	0x00013880


	//   ....[62]....
        /*0844*/ 	.word	0x000138b0


	//   ....[63]....
        /*0848*/ 	.word	0x000138e0


	//   ....[64]....
        /*084c*/ 	.word	0x00013910


	//   ....[65]....
        /*0850*/ 	.word	0x000139b0


	//   ....[66]....
        /*0854*/ 	.word	0x000139e0


	//   ....[67]....
        /*0858*/ 	.word	0x000139f0


	//   ....[68]....
        /*085c*/ 	.word	0x00013a20


	//   ....[69]....
        /*0860*/ 	.word	0x00015540


	//   ....[70]....
        /*0864*/ 	.word	0x00016160


	//   ....[71]....
        /*0868*/ 	.word	0x00016190


	//   ....[72]....
        /*086c*/ 	.word	0x000161b0


	//   ....[73]....
        /*0870*/ 	.word	0x000161d0


	//   ....[74]....
        /*0874*/ 	.word	0x000162b0


	//   ....[75]....
        /*0878*/ 	.word	0x00016310


	//   ....[76]....
        /*087c*/ 	.word	0x000163b0


	//   ....[77]....
        /*0880*/ 	.word	0x000163c0


	//   ....[78]....
        /*0884*/ 	.word	0x00016460


	//   ....[79]....
        /*0888*/ 	.word	0x00016470


	//   ....[80]....
        /*088c*/ 	.word	0x00016510


	//   ....[81]....
        /*0890*/ 	.word	0x00016520


	//   ....[82]....
        /*0894*/ 	.word	0x000165a0


	//   ....[83]....
        /*0898*/ 	.word	0x000165d0


	//   ....[84]....
        /*089c*/ 	.word	0x00016620


	//   ....[85]....
        /*08a0*/ 	.word	0x00016660


	//   ....[86]....
        /*08a4*/ 	.word	0x00019610


	//   ....[87]....
        /*08a8*/ 	.word	0x00019640


	//   ....[88]....
        /*08ac*/ 	.word	0x00019690


	//   ....[89]....
        /*08b0*/ 	.word	0x000196d0


	//   ....[90]....
        /*08b4*/ 	.word	0x00019700


	//   ....[91]....
        /*08b8*/ 	.word	0x00019730


	//   ....[92]....
        /*08bc*/ 	.word	0x00019760


	//   ....[93]....
        /*08c0*/ 	.word	0x00019790


	//   ....[94]....
        /*08c4*/ 	.word	0x00019960


	//   ....[95]....
        /*08c8*/ 	.word	0x00019990


	//   ....[96]....
        /*08cc*/ 	.word	0x000199c0


	//   ....[97]....
        /*08d0*/ 	.word	0x000199f0


	//   ....[98]....
        /*08d4*/ 	.word	0x00019a20


	//   ....[99]....
        /*08d8*/ 	.word	0x00019a50


	//   ....[100]....
        /*08dc*/ 	.word	0x00019b20


	//   ....[101]....
        /*08e0*/ 	.word	0x00019b40


	//   ....[102]....
        /*08e4*/ 	.word	0x00019b50


	//   ....[103]....
        /*08e8*/ 	.word	0x00019bd0


	//   ....[104]....
        /*08ec*/ 	.word	0x0001a720


	//   ....[105]....
        /*08f0*/ 	.word	0x0001acf0


	//   ....[106]....
        /*08f4*/ 	.word	0x0001aec0


	//   ....[107]....
        /*08f8*/ 	.word	0x0001af10


	//   ....[108]....
        /*08fc*/ 	.word	0x0001b040


	//   ....[109]....
        /*0900*/ 	.word	0x0001b090


	//   ....[110]....
        /*0904*/ 	.word	0x0001b1d0


	//   ....[111]....
        /*0908*/ 	.word	0x0001b240


	//   ....[112]....
        /*090c*/ 	.word	0x0001b370


	//   ....[113]....
        /*0910*/ 	.word	0x0001b3c0


	//   ....[114]....
        /*0914*/ 	.word	0x0001b4f0


	//   ....[115]....
        /*0918*/ 	.word	0x0001b540


	//   ....[116]....
        /*091c*/ 	.word	0x0001b670


	//   ....[117]....
        /*0920*/ 	.word	0x0001b6c0


	//   ....[118]....
        /*0924*/ 	.word	0x0001b7d0


	//   ....[119]....
        /*0928*/ 	.word	0x0001b840


	//   ....[120]....
        /*092c*/ 	.word	0x0001b950


	//   ....[121]....
        /*0930*/ 	.word	0x0001b9a0


	//   ....[122]....
        /*0934*/ 	.word	0x0001bcd0


	//   ....[123]....
        /*0938*/ 	.word	0x0001bd70


	//   ....[124]....
        /*093c*/ 	.word	0x0001bf10


	//   ....[125]....
        /*0940*/ 	.word	0x0001bf90


	//   ....[126]....
        /*0944*/ 	.word	0x0001c010


	//   ....[127]....
        /*0948*/ 	.word	0x0001c090


	//   ....[128]....
        /*094c*/ 	.word	0x0001c110


	//   ....[129]....
        /*0950*/ 	.word	0x0001c1a0


	//   ....[130]....
        /*0954*/ 	.word	0x0001c240


	//   ....[131]....
        /*0958*/ 	.word	0x0001c2f0


	//   ....[132]....
        /*095c*/ 	.word	0x0001c370


	//   ....[133]....
        /*0960*/ 	.word	0x0001c3f0


	//   ....[134]....
        /*0964*/ 	.word	0x0001c470


	//   ....[135]....
        /*0968*/ 	.word	0x0001c500


	//   ....[136]....
        /*096c*/ 	.word	0x0001c580


	//   ....[137]....
        /*0970*/ 	.word	0x0001c630


	//   ....[138]....
        /*0974*/ 	.word	0x0001c680


	//   ....[139]....
        /*0978*/ 	.word	0x0001c740


	//   ....[140]....
        /*097c*/ 	.word	0x0001c870


	//----- nvinfo : EIATTR_REG_RECONFIG
	.align		4
.L_295:
        /*0980*/ 	.byte	0x01, 0x54
	.zero		2


	//----- nvinfo : EIATTR_SYSCALL_OFFSETS
	.align		4
        /*0984*/ 	.byte	0x04, 0x46
        /*0986*/ 	.short	(.L_297 - .L_296)


	//   ....[0]....
.L_296:
        /*0988*/ 	.word	0x000020f0


	//   ....[1]....
        /*098c*/ 	.word	0x00015150


	//   ....[2]....
        /*0990*/ 	.word	0x000152a0


	//   ....[3]....
        /*0994*/ 	.word	0x000153a0


	//   ....[4]....
        /*0998*/ 	.word	0x00015cf0


	//----- nvinfo : EIATTR_MBARRIER_INSTR_OFFSETS
	.align		4
.L_297:
        /*099c*/ 	.byte	0x04, 0x39
        /*099e*/ 	.short	(.L_299 - .L_298)


	//   ....[0]....
.L_298:
        /*09a0*/ 	.word	0x00000270
        /*09a4*/ 	.word	0x000000ff
        /*09a8*/ 	.word	0x00036800
        /*09ac*/ 	.short	0x0100
        /*09ae*/ 	.byte	0x08
	.zero		1


	//   ....[1]....
        /*09b0*/ 	.word	0x00000280
        /*09b4*/ 	.word	0x000000ff
        /*09b8*/ 	.word	0x00036820
        /*09bc*/ 	.short	0x0100
        /*09be*/ 	.byte	0x08
	.zero		1


	//   ....[2]....
        /*09c0*/ 	.word	0x00000370
        /*09c4*/ 	.word	0x000000ff
        /*09c8*/ 	.word	0x00036830
        /*09cc*/ 	.short	0x0100
        /*09ce*/ 	.byte	0x08
	.zero		1


	//   ....[3]....
        /*09d0*/ 	.word	0x00000380
        /*09d4*/ 	.word	0x000000ff
        /*09d8*/ 	.word	0x00036840
        /*09dc*/ 	.short	0x0100
        /*09de*/ 	.byte	0x08
	.zero		1


	//   ....[4]....
        /*09e0*/ 	.word	0x00000390
        /*09e4*/ 	.word	0x000000ff
        /*09e8*/ 	.word	0x00036838
        /*09ec*/ 	.short	0x0100
        /*09ee*/ 	.byte	0x08
	.zero		1


	//   ....[5]....
        /*09f0*/ 	.word	0x000003a0
        /*09f4*/ 	.word	0x000000ff
        /*09f8*/ 	.word	0x00036848
        /*09fc*/ 	.short	0x0100
        /*09fe*/ 	.byte	0x08
	.zero		1


	//   ....[6]....
        /*0a00*/ 	.word	0x000004d0
        /*0a04*/ 	.word	0x000000ff
        /*0a08*/ 	.word	0x00036850
        /*0a0c*/ 	.short	0x0100
        /*0a0e*/ 	.byte	0x08
	.zero		1


	//   ....[7]....
        /*0a10*/ 	.word	0x000004e0
        /*0a14*/ 	.word	0x000000ff
        /*0a18*/ 	.word	0x00036860
        /*0a1c*/ 	.short	0x0100
        /*0a1e*/ 	.byte	0x08
	.zero		1


	//   ....[8]....
        /*0a20*/ 	.word	0x000004f0
        /*0a24*/ 	.word	0x000000ff
        /*0a28*/ 	.word	0x00036858
        /*0a2c*/ 	.short	0x0100
        /*0a2e*/ 	.byte	0x08
	.zero		1


	//   ....[9]....
        /*0a30*/ 	.word	0x00000500
        /*0a34*/ 	.word	0x000000ff
        /*0a38*/ 	.word	0x00036868
        /*0a3c*/ 	.short	0x0100
        /*0a3e*/ 	.byte	0x08
	.zero		1


	//   ....[10]....
        /*0a40*/ 	.word	0x000005f0
        /*0a44*/ 	.word	0x000000ff
        /*0a48*/ 	.word	0x00036870
        /*0a4c*/ 	.short	0x0100
        /*0a4e*/ 	.byte	0x06
	.zero		1


	//   ....[11]....
        /*0a50*/ 	.word	0x00000600
        /*0a54*/ 	.word	0x000000ff
        /*0a58*/ 	.word	0x00036880
        /*0a5c*/ 	.short	0x0100
        /*0a5e*/ 	.byte	0x06
	.zero		1


	//   ....[12]....
        /*0a60*/ 	.word	0x00000610
        /*0a64*/ 	.word	0x000000ff
        /*0a68*/ 	.word	0x00036878
        /*0a6c*/ 	.short	0x0100
        /*0a6e*/ 	.byte	0x06
	.zero		1


	//   ....[13]....
        /*0a70*/ 	.word	0x00000620
        /*0a74*/ 	.word	0x000000ff
        /*0a78*/ 	.word	0x00036888
        /*0a7c*/ 	.short	0x0100
        /*0a7e*/ 	.byte	0x06
	.zero		1


	//   ....[14]....
        /*0a80*/ 	.word	0x00000750
        /*0a84*/ 	.word	0x000000ff
        /*0a88*/ 	.word	0x00036890
        /*0a8c*/ 	.short	0x0100
        /*0a8e*/ 	.byte	0x08
	.zero		1


	//   ....[15]....
        /*0a90*/ 	.word	0x00000760
        /*0a94*/ 	.word	0x000000ff
        /*0a98*/ 	.word	0x000368a0
        /*0a9c*/ 	.short	0x0100
        /*0a9e*/ 	.byte	0x08
	.zero		1


	//   ....[16]....
        /*0aa0*/ 	.word	0x00000770
        /*0aa4*/ 	.word	0x000000ff
        /*0aa8*/ 	.word	0x00036898
        /*0aac*/ 	.short	0x0100
        /*0aae*/ 	.byte	0x08
	.zero		1


	//   ....[17]....
        /*0ab0*/ 	.word	0x00000780
        /*0ab4*/ 	.word	0x000000ff
        /*0ab8*/ 	.word	0x000368a8
        /*0abc*/ 	.short	0x0100
        /*0abe*/ 	.byte	0x08
	.zero		1


	//   ....[18]....
        /*0ac0*/ 	.word	0x000008b0
        /*0ac4*/ 	.word	0x000000ff
        /*0ac8*/ 	.word	0x000368b0
        /*0acc*/ 	.short	0x0100
        /*0ace*/ 	.byte	0x08
	.zero		1


	//   ....[19]....
        /*0ad0*/ 	.word	0x000008c0
        /*0ad4*/ 	.word	0x000000ff
        /*0ad8*/ 	.word	0x000368c0
        /*0adc*/ 	.short	0x0100
        /*0ade*/ 	.byte	0x08
	.zero		1


	//   ....[20]....
        /*0ae0*/ 	.word	0x000008d0
        /*0ae4*/ 	.word	0x000000ff
        /*0ae8*/ 	.word	0x000368b8
        /*0aec*/ 	.short	0x0100
        /*0aee*/ 	.byte	0x08
	.zero		1


	//   ....[21]....
        /*0af0*/ 	.word	0x000008e0
        /*0af4*/ 	.word	0x000000ff
        /*0af8*/ 	.word	0x000368c8
        /*0afc*/ 	.short	0x0100
        /*0afe*/ 	.byte	0x08
	.zero		1


	//   ....[22]....
        /*0b00*/ 	.word	0x00002170
        /*0b04*/ 	.word	0x000000ff
        /*0b08*/ 	.word	0x00036800
        /*0b0c*/ 	.short	0x010a
        /*0b0e*/ 	.byte	0x27
	.zero		1


	//   ....[23]....
        /*0b10*/ 	.word	0x00002220
        /*0b14*/ 	.word	0x00000000
        /*0b18*/ 	.word	0x00036830
        /*0b1c*/ 	.short	0x010a
        /*0b1e*/ 	.byte	0x3f
	.zero		1


	//   ....[24]....
        /*0b20*/ 	.word	0x00002280
        /*0b24*/ 	.word	0x00000000
        /*0b28*/ 	.word	0x00036830
        /*0b2c*/ 	.short	0x010a
        /*0b2e*/ 	.byte	0x3f
	.zero		1


	//   ....[25]....
        /*0b30*/ 	.word	0x00004b70
        /*0b34*/ 	.word	0x00000000
        /*0b38*/ 	.word	0x00000000
        /*0b3c*/ 	.short	0x0101
        /*0b3e*/ 	.byte	0x3f
	.zero		1


	//   ....[26]....
        /*0b40*/ 	.word	0x00006150
        /*0b44*/ 	.word	0x000000ff
        /*0b48*/ 	.word	0x00036830
        /*0b4c*/ 	.short	0x010a
        /*0b4e*/ 	.byte	0x26
	.zero		1


	//   ....[27]....
        /*0b50*/ 	.word	0x00006190
        /*0b54*/ 	.word	0x000000ff
        /*0b58*/ 	.word	0x00036830
        /*0b5c*/ 	.short	0x010a
        /*0b5e*/ 	.byte	0x26
	.zero		1


	//   ....[28]....
        /*0b60*/ 	.word	0x00008850
        /*0b64*/ 	.word	0x000000ff
        /*0b68*/ 	.word	0x00036850
        /*0b6c*/ 	.short	0x010a
        /*0b6e*/ 	.byte	0x0a
	.zero		1


	//   ....[29]....
        /*0b70*/ 	.word	0x00008890
        /*0b74*/ 	.word	0x000000ff
        /*0b78*/ 	.word	0x00036850
        /*0b7c*/ 	.short	0x010a
        /*0b7e*/ 	.byte	0x0a
	.zero		1


	//   ....[30]....
        /*0b80*/ 	.word	0x00009fd0
        /*0b84*/ 	.word	0x0000000a
        /*0b88*/ 	.word	0x00000000
        /*0b8c*/ 	.short	0x0101
        /*0b8e*/ 	.byte	0x3f
	.zero		1


	//   ....[31]....
        /*0b90*/ 	.word	0x0000a010
        /*0b94*/ 	.word	0x00000088
        /*0b98*/ 	.word	0x00000000
        /*0b9c*/ 	.short	0x0101
        /*0b9e*/ 	.byte	0x3f
	.zero		1


	//   ....[32]....
        /*0ba0*/ 	.word	0x0000a6b0
        /*0ba4*/ 	.word	0x000000ff
        /*0ba8*/ 	.word	0x00036830
        /*0bac*/ 	.short	0x010a
        /*0bae*/ 	.byte	0x06
	.zero		1


	//   ....[33]....
        /*0bb0*/ 	.word	0x0000a6f0
        /*0bb4*/ 	.word	0x000000ff
        /*0bb8*/ 	.word	0x00036830
        /*0bbc*/ 	.short	0x010a
        /*0bbe*/ 	.byte	0x06
	.zero		1


	//   ....[34]....
        /*0bc0*/ 	.word	0x0000ce10
        /*0bc4*/ 	.word	0x000000ff
        /*0bc8*/ 	.word	0x00036850
        /*0bcc*/ 	.short	0x010a
        /*0bce*/ 	.byte	0x0a
	.zero		1


	//   ....[35]....
        /*0bd0*/ 	.word	0x0000ce50
        /*0bd4*/ 	.word	0x000000ff
        /*0bd8*/ 	.word	0x00036850
        /*0bdc*/ 	.short	0x010a
        /*0bde*/ 	.byte	0x0a
	.zero		1


	//   ....[36]....
        /*0be0*/ 	.word	0x0000dd60
        /*0be4*/ 	.word	0x00000091
        /*0be8*/ 	.word	0x00000000
        /*0bec*/ 	.short	0x0101
        /*0bee*/ 	.byte	0x3f
	.zero		1


	//   ....[37]....
        /*0bf0*/ 	.word	0x0000ddb0
        /*0bf4*/ 	.word	0x00000092
        /*0bf8*/ 	.word	0x00000000
        /*0bfc*/ 	.short	0x0101
        /*0bfe*/ 	.byte	0x3f
	.zero		1


	//   ....[38]....
        /*0c00*/ 	.word	0x0000e940
        /*0c04*/ 	.word	0x000000ff
        /*0c08*/ 	.word	0x00036850
        /*0c0c*/ 	.short	0x010a
        /*0c0e*/ 	.byte	0x05
	.zero		1


	//   ....[39]....
        /*0c10*/ 	.word	0x0000e980
        /*0c14*/ 	.word	0x000000ff
        /*0c18*/ 	.word	0x00036850
        /*0c1c*/ 	.short	0x010a
        /*0c1e*/ 	.byte	0x05
	.zero		1


	//   ....[40]....
        /*0c20*/ 	.word	0x0000ee90
        /*0c24*/ 	.word	0x0000000b
        /*0c28*/ 	.word	0x00000000
        /*0c2c*/ 	.short	0x0101
        /*0c2e*/ 	.byte	0x3f
	.zero		1


	//   ....[41]....
        /*0c30*/ 	.word	0x00010d00
        /*0c34*/ 	.word	0x000000ff
        /*0c38*/ 	.word	0x00000000
        /*0c3c*/ 	.short	0x0101
        /*0c3e*/ 	.byte	0x08
	.zero		1


	//   ....[42]....
        /*0c40*/ 	.word	0x00011400
        /*0c44*/ 	.word	0x000000ff
        /*0c48*/ 	.word	0x00000000
        /*0c4c*/ 	.short	0x0101
        /*0c4e*/ 	.byte	0x08
	.zero		1


	//   ....[43]....
        /*0c50*/ 	.word	0x000157a0
        /*0c54*/ 	.word	0x00000000
        /*0c58*/ 	.word	0x00036840
        /*0c5c*/ 	.short	0x010a
        /*0c5e*/ 	.byte	0x3f
	.zero		1


	//   ....[44]....
        /*0c60*/ 	.word	0x00016780
        /*0c64*/ 	.word	0x00000012
        /*0c68*/ 	.word	0x00036800
        /*0c6c*/ 	.short	0x0107
        /*0c6e*/ 	.byte	0x3f
	.zero		1


	//   ....[45]....
        /*0c70*/ 	.word	0x00016890
        /*0c74*/ 	.word	0x00000012
        /*0c78*/ 	.word	0x00036800
        /*0c7c*/ 	.short	0x0101
        /*0c7e*/ 	.byte	0x3f
	.zero		1


	//   ....[46]....
        /*0c80*/ 	.word	0x000168b0
        /*0c84*/ 	.word	0x00000012
        /*0c88*/ 	.word	0x00036820
        /*0c8c*/ 	.short	0x010a
        /*0c8e*/ 	.byte	0x3f
	.zero		1


	//   ....[47]....
        /*0c90*/ 	.word	0x00016c80
        /*0c94*/ 	.word	0x00000003
        /*0c98*/ 	.word	0x00036840
        /*0c9c*/ 	.short	0x010a
        /*0c9e*/ 	.byte	0x3f
	.zero		1


	//   ....[48]....
        /*0ca0*/ 	.word	0x00017120
        /*0ca4*/ 	.word	0x00000003
        /*0ca8*/ 	.word	0x00000060
        /*0cac*/ 	.short	0x010a
        /*0cae*/ 	.byte	0x3f
	.zero		1


	//   ....[49]....
        /*0cb0*/ 	.word	0x000178b0
        /*0cb4*/ 	.word	0x00000003
        /*0cb8*/ 	.word	0x00036840
        /*0cbc*/ 	.short	0x010a
        /*0cbe*/ 	.byte	0x3f
	.zero		1


	//   ....[50]....
        /*0cc0*/ 	.word	0x00017d50
        /*0cc4*/ 	.word	0x00000002
        /*0cc8*/ 	.word	0x00000060
        /*0ccc*/ 	.short	0x010a
        /*0cce*/ 	.byte	0x3f
	.zero		1


	//   ....[51]....
        /*0cd0*/ 	.word	0x00018420
        /*0cd4*/ 	.word	0x00000002
        /*0cd8*/ 	.word	0x00036840
        /*0cdc*/ 	.short	0x010a
        /*0cde*/ 	.byte	0x3f
	.zero		1


	//   ....[52]....
        /*0ce0*/ 	.word	0x000188c0
        /*0ce4*/ 	.word	0x00000002
        /*0ce8*/ 	.word	0x00000060
        /*0cec*/ 	.short	0x010a
        /*0cee*/ 	.byte	0x3f
	.zero		1


	//   ....[53]....
        /*0cf0*/ 	.word	0x00018f40
        /*0cf4*/ 	.word	0x00000000
        /*0cf8*/ 	.word	0x00036860
        /*0cfc*/ 	.short	0x010a
        /*0cfe*/ 	.byte	0x3f
	.zero		1


	//   ....[54]....
        /*0d00*/ 	.word	0x0001a6a0
        /*0d04*/ 	.word	0x00000000
        /*0d08*/ 	.word	0x00036820
        /*0d0c*/ 	.short	0x010a
        /*0d0e*/ 	.byte	0x3f
	.zero		1


	//   ....[55]....
        /*0d10*/ 	.word	0x0001a8b0
        /*0d14*/ 	.word	0x00000006
        /*0d18*/ 	.word	0x00000000
        /*0d1c*/ 	.short	0x010a
        /*0d1e*/ 	.byte	0x3f
	.zero		1


	//   ....[56]....
        /*0d20*/ 	.word	0x0001a8e0
        /*0d24*/ 	.word	0x00000007
        /*0d28*/ 	.word	0x00000000
        /*0d2c*/ 	.short	0x010a
        /*0d2e*/ 	.byte	0x3f
	.zero		1


	//   ....[57]....
        /*0d30*/ 	.word	0x0001a940
        /*0d34*/ 	.word	0x00000004
        /*0d38*/ 	.word	0x00000000
        /*0d3c*/ 	.short	0x010a
        /*0d3e*/ 	.byte	0x3f
	.zero		1


	//   ....[58]....
        /*0d40*/ 	.word	0x0001a970
        /*0d44*/ 	.word	0x00000003
        /*0d48*/ 	.word	0x00000000
        /*0d4c*/ 	.short	0x010a
        /*0d4e*/ 	.byte	0x3f
	.zero		1


	//   ....[59]....
        /*0d50*/ 	.word	0x0001a9e0
        /*0d54*/ 	.word	0x00000003
        /*0d58*/ 	.word	0x00036800
        /*0d5c*/ 	.short	0x010a
        /*0d5e*/ 	.byte	0x3f
	.zero		1


	//   ....[60]....
        /*0d60*/ 	.word	0x0001aa30
        /*0d64*/ 	.word	0x00000000
        /*0d68*/ 	.word	0x00036830
        /*0d6c*/ 	.short	0x010a
        /*0d6e*/ 	.byte	0x3f
	.zero		1


	//   ....[61]....
        /*0d70*/ 	.word	0x0001aa90
        /*0d74*/ 	.word	0x00000004
        /*0d78*/ 	.word	0x00036830
        /*0d7c*/ 	.short	0x010a
        /*0d7e*/ 	.byte	0x3f
	.zero		1


	//   ....[62]....
        /*0d80*/ 	.word	0x0001aaf0
        /*0d84*/ 	.word	0x00000002
        /*0d88*/ 	.word	0x00036850
        /*0d8c*/ 	.short	0x010a
        /*0d8e*/ 	.byte	0x3f
	.zero		1


	//   ....[63]....
        /*0d90*/ 	.word	0x0001ab50
        /*0d94*/ 	.word	0x00000004
        /*0d98*/ 	.word	0x00036830
        /*0d9c*/ 	.short	0x010a
        /*0d9e*/ 	.byte	0x3f
	.zero		1


	//   ....[64]....
        /*0da0*/ 	.word	0x0001abb0
        /*0da4*/ 	.word	0x00000002
        /*0da8*/ 	.word	0x00036850
        /*0dac*/ 	.short	0x010a
        /*0dae*/ 	.byte	0x3f
	.zero		1


	//   ....[65]....
        /*0db0*/ 	.word	0x0001ac10
        /*0db4*/ 	.word	0x00000007
        /*0db8*/ 	.word	0x00036850
        /*0dbc*/ 	.short	0x010a
        /*0dbe*/ 	.byte	0x3f
	.zero		1


	//   ....[66]....
        /*0dc0*/ 	.word	0x0001adb0
        /*0dc4*/ 	.word	0x00000000
        /*0dc8*/ 	.word	0x00036840
        /*0dcc*/ 	.short	0x010a
        /*0dce*/ 	.byte	0x3f
	.zero		1


	//   ....[67]....
        /*0dd0*/ 	.word	0x0001b9e0
        /*0dd4*/ 	.word	0x00000012
        /*0dd8*/ 	.word	0x00036820
        /*0ddc*/ 	.short	0x010a
        /*0dde*/ 	.byte	0x3f
	.zero		1


	//   ....[68]....
        /*0de0*/ 	.word	0x0001ba30
        /*0de4*/ 	.word	0x00000003
        /*0de8*/ 	.word	0x00036840
        /*0dec*/ 	.short	0x010a
        /*0dee*/ 	.byte	0x3f
	.zero		1


	//   ....[69]....
        /*0df0*/ 	.word	0x0001ba80
        /*0df4*/ 	.word	0x00000003
        /*0df8*/ 	.word	0x00000060
        /*0dfc*/ 	.short	0x010a
        /*0dfe*/ 	.byte	0x3f
	.zero		1


	//   ....[70]....
        /*0e00*/ 	.word	0x0001bad0
        /*0e04*/ 	.word	0x00000003
        /*0e08*/ 	.word	0x00036840
        /*0e0c*/ 	.short	0x010a
        /*0e0e*/ 	.byte	0x3f
	.zero		1


	//   ....[71]....
        /*0e10*/ 	.word	0x0001bb20
        /*0e14*/ 	.word	0x00000002
        /*0e18*/ 	.word	0x00000060
        /*0e1c*/ 	.short	0x010a
        /*0e1e*/ 	.byte	0x3f
	.zero		1


	//   ....[72]....
        /*0e20*/ 	.word	0x0001bb70
        /*0e24*/ 	.word	0x00000002
        /*0e28*/ 	.word	0x00036840
        /*0e2c*/ 	.short	0x010a
        /*0e2e*/ 	.byte	0x3f
	.zero		1


	//   ....[73]....
        /*0e30*/ 	.word	0x0001bbc0
        /*0e34*/ 	.word	0x00000002
        /*0e38*/ 	.word	0x00000060
        /*0e3c*/ 	.short	0x010a
        /*0e3e*/ 	.byte	0x3f
	.zero		1


	//   ....[74]....
        /*0e40*/ 	.word	0x0001bc10
        /*0e44*/ 	.word	0x00000000
        /*0e48*/ 	.word	0x00036860
        /*0e4c*/ 	.short	0x010a
        /*0e4e*/ 	.byte	0x3f
	.zero		1


	//   ....[75]....
        /*0e50*/ 	.word	0x0001c790
        /*0e54*/ 	.word	0x00000000
        /*0e58*/ 	.word	0x00036820
        /*0e5c*/ 	.short	0x010a
        /*0e5e*/ 	.byte	0x3f
	.zero		1


	//   ....[76]....
        /*0e60*/ 	.word	0x0001c930
        /*0e64*/ 	.word	0x00000006
        /*0e68*/ 	.word	0x00000000
        /*0e6c*/ 	.short	0x010a
        /*0e6e*/ 	.byte	0x3f
	.zero		1


	//   ....[77]....
        /*0e70*/ 	.word	0x0001c980
        /*0e74*/ 	.word	0x00000007
        /*0e78*/ 	.word	0x00000000
        /*0e7c*/ 	.short	0x010a
        /*0e7e*/ 	.byte	0x3f
	.zero		1


	//   ....[78]....
        /*0e80*/ 	.word	0x0001c9d0
        /*0e84*/ 	.word	0x00000004
        /*0e88*/ 	.word	0x00000000
        /*0e8c*/ 	.short	0x010a
        /*0e8e*/ 	.byte	0x3f
	.zero		1


	//----- nvinfo : EIATTR_NUM_MBARRIERS
	.align		4
.L_299:
        /*0e90*/ 	.byte	0x03, 0x38
        /*0e92*/ 	.short	0x0016


	//----- nvinfo : EIATTR_EXIT_INSTR_OFFSETS
	.align		4
        /*0e94*/ 	.byte	0x04, 0x1c
        /*0e96*/ 	.short	(.L_301 - .L_300)


	//   ....[0]....
.L_300:
        /*0e98*/ 	.word	0x00000a50


	//   ....[1]....
        /*0e9c*/ 	.word	0x000132f0


	//   ....[2]....
        /*0ea0*/ 	.word	0x0001a9c0


	//----- nvinfo : EIATTR_MAX_THREADS
	.align		4
.L_301:
        /*0ea4*/ 	.byte	0x04, 0x05
        /*0ea6*/ 	.short	(.L_303 - .L_302)
.L_302:
        /*0ea8*/ 	.word	0x00000180
        /*0eac*/ 	.word	0x00000001
        /*0eb0*/ 	.word	0x00000001


	//----- nvinfo : EIATTR_CRS_STACK_SIZE
	.align		4
.L_303:
        /*0eb4*/ 	.byte	0x04, 0x1e
        /*0eb6*/ 	.short	(.L_305 - .L_304)
.L_304:
        /*0eb8*/ 	.word	0x00000000


	//----- nvinfo : EIATTR_CBANK_PARAM_SIZE
	.align		4
.L_305:
        /*0ebc*/ 	.byte	0x03, 0x19
        /*0ebe*/ 	.short	0x0af0


	//----- nvinfo : EIATTR_PARAM_CBANK
	.align		4
        /*0ec0*/ 	.byte	0x04, 0x0a
        /*0ec2*/ 	.short	(.L_307 - .L_306)
	.align		4
.L_306:
        /*0ec4*/ 	.word	index@(.nv.constant0._ZN7cutlass13device_kernelIN5flash11enable_sm90INS1_16FlashAttnFwdSm90INS1_25CollectiveMainloopFwdSm90ILi2EN4cute5tupleIJNS5_1CILi1EEES8_S8_EEENS6_IJNS7_ILi128EEENS7_ILi112EEENS7_ILi192EEEEEELi192ENS_6half_tEfNS_4arch4Sm90ELb1ELb0ELb0ELb1ELb0ELb0ELb0ELb1ELb1ELb1ELb1ELb0EEENS1_21CollectiveEpilogueFwdINS6_IJSA_SC_SB_EEES9_SE_SG_Li256ELb1ELb1ELb1ELb0EEENS1_36VarlenDynamicPersistentTileSchedulerILi128ELi112ELi256ELi128ELb1ELb1ELb1ELb1ELb1ELb1EEEEEEEEEvNT_6ParamsE)
        /*0ec8*/ 	.short	0x0210
        /*0eca*/ 	.short	0x0af0


	//----- nvinfo : EIATTR_SW_WAR
	.align		4
.L_307:
        /*0ecc*/ 	.byte	0x04, 0x36
        /*0ece*/ 	.short	(.L_309 - .L_308)
.L_308:
        /*0ed0*/ 	.word	0x00000008
.L_309:


//--------------------- .nv.info._ZN7cutlass13device_kernelIN5flash11enable_sm90INS1_16FlashAttnFwdSm90INS1_25CollectiveMainloopFwdSm90ILi2EN4cute5tupleIJNS5_1CILi1EEES8_S8_EEENS6_IJNS7_ILi128EEENS7_ILi112EEENS7_ILi192EEEEEELi192ENS_6half_tEfNS_4arch4Sm90ELb1ELb0ELb0ELb1ELb0ELb1ELb0ELb1ELb1ELb1ELb1ELb0EEENS1_21CollectiveEpilogueFwdINS6_IJSA_SC_SB_EEES9_SE_SG_Li256ELb1ELb1ELb1ELb0EEENS1_36VarlenDynamicPersistentTileSchedulerILi128ELi112ELi256ELi128ELb1ELb1ELb1ELb1ELb1ELb1EEEEEEEEEvNT_6ParamsE --------------------------
	.section	.nv.info._ZN7cutlass13device_kernelIN5flash11enable_sm90INS1_16FlashAttnFwdSm90INS1_25CollectiveMainloopFwdSm90ILi2EN4cute5tupleIJNS5_1CILi1EEES8_S8_EEENS6_IJNS7_ILi128EEENS7_ILi112EEENS7_ILi192EEEEEELi192ENS_6half_tEfNS_4arch4Sm90ELb1ELb0ELb0ELb1ELb0ELb1ELb0ELb1ELb1ELb1ELb1ELb0EEENS1_21CollectiveEpilogueFwdINS6_IJSA_SC_SB_EEES9_SE_SG_Li256ELb1ELb1ELb1ELb0EEENS1_36VarlenDynamicPersistentTileSchedulerILi128ELi112ELi256ELi128ELb1ELb1ELb1ELb1ELb1ELb1EEEEEEEEEvNT_6ParamsE,"",@"SHT_CUDA_INFO"
	.sectionflags	@""
	.align	4


	//----- nvinfo : EIATTR_CUDA_API_VERSION
	.align		4
        /*0000*/ 	.byte	0x04, 0x37
        /*0002*/ 	.short	(.L_311 - .L_310)
.L_310:
        /*0004*/ 	.word	0x00000082


	//----- nvinfo : EIATTR_KPARAM_INFO
	.align		4
.L_311:
        /*0008*/ 	.byte	0x04, 0x17
        /*000a*/ 	.short	(.L_313 - .L_312)
.L_312:
        /*000c*/ 	.word	0x00000000
        /*0010*/ 	.short	0x0000
        /*0012*/ 	.short	0x0070
        /*0014*/ 	.byte	0x00, 0xf0, 0x01, 0x2a


	//----- nvinfo : EIATTR_SPARSE_MMA_MASK
	.align		4
.L_313:
        /*0018*/ 	.byte	0x03, 0x50
        /*001a*/ 	.short	0x0000


	//----- nvinfo : EIATTR_MAXREG_COUNT
	.align		4
        /*001c*/ 	.byte	0x03, 0x1b
        /*001e*/ 	.short	0x00a8


	//----- nvinfo : EIATTR_NUM_BARRIERS
	.align		4
        /*0020*/ 	.byte	0x02, 0x4c
        /*0022*/ 	.byte	0x10
	.zero		1


	//----- nvinfo : EIATTR_EXTERNS
	.align		4
        /*0024*/ 	.byte	0x04, 0x0f
        /*0026*/ 	.short	(.L_315 - .L_314)


	//   ....[0]....
	.align		4
.L_314:
        /*0028*/ 	.word	index@(__assertfail)


	//----- nvinfo : EIATTR_ANNOTATIONS
	.align		4
.L_315:
        /*002c*/ 	.byte	0x04, 0x55
        /*002e*/ 	.short	(.L_317 - .L_316)


	//   ....[0]....
.L_316:
        /* <DEDUP_REMOVED lines=114> */


	//----- nvinfo : EIATTR_MERCURY_ISA_VERSION
	.align		4
.L_317:
        /*0740*/ 	.byte	0x03, 0x5f
        /*0742*/ 	.short	0x0101


	//----- nvinfo : EIATTR_UNUSED_LOAD_BYTE_OFFSET
	.align		4
        /*0744*/ 	.byte	0x04, 0x44
        /*0746*/ 	.short	(.L_319 - .L_318)


	//   ....[0]....
.L_318:
        /*0748*/ 	.word	0x00000ab0
        /*074c*/ 	.word	0x0000fff0


	//   ....[1]....
        /*0750*/ 	.word	0x000228a0
        /*0754*/ 	.word	0x0000fff0


	//----- nvinfo : EIATTR_INT_WARP_WIDE_INSTR_OFFSETS
	.align		4
.L_319:
        /*0758*/ 	.byte	0x04, 0x31
        /*075a*/ 	.short	(.L_321 - .L_320)


	//   ....[0]....
.L_320:
        /*075c*/ 	.word	0x00000190


	//   ....[1]....
        /*0760*/ 	.word	0x000001d0


	//   ....[2]....
        /*0764*/ 	.word	0x00000240


	//   ....[3]....
        /*0768*/ 	.word	0x00029b60


	//   ....[4]....
        /*076c*/ 	.word	0x00029bf0


	//   ....[5]....
        /*0770*/ 	.word	0x0002d9b0


	//   ....[6]....
        /*0774*/ 	.word	0x0002da10


	//----- nvinfo : EIATTR_COOP_GROUP_MASK_REGIDS
	.align		4
.L_321:
        /*0778*/ 	.byte	0x04, 0x29
        /*077a*/ 	.short	(.L_323 - .L_322)


	//   ....[0]....
.L_322:
        /*077c*/ 	.word	0xffffffff


	//   ....[1]....
        /*0780*/ 	.word	0xffffffff


	//   ....[2]....
        /*0784*/ 	.word	0xffffffff


	//   ....[3]....
        /*0788*/ 	.word	0xffffffff


	//   ....[4]....
        /*078c*/ 	.word	0xffffffff


	//   ....[5]....
        /*0790*/ 	.word	0xffffffff


	//   ....[6]....
        /*0794*/ 	.word	0xffffffff


	//   ....[7]....
        /*0798*/ 	.word	0xffffffff


	//   ....[8]....
        /*079c*/ 	.word	0xffffffff


	//   ....[9]....
        /*07a0*/ 	.word	0xffffffff


	//   ....[10]....
        /*07a4*/ 	.word	0xffffffff


	//   ....[11]....
        /*07a8*/ 	.word	0xffffffff


	//   ....[12]....
        /*07ac*/ 	.word	0xffffffff


	//   ....[13]....
        /*07b0*/ 	.word	0xffffffff


	//   ....[14]....
        /*07b4*/ 	.word	0xffffffff


	//   ....[15]....
        /*07b8*/ 	.word	0xffffffff


	//   ....[16]....
        /*07bc*/ 	.word	0xffffffff


	//   ....[17]....
        /*07c0*/ 	.word	0xffffffff


	//   ....[18]....
        /*07c4*/ 	.word	0xffffffff


	//   ....[19]....
        /*07c8*/ 	.word	0xffffffff


	//   ....[20]....
        /*07cc*/ 	.word	0xffffffff


	//   ....[21]....
        /*07d0*/ 	.word	0xffffffff


	//   ....[22]....
        /*07d4*/ 	.word	0xffffffff


	//   ....[23]....
        /*07d8*/ 	.word	0xffffffff


	//   ....[24]....
        /*07dc*/ 	.word	0xffffffff


	//   ....[25]....
        /*07e0*/ 	.word	0xffffffff


	//   ....[26]....
        /*07e4*/ 	.word	0xffffffff


	//   ....[27]....
        /*07e8*/ 	.word	0xffffffff


	//   ....[28]....
        /*07ec*/ 	.word	0xffffffff


	//   ....[29]....
        /*07f0*/ 	.word	0xffffffff


	//   ....[30]....
        /*07f4*/ 	.word	0xffffffff


	//   ....[31]....
        /*07f8*/ 	.word	0xffffffff


	//   ....[32]....
        /*07fc*/ 	.word	0xffffffff


	//   ....[33]....
        /*0800*/ 	.word	0xffffffff


	//   ....[34]....
        /*0804*/ 	.word	0xffffffff


	//   ....[35]....
        /*0808*/ 	.word	0xffffffff


	//   ....[36]....
        /*080c*/ 	.word	0xffffffff


	//   ....[37]....
        /*0810*/ 	.word	0xffffffff


	//   ....[38]....
        /*0814*/ 	.word	0xffffffff


	//   ....[39]....
        /*0818*/ 	.word	0xffffffff


	//   ....[40]....
        /*081c*/ 	.word	0xffffffff


	//   ....[41]....
        /*0820*/ 	.word	0xffffffff


	//   ....[42]....
        /*0824*/ 	.word	0xffffffff


	//   ....[43]....
        /*0828*/ 	.word	0xffffffff


	//   ....[44]....
        /*082c*/ 	.word	0xffffffff


	//   ....[45]....
        /*0830*/ 	.word	0xffffffff


	//   ....[46]....
        /*0834*/ 	.word	0xffffffff


	//   ....[47]....
        /*0838*/ 	.word	0xffffffff


	//   ....[48]....
        /*083c*/ 	.word	0xffffffff


	//   ....[49]....
        /*0840*/ 	.word	0xffffffff


	//   ....[50]....
        /*0844*/ 	.word	0xffffffff


	//   ....[51]....
        /*0848*/ 	.word	0xffffffff


	//   ....[52]....
        /*084c*/ 	.word	0xffffffff


	//   ....[53]....
        /*0850*/ 	.word	0xffffffff


	//   ....[54]....
        /*0854*/ 	.word	0xffffffff


	//   ....[55]....
        /*0858*/ 	.word	0xffffffff


	//   ....[56]....
        /*085c*/ 	.word	0xffffffff


	//   ....[57]....
        /*0860*/ 	.word	0xffffffff


	//   ....[58]....
        /*0864*/ 	.word	0xffffffff


	//   ....[59]....
        /*0868*/ 	.word	0xffffffff


	//   ....[60]....
        /*086c*/ 	.word	0xffffffff


	//   ....[61]....
        /*0870*/ 	.word	0xffffffff


	//   ....[62]....
        /*0874*/ 	.word	0xffffffff


	//   ....[63]....
        /*0878*/ 	.word	0xffffffff


	//   ....[64]....
        /*087c*/ 	.word	0xffffffff


	//   ....[65]....
        /*0880*/ 	.word	0xffffffff


	//   ....[66]....
        /*0884*/ 	.word	0xffffffff


	//   ....[67]....
        /*0888*/ 	.word	0xffffffff


	//   ....[68]....
        /*088c*/ 	.word	0xffffffff


	//   ....[69]....
        /*0890*/ 	.word	0xffffffff


	//   ....[70]....
        /*0894*/ 	.word	0xffffffff


	//   ....[71]....
        /*0898*/ 	.word	0xffffffff


	//   ....[72]....
        /*089c*/ 	.word	0xffffffff


	//   ....[73]....
        /*08a0*/ 	.word	0xffffffff


	//   ....[74]....
        /*08a4*/ 	.word	0xffffffff


	//   ....[75]....
        /*08a8*/ 	.word	0xffffffff


	//   ....[76]....
        /*08ac*/ 	.word	0xffffffff


	//   ....[77]....
        /*08b0*/ 	.word	0xffffffff


	//   ....[78]....
        /*08b4*/ 	.word	0xffffffff


	//   ....[79]....
        /*08b8*/ 	.word	0xffffffff


	//   ....[80]....
        /*08bc*/ 	.word	0xffffffff


	//   ....[81]....
        /*08c0*/ 	.word	0xffffffff


	//   ....[82]....
        /*08c4*/ 	.word	0xffffffff


	//   ....[83]....
        /*08c8*/ 	.word	0xffffffff


	//   ....[84]....
        /*08cc*/ 	.word	0xffffffff


	//   ....[85]....
        /*08d0*/ 	.word	0xffffffff


	//   ....[86]....
        /*08d4*/ 	.word	0xffffffff


	//   ....[87]....
        /*08d8*/ 	.word	0xffffffff


	//   ....[88]....
        /*08dc*/ 	.word	0xffffffff


	//   ....[89]....
        /*08e0*/ 	.word	0xffffffff


	//   ....[90]....
        /*08e4*/ 	.word	0xffffffff


	//   ....[91]....
        /*08e8*/ 	.word	0xffffffff


	//   ....[92]....
        /*08ec*/ 	.word	0xffffffff


	//   ....[93]....
        /*08f0*/ 	.word	0xffffffff


	//   ....[94]....
        /*08f4*/ 	.word	0xffffffff


	//   ....[95]....
        /*08f8*/ 	.word	0xffffffff


	//   ....[96]....
        /*08fc*/ 	.word	0xffffffff


	//   ....[97]....
        /*0900*/ 	.word	0xffffffff


	//   ....[98]....
        /*0904*/ 	.word	0xffffffff


	//   ....[99]....
        /*0908*/ 	.word	0xffffffff


	//   ....[100]....
        /*090c*/ 	.word	0xffffffff


	//   ....[101]....
        /*0910*/ 	.word	0xffffffff


	//   ....[102]....
        /*0914*/ 	.word	0xffffffff


	//   ....[103]....
        /*0918*/ 	.word	0xffffffff


	//   ....[104]....
        /*091c*/ 	.word	0xffffffff


	//   ....[105]....
        /*0920*/ 	.word	0xffffffff


	//   ....[106]....
        /*0924*/ 	.word	0xffffffff


	//   ....[107]....
        /*0928*/ 	.word	0xffffffff


	//   ....[108]....
        /*092c*/ 	.word	0xffffffff


	//   ....[109]....
        /*0930*/ 	.word	0xffffffff


	//   ....[110]....
        /*0934*/ 	.word	0xffffffff


	//   ....[111]....
        /*0938*/ 	.word	0xffffffff


	//   ....[112]....
        /*093c*/ 	.word	0xffffffff


	//   ....[113]....
        /*0940*/ 	.word	0xffffffff


	//   ....[114]....
        /*0944*/ 	.word	0xffffffff


	//   ....[115]....
        /*0948*/ 	.word	0xffffffff


	//   ....[116]....
        /*094c*/ 	.word	0xffffffff


	//   ....[117]....
        /*0950*/ 	.word	0xffffffff


	//   ....[118]....
        /*0954*/ 	.word	0xffffffff


	//   ....[119]....
        /*0958*/ 	.word	0xffffffff


	//   ....[120]....
        /*095c*/ 	.word	0xffffffff


	//   ....[121]....
        /*0960*/ 	.word	0xffffffff


	//   ....[122]....
        /*0964*/ 	.word	0x0500000f


	//   ....[123]....
        /*0968*/ 	.word	0x0500000f


	//   ....[124]....
        /*096c*/ 	.word	0x0500000f


	//   ....[125]....
        /*0970*/ 	.word	0x0500000f


	//   ....[126]....
        /*0974*/ 	.word	0x0500000f


	//   ....[127]....
        /*0978*/ 	.word	0x0500000f


	//   ....[128]....
        /*097c*/ 	.word	0x0500000f


	//   ....[129]....
        /*0980*/ 	.word	0x0500000f


	//   ....[130]....
        /*0984*/ 	.word	0x0500000f


	//   ....[131]....
        /*0988*/ 	.word	0x0500000f


	//   ....[132]....
        /*098c*/ 	.word	0x0500000f


	//   ....[133]....
        /*0990*/ 	.word	0x0500000f


	//   ....[134]....
        /*0994*/ 	.word	0x0500000f


	//   ....[135]....
        /*0998*/ 	.word	0x0500000f


	//   ....[136]....
        /*099c*/ 	.word	0x0500000f


	//   ....[137]....
        /*09a0*/ 	.word	0x0500000f


	//   ....[138]....
        /*09a4*/ 	.word	0x0500000f


	//   ....[139]....
        /*09a8*/ 	.word	0x0500000f


	//   ....[140]....
        /*09ac*/ 	.word	0x0500000f


	//   ....[141]....
        /*09b0*/ 	.word	0x0500000f


	//   ....[142]....
        /*09b4*/ 	.word	0x0500000f


	//   ....[143]....
        /*09b8*/ 	.word	0x0500000f


	//   ....[144]....
        /*09bc*/ 	.word	0x0500000f


	//   ....[145]....
        /*09c0*/ 	.word	0x0500000f


	//   ....[146]....
        /*09c4*/ 	.word	0x0500000f


	//   ....[147]....
        /*09c8*/ 	.word	0x0500000f


	//   ....[148]....
        /*09cc*/ 	.word	0x0500000f


	//   ....[149]....
        /*09d0*/ 	.word	0x0500000f


	//   ....[150]....
        /*09d4*/ 	.word	0x0500000f


	//   ....[151]....
        /*09d8*/ 	.word	0x0500000f


	//   ....[152]....
        /*09dc*/ 	.word	0x0500000f


	//   ....[153]....
        /*09e0*/ 	.word	0x0500000f


	//   ....[154]....
        /*09e4*/ 	.word	0x0500000f


	//   ....[155]....
        /*09e8*/ 	.word	0x0500000f


	//   ....[156]....
        /*09ec*/ 	.word	0x0500000f


	//   ....[157]....
        /*09f0*/ 	.word	0x0500000f


	//   ....[158]....
        /*09f4*/ 	.word	0x0500000f


	//   ....[159]....
        /*09f8*/ 	.word	0x0500000f


	//   ....[160]....
        /*09fc*/ 	.word	0x0500000f


	//   ....[161]....
        /*0a00*/ 	.word	0x0500000f


	//   ....[162]....
        /*0a04*/ 	.word	0x0500000f


	//   ....[163]....
        /*0a08*/ 	.word	0x0500000f


	//   ....[164]....
        /*0a0c*/ 	.word	0x0500000f


	//   ....[165]....
        /*0a10*/ 	.word	0x0500000f


	//   ....[166]....
        /*0a14*/ 	.word	0x0500000f


	//   ....[167]....
        /*0a18*/ 	.word	0x0500000f


	//   ....[168]....
        /*0a1c*/ 	.word	0x0500000f


	//   ....[169]....
        /*0a20*/ 	.word	0x0500000f


	//   ....[170]....
        /*0a24*/ 	.word	0x0500000f


	//   ....[171]....
        /*0a28*/ 	.word	0x0500000f


	//   ....[172]....
        /*0a2c*/ 	.word	0x0500000f


	//   ....[173]....
        /*0a30*/ 	.word	0x0500000f


	//   ....[174]....
        /*0a34*/ 	.word	0x0500000f


	//----- nvinfo : EIATTR_COOP_GROUP_INSTR_OFFSETS
	.align		4
.L_323:
        /*0a38*/ 	.byte	0x04, 0x28
        /*0a3a*/ 	.short	(.L_325 - .L_324)


	//   ....[0]....
.L_324:
        /*0a3c*/ 	.word	0x00000060


	//   ....[1]....
        /*0a40*/ 	.word	0x000001a0


	//   ....[2]....
        /*0a44*/ 	.word	0x000001f0


	//   ....[3]....
        /*0a48*/ 	.word	0x00000420


	//   ....[4]....
        /*0a4c*/ 	.word	0x00000580


	//   ....[5]....
        /*0a50*/ 	.word	0x000006a0


	//   ....[6]....
        /*0a54*/ 	.word	0x00000800


	//   ....[7]....
        /*0a58*/ 	.word	0x0000b0c0


	//   ....[8]....
        /*0a5c*/ 	.word	0x0000b800


	//   ....[9]....
        /*0a60*/ 	.word	0x0000b810


	//   ....[10]....
        /*0a64*/ 	.word	0x0000b820


	//   ....[11]....
        /*0a68*/ 	.word	0x0000b830


	//   ....[12]....
        /*0a6c*/ 	.word	0x0000c030


	//   ....[13]....
        /*0a70*/ 	.word	0x0000c040


	//   ....[14]....
        /*0a74*/ 	.word	0x0000c050


	//   ....[15]....
        /*0a78*/ 	.word	0x0000c060


	//   ....[16]....
        /*0a7c*/ 	.word	0x0000eeb0


	//   ....[17]....
        /*0a80*/ 	.word	0x0000eec0


	//   ....[18]....
        /*0a84*/ 	.word	0x0000eed0


	//   ....[19]....
        /*0a88*/ 	.word	0x0000eee0


	//   ....[20]....
        /*0a8c*/ 	.word	0x0000f4e0


	//   ....[21]....
        /*0a90*/ 	.word	0x0000f4f0


	//   ....[22]....
        /*0a94*/ 	.word	0x0000f500


	//   ....[23]....
        /*0a98*/ 	.word	0x0000f510


	//   ....[24]....
        /*0a9c*/ 	.word	0x00015300


	//   ....[25]....
        /*0aa0*/ 	.word	0x00015b70


	//   ....[26]....
        /*0aa4*/ 	.word	0x00015d30


	//   ....[27]....
        /*0aa8*/ 	.word	0x00015d70


	//   ....[28]....
        /*0aac*/ 	.word	0x000165b0


	//   ....[29]....
        /*0ab0*/ 	.word	0x00016630


	//   ....[30]....
        /*0ab4*/ 	.word	0x0001ada0


	//   ....[31]....
        /*0ab8*/ 	.word	0x0001ae10


	//   ....[32]....
        /*0abc*/ 	.word	0x0001b3a0


	//   ....[33]....
        /*0ac0*/ 	.word	0x0001b410


	//   ....[34]....
        /*0ac4*/ 	.word	0x0001bc60


	//   ....[35]....
        /*0ac8*/ 	.word	0x0001bcb0


	//   ....[36]....
        /*0acc*/ 	.word	0x000205c0


	//   ....[37]....
        /*0ad0*/ 	.word	0x000205e0


	//   ....[38]....
        /*0ad4*/ 	.word	0x000207c0


	//   ....[39]....
        /*0ad8*/ 	.word	0x00020b20


	//   ....[40]....
        /*0adc*/ 	.word	0x00022040


	//   ....[41]....
        /*0ae0*/ 	.word	0x00022050


	//   ....[42]....
        /*0ae4*/ 	.word	0x000220a0


	//   ....[43]....
        /*0ae8*/ 	.word	0x000220b0


	//   ....[44]....
        /*0aec*/ 	.word	0x00023600


	//   ....[45]....
        /*0af0*/ 	.word	0x00023610


	//   ....[46]....
        /*0af4*/ 	.word	0x00023620


	//   ....[47]....
        /*0af8*/ 	.word	0x00023630


	//   ....[48]....
        /*0afc*/ 	.word	0x00023f10


	//   ....[49]....
        /*0b00*/ 	.word	0x00023f70


	//   ....[50]....
        /*0b04*/ 	.word	0x00024090


	//   ....[51]....
        /*0b08*/ 	.word	0x000240b0


	//   ....[52]....
        /*0b0c*/ 	.word	0x000241b0


	//   ....[53]....
        /*0b10*/ 	.word	0x000241d0


	//   ....[54]....
        /*0b14*/ 	.word	0x000242e0


	//   ....[55]....
        /*0b18*/ 	.word	0x00024300


	//   ....[56]....
        /*0b1c*/ 	.word	0x00024810


	//   ....[57]....
        /*0b20*/ 	.word	0x00024850


	//   ....[58]....
        /*0b24*/ 	.word	0x000250f0


	//   ....[59]....
        /*0b28*/ 	.word	0x00025100


	//   ....[60]....
        /*0b2c*/ 	.word	0x00026080


	//   ....[61]....
        /*0b30*/ 	.word	0x000260b0


	//   ....[62]....
        /*0b34*/ 	.word	0x000261c0


	//   ....[63]....
        /*0b38*/ 	.word	0x000261e0


	//   ....[64]....
        /*0b3c*/ 	.word	0x000262e0


	//   ....[65]....
        /*0b40*/ 	.word	0x00026300


	//   ....[66]....
        /*0b44*/ 	.word	0x00026410


	//   ....[67]....
        /*0b48*/ 	.word	0x00026430


	//   ....[68]....
        /*0b4c*/ 	.word	0x000265c0


	//   ....[69]....
        /*0b50*/ 	.word	0x000267f0


	//   ....[70]....
        /*0b54*/ 	.word	0x00026820


	//   ....[71]....
        /*0b58*/ 	.word	0x00026850


	//   ....[72]....
        /*0b5c*/ 	.word	0x00026880


	//   ....[73]....
        /*0b60*/ 	.word	0x000268b0


	//   ....[74]....
        /*0b64*/ 	.word	0x000268e0


	//   ....[75]....
        /*0b68*/ 	.word	0x00026a80


	//   ....[76]....
        /*0b6c*/ 	.word	0x00026ab0


	//   ....[77]....
        /*0b70*/ 	.word	0x00026ae0


	//   ....[78]....
        /*0b74*/ 	.word	0x00026b10


	//   ....[79]....
        /*0b78*/ 	.word	0x00026b40


	//   ....[80]....
        /*0b7c*/ 	.word	0x00026b70


	//   ....[81]....
        /*0b80*/ 	.word	0x00026c10


	//   ....[82]....
        /*0b84*/ 	.word	0x00026c40


	//   ....[83]....
        /*0b88*/ 	.word	0x00026c50


	//   ....[84]....
        /*0b8c*/ 	.word	0x00026c80


	//   ....[85]....
        /*0b90*/ 	.word	0x000282c0


	//   ....[86]....
        /*0b94*/ 	.word	0x0002a140


	//   ....[87]....
        /*0b98*/ 	.word	0x0002ada0


	//   ....[88]....
        /*0b9c*/ 	.word	0x0002adc0


	//   ....[89]....
        /*0ba0*/ 	.word	0x0002add0


	//   ....[90]....
        /*0ba4*/ 	.word	0x0002ae00


	//   ....[91]....
        /*0ba8*/ 	.word	0x0002af20


	//   ....[92]....
        /*0bac*/ 	.word	0x0002af30


	//   ....[93]....
        /*0bb0*/ 	.word	0x0002afd0


	//   ....[94]....
        /*0bb4*/ 	.word	0x0002afe0


	//   ....[95]....
        /*0bb8*/ 	.word	0x0002b080


	//   ....[96]....
        /*0bbc*/ 	.word	0x0002b090


	//   ....[97]....
        /*0bc0*/ 	.word	0x0002b130


	//   ....[98]....
        /*0bc4*/ 	.word	0x0002b140


	//   ....[99]....
        /*0bc8*/ 	.word	0x0002b1c0


	//   ....[100]....
        /*0bcc*/ 	.word	0x0002b1f0


	//   ....[101]....
        /*0bd0*/ 	.word	0x0002b240


	//   ....[102]....
        /*0bd4*/ 	.word	0x0002b280


	//   ....[103]....
        /*0bd8*/ 	.word	0x0002e1e0


	//   ....[104]....
        /*0bdc*/ 	.word	0x0002e210


	//   ....[105]....
        /*0be0*/ 	.word	0x0002e270


	//   ....[106]....
        /*0be4*/ 	.word	0x0002e2a0


	//   ....[107]....
        /*0be8*/ 	.word	0x0002e2d0


	//   ....[108]....
        /*0bec*/ 	.word	0x0002e300


	//   ....[109]....
        /*0bf0*/ 	.word	0x0002e330


	//   ....[110]....
        /*0bf4*/ 	.word	0x0002e360


	//   ....[111]....
        /*0bf8*/ 	.word	0x0002e520


	//   ....[112]....
        /*0bfc*/ 	.word	0x0002e550


	//   ....[113]....
        /*0c00*/ 	.word	0x0002e580


	//   ....[114]....
        /*0c04*/ 	.word	0x0002e5b0


	//   ....[115]....
        /*0c08*/ 	.word	0x0002e5e0


	//   ....[116]....
        /*0c0c*/ 	.word	0x0002e610


	//   ....[117]....
        /*0c10*/ 	.word	0x0002e6e0


	//   ....[118]....
        /*0c14*/ 	.word	0x0002e700


	//   ....[119]....
        /*0c18*/ 	.word	0x0002e710


	//   ....[120]....
        /*0c1c*/ 	.word	0x0002e790


	//   ....[121]....
        /*0c20*/ 	.word	0x0002f2d0


	//   ....[122]....
        /*0c24*/ 	.word	0x0002f710


	//   ....[123]....
        /*0c28*/ 	.word	0x0002f7a0


	//   ....[124]....
        /*0c2c*/ 	.word	0x0002f7f0


	//   ....[125]....
        /*0c30*/ 	.word	0x0002f840


	//   ....[126]....
        /*0c34*/ 	.word	0x0002f8d0


	//   ....[127]....
        /*0c38*/ 	.word	0x0002f960


	//   ....[128]....
        /*0c3c*/ 	.word	0x0002f9b0


	//   ....[129]....
        /*0c40*/ 	.word	0x0002fa00


	//   ....[130]....
        /*0c44*/ 	.word	0x0002faf0


	//   ....[131]....
        /*0c48*/ 	.word	0x0002fb80


	//   ....[132]....
        /*0c4c*/ 	.word	0x0002fbe0


	//   ....[133]....
        /*0c50*/ 	.word	0x0002fc40


	//   ....[134]....
        /*0c54*/ 	.word	0x0002fcd0


	//   ....[135]....
        /*0c58*/ 	.word	0x0002fd60


	//   ....[136]....
        /*0c5c*/ 	.word	0x0002fdb0


	//   ....[137]....
        /*0c60*/ 	.word	0x0002fe00


	//   ....[138]....
        /*0c64*/ 	.word	0x00030100


	//   ....[139]....
        /*0c68*/ 	.word	0x000303e0


	//   ....[140]....
        /*0c6c*/ 	.word	0x000305c0


	//   ....[141]....
        /*0c70*/ 	.word	0x00030610


	//   ....[142]....
        /*0c74*/ 	.word	0x00030670


	//   ....[143]....
        /*0c78*/ 	.word	0x00030750


	//   ....[144]....
        /*0c7c*/ 	.word	0x00030810


	//   ....[145]....
        /*0c80*/ 	.word	0x00030930


	//   ....[146]....
        /*0c84*/ 	.word	0x000309b0


	//   ....[147]....
        /*0c88*/ 	.word	0x00030ac0


	//   ....[148]....
        /*0c8c*/ 	.word	0x00030b20


	//   ....[149]....
        /*0c90*/ 	.word	0x00030c30


	//   ....[150]....
        /*0c94*/ 	.word	0x00030c90


	//   ....[151]....
        /*0c98*/ 	.word	0x00030da0


	//   ....[152]....
        /*0c9c*/ 	.word	0x00030e00


	//   ....[153]....
        /*0ca0*/ 	.word	0x00030ef0


	//   ....[154]....
        /*0ca4*/ 	.word	0x00030f70


	//   ....[155]....
        /*0ca8*/ 	.word	0x00031050


	//   ....[156]....
        /*0cac*/ 	.word	0x000313c0


	//   ....[157]....
        /*0cb0*/ 	.word	0x00031460


	//   ....[158]....
        /*0cb4*/ 	.word	0x00031600


	//   ....[159]....
        /*0cb8*/ 	.word	0x00031680


	//   ....[160]....
        /*0cbc*/ 	.word	0x00031700


	//   ....[161]....
        /*0cc0*/ 	.word	0x00031780


	//   ....[162]....
        /*0cc4*/ 	.word	0x00031800


	//   ....[163]....
        /*0cc8*/ 	.word	0x00031890


	//   ....[164]....
        /*0ccc*/ 	.word	0x00031930


	//   ....[165]....
        /*0cd0*/ 	.word	0x000319e0


	//   ....[166]....
        /*0cd4*/ 	.word	0x00031a60


	//   ....[167]....
        /*0cd8*/ 	.word	0x00031ae0


	//   ....[168]....
        /*0cdc*/ 	.word	0x00031b60


	//   ....[169]....
        /*0ce0*/ 	.word	0x00031bf0


	//   ....[170]....
        /*0ce4*/ 	.word	0x00031c70


	//   ....[171]....
        /*0ce8*/ 	.word	0x00031d20


	//   ....[172]....
        /*0cec*/ 	.word	0x00031d70


	//   ....[173]....
        /*0cf0*/ 	.word	0x00031e30


	//   ....[174]....
        /*0cf4*/ 	.word	0x00031f60


	//----- nvinfo : EIATTR_REG_RECONFIG
	.align		4
.L_325:
        /*0cf8*/ 	.byte	0x01, 0x54
	.zero		2


	//----- nvinfo : EIATTR_SYSCALL_OFFSETS
	.align		4
        /*0cfc*/ 	.byte	0x04, 0x46
        /*0cfe*/ 	.short	(.L_327 - .L_326)


	//   ....[0]....
.L_326:
        /*0d00*/ 	.word	0x00001db0


	//   ....[1]....
        /*0d04*/ 	.word	0x00001f00


	//   ....[2]....
        /*0d08*/ 	.word	0x0000b230


	//   ....[3]....
        /*0d0c*/ 	.word	0x0000b550


	//   ....[4]....
        /*0d10*/ 	.word	0x00029d60


	//   ....[5]....
        /*0d14*/ 	.word	0x00029eb0


	//   ....[6]....
        /*0d18*/ 	.word	0x00029fa0


	//   ....[7]....
        /*0d1c*/ 	.word	0x0002a920


	//----- nvinfo : EIATTR_MBARRIER_INSTR_OFFSETS
	.align		4
.L_327:
        /*0d20*/ 	.byte	0x04, 0x39
        /*0d22*/ 	.short	(.L_329 - .L_328)


	//   ....[0]....
.L_328:
        /*0d24*/ 	.word	0x000002d0
        /*0d28*/ 	.word	0x000000ff
        /*0d2c*/ 	.word	0x00036800
        /*0d30*/ 	.short	0x0100
        /*0d32*/ 	.byte	0x08
	.zero		1


	//   ....[1]....
        /*0d34*/ 	.word	0x000002e0
        /*0d38*/ 	.word	0x000000ff
        /*0d3c*/ 	.word	0x00036820
        /*0d40*/ 	.short	0x0100
        /*0d42*/ 	.byte	0x08
	.zero		1


	//   ....[2]....
        /*0d44*/ 	.word	0x000003d0
        /*0d48*/ 	.word	0x000000ff
        /*0d4c*/ 	.word	0x00036830
        /*0d50*/ 	.short	0x0100
        /*0d52*/ 	.byte	0x08
	.zero		1


	//   ....[3]....
        /*0d54*/ 	.word	0x000003e0
        /*0d58*/ 	.word	0x000000ff
        /*0d5c*/ 	.word	0x00036840
        /*0d60*/ 	.short	0x0100
        /*0d62*/ 	.byte	0x08
	.zero		1


	//   ....[4]....
        /*0d64*/ 	.word	0x000003f0
        /*0d68*/ 	.word	0x000000ff
        /*0d6c*/ 	.word	0x00036838
        /*0d70*/ 	.short	0x0100
        /*0d72*/ 	.byte	0x08
	.zero		1


	//   ....[5]....
        /*0d74*/ 	.word	0x00000400
        /*0d78*/ 	.word	0x000000ff
        /*0d7c*/ 	.word	0x00036848
        /*0d80*/ 	.short	0x0100
        /*0d82*/ 	.byte	0x08
	.zero		1


	//   ....[6]....
        /*0d84*/ 	.word	0x00000530
        /*0d88*/ 	.word	0x000000ff
        /*0d8c*/ 	.word	0x00036850
        /*0d90*/ 	.short	0x0100
        /*0d92*/ 	.byte	0x08
	.zero		1


	//   ....[7]....
        /*0d94*/ 	.word	0x00000540
        /*0d98*/ 	.word	0x000000ff
        /*0d9c*/ 	.word	0x00036860
        /*0da0*/ 	.short	0x0100
        /*0da2*/ 	.byte	0x08
	.zero		1


	//   ....[8]....
        /*0da4*/ 	.word	0x00000550
        /*0da8*/ 	.word	0x000000ff
        /*0dac*/ 	.word	0x00036858
        /*0db0*/ 	.short	0x0100
        /*0db2*/ 	.byte	0x08
	.zero		1


	//   ....[9]....
        /*0db4*/ 	.word	0x00000560
        /*0db8*/ 	.word	0x000000ff
        /*0dbc*/ 	.word	0x00036868
        /*0dc0*/ 	.short	0x0100
        /*0dc2*/ 	.byte	0x08
	.zero		1


	//   ....[10]....
        /*0dc4*/ 	.word	0x00000650
        /*0dc8*/ 	.word	0x000000ff
        /*0dcc*/ 	.word	0x00036870
        /*0dd0*/ 	.short	0x0100
        /*0dd2*/ 	.byte	0x06
	.zero		1


	//   ....[11]....
        /*0dd4*/ 	.word	0x00000660
        /*0dd8*/ 	.word	0x000000ff
        /*0ddc*/ 	.word	0x00036880
        /*0de0*/ 	.short	0x0100
        /*0de2*/ 	.byte	0x06
	.zero		1


	//   ....[12]....
        /*0de4*/ 	.word	0x00000670
        /*0de8*/ 	.word	0x000000ff
        /*0dec*/ 	.word	0x00036878
        /*0df0*/ 	.short	0x0100
        /*0df2*/ 	.byte	0x06
	.zero		1


	//   ....[13]....
        /*0df4*/ 	.word	0x00000680
        /*0df8*/ 	.word	0x000000ff
        /*0dfc*/ 	.word	0x00036888
        /*0e00*/ 	.short	0x0100
        /*0e02*/ 	.byte	0x06
	.zero		1


	//   ....[14]....
        /*0e04*/ 	.word	0x000007b0
        /*0e08*/ 	.word	0x000000ff
        /*0e0c*/ 	.word	0x00036890
        /*0e10*/ 	.short	0x0100
        /*0e12*/ 	.byte	0x08
	.zero		1


	//   ....[15]....
        /*0e14*/ 	.word	0x000007c0
        /*0e18*/ 	.word	0x000000ff
        /*0e1c*/ 	.word	0x000368a0
        /*0e20*/ 	.short	0x0100
        /*0e22*/ 	.byte	0x08
	.zero		1


	//   ....[16]....
        /*0e24*/ 	.word	0x000007d0
        /*0e28*/ 	.word	0x000000ff
        /*0e2c*/ 	.word	0x00036898
        /*0e30*/ 	.short	0x0100
        /*0e32*/ 	.byte	0x08
	.zero		1


	//   ....[17]....
        /*0e34*/ 	.word	0x000007e0
        /*0e38*/ 	.word	0x000000ff
        /*0e3c*/ 	.word	0x000368a8
        /*0e40*/ 	.short	0x0100
        /*0e42*/ 	.byte	0x08
	.zero		1


	//   ....[18]....
        /*0e44*/ 	.word	0x00000910
        /*0e48*/ 	.word	0x000000ff
        /*0e4c*/ 	.word	0x000368b0
        /*0e50*/ 	.short	0x0100
        /*0e52*/ 	.byte	0x08
	.zero		1


	//   ....[19]....
        /*0e54*/ 	.word	0x00000920
        /*0e58*/ 	.word	0x000000ff
        /*0e5c*/ 	.word	0x000368c0
        /*0e60*/ 	.short	0x0100
        /*0e62*/ 	.byte	0x08
	.zero		1


	//   ....[20]....
        /*0e64*/ 	.word	0x00000930
        /*0e68*/ 	.word	0x000000ff
        /*0e6c*/ 	.word	0x000368b8
        /*0e70*/ 	.short	0x0100
        /*0e72*/ 	.byte	0x08
	.zero		1


	//   ....[21]....
        /*0e74*/ 	.word	0x00000940
        /*0e78*/ 	.word	0x000000ff
        /*0e7c*/ 	.word	0x000368c8
        /*0e80*/ 	.short	0x0100
        /*0e82*/ 	.byte	0x08
	.zero		1


	//   ....[22]....
        /*0e84*/ 	.word	0x00003a40
        /*0e88*/ 	.word	0x00000060
        /*0e8c*/ 	.word	0x00036890
        /*0e90*/ 	.short	0x010a
        /*0e92*/ 	.byte	0x3f
	.zero		1


	//   ....[23]....
        /*0e94*/ 	.word	0x00006df0
        /*0e98*/ 	.word	0x00000060
        /*0e9c*/ 	.word	0x00036890
        /*0ea0*/ 	.short	0x010a
        /*0ea2*/ 	.byte	0x3f
	.zero		1


	//   ....[24]....
        /*0ea4*/ 	.word	0x00009e90
        /*0ea8*/ 	.word	0x00000060
        /*0eac*/ 	.word	0x00036890
        /*0eb0*/ 	.short	0x010a
        /*0eb2*/ 	.byte	0x3f
	.zero		1


	//   ....[25]....
        /*0eb4*/ 	.word	0x0000a260
        /*0eb8*/ 	.word	0x00000028
        /*0ebc*/ 	.word	0x00000000
        /*0ec0*/ 	.short	0x0101
        /*0ec2*/ 	.byte	0x3f
	.zero		1


	//   ....[26]....
        /*0ec4*/ 	.word	0x0000a2a0
        /*0ec8*/ 	.word	0x00000060
        /*0ecc*/ 	.word	0x000368b0
        /*0ed0*/ 	.short	0x010a
        /*0ed2*/ 	.byte	0x3f
	.zero		1


	//   ....[27]....
        /*0ed4*/ 	.word	0x0000a910
        /*0ed8*/ 	.word	0x00000060
        /*0edc*/ 	.word	0x00000000
        /*0ee0*/ 	.short	0x0101
        /*0ee2*/ 	.byte	0x3f
	.zero		1


	//   ....[28]....
        /*0ee4*/ 	.word	0x0000b2b0
        /*0ee8*/ 	.word	0x00000010
        /*0eec*/ 	.word	0x00036800
        /*0ef0*/ 	.short	0x010a
        /*0ef2*/ 	.byte	0x3f
	.zero		1


	//   ....[29]....
        /*0ef4*/ 	.word	0x0000b300
        /*0ef8*/ 	.word	0x00000010
        /*0efc*/ 	.word	0x00036800
        /*0f00*/ 	.short	0x010a
        /*0f02*/ 	.byte	0x3f
	.zero		1


	//   ....[30]....
        /*0f04*/ 	.word	0x0000c760
        /*0f08*/ 	.word	0x00000010
        /*0f0c*/ 	.word	0x00036800
        /*0f10*/ 	.short	0x010a
        /*0f12*/ 	.byte	0x3f
	.zero		1


	//   ....[31]....
        /*0f14*/ 	.word	0x0000f930
        /*0f18*/ 	.word	0x00000010
        /*0f1c*/ 	.word	0x00036800
        /*0f20*/ 	.short	0x010a
        /*0f22*/ 	.byte	0x3f
	.zero		1


	//   ....[32]....
        /*0f24*/ 	.word	0x000123d0
        /*0f28*/ 	.word	0x00000003
        /*0f2c*/ 	.word	0x00036830
        /*0f30*/ 	.short	0x010a
        /*0f32*/ 	.byte	0x3f
	.zero		1


	//   ....[33]....
        /*0f34*/ 	.word	0x00012440
        /*0f38*/ 	.word	0x00000003
        /*0f3c*/ 	.word	0x00036830
        /*0f40*/ 	.short	0x010a
        /*0f42*/ 	.byte	0x3f
	.zero		1


	//   ....[34]....
        /*0f44*/ 	.word	0x00016880
        /*0f48*/ 	.word	0x00000006
        /*0f4c*/ 	.word	0x00000000
        /*0f50*/ 	.short	0x0101
        /*0f52*/ 	.byte	0x3f
	.zero		1


	//   ....[35]....
        /*0f54*/ 	.word	0x000173a0
        /*0f58*/ 	.word	0x0000000d
        /*0f5c*/ 	.word	0x00036830
        /*0f60*/ 	.short	0x010a
        /*0f62*/ 	.byte	0x3f
	.zero		1


	//   ....[36]....
        /*0f64*/ 	.word	0x00017420
        /*0f68*/ 	.word	0x0000000d
        /*0f6c*/ 	.word	0x00036830
        /*0f70*/ 	.short	0x010a
        /*0f72*/ 	.byte	0x3f
	.zero		1


	//   ....[37]....
        /*0f74*/ 	.word	0x0001aa90
        /*0f78*/ 	.word	0x0000000b
        /*0f7c*/ 	.word	0x00036850
        /*0f80*/ 	.short	0x010a
        /*0f82*/ 	.byte	0x3f
	.zero		1


	//   ....[38]....
        /*0f84*/ 	.word	0x0001aae0
        /*0f88*/ 	.word	0x0000000b
        /*0f8c*/ 	.word	0x00036850
        /*0f90*/ 	.short	0x010a
        /*0f92*/ 	.byte	0x3f
	.zero		1


	//   ....[39]....
        /*0f94*/ 	.word	0x0001c260
        /*0f98*/ 	.word	0x0000000d
        /*0f9c*/ 	.word	0x00000000
        /*0fa0*/ 	.short	0x0101
        /*0fa2*/ 	.byte	0x3f
	.zero		1


	//   ....[40]....
        /*0fa4*/ 	.word	0x0001c2b0
        /*0fa8*/ 	.word	0x0000000b
        /*0fac*/ 	.word	0x00000000
        /*0fb0*/ 	.short	0x0101
        /*0fb2*/ 	.byte	0x3f
	.zero		1


	//   ....[41]....
        /*0fb4*/ 	.word	0x0001c960
        /*0fb8*/ 	.word	0x00000004
        /*0fbc*/ 	.word	0x00036830
        /*0fc0*/ 	.short	0x010a
        /*0fc2*/ 	.byte	0x3f
	.zero		1


	//   ....[42]....
        /*0fc4*/ 	.word	0x0001c9e0
        /*0fc8*/ 	.word	0x00000004
        /*0fcc*/ 	.word	0x00036830
        /*0fd0*/ 	.short	0x010a
        /*0fd2*/ 	.byte	0x3f
	.zero		1


	//   ....[43]....
        /*0fd4*/ 	.word	0x00020050
        /*0fd8*/ 	.word	0x0000000b
        /*0fdc*/ 	.word	0x00036850
        /*0fe0*/ 	.short	0x010a
        /*0fe2*/ 	.byte	0x3f
	.zero		1


	//   ....[44]....
        /*0fe4*/ 	.word	0x000200a0
        /*0fe8*/ 	.word	0x0000000b
        /*0fec*/ 	.word	0x00036850
        /*0ff0*/ 	.short	0x010a
        /*0ff2*/ 	.byte	0x3f
	.zero		1


	//   ....[45]....
        /*0ff4*/ 	.word	0x00021050
        /*0ff8*/ 	.word	0x00000078
        /*0ffc*/ 	.word	0x00000000
        /*1000*/ 	.short	0x0101
        /*1002*/ 	.byte	0x3f
	.zero		1


	//   ....[46]....
        /*1004*/ 	.word	0x000210a0
        /*1008*/ 	.word	0x0000000b
        /*100c*/ 	.word	0x00000000
        /*1010*/ 	.short	0x0101
        /*1012*/ 	.byte	0x3f
	.zero		1


	//   ....[47]....
        /*1014*/ 	.word	0x00021c40
        /*1018*/ 	.word	0x00000008
        /*101c*/ 	.word	0x00036850
        /*1020*/ 	.short	0x010a
        /*1022*/ 	.byte	0x3f
	.zero		1


	//   ....[48]....
        /*1024*/ 	.word	0x00021ce0
        /*1028*/ 	.word	0x00000008
        /*102c*/ 	.word	0x00036850
        /*1030*/ 	.short	0x010a
        /*1032*/ 	.byte	0x3f
	.zero		1


	//   ....[49]....
        /*1034*/ 	.word	0x00022230
        /*1038*/ 	.word	0x0000000c
        /*103c*/ 	.word	0x00000000
        /*1040*/ 	.short	0x0101
        /*1042*/ 	.byte	0x3f
	.zero		1


	//   ....[50]....
        /*1044*/ 	.word	0x00023f30
        /*1048*/ 	.word	0x00000000
        /*104c*/ 	.word	0x00000000
        /*1050*/ 	.short	0x0101
        /*1052*/ 	.byte	0x3f
	.zero		1


	//   ....[51]....
        /*1054*/ 	.word	0x000247f0
        /*1058*/ 	.word	0x00000006
        /*105c*/ 	.word	0x00000000
        /*1060*/ 	.short	0x0101
        /*1062*/ 	.byte	0x3f
	.zero		1


	//   ....[52]....
        /*1064*/ 	.word	0x000283a0
        /*1068*/ 	.word	0x00000012
        /*106c*/ 	.word	0x00036820
        /*1070*/ 	.short	0x010a
        /*1072*/ 	.byte	0x3f
	.zero		1


	//   ....[53]....
        /*1074*/ 	.word	0x00028470
        /*1078*/ 	.word	0x00000005
        /*107c*/ 	.word	0x000368a0
        /*1080*/ 	.short	0x010a
        /*1082*/ 	.byte	0x3f
	.zero		1


	//   ....[54]....
        /*1084*/ 	.word	0x000288b0
        /*1088*/ 	.word	0x00000005
        /*108c*/ 	.word	0x000368c0
        /*1090*/ 	.short	0x010a
        /*1092*/ 	.byte	0x3f
	.zero		1


	//   ....[55]....
        /*1094*/ 	.word	0x00028e40
        /*1098*/ 	.word	0x00000007
        /*109c*/ 	.word	0x000368a0
        /*10a0*/ 	.short	0x010a
        /*10a2*/ 	.byte	0x3f
	.zero		1


	//   ....[56]....
        /*10a4*/ 	.word	0x00029270
        /*10a8*/ 	.word	0x00000007
        /*10ac*/ 	.word	0x000368c0
        /*10b0*/ 	.short	0x010a
        /*10b2*/ 	.byte	0x3f
	.zero		1


	//   ....[57]....
        /*10b4*/ 	.word	0x0002a3b0
        /*10b8*/ 	.word	0x00000000
        /*10bc*/ 	.word	0x00036840
        /*10c0*/ 	.short	0x010a
        /*10c2*/ 	.byte	0x3f
	.zero		1


	//   ....[58]....
        /*10c4*/ 	.word	0x0002b390
        /*10c8*/ 	.word	0x00000012
        /*10cc*/ 	.word	0x00036800
        /*10d0*/ 	.short	0x0107
        /*10d2*/ 	.byte	0x3f
	.zero		1


	//   ....[59]....
        /*10d4*/ 	.word	0x0002b4a0
        /*10d8*/ 	.word	0x00000012
        /*10dc*/ 	.word	0x00036800
        /*10e0*/ 	.short	0x0101
        /*10e2*/ 	.byte	0x3f
	.zero		1


	//   ....[60]....
        /*10e4*/ 	.word	0x0002b4c0
        /*10e8*/ 	.word	0x00000012
        /*10ec*/ 	.word	0x00036820
        /*10f0*/ 	.short	0x010a
        /*10f2*/ 	.byte	0x3f
	.zero		1


	//   ....[61]....
        /*10f4*/ 	.word	0x0002b880
        /*10f8*/ 	.word	0x00000003
        /*10fc*/ 	.word	0x00036840
        /*1100*/ 	.short	0x010a
        /*1102*/ 	.byte	0x3f
	.zero		1


	//   ....[62]....
        /*1104*/ 	.word	0x0002bd20
        /*1108*/ 	.word	0x00000003
        /*110c*/ 	.word	0x00000060
        /*1110*/ 	.short	0x010a
        /*1112*/ 	.byte	0x3f
	.zero		1


	//   ....[63]....
        /*1114*/ 	.word	0x0002c4a0
        /*1118*/ 	.word	0x00000003
        /*111c*/ 	.word	0x00036840
        /*1120*/ 	.short	0x010a
        /*1122*/ 	.byte	0x3f
	.zero		1


	//   ....[64]....
        /*1124*/ 	.word	0x0002c940
        /*1128*/ 	.word	0x00000002
        /*112c*/ 	.word	0x00000060
        /*1130*/ 	.short	0x010a
        /*1132*/ 	.byte	0x3f
	.zero		1


	//   ....[65]....
        /*1134*/ 	.word	0x0002d000
        /*1138*/ 	.word	0x00000002
        /*113c*/ 	.word	0x00036840
        /*1140*/ 	.short	0x010a
        /*1142*/ 	.byte	0x3f
	.zero		1


	//   ....[66]....
        /*1144*/ 	.word	0x0002d4a0
        /*1148*/ 	.word	0x00000002
        /*114c*/ 	.word	0x00000060
        /*1150*/ 	.short	0x010a
        /*1152*/ 	.byte	0x3f
	.zero		1


	//   ....[67]....
        /*1154*/ 	.word	0x0002db10
        /*1158*/ 	.word	0x00000000
        /*115c*/ 	.word	0x00036860
        /*1160*/ 	.short	0x010a
        /*1162*/ 	.byte	0x3f
	.zero		1


	//   ....[68]....
        /*1164*/ 	.word	0x0002f250
        /*1168*/ 	.word	0x00000000
        /*116c*/ 	.word	0x00036820
        /*1170*/ 	.short	0x010a
        /*1172*/ 	.byte	0x3f
	.zero		1


	//   ....[69]....
        /*1174*/ 	.word	0x0002f440
        /*1178*/ 	.word	0x00000006
        /*117c*/ 	.word	0x00000000
        /*1180*/ 	.short	0x010a
        /*1182*/ 	.byte	0x3f
	.zero		1


	//   ....[70]....
        /*1184*/ 	.word	0x0002f480
        /*1188*/ 	.word	0x00000007
        /*118c*/ 	.word	0x00000000
        /*1190*/ 	.short	0x010a
        /*1192*/ 	.byte	0x3f
	.zero		1


	//   ....[71]....
        /*1194*/ 	.word	0x0002f4e0
        /*1198*/ 	.word	0x00000004
        /*119c*/ 	.word	0x00000000
        /*11a0*/ 	.short	0x010a
        /*11a2*/ 	.byte	0x3f
	.zero		1


	//   ....[72]....
        /*11a4*/ 	.word	0x0002f510
        /*11a8*/ 	.word	0x00000003
        /*11ac*/ 	.word	0x00000000
        /*11b0*/ 	.short	0x010a
        /*11b2*/ 	.byte	0x3f
	.zero		1


	//   ....[73]....
        /*11b4*/ 	.word	0x0002f570
        /*11b8*/ 	.word	0x00000060
        /*11bc*/ 	.word	0x00036890
        /*11c0*/ 	.short	0x010a
        /*11c2*/ 	.byte	0x3f
	.zero		1


	//   ....[74]....
        /*11c4*/ 	.word	0x0002f5c0
        /*11c8*/ 	.word	0x00000060
        /*11cc*/ 	.word	0x00036890
        /*11d0*/ 	.short	0x010a
        /*11d2*/ 	.byte	0x3f
	.zero		1


	//   ....[75]....
        /*11d4*/ 	.word	0x0002f610
        /*11d8*/ 	.word	0x00000060
        /*11dc*/ 	.word	0x00036890
        /*11e0*/ 	.short	0x010a
        /*11e2*/ 	.byte	0x3f
	.zero		1


	//   ....[76]....
        /*11e4*/ 	.word	0x0002f660
        /*11e8*/ 	.word	0x00000060
        /*11ec*/ 	.word	0x000368b0
        /*11f0*/ 	.short	0x010a
        /*11f2*/ 	.byte	0x3f
	.zero		1


	//   ....[77]....
        /*11f4*/ 	.word	0x0002fa40
        /*11f8*/ 	.word	0x00000010
        /*11fc*/ 	.word	0x00036800
        /*1200*/ 	.short	0x010a
        /*1202*/ 	.byte	0x3f
	.zero		1


	//   ....[78]....
        /*1204*/ 	.word	0x0002fe40
        /*1208*/ 	.word	0x00000010
        /*120c*/ 	.word	0x00036800
        /*1210*/ 	.short	0x010a
        /*1212*/ 	.byte	0x3f
	.zero		1


	//   ....[79]....
        /*1214*/ 	.word	0x0002fe90
        /*1218*/ 	.word	0x00000003
        /*121c*/ 	.word	0x00036830
        /*1220*/ 	.short	0x010a
        /*1222*/ 	.byte	0x3f
	.zero		1


	//   ....[80]....
        /*1224*/ 	.word	0x0002fee0
        /*1228*/ 	.word	0x0000000d
        /*122c*/ 	.word	0x00036830
        /*1230*/ 	.short	0x010a
        /*1232*/ 	.byte	0x3f
	.zero		1


	//   ....[81]....
        /*1234*/ 	.word	0x0002ff30
        /*1238*/ 	.word	0x0000000b
        /*123c*/ 	.word	0x00036850
        /*1240*/ 	.short	0x010a
        /*1242*/ 	.byte	0x3f
	.zero		1


	//   ....[82]....
        /*1244*/ 	.word	0x0002ff80
        /*1248*/ 	.word	0x00000004
        /*124c*/ 	.word	0x00036830
        /*1250*/ 	.short	0x010a
        /*1252*/ 	.byte	0x3f
	.zero		1


	//   ....[83]....
        /*1254*/ 	.word	0x0002ffd0
        /*1258*/ 	.word	0x0000000b
        /*125c*/ 	.word	0x00036850
        /*1260*/ 	.short	0x010a
        /*1262*/ 	.byte	0x3f
	.zero		1


	//   ....[84]....
        /*1264*/ 	.word	0x00030020
        /*1268*/ 	.word	0x00000008
        /*126c*/ 	.word	0x00036850
        /*1270*/ 	.short	0x010a
        /*1272*/ 	.byte	0x3f
	.zero		1


	//   ....[85]....
        /*1274*/ 	.word	0x000301c0
        /*1278*/ 	.word	0x00000012
        /*127c*/ 	.word	0x00036820
        /*1280*/ 	.short	0x010a
        /*1282*/ 	.byte	0x3f
	.zero		1


	//   ....[86]....
        /*1284*/ 	.word	0x00030210
        /*1288*/ 	.word	0x00000005
        /*128c*/ 	.word	0x000368a0
        /*1290*/ 	.short	0x010a
        /*1292*/ 	.byte	0x3f
	.zero		1


	//   ....[87]....
        /*1294*/ 	.word	0x00030260
        /*1298*/ 	.word	0x00000005
        /*129c*/ 	.word	0x000368c0
        /*12a0*/ 	.short	0x010a
        /*12a2*/ 	.byte	0x3f
	.zero		1


	//   ....[88]....
        /*12a4*/ 	.word	0x000302b0
        /*12a8*/ 	.word	0x00000007
        /*12ac*/ 	.word	0x000368a0
        /*12b0*/ 	.short	0x010a
        /*12b2*/ 	.byte	0x3f
	.zero		1


	//   ....[89]....
        /*12b4*/ 	.word	0x00030300
        /*12b8*/ 	.word	0x00000007
        /*12bc*/ 	.word	0x000368c0
        /*12c0*/ 	.short	0x010a
        /*12c2*/ 	.byte	0x3f
	.zero		1


	//   ....[90]....
        /*12c4*/ 	.word	0x000304a0
        /*12c8*/ 	.word	0x00000000
        /*12cc*/ 	.word	0x00036840
        /*12d0*/ 	.short	0x010a
        /*12d2*/ 	.byte	0x3f
	.zero		1


	//   ....[91]....
        /*12d4*/ 	.word	0x000310d0
        /*12d8*/ 	.word	0x00000012
        /*12dc*/ 	.word	0x00036820
        /*12e0*/ 	.short	0x010a
        /*12e2*/ 	.byte	0x3f
	.zero		1


	//   ....[92]....
        /*12e4*/ 	.word	0x00031120
        /*12e8*/ 	.word	0x00000003
        /*12ec*/ 	.word	0x00036840
        /*12f0*/ 	.short	0x010a
        /*12f2*/ 	.byte	0x3f
	.zero		1


	//   ....[93]....
        /*12f4*/ 	.word	0x00031170
        /*12f8*/ 	.word	0x00000003
        /*12fc*/ 	.word	0x00000060
        /*1300*/ 	.short	0x010a
        /*1302*/ 	.byte	0x3f
	.zero		1


	//   ....[94]....
        /*1304*/ 	.word	0x000311c0
        /*1308*/ 	.word	0x00000003
        /*130c*/ 	.word	0x00036840
        /*1310*/ 	.short	0x010a
        /*1312*/ 	.byte	0x3f
	.zero		1


	//   ....[95]....
        /*1314*/ 	.word	0x00031210
        /*1318*/ 	.word	0x00000002
        /*131c*/ 	.word	0x00000060
        /*1320*/ 	.short	0x010a
        /*1322*/ 	.byte	0x3f
	.zero		1


	//   ....[96]....
        /*1324*/ 	.word	0x00031260
        /*1328*/ 	.word	0x00000002
        /*132c*/ 	.word	0x00036840
        /*1330*/ 	.short	0x010a
        /*1332*/ 	.byte	0x3f
	.zero		1


	//   ....[97]....
        /*1334*/ 	.word	0x000312b0
        /*1338*/ 	.word	0x00000002
        /*133c*/ 	.word	0x00000060
        /*1340*/ 	.short	0x010a
        /*1342*/ 	.byte	0x3f
	.zero		1


	//   ....[98]....
        /*1344*/ 	.word	0x00031300
        /*1348*/ 	.word	0x00000000
        /*134c*/ 	.word	0x00036860
        /*1350*/ 	.short	0x010a
        /*1352*/ 	.byte	0x3f
	.zero		1


	//   ....[99]....
        /*1354*/ 	.word	0x00031e80
        /*1358*/ 	.word	0x00000000
        /*135c*/ 	.word	0x00036820
        /*1360*/ 	.short	0x010a
        /*1362*/ 	.byte	0x3f
	.zero		1


	//   ....[100]....
        /*1364*/ 	.word	0x00032020
        /*1368*/ 	.word	0x00000006
        /*136c*/ 	.word	0x00000000
        /*1370*/ 	.short	0x010a
        /*1372*/ 	.byte	0x3f
	.zero		1


	//   ....[101]....
        /*1374*/ 	.word	0x00032070
        /*1378*/ 	.word	0x00000007
        /*137c*/ 	.word	0x00000000
        /*1380*/ 	.short	0x010a
        /*1382*/ 	.byte	0x3f
	.zero		1


	//   ....[102]....
        /*1384*/ 	.word	0x000320c0
        /*1388*/ 	.word	0x00000004
        /*138c*/ 	.word	0x00000000
        /*1390*/ 	.short	0x010a
        /*1392*/ 	.byte	0x3f
	.zero		1


	//----- nvinfo : EIATTR_NUM_MBARRIERS
	.align		4
.L_329:
        /*1394*/ 	.byte	0x03, 0x38
        /*1396*/ 	.short	0x0016


	//----- nvinfo : EIATTR_EXIT_INSTR_OFFSETS
	.align		4
        /*1398*/ 	.byte	0x04, 0x1c
        /*139a*/ 	.short	(.L_331 - .L_330)


	//   ....[0]....
.L_330:
        /*139c*/ 	.word	0x0002f560


	//----- nvinfo : EIATTR_MAX_THREADS
	.align		4
.L_331:
        /*13a0*/ 	.byte	0x04, 0x05
        /*13a2*/ 	.short	(.L_333 - .L_332)
.L_332:
        /*13a4*/ 	.word	0x00000180
        /*13a8*/ 	.word	0x00000001
        /*13ac*/ 	.word	0x00000001


	//----- nvinfo : EIATTR_CRS_STACK_SIZE
	.align		4
.L_333:
        /*13b0*/ 	.byte	0x04, 0x1e
        /*13b2*/ 	.short	(.L_335 - .L_334)
.L_334:
        /*13b4*/ 	.word	0x00000000


	//----- nvinfo : EIATTR_CBANK_PARAM_SIZE
	.align		4
.L_335:
        /*13b8*/ 	.byte	0x03, 0x19
        /*13ba*/ 	.short	0x0af0


	//----- nvinfo : EIATTR_PARAM_CBANK
	.align		4
        /*13bc*/ 	.byte	0x04, 0x0a
        /*13be*/ 	.short	(.L_337 - .L_336)
	.align		4
.L_336:
        /*13c0*/ 	.word	index@(.nv.constant0._ZN7cutlass13device_kernelIN5flash11enable_sm90INS1_16FlashAttnFwdSm90INS1_25CollectiveMainloopFwdSm90ILi2EN4cute5tupleIJNS5_1CILi1EEES8_S8_EEENS6_IJNS7_ILi128EEENS7_ILi112EEENS7_ILi192EEEEEELi192ENS_6half_tEfNS_4arch4Sm90ELb1ELb0ELb0ELb1ELb0ELb1ELb0ELb1ELb1ELb1ELb1ELb0EEENS1_21CollectiveEpilogueFwdINS6_IJSA_SC_SB_EEES9_SE_SG_Li256ELb1ELb1ELb1ELb0EEENS1_36VarlenDynamicPersistentTileSchedulerILi128ELi112ELi256ELi128ELb1ELb1ELb1ELb1ELb1ELb1EEEEEEEEEvNT_6ParamsE)
        /*13c4*/ 	.short	0x0210
        /*13c6*/ 	.short	0x0af0


	//----- nvinfo : EIATTR_SW_WAR
	.align		4
.L_337:
        /*13c8*/ 	.byte	0x04, 0x36
        /*13ca*/ 	.short	(.L_339 - .L_338)
.L_338:
        /*13cc*/ 	.word	0x00000008
.L_339:


//--------------------- .nv.callgraph             --------------------------
	.section	.nv.callgraph,"",@"SHT_CUDA_CALLGRAPH"
	.align	4
	.sectionentsize	8
	.align		4
        /*0000*/ 	.word	0x00000000
	.align		4
        /*0004*/ 	.word	0xffffffff
	.align		4
        /*0008*/ 	.word	index@(_ZN7cutlass13device_kernelIN5flash11enable_sm90INS1_16FlashAttnFwdSm90INS1_25CollectiveMainloopFwdSm90ILi2EN4cute5tupleIJNS5_1CILi1EEES8_S8_EEENS6_IJNS7_ILi128EEENS7_ILi112EEENS7_ILi192EEEEEELi192ENS_6half_tEfNS_4arch4Sm90ELb0ELb0ELb0ELb0ELb0ELb0ELb0ELb1ELb1ELb1ELb1ELb0EEENS1_21CollectiveEpilogueFwdINS6_IJSA_SC_SB_EEES9_SE_SG_Li256ELb0ELb1ELb1ELb0EEENS1_19SingleTileSchedulerILb0ELb1ELb1ELi128EEEEEEEEEvNT_6ParamsE)
	.align		4
        /*000c*/ 	.word	index@(__assertfail)
	.align		4
        /*0010*/ 	.word	index@(_ZN7cutlass13device_kernelIN5flash11enable_sm90INS1_16FlashAttnFwdSm90INS1_25CollectiveMainloopFwdSm90ILi2EN4cute5tupleIJNS5_1CILi1EEES8_S8_EEENS6_IJNS7_ILi128EEENS7_ILi112EEENS7_ILi192EEEEEELi192ENS_6half_tEfNS_4arch4Sm90ELb0ELb0ELb0ELb1ELb0ELb0ELb0ELb1ELb1ELb1ELb1ELb0EEENS1_21CollectiveEpilogueFwdINS6_IJSA_SC_SB_EEES9_SE_SG_Li256ELb1ELb1ELb1ELb0EEENS1_36VarlenDynamicPersistentTileSchedulerILi128ELi112ELi256ELi128ELb1ELb1ELb1ELb0ELb1ELb1EEEEEEEEEvNT_6ParamsE)
	.align		4
        /*0014*/ 	.word	index@(__assertfail)
	.align		4
        /*0018*/ 	.word	index@(_ZN7cutlass13device_kernelIN5flash11enable_sm90INS1_16FlashAttnFwdSm90INS1_25CollectiveMainloopFwdSm90ILi2EN4cute5tupleIJNS5_1CILi1EEES8_S8_EEENS6_IJNS7_ILi128EEENS7_ILi112EEENS7_ILi192EEEEEELi192ENS_6half_tEfNS_4arch4Sm90ELb0ELb0ELb0ELb1ELb0ELb1ELb0ELb1ELb1ELb1ELb1ELb0EEENS1_21CollectiveEpilogueFwdINS6_IJSA_SC_SB_EEES9_SE_SG_Li256ELb1ELb1ELb1ELb0EEENS1_36VarlenDynamicPersistentTileSchedulerILi128ELi112ELi256ELi128ELb1ELb1ELb1ELb0ELb1ELb1EEEEEEEEEvNT_6ParamsE)
	.align		4
        /*001c*/ 	.word	index@(__assertfail)
	.align		4
        /*0020*/ 	.word	index@(_ZN7cutlass13device_kernelIN5flash11enable_sm90INS1_16FlashAttnFwdSm90INS1_25CollectiveMainloopFwdSm90ILi2EN4cute5tupleIJNS5_1CILi1EEES8_S8_EEENS6_IJNS7_ILi128EEENS7_ILi96EEENS7_ILi192EEEEEELi192ENS_6half_tEfNS_4arch4Sm90ELb0ELb1ELb0ELb0ELb0ELb0ELb0ELb1ELb1ELb1ELb1ELb0EEENS1_21CollectiveEpilogueFwdINS6_IJSA_SC_SB_EEES9_SE_SG_Li256ELb0ELb1ELb1ELb0EEENS1_19SingleTileSchedulerILb0ELb1ELb1ELi128EEEEEEEEEvNT_6ParamsE)
	.align		4
        /*0024*/ 	.word	index@(__assertfail)
	.align		4
        /*0028*/ 	.word	index@(_ZN7cutlass13device_kernelIN5flash11enable_sm90INS1_16FlashAttnFwdSm90INS1_25CollectiveMainloopFwdSm90ILi2EN4cute5tupleIJNS5_1CILi1EEES8_S8_EEENS6_IJNS7_ILi128EEENS7_ILi96EEENS7_ILi192EEEEEELi192ENS_6half_tEfNS_4arch4Sm90ELb0ELb1ELb0ELb1ELb0ELb0ELb0ELb1ELb1ELb1ELb1ELb0EEENS1_21CollectiveEpilogueFwdINS6_IJSA_SC_SB_EEES9_SE_SG_Li256ELb1ELb1ELb1ELb0EEENS1_36VarlenDynamicPersistentTileSchedulerILi128ELi96ELi256ELi128ELb1ELb1ELb1ELb1ELb0ELb1EEEEEEEEEvNT_6ParamsE)
	.align		4
        /*002c*/ 	.word	index@(__assertfail)
	.align		4
        /*0030*/ 	.word	index@(_ZN7cutlass13device_kernelIN5flash11enable_sm90INS1_16FlashAttnFwdSm90INS1_25CollectiveMainloopFwdSm90ILi2EN4cute5tupleIJNS5_1CILi1EEES8_S8_EEENS6_IJNS7_ILi128EEENS7_ILi96EEENS7_ILi192EEEEEELi192ENS_6half_tEfNS_4arch4Sm90ELb0ELb1ELb0ELb1ELb0ELb1ELb0ELb1ELb1ELb1ELb1ELb0EEENS1_21CollectiveEpilogueFwdINS6_IJSA_SC_SB_EEES9_SE_SG_Li256ELb1ELb1ELb1ELb0EEENS1_36VarlenDynamicPersistentTileSchedulerILi128ELi96ELi256ELi128ELb1ELb1ELb1ELb1ELb0ELb1EEEEEEEEEvNT_6ParamsE)
	.align		4
        /*0034*/ 	.word	index@(__assertfail)
	.align		4
        /*0038*/ 	.word	index@(_ZN7cutlass13device_kernelIN5flash11enable_sm90INS1_16FlashAttnFwdSm90INS1_25CollectiveMainloopFwdSm90ILi2EN4cute5tupleIJNS5_1CILi1EEES8_S8_EEENS6_IJNS7_ILi128EEENS7_ILi112EEENS7_ILi192EEEEEELi192ENS_6half_tEfNS_4arch4Sm90ELb1ELb0ELb0ELb0ELb0ELb0ELb0ELb1ELb1ELb1ELb1ELb0EEENS1_21CollectiveEpilogueFwdINS6_IJSA_SC_SB_EEES9_SE_SG_Li256ELb0ELb1ELb1ELb0EEENS1_19SingleTileSchedulerILb0ELb1ELb1ELi128EEEEEEEEEvNT_6ParamsE)
	.align		4
        /*003c*/ 	.word	index@(__assertfail)
	.align		4
        /*0040*/ 	.word	index@(_ZN7cutlass13device_kernelIN5flash11enable_sm90INS1_16FlashAttnFwdSm90INS1_25CollectiveMainloopFwdSm90ILi2EN4cute5tupleIJNS5_1CILi1EEES8_S8_EEENS6_IJNS7_ILi128EEENS7_ILi112EEENS7_ILi192EEEEEELi192ENS_6half_tEfNS_4arch4Sm90ELb1ELb0ELb0ELb1ELb0ELb0ELb0ELb1ELb1ELb1ELb1ELb0EEENS1_21CollectiveEpilogueFwdINS6_IJSA_SC_SB_EEES9_SE_SG_Li256ELb1ELb1ELb1ELb0EEENS1_36VarlenDynamicPersistentTileSchedulerILi128ELi112ELi256ELi128ELb1ELb1ELb1ELb1ELb1ELb1EEEEEEEEEvNT_6ParamsE)
	.align		4
        /*0044*/ 	.word	index@(__assertfail)
	.align		4
        /*0048*/ 	.word	index@(_ZN7cutlass13device_kernelIN5flash11enable_sm90INS1_16FlashAttnFwdSm90INS1_25CollectiveMainloopFwdSm90ILi2EN4cute5tupleIJNS5_1CILi1EEES8_S8_EEENS6_IJNS7_ILi128EEENS7_ILi112EEENS7_ILi192EEEEEELi192ENS_6half_tEfNS_4arch4Sm90ELb1ELb0ELb0ELb1ELb0ELb1ELb0ELb1ELb1ELb1ELb1ELb0EEENS1_21CollectiveEpilogueFwdINS6_IJSA_SC_SB_EEES9_SE_SG_Li256ELb1ELb1ELb1ELb0EEENS1_36VarlenDynamicPersistentTileSchedulerILi128ELi112ELi256ELi128ELb1ELb1ELb1ELb1ELb1ELb1EEEEEEEEEvNT_6ParamsE)
	.align		4
        /*004c*/ 	.word	index@(__assertfail)
	.align		4
        /*0050*/ 	.word	0x00000000
	.align		4
        /*0054*/ 	.word	0xfffffffe
	.align		4
        /*0058*/ 	.word	0x00000000
	.align		4
        /*005c*/ 	.word	0xfffffffd
	.align		4
        /*0060*/ 	.word	0x00000000
	.align		4
        /*0064*/ 	.word	0xfffffffc


//--------------------- .nv.constant4             --------------------------
	.section	.nv.constant4,"a",@progbits
	.align	8
	.align		8
.nv.constant4:
        /*0000*/ 	.dword	__assertfail
	.align		8
        /*0008*/ 	.dword	__unnamed_1
	.align		8
        /*0010*/ 	.dword	__unnamed_2
	.align		8
        /*0018*/ 	.dword	__unnamed_3
	.align		8
        /*0020*/ 	.dword	__unnamed_4
	.align		8
        /*0028*/ 	.dword	__unnamed_5
	.align		8
        /*0030*/ 	.dword	__unnamed_6
	.align		8
        /*0038*/ 	.dword	__unnamed_7
	.align		8
        /*0040*/ 	.dword	__unnamed_8
	.align		8
        /*0048*/ 	.dword	__unnamed_9
	.align		8
        /*0050*/ 	.dword	_ZN72_INTERNAL_8379c483_36_flash_fwd_hdim192_fp16_split_sm90_cu_de61a85f_30414cuda3std3__45__cpo5beginE
	.align		8
        /*0058*/ 	.dword	_ZN72_INTERNAL_8379c483_36_flash_fwd_hdim192_fp16_split_sm90_cu_de61a85f_30414cuda3std3__45__cpo3endE
	.align		8
        /*0060*/ 	.dword	_ZN72_INTERNAL_8379c483_36_flash_fwd_hdim192_fp16_split_sm90_cu_de61a85f_30414cuda3std3__45__cpo6cbeginE
	.align		8
        /*0068*/ 	.dword	_ZN72_INTERNAL_8379c483_36_flash_fwd_hdim192_fp16_split_sm90_cu_de61a85f_30414cuda3std3__45__cpo4cendE
	.align		8
        /*0070*/ 	.dword	_ZN72_INTERNAL_8379c483_36_flash_fwd_hdim192_fp16_split_sm90_cu_de61a85f_30414cuda3std3__474_GLOBAL__N__8379c483_36_flash_fwd_hdim192_fp16_split_sm90_cu_de61a85f_30416ignoreE
	.align		8
        /*0078*/ 	.dword	_ZN72_INTERNAL_8379c483_36_flash_fwd_hdim192_fp16_split_sm90_cu_de61a85f_30414cuda3std3__419piecewise_constructE
	.align		8
        /*0080*/ 	.dword	_ZN72_INTERNAL_8379c483_36_flash_fwd_hdim192_fp16_split_sm90_cu_de61a85f_30414cuda3std3__48in_placeE
	.align		8
        /*0088*/ 	.dword	_ZN72_INTERNAL_8379c483_36_flash_fwd_hdim192_fp16_split_sm90_cu_de61a85f_30414cuda3std6ranges3__45__cpo4swapE
	.align		8
        /*0090*/ 	.dword	_ZN72_INTERNAL_8379c483_36_flash_fwd_hdim192_fp16_split_sm90_cu_de61a85f_30414cuda3std6ranges3__45__cpo9iter_moveE
	.align		8
        /*0098*/ 	.dword	_ZN72_INTERNAL_8379c483_36_flash_fwd_hdim192_fp16_split_sm90_cu_de61a85f_30414cute7productE
	.align		8
        /*00a0*/ 	.dword	_ZN72_INTERNAL_8379c483_36_flash_fwd_hdim192_fp16_split_sm90_cu_de61a85f_30414cute1_E
	.align		8
        /*00a8*/ 	.dword	$str$20
	.align		8
        /*00b0*/ 	.dword	$str$21


//--------------------- .text._ZN7cutlass13device_kernelIN5flash11enable_sm90INS1_16FlashAttnFwdSm90INS1_25CollectiveMainloopFwdSm90ILi2EN4cute5tupleIJNS5_1CILi1EEES8_S8_EEENS6_IJNS7_ILi128EEENS7_ILi112EEENS7_ILi192EEEEEELi192ENS_6half_tEfNS_4arch4Sm90ELb0ELb0ELb0ELb0ELb0ELb0ELb0ELb1ELb1ELb1ELb1ELb0EEENS1_21CollectiveEpilogueFwdINS6_IJSA_SC_SB_EEES9_SE_SG_Li256ELb0ELb1ELb1ELb0EEENS1_19SingleTileSchedulerILb0ELb1ELb1ELi128EEEEEEEEEvNT_6ParamsE --------------------------
	.section	.text._ZN7cutlass13device_kernelIN5flash11enable_sm90INS1_16FlashAttnFwdSm90INS1_25CollectiveMainloopFwdSm90ILi2EN4cute5tupleIJNS5_1CILi1EEES8_S8_EEENS6_IJNS7_ILi128EEENS7_ILi112EEENS7_ILi192EEEEEELi192ENS_6half_tEfNS_4arch4Sm90ELb0ELb0ELb0ELb0ELb0ELb0ELb0ELb1ELb1ELb1ELb1ELb0EEENS1_21CollectiveEpilogueFwdINS6_IJSA_SC_SB_EEES9_SE_SG_Li256ELb0ELb1ELb1ELb0EEENS1_19SingleTileSchedulerILb0ELb1ELb1ELi128EEEEEEEEEvNT_6ParamsE,"ax",@progbits
	.align	128
.text._ZN7cutlass13device_kernelIN5flash11enable_sm90INS1_16FlashAttnFwdSm90INS1_25CollectiveMainloopFwdSm90ILi2EN4cute5tupleIJNS5_1CILi1EEES8_S8_EEENS6_IJNS7_ILi128EEENS7_ILi112EEENS7_ILi192EEEEEELi192ENS_6half_tEfNS_4arch4Sm90ELb0ELb0ELb0ELb0ELb0ELb0ELb0ELb1ELb1ELb1ELb1ELb0EEENS1_21CollectiveEpilogueFwdINS6_IJSA_SC_SB_EEES9_SE_SG_Li256ELb0ELb1ELb1ELb0EEENS1_19SingleTileSchedulerILb0ELb1ELb1ELi128EEEEEEEEEvNT_6ParamsE:
        .type           _ZN7cutlass13device_kernelIN5flash11enable_sm90INS1_16FlashAttnFwdSm90INS1_25CollectiveMainloopFwdSm90ILi2EN4cute5tupleIJNS5_1CILi1EEES8_S8_EEENS6_IJNS7_ILi128EEENS7_ILi112EEENS7_ILi192EEEEEELi192ENS_6half_tEfNS_4arch4Sm90ELb0ELb0ELb0ELb0ELb0ELb0ELb0ELb1ELb1ELb1ELb1ELb0EEENS1_21CollectiveEpilogueFwdINS6_IJSA_SC_SB_EEES9_SE_SG_Li256ELb0ELb1ELb1ELb0EEENS1_19SingleTileSchedulerILb0ELb1ELb1ELi128EEEEEEEEEvNT_6ParamsE,@function
        .size           _ZN7cutlass13device_kernelIN5flash11enable_sm90INS1_16FlashAttnFwdSm90INS1_25CollectiveMainloopFwdSm90ILi2EN4cute5tupleIJNS5_1CILi1EEES8_S8_EEENS6_IJNS7_ILi128EEENS7_ILi112EEENS7_ILi192EEEEEELi192ENS_6half_tEfNS_4arch4Sm90ELb0ELb0ELb0ELb0ELb0ELb0ELb0ELb1ELb1ELb1ELb1ELb0EEENS1_21CollectiveEpilogueFwdINS6_IJSA_SC_SB_EEES9_SE_SG_Li256ELb0ELb1ELb1ELb0EEENS1_19SingleTileSchedulerILb0ELb1ELb1ELi128EEEEEEEEEvNT_6ParamsE,(.L_x_3022 - _ZN7cutlass13device_kernelIN5flash11enable_sm90INS1_16FlashAttnFwdSm90INS1_25CollectiveMainloopFwdSm90ILi2EN4cute5tupleIJNS5_1CILi1EEES8_S8_EEENS6_IJNS7_ILi128EEENS7_ILi112EEENS7_ILi192EEEEEELi192ENS_6half_tEfNS_4arch4Sm90ELb0ELb0ELb0ELb0ELb0ELb0ELb0ELb1ELb1ELb1ELb1ELb0EEENS1_21CollectiveEpilogueFwdINS6_IJSA_SC_SB_EEES9_SE_SG_Li256ELb0ELb1ELb1ELb0EEENS1_19SingleTileSchedulerILb0ELb1ELb1ELi128EEEEEEEEEvNT_6ParamsE)
        .other          _ZN7cutlass13device_kernelIN5flash11enable_sm90INS1_16FlashAttnFwdSm90INS1_25CollectiveMainloopFwdSm90ILi2EN4cute5tupleIJNS5_1CILi1EEES8_S8_EEENS6_IJNS7_ILi128EEENS7_ILi112EEENS7_ILi192EEEEEELi192ENS_6half_tEfNS_4arch4Sm90ELb0ELb0ELb0ELb0ELb0ELb0ELb0ELb1ELb1ELb1ELb1ELb0EEENS1_21CollectiveEpilogueFwdINS6_IJSA_SC_SB_EEES9_SE_SG_Li256ELb0ELb1ELb1ELb0EEENS1_19SingleTileSchedulerILb0ELb1ELb1ELi128EEEEEEEEEvNT_6ParamsE,@"STO_CUDA_ENTRY STV_DEFAULT"
_ZN7cutlass13device_kernelIN5flash11enable_sm90INS1_16FlashAttnFwdSm90INS1_25CollectiveMainloopFwdSm90ILi2EN4cute5tupleIJNS5_1CILi1EEES8_S8_EEENS6_IJNS7_ILi128EEENS7_ILi112EEENS7_ILi192EEEEEELi192ENS_6half_tEfNS_4arch4Sm90ELb0ELb0ELb0ELb0ELb0ELb0ELb0ELb1ELb1ELb1ELb1ELb0EEENS1_21CollectiveEpilogueFwdINS6_IJSA_SC_SB_EEES9_SE_SG_Li256ELb0ELb1ELb1ELb0EEENS1_19SingleTileSchedulerILb0ELb1ELb1ELi128EEEEEEEEEvNT_6ParamsE:
[----:B------:R-:W0:Y:S02]  /*0000*/  LDC R1, c[0x0][0x28] ;  /* 0x00000a00ff017b82 */ /* 0x000e240000000800 */
[----:B0-----:R-:W-:Y:S01]  /*0010*/  VIADD R1, R1, 0xfffffff0 ;  /* 0xfffffff001017836 */ /* 0x001fe20000000000 */
[----:B------:R-:W0:Y:S01]  /*0020*/  S2R R3, SR_TID.X ;  /* 0x0000000000037919 */ /* 0x000e220000002100 */
[----:B------:R-:W-:Y:S01]  /*0030*/  ELECT P0, URZ, PT ;  /* 0x00000000003f782f */ /* 0x000fe20003800000 */
[----:B------:R-:W-:Y:S01]  /*0040*/  BSSY B0, `(.L_x_0) ;  /* 0x000000e000007945 */ /* 0x000fe20003800000 */
[----:B0-----:R-:W-:-:S05]  /*0050*/  SHF.R.U32.HI R0, RZ, 0x5, R3 ;  /* 0x00000005ff007819 */ /* 0x001fca0000011603 */
[----:B------:R-:W0:Y:S02]  /*0060*/  SHFL.IDX PT, R2, R0, RZ, 0x1f ;  /* 0x00001fff00027589 */ /* 0x000e2400000e0000 */
[----:B0-----:R-:W-:Y:S02]  /*0070*/  ISETP.EQ.AND P0, PT, R2, RZ, P0 ;  /* 0x000000ff0200720c */ /* 0x001fe40000702270 */
[----:B------:R-:W-:-:S11]  /*0080*/  SHF.R.U32.HI R2, RZ, 0x7, R3 ;  /* 0x00000007ff027819 */ /* 0x000fd60000011603 */
[----:B------:R-:W-:Y:S05]  /*0090*/  @!P0 BRA `(.L_x_1) ;  /* 0x0000000000208947 */ /* 0x000fea0003800000 */
[----:B------:R-:W-:Y:S02]  /*00a0*/  ULDC.64 UR4, c[0x0][0x198] ;  /* 0x0000660000047ab9 */ /* 0x000fe40000000a00 */
[----:B------:R-:W-:Y:S02]  /*00b0*/  UIADD3 UR6, UP0, UR4, 0x370, URZ ;  /* 0x0000037004067890 */ /* 0x000fe4000ff1e03f */
[----:B------:R-:W-:Y:S02]  /*00c0*/  UIADD3 UR4, UP1, UR4, 0x470, URZ ;  /* 0x0000047004047890 */ /* 0x000fe4000ff3e03f */
[----:B------:R-:W-:Y:S02]  /*00d0*/  UIADD3.X UR7, URZ, UR5, URZ, UP0, !UPT ;  /* 0x000000053f077290 */ /* 0x000fe400087fe43f */
[----:B------:R-:W-:-:S07]  /*00e0*/  UIADD3.X UR5, URZ, UR5, URZ, UP1, !UPT ;  /* 0x000000053f057290 */ /* 0x000fce0008ffe43f */
[----:B------:R0:W-:Y:S02]  /*00f0*/  UTMACCTL.PF [UR6] ;  /* 0x00000000060079b9 */ /* 0x0001e40008040000 */
[----:B------:R0:W-:Y:S02]  /*0100*/  UTMACCTL.PF [UR4] ;  /* 0x00000000040079b9 */ /* 0x0001e40008040000 */
[----:B0-----:R-:W-:Y:S01]  /*0110*/  NOP ;  /* 0x0000000000007918 */ /* 0x001fe20000000000 */
.L_x_1:
[----:B------:R-:W-:Y:S05]  /*0120*/  BSYNC B0 ;  /* 0x0000000000007941 */ /* 0x000fea0003800000 */
.L_x_0:
[----:B------:R-:W-:Y:S01]  /*0130*/  VOTEU.ANY UP0, P0 ;  /* 0x00000000003f7886 */ /* 0x000fe20000000100 */
[----:B------:R-:W0:Y:S01]  /*0140*/  SHFL.IDX PT, R2, R2, RZ, 0x1f ;  /* 0x00001fff02027589 */ /* 0x000e2200000e0000 */
[----:B------:R-:W-:Y:S01]  /*0150*/  UMOV UR4, 0x80 ;  /* 0x0000008000047882 */ /* 0x000fe20000000000 */
[----:B------:R-:W-:Y:S01]  /*0160*/  UMOV UR7, 0x100 ;  /* 0x0000010000077882 */ /* 0x000fe20000000000 */
[----:B------:R-:W-:Y:S01]  /*0170*/  VOTEU.ANY UP1, P0 ;  /* 0x00000000003f7886 */ /* 0x000fe20000020100 */
[----:B------:R-:W1:Y:S01]  /*0180*/  @UP0 S2UR UR8, SR_CgaCtaId ;  /* 0x00000000000809c3 */ /* 0x000e620000008800 */
[----:B------:R-:W2:Y:S01]  /*0190*/  SHFL.IDX PT, R3, R0, RZ, 0x1f ;  /* 0x00001fff00037589 */ /* 0x000ea200000e0000 */
[----:B------:R-:W-:Y:S01]  /*01a0*/  @UP0 UMOV UR6, 0x400 ;  /* 0x0000040000060882 */ /* 0x000fe20000000000 */
[----:B------:R-:W-:-:S04]  /*01b0*/  @UP0 UIADD3 UR4, -UR4, 0x100000, URZ ;  /* 0x0010000004040890 */ /* 0x000fc8000fffe13f */
[----:B------:R-:W-:Y:S02]  /*01c0*/  @UP0 USHF.L.U32 UR5, UR4, 0xb, URZ ;  /* 0x0000000b04050899 */ /* 0x000fe4000800063f */
[----:B------:R-:W-:Y:S01]  /*01d0*/  @UP0 USHF.L.U32 UR4, UR4, 0x1, URZ ;  /* 0x0000000104040899 */ /* 0x000fe2000800063f */
[----:B------:R-:W-:Y:S01]  /*01e0*/  VOTEU.ANY UP2, P0 ;  /* 0x00000000003f7886 */ /* 0x000fe20000040100 */
[----:B0-----:R-:W-:Y:S01]  /*01f0*/  R2UR UR9, R2 ;  /* 0x00000000020972ca */ /* 0x001fe200000e0000 */
[----:B-1----:R-:W-:Y:S01]  /*0200*/  @UP0 ULEA UR8, UR8, UR6, 0x18 ;  /* 0x0000000608080291 */ /* 0x002fe2000f8ec03f */
[----:B--2---:R-:W-:Y:S01]  /*0210*/  ISETP.NE.AND P1, PT, R3, RZ, PT ;  /* 0x000000ff0300720c */ /* 0x004fe20003f25270 */
[----:B------:R-:W-:-:S04]  /*0220*/  @UP0 UIADD3 UR6, -UR7, 0x100000, URZ ;  /* 0x0010000007060890 */ /* 0x000fc8000fffe13f */
[----:B------:R-:W-:Y:S02]  /*0230*/  @UP0 USHF.L.U32 UR7, UR6, 0xb, URZ ;  /* 0x0000000b06070899 */ /* 0x000fe4000800063f */
[----:B------:R-:W-:-:S04]  /*0240*/  @UP0 USHF.L.U32 UR6, UR6, 0x1, URZ ;  /* 0x0000000106060899 */ /* 0x000fc8000800063f */
[----:B------:R-:W-:Y:S01]  /*0250*/  UISETP.NE.AND UP0, UPT, UR9, URZ, UPT ;  /* 0x0000003f0900728c */ /* 0x000fe2000bf05270 */
[----:B------:R-:W0:Y:S02]  /*0260*/  FENCE.VIEW.ASYNC.S ;  /* 0x00000000000073c6 */ /* 0x000e240000000000 */
[----:B0-----:R0:W1:Y:S05]  /*0270*/  @UP1 SYNCS.EXCH.64 URZ, [UR8+0x36800], UR4 ;  /* 0x03680004083f15b2 */ /* 0x00106a0008000100 */
[----:B------:R0:W2:Y:S01]  /*0280*/  @UP2 SYNCS.EXCH.64 URZ, [UR8+0x36820], UR6 ;  /* 0x03682006083f25b2 */ /* 0x0000a20008000100 */
[----:B------:R-:W-:Y:S05]  /*0290*/  @P1 BRA `(.L_x_2) ;  /* 0x0000000000481947 */ /* 0x000fea0003800000 */
[----:B0-----:R-:W0:Y:S01]  /*02a0*/  S2UR UR5, SR_CgaCtaId ;  /* 0x00000000000579c3 */ /* 0x001e220000008800 */
[----:B------:R-:W-:Y:S01]  /*02b0*/  UMOV UR4, 0x400 ;  /* 0x0000040000047882 */ /* 0x000fe20000000000 */
[----:B------:R-:W-:Y:S01]  /*02c0*/  UMOV UR6, 0x1 ;  /* 0x0000000100067882 */ /* 0x000fe20000000000 */
[----:B------:R-:W-:Y:S01]  /*02d0*/  UMOV UR7, 0x2 ;  /* 0x0000000200077882 */ /* 0x000fe20000000000 */
[----:B------:R-:W-:Y:S01]  /*02e0*/  ELECT P0, URZ, PT ;  /* 0x00000000003f782f */ /* 0x000fe20003800000 */
[----:B0-----:R-:W-:Y:S02]  /*02f0*/  ULEA UR8, UR5, UR4, 0x18 ;  /* 0x0000000405087291 */ /* 0x001fe4000f8ec03f */
[----:B------:R-:W-:-:S04]  /*0300*/  UIADD3 UR4, -UR6, 0x100000, URZ ;  /* 0x0010000006047890 */ /* 0x000fc8000fffe13f */
[----:B------:R-:W-:Y:S02]  /*0310*/  USHF.L.U32 UR5, UR4, 0xb, URZ ;  /* 0x0000000b04057899 */ /* 0x000fe4000800063f */
[----:B------:R-:W-:Y:S02]  /*0320*/  USHF.L.U32 UR4, UR4, 0x1, URZ ;  /* 0x0000000104047899 */ /* 0x000fe4000800063f */
[----:B------:R-:W-:-:S04]  /*0330*/  UIADD3 UR6, -UR7, 0x100000, URZ ;  /* 0x0010000007067890 */ /* 0x000fc8000fffe13f */
[----:B------:R-:W-:Y:S02]  /*0340*/  USHF.L.U32 UR7, UR6, 0xb, URZ ;  /* 0x0000000b06077899 */ /* 0x000fe4000800063f */
[----:B------:R-:W-:Y:S01]  /*0350*/  USHF.L.U32 UR6, UR6, 0x1, URZ ;  /* 0x0000000106067899 */ /* 0x000fe2000800063f */
[----:B------:R-:W0:Y:S03]  /*0360*/  FENCE.VIEW.ASYNC.S ;  /* 0x00000000000073c6 */ /* 0x000e260000000000 */
[----:B0-----:R3:W4:Y:S08]  /*0370*/  SYNCS.EXCH.64 URZ, [UR8+0x36830], UR4 ;  /* 0x03683004083f75b2 */ /* 0x0017300008000100 */
[----:B------:R3:W0:Y:S01]  /*0380*/  SYNCS.EXCH.64 URZ, [UR8+0x36840], UR6 ;  /* 0x03684006083f75b2 */ /* 0x0006220008000100 */
[----:B------:R3:W0:Y:S01]  /*0390*/  SYNCS.EXCH.64 URZ, [UR8+0x36838], UR4 ;  /* 0x03683804083f75b2 */ /* 0x0006220008000100 */
[----:B------:R3:W0:Y:S02]  /*03a0*/  SYNCS.EXCH.64 URZ, [UR8+0x36848], UR6 ;  /* 0x03684806083f75b2 */ /* 0x0006240008000100 */
[----:B---3--:R-:W-:Y:S01]  /*03b0*/  NOP ;  /* 0x0000000000007918 */ /* 0x008fe20000000000 */
.L_x_2:
[----:B------:R-:W3:Y:S01]  /*03c0*/  SHFL.IDX PT, R2, R0, RZ, 0x1f ;  /* 0x00001fff00027589 */ /* 0x000ee200000e0000 */
[----:B------:R-:W-:Y:S01]  /*03d0*/  NOP ;  /* 0x0000000000007918 */ /* 0x000fe20000000000 */
[----:B---3--:R-:W-:-:S13]  /*03e0*/  ISETP.NE.AND P0, PT, R2, RZ, PT ;  /* 0x000000ff0200720c */ /* 0x008fda0003f05270 */
        /* <DEDUP_REMOVED lines=14> */
[----:B0-----:R3:W0:Y:S08]  /*04d0*/  SYNCS.EXCH.64 URZ, [UR8+0x36850], UR4 ;  /* 0x03685004083f75b2 */ /* 0x0016300008000100 */
[----:B------:R3:W0:Y:S01]  /*04e0*/  SYNCS.EXCH.64 URZ, [UR8+0x36860], UR6 ;  /* 0x03686006083f75b2 */ /* 0x0006220008000100 */
[----:B------:R3:W0:Y:S01]  /*04f0*/  SYNCS.EXCH.64 URZ, [UR8+0x36858], UR4 ;  /* 0x03685804083f75b2 */ /* 0x0006220008000100 */
[----:B------:R3:W0:Y:S02]  /*0500*/  SYNCS.EXCH.64 URZ, [UR8+0x36868], UR6 ;  /* 0x03686806083f75b2 */ /* 0x0006240008000100 */
[----:B---3--:R-:W-:Y:S01]  /*0510*/  NOP ;  /* 0x0000000000007918 */ /* 0x008fe20000000000 */
.L_x_3:
[----:B------:R-:W3:Y:S01]  /*0520*/  SHFL.IDX PT, R2, R0, RZ, 0x1f ;  /* 0x00001fff00027589 */ /* 0x000ee200000e0000 */
[----:B------:R-:W-:Y:S01]  /*0530*/  NOP ;  /* 0x0000000000007918 */ /* 0x000fe20000000000 */
[----:B---3--:R-:W-:-:S13]  /*0540*/  ISETP.NE.AND P0, PT, R2, RZ, PT ;  /* 0x000000ff0200720c */ /* 0x008fda0003f05270 */
[----:B------:R-:W-:Y:S05]  /*0550*/  @P0 BRA `(.L_x_4) ;  /* 0x0000000000380947 */ /* 0x000fea0003800000 */
[----:B0-----:R-:W0:Y:S01]  /*0560*/  S2UR UR5, SR_CgaCtaId ;  /* 0x00000000000579c3 */ /* 0x001e220000008800 */
[----:B------:R-:W-:Y:S01]  /*0570*/  UMOV UR4, 0x400 ;  /* 0x0000040000047882 */ /* 0x000fe20000000000 */
[----:B------:R-:W-:Y:S01]  /*0580*/  UMOV UR7, 0x1 ;  /* 0x0000000100077882 */ /* 0x000fe20000000000 */
[----:B------:R-:W-:Y:S01]  /*0590*/  ELECT P0, URZ, PT ;  /* 0x00000000003f782f */ /* 0x000fe20003800000 */
[----:B0-----:R-:W-:Y:S02]  /*05a0*/  ULEA UR6, UR5, UR4, 0x18 ;  /* 0x0000000405067291 */ /* 0x001fe4000f8ec03f */
[----:B------:R-:W-:-:S04]  /*05b0*/  UIADD3 UR4, -UR7, 0x100000, URZ ;  /* 0x0010000007047890 */ /* 0x000fc8000fffe13f */
[----:B------:R-:W-:Y:S02]  /*05c0*/  USHF.L.U32 UR5, UR4, 0xb, URZ ;  /* 0x0000000b04057899 */ /* 0x000fe4000800063f */
[----:B------:R-:W-:Y:S01]  /*05d0*/  USHF.L.U32 UR4, UR4, 0x1, URZ ;  /* 0x0000000104047899 */ /* 0x000fe2000800063f */
[----:B------:R-:W0:Y:S11]  /*05e0*/  FENCE.VIEW.ASYNC.S ;  /* 0x00000000000073c6 */ /* 0x000e360000000000 */
[----:B0-----:R3:W0:Y:S01]  /*05f0*/  SYNCS.EXCH.64 URZ, [UR6+0x36870], UR4 ;  /* 0x03687004063f75b2 */ /* 0x0016220008000100 */
[----:B------:R3:W0:Y:S01]  /*0600*/  SYNCS.EXCH.64 URZ, [UR6+0x36880], UR4 ;  /* 0x03688004063f75b2 */ /* 0x0006220008000100 */
[----:B------:R3:W0:Y:S01]  /*0610*/  SYNCS.EXCH.64 URZ, [UR6+0x36878], UR4 ;  /* 0x03687804063f75b2 */ /* 0x0006220008000100 */
[----:B------:R3:W0:Y:S02]  /*0620*/  SYNCS.EXCH.64 URZ, [UR6+0x36888], UR4 ;  /* 0x03688804063f75b2 */ /* 0x0006240008000100 */
[----:B---3--:R-:W-:Y:S01]  /*0630*/  NOP ;  /* 0x0000000000007918 */ /* 0x008fe20000000000 */
.L_x_4:
        /* <DEDUP_REMOVED lines=22> */
.L_x_5:
        /* <DEDUP_REMOVED lines=22> */
.L_x_6:
[----:B0-----:R-:W-:Y:S01]  /*0900*/  UMOV UR4, 0x1 ;  /* 0x0000000100047882 */ /* 0x001fe20000000000 */
[----:B------:R-:W-:Y:S01]  /*0910*/  PLOP3.LUT P0, PT, PT, PT, UP0, 0x80, 0x0 ;  /* 0x000000000000781c */ /* 0x000fe20003f0f008 */
[----:B------:R-:W-:Y:S01]  /*0920*/  USEL UR4, UR4, 0x2, !UP0 ;  /* 0x0000000204047887 */ /* 0x000fe2000c000000 */
[----:B------:R-:W-:Y:S01]  /*0930*/  NOP ;  /* 0x0000000000007918 */ /* 0x000fe20000000000 */
[----:B------:R-:W-:Y:S04]  /*0940*/  BSSY B6, `(.L_x_7) ;  /* 0x00010a9000067945 */ /* 0x000fe80003800000 */
[----:B------:R-:W-:-:S05]  /*0950*/  IMAD.U32 R2, RZ, RZ, UR4 ;  /* 0x00000004ff027e24 */ /* 0x000fca000f8e00ff */
[----:B------:R0:W-:Y:S01]  /*0960*/  STL [R1+0x8], R2 ;  /* 0x0000080201007387 */ /* 0x0001e20000100800 */
[----:B-12-4-:R-:W-:Y:S06]  /*0970*/  BAR.SYNC.DEFER_BLOCKING 0x0 ;  /* 0x0000000000007b1d */ /* 0x016fec0000010000 */
[----:B------:R-:W-:Y:S05]  /*0980*/  @!P0 BRA `(.L_x_8) ;  /* 0x000000c800108947 */ /* 0x000fea0003800000 */
.L_x_9:
[----:B------:R-:W-:-:S08]  /*0990*/  NOP ;  /* 0x0000000000007918 */ /* 0x000fd00000000000 */
[----:B------:R-:W1:Y:S02]  /*09a0*/  USETMAXREG.TRY_ALLOC.CTAPOOL UP0, 0xf0 ;  /* 0x000000f0000079c8 */ /* 0x000e640008000600 */
[----:B-1----:R-:W-:-:S13]  /*09b0*/  PLOP3.LUT P0, PT, PT, PT, UP0, 0x80, 0x0 ;  /* 0x000000000000781c */ /* 0x002fda0003f0f008 */
[----:B------:R-:W-:Y:S05]  /*09c0*/  @!P0 BRA `(.L_x_9) ;  /* 0xfffffffc00f08947 */ /* 0x000fea000383ffff */
[----:B------:R-:W1:Y:S01]  /*09d0*/  S2UR UR6, SR_CTAID.Y ;  /* 0x00000000000679c3 */ /* 0x000e620000002600 */
[----:B------:R-:W-:Y:S02]  /*09e0*/  ULDC UR7, c[0x0][0xc50] ;  /* 0x0003140000077ab9 */ /* 0x000fe40000000800 */
[----:B------:R-:W-:-:S05]  /*09f0*/  UISETP.NE.AND UP0, UPT, UR7, 0x1, UPT ;  /* 0x000000010700788c */ /* 0x000fca000bf05270 */
[----:B------:R-:W2:Y:S06]  /*0a00*/  S2UR UR8, SR_CTAID.Z ;  /* 0x00000000000879c3 */ /* 0x000eac0000002700 */
[----:B------:R-:W-:Y:S01]  /*0a10*/  @UP0 ULDC UR4, c[0x0][0xc54] ;  /* 0x0003150000040ab9 */ /* 0x000fe20000000800 */
[----:B------:R-:W-:Y:S01]  /*0a20*/  @UP0 ULDC UR9, c[0x0][0xc58] ;  /* 0x0003160000090ab9 */ /* 0x000fe20000000800 */
[----:B-1----:R-:W-:Y:S02]  /*0a30*/  UIMAD.WIDE.U32 UR4, UR6, UR4, URZ ;  /* 0x00000004060472a5 */ /* 0x002fe4000f8e003f */
[----:B------:R-:W-:-:S02]  /*0a40*/  UMOV UR10, UR6 ;  /* 0x00000006000a7c82 */ /* 0x000fc40008000000 */
[----:B------:R-:W-:Y:S01]  /*0a50*/  @UP0 USHF.R.U32.HI UR10, URZ, UR9, UR5 ;  /* 0x000000093f0a0299 */ /* 0x000fe20008011605 */
[----:B------:R-:W-:Y:S06]  /*0a60*/  BAR.ARV 0x8, 0x180 ;  /* 0x0206000000007b1d */ /* 0x000fec0000002000 */
[----:B--2---:R-:W-:Y:S01]  /*0a70*/  ISETP.LE.AND P0, PT, RZ, UR8, PT ;  /* 0x00000008ff007c0c */ /* 0x004fe2000bf03270 */
[----:B------:R-:W-:Y:S02]  /*0a80*/  UIADD3 UR4, -UR10, URZ, URZ ;  /* 0x0000003f0a047290 */ /* 0x000fe4000fffe13f */
[----:B------:R-:W-:-:S02]  /*0a90*/  IMAD.U32 R18, RZ, RZ, UR10 ;  /* 0x0000000aff127e24 */ /* 0x000fc4000f8e00ff */
[----:B------:R-:W-:-:S08]  /*0aa0*/  UIMAD UR7, UR7, UR4, UR6 ;  /* 0x00000004070772a4 */ /* 0x000fd0000f8e0206 */
[----:B------:R-:W-:Y:S05]  /*0ab0*/  @!P0 BRA `(.L_x_10) ;  /* 0x0000010800448947 */ /* 0x000fea0003800000 */
[----:B------:R-:W-:Y:S01]  /*0ac0*/  ULDC.64 UR4, c[0x0][0x418] ;  /* 0x0001060000047ab9 */ /* 0x000fe20000000a00 */
[----:B------:R-:W-:Y:S01]  /*0ad0*/  ULDC UR39, c[0x0][0x424] ;  /* 0x0001090000277ab9 */ /* 0x000fe20000000800 */
[----:B------:R-:W-:Y:S02]  /*0ae0*/  UISETP.NE.U32.AND UP0, UPT, UR4, URZ, UPT ;  /* 0x0000003f0400728c */ /* 0x000fe4000bf05070 */
[----:B------:R-:W-:Y:S02]  /*0af0*/  ULOP3.LUT UR9, UR7, 0xffff, URZ, 0xc0, !UPT ;  /* 0x0000ffff07097892 */ /* 0x000fe4000f8ec03f */
[----:B------:R-:W-:Y:S01]  /*0b00*/  UISETP.NE.AND.EX UP0, UPT, UR5, URZ, UPT, UP0 ;  /* 0x0000003f0500728c */ /* 0x000fe2000bf05300 */
[----:B------:R-:W-:-:S03]  /*0b10*/  ULDC UR4, c[0x0][0x2f0] ;  /* 0x0000bc0000047ab9 */ /* 0x000fc60000000800 */
[----:B------:R-:W-:-:S04]  /*0b20*/  USEL UR39, UR39, 0x1, UP0 ;  /* 0x0000000127277887 */ /* 0x000fc80008000000 */
[----:B------:R-:W-:-:S03]  /*0b30*/  UIMAD UR39, UR39, UR4, URZ ;  /* 0x00000004272772a4 */ /* 0x000fc6000f8e023f */
[----:B------:R-:W-:Y:S01]  /*0b40*/  UMOV UR4, URZ ;  /* 0x0000003f00047c82 */ /* 0x000fe20008000000 */
[----:B------:R-:W-:Y:S02]  /*0b50*/  UISETP.GE.AND UP0, UPT, UR39, 0x1, UPT ;  /* 0x000000012700788c */ /* 0x000fe4000bf06270 */
[----:B------:R-:W-:-:S04]  /*0b60*/  UIADD3 UR5, UR39, 0x6f, URZ ;  /* 0x0000006f27057890 */ /* 0x000fc8000fffe03f */
[----:B------:R-:W-:Y:S01]  /*0b70*/  PLOP3.LUT P0, PT, PT, PT, UP0, 0x80, 0x0 ;  /* 0x000000000000781c */ /* 0x000fe20003f0f008 */
[----:B------:R-:W-:-:S04]  /*0b80*/  UIMAD.WIDE UR4, UR5, -0x6db6db6d, UR4 ;  /* 0x92492493050478a5 */ /* 0x000fc8000f8e0204 */
[----:B------:R-:W-:-:S03]  /*0b90*/  USHF.R.U32.HI UR6, URZ, 0x1f, UR5 ;  /* 0x0000001f3f067899 */ /* 0x000fc60008011605 */
[----:B------:R-:W-:Y:S01]  /*0ba0*/  UMOV UR4, URZ ;  /* 0x0000003f00047c82 */ /* 0x000fe20008000000 */
[----:B------:R-:W-:-:S04]  /*0bb0*/  ULEA.HI.SX32 UR6, UR5, UR6, 0x1a ;  /* 0x0000000605067291 */ /* 0x000fc8000f8fd23f */
[----:B------:R-:W-:Y:S08]  /*0bc0*/  @!P0 BRA `(.L_x_11) ;  /* 0x0000000000908947 */ /* 0x000ff00003800000 */
[----:B------:R-:W-:Y:S01]  /*0bd0*/  USHF.R.U32.HI UR7, URZ, 0x10, UR7 ;  /* 0x000000103f077899 */ /* 0x000fe20008011607 */
[----:B------:R-:W-:-:S03]  /*0be0*/  UMOV UR4, URZ ;  /* 0x0000003f00047c82 */ /* 0x000fc60008000000 */
[----:B------:R-:W-:-:S11]  /*0bf0*/  UISETP.NE.AND UP0, UPT, UR7, URZ, UPT ;  /* 0x0000003f0700728c */ /* 0x000fd6000bf05270 */
[----:B------:R-:W-:Y:S02]  /*0c00*/  @!UP0 ULDC UR7, c[0x0][0x9f0] ;  /* 0x00027c0000078ab9 */ /* 0x000fe40000000800 */
[----:B------:R-:W-:Y:S01]  /*0c10*/  IMAD.U32 R3, RZ, RZ, UR7 ;  /* 0x00000007ff037e24 */ /* 0x000fe2000f8e00ff */
[----:B------:R-:W-:-:S04]  /*0c20*/  UIADD3 UR8, UR6, -0x1, UR7 ;  /* 0xffffffff06087890 */ /* 0x000fc8000fffe007 */
[-C--:B------:R-:W-:Y:S02]  /*0c30*/  IABS R0, R3.reuse ;  /* 0x0000000300007213 */ /* 0x080fe40000000000 */
[----:B------:R-:W-:Y:S01]  /*0c40*/  IMAD.U32 R4, RZ, RZ, UR8 ;  /* 0x00000008ff047e24 */ /* 0x000fe2000f8e00ff */
[----:B------:R-:W-:Y:S01]  /*0c50*/  IABS R5, R3 ;  /* 0x0000000300057213 */ /* 0x000fe20000000000 */
[----:B------:R-:W-:Y:S01]  /*0c60*/  ULOP3.LUT UR8, UR8, UR7, URZ, 0x3c, !UPT ;  /* 0x0000000708087292 */ /* 0x000fe2000f8e3c3f */
[----:B------:R-:W-:Y:S02]  /*0c70*/  R2UR UR12, R0 ;  /* 0x00000000000c72ca */ /* 0x000fe400000e0000 */
[----:B------:R-:W-:-:S05]  /*0c80*/  IABS R4, R4 ;  /* 0x0000000400047213 */ /* 0x000fca0000000000 */
[----:B------:R-:W-:-:S05]  /*0c90*/  IMAD.MOV.U32 R3, RZ, RZ, R4 ;  /* 0x000000ffff037224 */ /* 0x000fca00078e0004 */
[----:B------:R-:W-:Y:S01]  /*0ca0*/  R2UR UR11, R3 ;  /* 0x00000000030b72ca */ /* 0x000fe200000e0000 */
[----:B------:R-:W1:Y:S08]  /*0cb0*/  I2F.RP R0, UR12 ;  /* 0x0000000c00007d06 */ /* 0x000e700008209400 */
[----:B-1----:R-:W0:Y:S02]  /*0cc0*/  MUFU.RCP R0, R0 ;  /* 0x0000000000007308 */ /* 0x002e240000001000 */
[----:B0-----:R-:W-:Y:S01]  /*0cd0*/  VIADD R2, R0, 0xffffffe ;  /* 0x0ffffffe00027836 */ /* 0x001fe20000000000 */
[----:B------:R-:W-:-:S05]  /*0ce0*/  IADD3 R0, RZ, -R5, RZ ;  /* 0x80000005ff007210 */ /* 0x000fca0007ffe0ff */
[----:B------:R-:W0:Y:S02]  /*0cf0*/  F2I.FTZ.U32.TRUNC.NTZ R2, R2 ;  /* 0x0000000200027305 */ /* 0x000e24000021f000 */
[----:B0-----:R-:W-:-:S13]  /*0d00*/  R2UR UR5, R2 ;  /* 0x00000000020572ca */ /* 0x001fda00000e0000 */
[----:B------:R-:W-:-:S04]  /*0d10*/  UIADD3 UR10, URZ, -UR5, URZ ;  /* 0x800000053f0a7290 */ /* 0x000fc8000fffe03f */
[----:B------:R-:W-:-:S04]  /*0d20*/  UIMAD UR10, UR10, UR12, URZ ;  /* 0x0000000c0a0a72a4 */ /* 0x000fc8000f8e023f */
[----:B------:R-:W-:-:S03]  /*0d30*/  UIMAD.WIDE.U32 UR4, UR5, UR10, UR4 ;  /* 0x0000000a050472a5 */ /* 0x000fc6000f8e0004 */
[----:B------:R-:W-:Y:S01]  /*0d40*/  R2UR UR10, R0 ;  /* 0x00000000000a72ca */ /* 0x000fe200000e0000 */
[----:B------:R-:W-:-:S12]  /*0d50*/  UIMAD.WIDE.U32 UR4, UR5, UR11, URZ ;  /* 0x0000000b050472a5 */ /* 0x000fd8000f8e003f */
[----:B------:R-:W-:-:S04]  /*0d60*/  UIMAD UR4, UR5, UR10, UR11 ;  /* 0x0000000a050472a4 */ /* 0x000fc8000f8e020b */
[----:B------:R-:W-:-:S11]  /*0d70*/  UISETP.GT.U32.AND UP1, UPT, UR12, UR4, UPT ;  /* 0x000000040c00728c */ /* 0x000fd6000bf24070 */
[----:B------:R-:W-:Y:S02]  /*0d80*/  @!UP1 UIADD3 UR4, UR4, -UR12, URZ ;  /* 0x8000000c04049290 */ /* 0x000fe4000fffe03f */
[----:B------:R-:W-:Y:S02]  /*0d90*/  @!UP1 UIADD3 UR5, UR5, 0x1, URZ ;  /* 0x0000000105059890 */ /* 0x000fe4000fffe03f */
[----:B------:R-:W-:Y:S02]  /*0da0*/  UISETP.GE.U32.AND UP0, UPT, UR4, UR12, UPT ;  /* 0x0000000c0400728c */ /* 0x000fe4000bf06070 */
[----:B------:R-:W-:-:S09]  /*0db0*/  UISETP.GE.AND UP1, UPT, UR8, URZ, UPT ;  /* 0x0000003f0800728c */ /* 0x000fd2000bf26270 */
[----:B------:R-:W-:Y:S02]  /*0dc0*/  @UP0 UIADD3 UR5, UR5, 0x1, URZ ;  /* 0x0000000105050890 */ /* 0x000fe4000fffe03f */
[----:B------:R-:W-:-:S05]  /*0dd0*/  UISETP.NE.AND UP0, UPT, UR7, URZ, UPT ;  /* 0x0000003f0700728c */ /* 0x000fca000bf05270 */
[----:B------:R-:W-:Y:S02]  /*0de0*/  UMOV UR4, UR5 ;  /* 0x0000000500047c82 */ /* 0x000fe40008000000 */
[----:B------:R-:W-:-:S04]  /*0df0*/  @!UP1 UIADD3 UR4, -UR4, URZ, URZ ;  /* 0x0000003f04049290 */ /* 0x000fc8000fffe13f */
[----:B------:R-:W-:-:S12]  /*0e00*/  @!UP0 ULOP3.LUT UR4, URZ, UR7, URZ, 0x33, !UPT ;  /* 0x000000073f048292 */ /* 0x000fd8000f8e333f */
.L_x_11:
[----:B------:R-:W-:Y:S01]  /*0e10*/  UIMAD UR5, UR9, UR4, URZ ;  /* 0x00000004090572a4 */ /* 0x000fe2000f8e023f */
[----:B------:R-:W-:Y:S01]  /*0e20*/  IMAD.U32 R0, RZ, RZ, UR6 ;  /* 0x00000006ff007e24 */ /* 0x000fe2000f8e00ff */
[----:B0-----:R-:W0:Y:S01]  /*0e30*/  S2R R2, SR_TID.X ;  /* 0x0000000000027919 */ /* 0x001e220000002100 */
[----:B------:R-:W-:Y:S01]  /*0e40*/  IMAD.U32 R3, RZ, RZ, UR4 ;  /* 0x00000004ff037e24 */ /* 0x000fe2000f8e00ff */
[----:B------:R-:W-:Y:S01]  /*0e50*/  PLOP3.LUT P0, PT, PT, PT, PT, 0x80, 0x0 ;  /* 0x000000000000781c */ /* 0x000fe20003f0f070 */
[----:B------:R-:W-:Y:S01]  /*0e60*/  IMAD.MOV.U32 R4, RZ, RZ, RZ ;  /* 0x000000ffff047224 */ /* 0x000fe200078e00ff */
[----:B------:R-:W-:Y:S01]  /*0e70*/  CS2R R118, SRZ ;  /* 0x0000000000767805 */ /* 0x000fe2000001ff00 */
[----:B------:R-:W-:Y:S01]  /*0e80*/  IMAD.U32 R17, RZ, RZ, UR5 ;  /* 0x00000005ff117e24 */ /* 0x000fe2000f8e00ff */
[----:B------:R-:W-:Y:S02]  /*0e90*/  VIADDMNMX R0, R3, UR5, R0, PT ;  /* 0x0000000503007c46 */ /* 0x000fe4000b800100 */
[----:B------:R-:W-:-:S02]  /*0ea0*/  CS2R R116, SRZ ;  /* 0x0000000000747805 */ /* 0x000fc4000001ff00 */
[----:B------:R-:W-:Y:S02]  /*0eb0*/  CS2R R114, SRZ ;  /* 0x0000000000727805 */ /* 0x000fe4000001ff00 */
[----:B------:R-:W-:Y:S02]  /*0ec0*/  CS2R R112, SRZ ;  /* 0x0000000000707805 */ /* 0x000fe4000001ff00 */
[----:B------:R-:W-:Y:S02]  /*0ed0*/  R2UR UR38, R0 ;  /* 0x00000000002672ca */ /* 0x000fe400000e0000 */
[----:B------:R-:W-:Y:S02]  /*0ee0*/  CS2R R110, SRZ ;  /* 0x00000000006e7805 */ /* 0x000fe4000001ff00 */
[----:B------:R-:W-:Y:S02]  /*0ef0*/  CS2R R108, SRZ ;  /* 0x00000000006c7805 */ /* 0x000fe4000001ff00 */
[----:B------:R-:W-:-:S02]  /*0f00*/  CS2R R106, SRZ ;  /* 0x00000000006a7805 */ /* 0x000fc4000001ff00 */
[----:B------:R-:W-:Y:S02]  /*0f10*/  CS2R R104, SRZ ;  /* 0x0000000000687805 */ /* 0x000fe4000001ff00 */
[----:B------:R-:W-:Y:S02]  /*0f20*/  CS2R R102, SRZ ;  /* 0x0000000000667805 */ /* 0x000fe4000001ff00 */
[----:B------:R-:W-:Y:S02]  /*0f30*/  CS2R R100, SRZ ;  /* 0x0000000000647805 */ /* 0x000fe4000001ff00 */
[----:B------:R-:W-:Y:S02]  /*0f40*/  CS2R R98, SRZ ;  /* 0x0000000000627805 */ /* 0x000fe4000001ff00 */
[----:B------:R-:W-:Y:S02]  /*0f50*/  CS2R R96, SRZ ;  /* 0x0000000000607805 */ /* 0x000fe4000001ff00 */
[----:B------:R-:W-:-:S02]  /*0f60*/  CS2R R94, SRZ ;  /* 0x00000000005e7805 */ /* 0x000fc4000001ff00 */
[----:B------:R-:W-:Y:S02]  /*0f70*/  CS2R R92, SRZ ;  /* 0x00000000005c7805 */ /* 0x000fe4000001ff00 */
[----:B------:R-:W-:Y:S02]  /*0f80*/  CS2R R90, SRZ ;  /* 0x00000000005a7805 */ /* 0x000fe4000001ff00 */
[----:B------:R-:W-:Y:S01]  /*0f90*/  CS2R R88, SRZ ;  /* 0x0000000000587805 */ /* 0x000fe2000001ff00 */
[----:B------:R-:W-:Y:S01]  /*0fa0*/  UISETP.GT.AND UP0, UPT, UR38, UR5, UPT ;  /* 0x000000052600728c */ /* 0x000fe2000bf04270 */
[----:B------:R-:W-:Y:S02]  /*0fb0*/  CS2R R86, SRZ ;  /* 0x0000000000567805 */ /* 0x000fe4000001ff00 */
[----:B------:R-:W-:Y:S02]  /*0fc0*/  CS2R R84, SRZ ;  /* 0x0000000000547805 */ /* 0x000fe4000001ff00 */
[----:B------:R-:W-:-:S02]  /*0fd0*/  CS2R R82, SRZ ;  /* 0x0000000000527805 */ /* 0x000fc4000001ff00 */
[----:B------:R-:W-:Y:S02]  /*0fe0*/  CS2R R80, SRZ ;  /* 0x0000000000507805 */ /* 0x000fe4000001ff00 */
[----:B------:R-:W-:Y:S02]  /*0ff0*/  CS2R R78, SRZ ;  /* 0x00000000004e7805 */ /* 0x000fe4000001ff00 */
[----:B------:R-:W-:Y:S02]  /*1000*/  PLOP3.LUT P1, PT, PT, PT, UP0, 0x80, 0x0 ;  /* 0x000000000000781c */ /* 0x000fe40003f2f008 */
[----:B------:R-:W-:Y:S02]  /*1010*/  CS2R R76, SRZ ;  /* 0x00000000004c7805 */ /* 0x000fe4000001ff00 */
[----:B------:R-:W-:Y:S01]  /*1020*/  CS2R R74, SRZ ;  /* 0x00000000004a7805 */ /* 0x000fe2000001ff00 */
[----:B0-----:R-:W-:Y:S01]  /*1030*/  VIADD R19, R2, 0xffffff80 ;  /* 0xffffff8002137836 */ /* 0x001fe20000000000 */
[----:B------:R-:W-:Y:S01]  /*1040*/  CS2R R72, SRZ ;  /* 0x0000000000487805 */ /* 0x000fe2000001ff00 */
[----:B------:R-:W-:Y:S01]  /*1050*/  IMAD.MOV.U32 R2, RZ, RZ, RZ ;  /* 0x000000ffff027224 */ /* 0x000fe200078e00ff */
        /* <DEDUP_REMOVED lines=23> */
[----:B------:R-:W-:Y:S01]  /*11d0*/  CS2R R24, SRZ ;  /* 0x0000000000187805 */ /* 0x000fe2000001ff00 */
[----:B------:R-:W-:Y:S06]  /*11e0*/  @!P1 BRA `(.L_x_12) ;  /* 0x000000a0001c9947 */ /* 0x000fec0003800000 */
[----:B------:R-:W-:Y:S01]  /*11f0*/  SHF.R.S32.HI R0, RZ, 0x1f, R19 ;  /* 0x0000001fff007819 */ /* 0x000fe20000011413 */
[----:B------:R-:W0:Y:S01]  /*1200*/  S2UR UR7, SR_CgaCtaId ;  /* 0x00000000000779c3 */ /* 0x000e220000008800 */
[----:B------:R-:W-:Y:S02]  /*1210*/  UMOV UR6, 0x400 ;  /* 0x0000040000067882 */ /* 0x000fe40000000000 */
[----:B------:R-:W-:-:S04]  /*1220*/  LEA.HI R22, R0, R19, RZ, 0x7 ;  /* 0x0000001300167211 */ /* 0x000fc800078f38ff */
[----:B------:R-:W-:-:S06]  /*1230*/  SHF.R.S32.HI R0, RZ, 0x7, R22 ;  /* 0x00000007ff007819 */ /* 0x000fcc0000011416 */
[----:B------:R-:W1:Y:S01]  /*1240*/  SHFL.IDX PT, R0, R0, RZ, 0x1f ;  /* 0x00001fff00007589 */ /* 0x000e6200000e0000 */
[----:B0-----:R-:W-:-:S04]  /*1250*/  ULEA UR8, UR7, UR6, 0x18 ;  /* 0x0000000607087291 */ /* 0x001fc8000f8ec03f */
[----:B------:R-:W-:Y:S02]  /*1260*/  UIADD3 UR6, UR8, 0x15400, URZ ;  /* 0x0001540008067890 */ /* 0x000fe4000fffe03f */
[----:B------:R-:W-:Y:S02]  /*1270*/  IMAD.U32 R16, RZ, RZ, UR8 ;  /* 0x00000008ff107e24 */ /* 0x000fe4000f8e00ff */
[----:B------:R-:W-:Y:S01]  /*1280*/  ULOP3.LUT UP0, URZ, UR6, 0x9f, URZ, 0xc0, !UPT ;  /* 0x0000009f063f7892 */ /* 0x000fe2000f80c03f */
[----:B-1----:R-:W-:-:S05]  /*1290*/  R2UR UR4, R0 ;  /* 0x00000000000472ca */ /* 0x002fca00000e0000 */
[----:B------:R-:W-:-:S08]  /*12a0*/  PLOP3.LUT P0, PT, PT, PT, UP0, 0x80, 0x0 ;  /* 0x000000000000781c */ /* 0x000fd00003f0f008 */
[----:B------:R-:W-:-:S04]  /*12b0*/  ULEA.HI UR5, UR4, UR4, URZ, 0x1 ;  /* 0x0000000404057291 */ /* 0x000fc8000f8f083f */
[----:B------:R-:W-:-:S04]  /*12c0*/  ULOP3.LUT UR5, UR5, 0x1e, URZ, 0xc0, !UPT ;  /* 0x0000001e05057892 */ /* 0x000fc8000f8ec03f */
[----:B------:R-:W-:-:S04]  /*12d0*/  UIADD3 UR5, UR4, -UR5, URZ ;  /* 0x8000000504057290 */ /* 0x000fc8000fffe03f */
[----:B------:R-:W-:-:S04]  /*12e0*/  ULEA UR5, UR5, UR6, 0xd ;  /* 0x0000000605057291 */ /* 0x000fc8000f8e683f */
[----:B------:R-:W-:-:S04]  /*12f0*/  USHF.R.U32.HI UR5, URZ, 0x4, UR5 ;  /* 0x000000043f057899 */ /* 0x000fc80008011605 */
[----:B------:R-:W-:Y:S01]  /*1300*/  ULOP3.LUT UR36, UR5, 0x3fff, URZ, 0xc0, !UPT ;  /* 0x00003fff05247892 */ /* 0x000fe2000f8ec03f */
[----:B------:R-:W-:Y:S11]  /*1310*/  @!P0 BRA `(.L_x_13) ;  /* 0x0000000000408947 */ /* 0x000ff60003800000 */
[----:B------:R-:W-:Y:S01]  /*1320*/  MOV R0, 0x0 ;  /* 0x0000000000007802 */ /* 0x000fe20000000f00 */
[----:B------:R-:W-:Y:S01]  /*1330*/  ULDC.64 UR4, c[0x4][0xa8] ;  /* 0x01002a0000047ab9 */ /* 0x000fe20000000a00 */
[----:B------:R-:W-:Y:S01]  /*1340*/  ULDC.64 UR6, c[0x4][0x28] ;  /* 0x01000a0000067ab9 */ /* 0x000fe20000000a00 */
[----:B------:R-:W-:Y:S01]  /*1350*/  MOV R4, UR4 ;  /* 0x0000000400047c02 */ /* 0x000fe20008000f00 */
[----:B------:R0:W1:Y:S01]  /*1360*/  LDC.64 R2, c[0x4][R0] ;  /* 0x0100000000027b82 */ /* 0x0000620000000a00 */
[----:B------:R-:W-:Y:S01]  /*1370*/  IMAD.U32 R5, RZ, RZ, UR5 ;  /* 0x00000005ff057e24 */ /* 0x000fe2000f8e00ff */
[----:B------:R-:W-:Y:S01]  /*1380*/  ULDC.64 UR4, c[0x4][0xb0] ;  /* 0x01002c0000047ab9 */ /* 0x000fe20000000a00 */
[----:B------:R-:W-:Y:S01]  /*1390*/  IMAD.U32 R10, RZ, RZ, UR6 ;  /* 0x00000006ff0a7e24 */ /* 0x000fe2000f8e00ff */
[----:B------:R-:W-:Y:S01]  /*13a0*/  MOV R13, RZ ;  /* 0x000000ff000d7202 */ /* 0x000fe20000000f00 */
[----:B------:R-:W-:Y:S02]  /*13b0*/  IMAD.U32 R6, RZ, RZ, UR4 ;  /* 0x00000004ff067e24 */ /* 0x000fe4000f8e00ff */
[----:B------:R-:W-:-:S02]  /*13c0*/  IMAD.U32 R7, RZ, RZ, UR5 ;  /* 0x00000005ff077e24 */ /* 0x000fc4000f8e00ff */
[----:B------:R-:W-:Y:S02]  /*13d0*/  IMAD.U32 R11, RZ, RZ, UR7 ;  /* 0x00000007ff0b7e24 */ /* 0x000fe4000f8e00ff */
[----:B------:R-:W-:Y:S02]  /*13e0*/  IMAD.MOV.U32 R8, RZ, RZ, 0x70 ;  /* 0x00000070ff087424 */ /* 0x000fe400078e00ff */
[----:B0-----:R-:W-:-:S07]  /*13f0*/  IMAD.MOV.U32 R12, RZ, RZ, 0x1 ;  /* 0x00000001ff0c7424 */ /* 0x001fce00078e00ff */
[----:B------:R-:W-:-:S07]  /*1400*/  LEPC R20, `(.L_x_13) ;  /* 0x000000001014794e */ /* 0x000fce0000000000 */
[----:B-1----:R-:W-:Y:S05]  /*1410*/  CALL.ABS.NOINC R2 ;  /* 0x0000000002007343 */ /* 0x002fea0003c00000 */
.L_x_13:
[----:B------:R-:W-:Y:S02]  /*1420*/  R2UR UR4, R16 ;  /* 0x00000000100472ca */ /* 0x000fe400000e0000 */
[----:B------:R-:W-:-:S11]  /*1430*/  SHF.L.U32 R0, RZ, 0x1f, RZ ;  /* 0x0000001fff007819 */ /* 0x000fd600000006ff */
[----:B------:R-:W0:Y:S02]  /*1440*/  SYNCS.PHASECHK.TRANS64.TRYWAIT P0, [UR4+0x36800], R0 ;  /* 0x03680000ff0075a7 */ /* 0x000e240008000144 */
[----:B0-----:R-:W-:Y:S05]  /*1450*/  @!P0 BRA `(.L_x_14) ;  /* 0x000000fc00e48947 */ /* 0x001fea0003800000 */
.L_x_125:
[----:B------:R-:W2:Y:S02]  /*1460*/  LDL R2, [R1+0x8] ;  /* 0x0000080001027983 */ /* 0x000ea40000100800 */
[----:B--2---:R-:W-:-:S13]  /*1470*/  R2UR UR4, R2 ;  /* 0x00000000020472ca */ /* 0x004fda00000e0000 */
[----:B------:R-:W-:-:S06]  /*1480*/  ULOP3.LUT UR4, UR4, 0x1, URZ, 0xfc, !UPT ;  /* 0x0000000104047892 */ /* 0x000fcc000f8efc3f */
[----:B------:R-:W-:-:S05]  /*1490*/  IMAD.U32 R2, RZ, RZ, UR4 ;  /* 0x00000004ff027e24 */ /* 0x000fca000f8e00ff */
[----:B------:R-:W-:-:S13]  /*14a0*/  ISETP.NE.AND P0, PT, R2, 0x3, PT ;  /* 0x000000030200780c */ /* 0x000fda0003f05270 */
[----:B------:R-:W-:Y:S05]  /*14b0*/  @!P0 BRA `(.L_x_15) ;  /* 0x0000000000048947 */ /* 0x000fea0003800000 */
[----:B------:R-:W-:Y:S01]  /*14c0*/  BPT.TRAP 0x1 ;  /* 0x000000040000795c */ /* 0x000fe20000300000 */
.L_x_15:
[----:B------:R-:W-:-:S13]  /*14d0*/  R2UR UR4, R16 ;  /* 0x00000000100472ca */ /* 0x000fda00000e0000 */
[----:B------:R1:W2:Y:S01]  /*14e0*/  SYNCS.PHASECHK.TRANS64.TRYWAIT P2, [UR4+0x36830], R0 ;  /* 0x03683000ff0075a7 */ /* 0x0002a20008040144 */
[----:B------:R-:W-:Y:S05]  /*14f0*/  @!P0 BRA `(.L_x_16) ;  /* 0x0000000000048947 */ /* 0x000fea0003800000 */
[----:B------:R-:W-:Y:S01]  /*1500*/  BPT.TRAP 0x1 ;  /* 0x000000040000795c */ /* 0x000fe20000300000 */
.L_x_16:
[----:B------:R-:W3:Y:S01]  /*1510*/  S2R R2, SR_TID.X ;  /* 0x0000000000027919 */ /* 0x000ee20000002100 */
[----:B------:R-:W-:Y:S01]  /*1520*/  IMAD.U32 R4, RZ, RZ, UR36 ;  /* 0x00000024ff047e24 */ /* 0x000fe2000f8e00ff */
[----:B---3--:R-:W-:-:S04]  /*1530*/  LOP3.LUT R2, R2, 0x7f, RZ, 0xc0, !PT ;  /* 0x0000007f02027812 */ /* 0x008fc800078ec0ff */
[----:B------:R-:W-:Y:S01]  /*1540*/  ISETP.NE.AND P1, PT, R2, RZ, PT ;  /* 0x000000ff0200720c */ /* 0x000fe20003f25270 */
[----:B--2---:R-:W-:-:S12]  /*1550*/  @P2 BRA `(.L_x_17) ;  /* 0x00000000000c2947 */ /* 0x004fd80003800000 */
[----:B------:R-:W-:-:S13]  /*1560*/  R2UR UR4, R16 ;  /* 0x00000000100472ca */ /* 0x000fda00000e0000 */
[----:B------:R-:W2:Y:S02]  /*1570*/  SYNCS.PHASECHK.TRANS64.TRYWAIT P2, [UR4+0x36830], R0 ;  /* 0x03683000ff0075a7 */ /* 0x000ea40008040144 */
[----:B--2---:R-:W-:Y:S05]  /*1580*/  @!P2 BRA `(.L_x_18) ;  /* 0x000000fc00b4a947 */ /* 0x004fea0003800000 */
.L_x_17:
[----:B------:R-:W-:Y:S05]  /*1590*/  WARPSYNC.ALL ;  /* 0x0000000000007948 */ /* 0x000fea0003800000 */
[----:B------:R-:W-:Y:S01]  /*15a0*/  IMAD.MOV.U32 R8, RZ, RZ, RZ ;  /* 0x000000ffff087224 */ /* 0x000fe200078e00ff */
[----:B------:R-:W-:Y:S01]  /*15b0*/  LOP3.LUT R4, R4, 0x10000, RZ, 0xfc, !PT ;  /* 0x0001000004047812 */ /* 0x000fe200078efcff */
[----:B------:R-:W-:Y:S02]  /*15c0*/  IMAD.MOV.U32 R119, RZ, RZ, RZ ;  /* 0x000000ffff777224 */ /* 0x000fe400078e00ff */
[----:B------:R-:W-:Y:S01]  /*15d0*/  IMAD.MOV.U32 R5, RZ, RZ, 0x40000040 ;  /* 0x40000040ff057424 */ /* 0x000fe200078e00ff */
[----:B------:R-:W-:Y:S01]  /*15e0*/  R2UR UR42, R16 ;  /* 0x00000000102a72ca */ /* 0x000fe200000e0000 */
[----:B------:R-:W-:Y:S01]  /*15f0*/  WARPGROUP.ARRIVE ;  /* 0x00000000000079c5 */ /* 0x000fe20000000000 */
[C---:B------:R-:W-:Y:S01]  /*1600*/  R2UR UR8, R4.reuse ;  /* 0x00000000040872ca */ /* 0x040fe200000e0000 */
[----:B------:R-:W-:Y:S01]  /*1610*/  UMOV UR11, 0x40000040 ;  /* 0x40000040000b7882 */ /* 0x000fe20000000000 */
        /* <DEDUP_REMOVED lines=9> */
[----:B------:R-:W-:Y:S01]  /*16b0*/  UIADD3 UR4, UR42, 0x21400, URZ ;  /* 0x000214002a047890 */ /* 0x000fe2000fffe03f */
[C---:B------:R-:W-:Y:S01]  /*16c0*/  R2UR UR16, R4.reuse ;  /* 0x00000000041072ca */ /* 0x040fe200000e0000 */
[----:B------:R-:W-:Y:S01]  /*16d0*/  UMOV UR7, 0x40000040 ;  /* 0x4000004000077882 */ /* 0x000fe20000000000 */
[C---:B------:R-:W-:Y:S01]  /*16e0*/  R2UR UR17, R5.reuse ;  /* 0x00000000051172ca */ /* 0x040fe200000e0000 */
[----:B------:R-:W-:Y:S01]  /*16f0*/  USHF.R.U32.HI UR4, URZ, 0x4, UR4 ;  /* 0x000000043f047899 */ /* 0x000fe20008011604 */
[----:B------:R-:W-:Y:S01]  /*1700*/  R2UR UR20, R4 ;  /* 0x00000000041472ca */ /* 0x000fe200000e0000 */
[----:B------:R-:W-:Y:S01]  /*1710*/  UMOV UR29, 0x40000040 ;  /* 0x40000040001d7882 */ /* 0x000fe20000000000 */
[C---:B------:R-:W-:Y:S01]  /*1720*/  R2UR UR21, R5.reuse ;  /* 0x00000000051572ca */ /* 0x040fe200000e0000 */
[----:B------:R-:W-:Y:S01]  /*1730*/  ULOP3.LUT UR4, UR4, 0x3fff, URZ, 0xc0, !UPT ;  /* 0x00003fff04047892 */ /* 0x000fe2000f8ec03f */
[----:B------:R-:W-:Y:S01]  /*1740*/  R2UR UR5, R5 ;  /* 0x00000000050572ca */ /* 0x000fe200000e0000 */
[----:B------:R-:W-:Y:S01]  /*1750*/  UMOV UR31, 0x40000040 ;  /* 0x40000040001f7882 */ /* 0x000fe20000000000 */
[----:B------:R-:W-:Y:S01]  /*1760*/  UMOV UR33, 0x40000040 ;  /* 0x4000004000217882 */ /* 0x000fe20000000000 */
[----:B------:R-:W-:Y:S01]  /*1770*/  ULOP3.LUT UR61, UR4, 0x10000, URZ, 0xfc, !UPT ;  /* 0x00010000043d7892 */ /* 0x000fe2000f8efc3f */
[----:B------:R-:W-:Y:S01]  /*1780*/  LOP3.LUT R22, R22, 0xffffff80, RZ, 0xc0, !PT ;  /* 0xffffff8016167812 */ /* 0x000fe200078ec0ff */
[----:B------:R-:W-:Y:S01]  /*1790*/  UMOV UR35, 0x40000040 ;  /* 0x4000004000237882 */ /* 0x000fe20000000000 */
[----:B------:R-:W-:Y:S01]  /*17a0*/  UMOV UR37, 0x40000040 ;  /* 0x4000004000257882 */ /* 0x000fe20000000000 */
[----:B------:R-:W-:Y:S01]  /*17b0*/  UIADD3 UR4, UR61, 0x80, URZ ;  /* 0x000000803d047890 */ /* 0x000fe2000fffe03f */
[----:B01----:R-:W-:Y:S01]  /*17c0*/  IMAD.MOV.U32 R0, RZ, RZ, -0x2 ;  /* 0xfffffffeff007424 */ /* 0x003fe200078e00ff */
[----:B------:R-:W-:Y:S01]  /*17d0*/  UIADD3 UR14, UR61, 0x180, URZ ;  /* 0x000001803d0e7890 */ /* 0x000fe2000fffe03f */
[----:B------:R-:W-:Y:S01]  /*17e0*/  IMAD.IADD R22, R19, 0x1, -R22 ;  /* 0x0000000113167824 */ /* 0x000fe200078e0a16 */
[----:B------:R-:W-:Y:S01]  /*17f0*/  UMOV UR10, UR61 ;  /* 0x0000003d000a7c82 */ /* 0x000fe20008000000 */
[----:B------:R-:W-:Y:S01]  /*1800*/  UIADD3 UR18, UR61, 0x200, URZ ;  /* 0x000002003d127890 */ /* 0x000fe2000fffe03f */
[----:B------:R-:W-:Y:S01]  /*1810*/  HGMMA.64x16x16.F32 R72, gdesc[UR8], RZ, !UPT, gsb0 ;  /* 0x00200000084879f0 */ /* 0x000fe2000c0008ff */
[C---:B------:R-:W-:Y:S01]  /*1820*/  R2UR UR8, R4.reuse ;  /* 0x00000000040872ca */ /* 0x040fe200000e0000 */
[----:B------:R-:W-:Y:S01]  /*1830*/  UMOV UR10, UR4 ;  /* 0x00000004000a7c82 */ /* 0x000fe20008000000 */
[----:B------:R-:W-:Y:S01]  /*1840*/  R2UR UR9, R5 ;  /* 0x00000000050972ca */ /* 0x000fe200000e0000 */
[----:B------:R-:W-:Y:S01]  /*1850*/  UMOV UR11, 0x40000040 ;  /* 0x40000040000b7882 */ /* 0x000fe20000000000 */
[----:B------:R-:W-:Y:S01]  /*1860*/  UIADD3 UR4, UR61, 0x100, URZ ;  /* 0x000001003d047890 */ /* 0x000fe2000fffe03f */
[----:B------:R-:W-:Y:S01]  /*1870*/  SHF.R.S32.HI R3, RZ, 0x1f, R22 ;  /* 0x0000001fff037819 */ /* 0x000fe20000011416 */
[----:B------:R-:W-:Y:S01]  /*1880*/  UIADD3 UR22, UR61, 0x280, URZ ;  /* 0x000002803d167890 */ /* 0x000fe2000fffe03f */
[----:B------:R-:W-:Y:S01]  /*1890*/  IMAD.U32 R2, RZ, RZ, UR38 ;  /* 0x00000026ff027e24 */ /* 0x000fe2000f8e00ff */
[----:B------:R-:W-:Y:S01]  /*18a0*/  UIADD3 UR6, UR61, 0x300, URZ ;  /* 0x000003003d067890 */ /* 0x000fe2000fffe03f */
[----:B------:R-:W-:Y:S01]  /*18b0*/  LEA.HI R3, R3, R22, RZ, 0x2 ;  /* 0x0000001603037211 */ /* 0x000fe200078f10ff */
[----:B------:R-:W-:Y:S01]  /*18c0*/  UIADD3 UR30, UR61, 0x380, URZ ;  /* 0x000003803d1e7890 */ /* 0x000fe2000fffe03f */
[----:B------:R-:W-:Y:S01]  /*18d0*/  P2R R80, PR, RZ, 0x2 ;  /* 0x00000002ff507803 */ /* 0x000fe20000000000 */
[----:B------:R-:W-:Y:S01]  /*18e0*/  UMOV UR26, UR4 ;  /* 0x00000004001a7c82 */ /* 0x000fe20008000000 */
[----:B------:R-:W-:Y:S01]  /*18f0*/  R2UR UR4, R4 ;  /* 0x00000000040472ca */ /* 0x000fe200000e0000 */
[----:B------:R-:W-:Y:S01]  /*1900*/  UIADD3 UR34, UR61, 0x382, URZ ;  /* 0x000003823d227890 */ /* 0x000fe2000fffe03f */
[----:B------:R-:W-:Y:S01]  /*1910*/  LOP3.LUT R3, R3, 0x7ffffffc, RZ, 0xc0, !PT ;  /* 0x7ffffffc03037812 */ /* 0x000fe200078ec0ff */
[----:B------:R-:W-:Y:S01]  /*1920*/  UMOV UR41, 0x40000040 ;  /* 0x4000004000297882 */ /* 0x000fe20000000000 */
[----:B------:R-:W-:Y:S01]  /*1930*/  UMOV UR45, 0x40000040 ;  /* 0x40000040002d7882 */ /* 0x000fe20000000000 */
[----:B------:R-:W-:Y:S01]  /*1940*/  UMOV UR49, 0x40000040 ;  /* 0x4000004000317882 */ /* 0x000fe20000000000 */
[----:B------:R-:W-:Y:S01]  /*1950*/  UMOV UR53, 0x40000040 ;  /* 0x4000004000357882 */ /* 0x000fe20000000000 */
[----:B------:R-:W-:Y:S01]  /*1960*/  UMOV UR57, 0x40000040 ;  /* 0x4000004000397882 */ /* 0x000fe20000000000 */
[----:B------:R-:W-:Y:S01]  /*1970*/  IADD3 R3, R22, -R3, RZ ;  /* 0x8000000316037210 */ /* 0x000fe20007ffe0ff */
[----:B------:R-:W-:Y:S01]  /*1980*/  UIADD3 UR38, UR38, -0x2, URZ ;  /* 0xfffffffe26267890 */ /* 0x000fe2000fffe03f */
[----:B------:R-:W-:Y:S01]  /*1990*/  P2R R82, PR, RZ, 0x1 ;  /* 0x00000001ff527803 */ /* 0x000fe20000000000 */
[--C-:B------:R-:W-:Y:S01]  /*19a0*/  IMAD.MOV.U32 R117, RZ, RZ, R119.reuse ;  /* 0x000000ffff757224 */ /* 0x100fe200078e0077 */
[-C--:B------:R-:W-:Y:S01]  /*19b0*/  MOV R118, R119.reuse ;  /* 0x0000007700767202 */ /* 0x080fe20000000f00 */
[----:B------:R-:W-:Y:S01]  /*19c0*/  IMAD R3, R3, R0, 0x70 ;  /* 0x0000007003037424 */ /* 0x000fe200078e0200 */
[-C--:B------:R-:W-:Y:S01]  /*19d0*/  MOV R110, R119.reuse ;  /* 0x00000077006e7202 */ /* 0x080fe20000000f00 */
[--C-:B------:R-:W-:Y:S01]  /*19e0*/  IMAD.MOV.U32 R116, RZ, RZ, R119.reuse ;  /* 0x000000ffff747224 */ /* 0x100fe200078e0077 */
[-C--:B------:R-:W-:Y:S01]  /*19f0*/  MOV R102, R119.reuse ;  /* 0x0000007700667202 */ /* 0x080fe20000000f00 */
[----:B------:R-:W-:Y:S01]  /*1a00*/  VIADD R3, R3, UR39 ;  /* 0x0000002703037c36 */ /* 0x000fe20008000000 */
[-C--:B------:R-:W-:Y:S01]  /*1a10*/  MOV R94, R119.reuse ;  /* 0x00000077005e7202 */ /* 0x080fe20000000f00 */
[----:B------:R-:W-:Y:S01]  /*1a20*/  IMAD.MOV.U32 R114, RZ, RZ, R119 ;  /* 0x000000ffff727224 */ /* 0x000fe200078e0077 */
[----:B------:R-:W-:Y:S01]  /*1a30*/  MOV R86, R119 ;  /* 0x0000007700567202 */ /* 0x000fe20000000f00 */
[----:B------:R-:W-:-:S02]  /*1a40*/  IMAD R2, R2, -0x70, R3 ;  /* 0xffffff9002027824 */ /* 0x000fc400078e0203 */
[--C-:B------:R-:W-:Y:S02]  /*1a50*/  IMAD.MOV.U32 R112, RZ, RZ, R119.reuse ;  /* 0x000000ffff707224 */ /* 0x100fe400078e0077 */
[--C-:B------:R-:W-:Y:S01]  /*1a60*/  IMAD.MOV.U32 R108, RZ, RZ, R119.reuse ;  /* 0x000000ffff6c7224 */ /* 0x100fe200078e0077 */
[C---:B------:R-:W-:Y:S01]  /*1a70*/  ISETP.GT.AND P2, PT, R2.reuse, RZ, PT ;  /* 0x000000ff0200720c */ /* 0x040fe20003f44270 */
[--C-:B------:R-:W-:Y:S01]  /*1a80*/  IMAD.MOV.U32 R106, RZ, RZ, R119.reuse ;  /* 0x000000ffff6a7224 */ /* 0x100fe200078e0077 */
[C---:B------:R-:W-:Y:S01]  /*1a90*/  ISETP.GT.AND P3, PT, R2.reuse, 0x1, PT ;  /* 0x000000010200780c */ /* 0x040fe20003f64270 */
[--C-:B------:R-:W-:Y:S01]  /*1aa0*/  IMAD.MOV.U32 R104, RZ, RZ, R119.reuse ;  /* 0x000000ffff687224 */ /* 0x100fe200078e0077 */
[C---:B------:R-:W-:Y:S01]  /*1ab0*/  ISETP.GT.AND P4, PT, R2.reuse, 0x8, PT ;  /* 0x000000080200780c */ /* 0x040fe20003f84270 */
[--C-:B------:R-:W-:Y:S01]  /*1ac0*/  IMAD.MOV.U32 R100, RZ, RZ, R119.reuse ;  /* 0x000000ffff647224 */ /* 0x100fe200078e0077 */
[C---:B------:R-:W-:Y:S01]  /*1ad0*/  ISETP.GT.AND P5, PT, R2.reuse, 0x9, PT ;  /* 0x000000090200780c */ /* 0x040fe20003fa4270 */
[--C-:B------:R-:W-:Y:S01]  /*1ae0*/  IMAD.MOV.U32 R98, RZ, RZ, R119.reuse ;  /* 0x000000ffff627224 */ /* 0x100fe200078e0077 */
[C---:B------:R-:W-:Y:S01]  /*1af0*/  ISETP.GT.AND P6, PT, R2.reuse, 0x21, PT ;  /* 0x000000210200780c */ /* 0x040fe20003fc4270 */
[--C-:B------:R-:W-:Y:S01]  /*1b00*/  IMAD.MOV.U32 R96, RZ, RZ, R119.reuse ;  /* 0x000000ffff607224 */ /* 0x100fe200078e0077 */
[----:B------:R-:W-:Y:S01]  /*1b10*/  ISETP.GT.AND P1, PT, R2, 0x49, PT ;  /* 0x000000490200780c */ /* 0x000fe20003f24270 */
[----:B------:R-:W-:Y:S01]  /*1b20*/  IMAD.MOV.U32 R92, RZ, RZ, R119 ;  /* 0x000000ffff5c7224 */ /* 0x000fe200078e0077 */
[----:B------:R-:W-:-:S02]  /*1b30*/  WARPGROUP.DEPBAR.LE gsb0, 0x0 ;  /* 0x00008000000079c5 */ /* 0x000fc40000010000 */
[----:B------:R-:W-:Y:S01]  /*1b40*/  WARPGROUP.ARRIVE ;  /* 0x00000000000079c5 */ /* 0x000fe20000000000 */
[----:B------:R-:W-:Y:S01]  /*1b50*/  ISETP.GT.AND P0, PT, R2, 0x50, PT ;  /* 0x000000500200780c */ /* 0x000fe20003f04270 */
[--C-:B------:R-:W-:Y:S02]  /*1b60*/  IMAD.MOV.U32 R90, RZ, RZ, R119.reuse ;  /* 0x000000ffff5a7224 */ /* 0x100fe400078e0077 */
[--C-:B------:R-:W-:Y:S02]  /*1b70*/  IMAD.MOV.U32 R88, RZ, RZ, R119.reuse ;  /* 0x000000ffff587224 */ /* 0x100fe400078e0077 */
[----:B------:R-:W-:Y:S01]  /*1b80*/  HGMMA.64x16x16.F32 R64, gdesc[UR8], RZ, !UPT, gsb0 ;  /* 0x00200000084079f0 */ /* 0x000fe2000c0008ff */
[----:B------:R-:W-:Y:S01]  /*1b90*/  R2UR UR8, R4 ;  /* 0x00000000040872ca */ /* 0x000fe200000e0000 */
[----:B------:R-:W-:Y:S01]  /*1ba0*/  UIADD3 UR9, UR61, 0x504, URZ ;  /* 0x000005043d097890 */ /* 0x000fe2000fffe03f */
[----:B------:R-:W-:Y:S01]  /*1bb0*/  IMAD.MOV.U32 R84, RZ, RZ, R119 ;  /* 0x000000ffff547224 */ /* 0x000fe200078e0077 */
[----:B------:R-:W-:Y:S01]  /*1bc0*/  UIADD3 UR10, UR61, 0x584, URZ ;  /* 0x000005843d0a7890 */ /* 0x000fe2000fffe03f */
[----:B------:R-:W-:-:S09]  /*1bd0*/  UMOV UR11, 0x40000040 ;  /* 0x40000040000b7882 */ /* 0x000fd20000000000 */
[----:B------:R-:W-:Y:S02]  /*1be0*/  UIADD3 UR28, UR8, 0x400, URZ ;  /* 0x00000400081c7890 */ /* 0x000fe4000fffe03f */
[----:B------:R-:W-:Y:S02]  /*1bf0*/  UIADD3 UR32, UR8, 0x402, URZ ;  /* 0x0000040208207890 */ /* 0x000fe4000fffe03f */
[----:B------:R-:W-:Y:S02]  /*1c00*/  UIADD3 UR36, UR8, 0x404, URZ ;  /* 0x0000040408247890 */ /* 0x000fe4000fffe03f */
[----:B------:R-:W-:Y:S02]  /*1c10*/  UIADD3 UR40, UR8, 0x406, URZ ;  /* 0x0000040608287890 */ /* 0x000fe4000fffe03f */
[----:B------:R-:W-:Y:S02]  /*1c20*/  UIADD3 UR44, UR8, 0x800, URZ ;  /* 0x00000800082c7890 */ /* 0x000fe4000fffe03f */
[----:B------:R-:W-:-:S02]  /*1c30*/  UIADD3 UR48, UR8, 0x802, URZ ;  /* 0x0000080208307890 */ /* 0x000fc4000fffe03f */
[----:B------:R-:W-:Y:S02]  /*1c40*/  UIADD3 UR52, UR8, 0x804, URZ ;  /* 0x0000080408347890 */ /* 0x000fe4000fffe03f */
[----:B------:R-:W-:Y:S01]  /*1c50*/  UIADD3 UR56, UR8, 0x806, URZ ;  /* 0x0000080608387890 */ /* 0x000fe2000fffe03f */
[----:B------:R-:W-:Y:S02]  /*1c60*/  WARPGROUP.DEPBAR.LE gsb0, 0x0 ;  /* 0x00008000000079c5 */ /* 0x000fe40000010000 */
[----:B------:R-:W-:-:S06]  /*1c70*/  WARPGROUP.ARRIVE ;  /* 0x00000000000079c5 */ /* 0x000fcc0000000000 */
[----:B------:R-:W-:Y:S01]  /*1c80*/  HGMMA.64x16x16.F32 R56, gdesc[UR24], RZ, !UPT, gsb0 ;  /* 0x00200000183879f0 */ /* 0x000fe2000c0008ff */
[----:B------:R-:W-:Y:S02]  /*1c90*/  UIADD3 UR24, UR8, 0x6, URZ ;  /* 0x0000000608187890 */ /* 0x000fe4000fffe03f */
[----:B------:R-:W-:Y:S01]  /*1ca0*/  UIADD3 UR26, UR61, 0x6, URZ ;  /* 0x000000063d1a7890 */ /* 0x000fe2000fffe03f */
[----:B------:R-:W-:Y:S01]  /*1cb0*/  UMOV UR25, 0x40000040 ;  /* 0x4000004000197882 */ /* 0x000fe20000000000 */
[----:B------:R-:W-:Y:S01]  /*1cc0*/  UMOV UR27, 0x40000040 ;  /* 0x40000040001b7882 */ /* 0x000fe20000000000 */
[----:B------:R-:W-:Y:S02]  /*1cd0*/  WARPGROUP.DEPBAR.LE gsb0, 0x0 ;  /* 0x00008000000079c5 */ /* 0x000fe40000010000 */
[----:B------:R-:W-:-:S06]  /*1ce0*/  WARPGROUP.ARRIVE ;  /* 0x00000000000079c5 */ /* 0x000fcc0000000000 */
[----:B------:R-:W-:Y:S03]  /*1cf0*/  HGMMA.64x16x16.F32 R48, gdesc[UR12], RZ, !UPT, gsb0 ;  /* 0x002000000c3079f0 */ /* 0x000fe6000c0008ff */
        /* <DEDUP_REMOVED lines=9> */
[----:B------:R-:W-:Y:S01]  /*1d90*/  HGMMA.64x16x16.F32 R32, gdesc[UR20], RZ, !UPT, gsb0 ;  /* 0x00200000142079f0 */ /* 0x000fe2000c0008ff */
[----:B------:R-:W-:Y:S02]  /*1da0*/  UIADD3 UR20, UR8, 0x4, URZ ;  /* 0x0000000408147890 */ /* 0x000fe4000fffe03f */
[----:B------:R-:W-:Y:S01]  /*1db0*/  UIADD3 UR22, UR61, 0x4, URZ ;  /* 0x000000043d167890 */ /* 0x000fe2000fffe03f */
[----:B------:R-:W-:Y:S01]  /*1dc0*/  UMOV UR21, 0x40000040 ;  /* 0x4000004000157882 */ /* 0x000fe20000000000 */
[----:B------:R-:W-:Y:S01]  /*1dd0*/  UMOV UR23, 0x40000040 ;  /* 0x4000004000177882 */ /* 0x000fe20000000000 */
[----:B------:R-:W-:Y:S01]  /*1de0*/  UIADD3 UR8, UR61, 0x884, URZ ;  /* 0x000008843d087890 */ /* 0x000fe2000fffe03f */
[----:B------:R-:W-:Y:S02]  /*1df0*/  WARPGROUP.DEPBAR.LE gsb0, 0x0 ;  /* 0x00008000000079c5 */ /* 0x000fe40000010000 */
[----:B------:R-:W-:-:S06]  /*1e00*/  WARPGROUP.ARRIVE ;  /* 0x00000000000079c5 */ /* 0x000fcc0000000000 */
[----:B------:R-:W-:Y:S01]  /*1e10*/  HGMMA.64x16x16.F32 R24, gdesc[UR4], RZ, !UPT, gsb0 ;  /* 0x00200000041879f0 */ /* 0x000fe2000c0008ff */
[----:B------:R-:W-:Y:S02]  /*1e20*/  UIADD3 UR4, UR61, 0x182, URZ ;  /* 0x000001823d047890 */ /* 0x000fe4000fffe03f */
[----:B------:R-:W-:Y:S02]  /*1e30*/  UIADD3 UR5, UR61, 0x202, URZ ;  /* 0x000002023d057890 */ /* 0x000fe4000fffe03f */
[----:B------:R-:W-:Y:S01]  /*1e40*/  UIADD3 UR6, UR61, 0x384, URZ ;  /* 0x000003843d067890 */ /* 0x000fe2000fffe03f */
[----:B------:R-:W-:Y:S01]  /*1e50*/  UMOV UR7, 0x40000040 ;  /* 0x4000004000077882 */ /* 0x000fe20000000000 */
[----:B------:R-:W-:Y:S02]  /*1e60*/  WARPGROUP.DEPBAR.LE gsb0, 0x0 ;  /* 0x00008000000079c5 */ /* 0x000fe40000010000 */
[----:B------:R-:W-:-:S06]  /*1e70*/  WARPGROUP.ARRIVE ;  /* 0x00000000000079c5 */ /* 0x000fcc0000000000 */
[----:B------:R-:W-:Y:S01]  /*1e80*/  HGMMA.64x16x16.F32 R72, gdesc[UR16], R72, gsb0 ;  /* 0x00200000104879f0 */ /* 0x000fe20008000848 */
        /* <DEDUP_REMOVED lines=10> */
[----:B------:R-:W-:Y:S01]  /*1f30*/  UMOV UR18, UR4 ;  /* 0x0000000400127c82 */ /* 0x000fe20008000000 */
[----:B------:R-:W-:Y:S01]  /*1f40*/  UMOV UR19, 0x40000040 ;  /* 0x4000004000137882 */ /* 0x000fe20000000000 */
[----:B------:R-:W-:Y:S01]  /*1f50*/  UIADD3 UR4, UR61, 0x282, URZ ;  /* 0x000002823d047890 */ /* 0x000fe2000fffe03f */
        /* <DEDUP_REMOVED lines=20> */
[----:B------:R-:W-:Y:S03]  /*20a0*/  HGMMA.64x16x16.F32 R24, gdesc[UR16], R24, gsb0 ;  /* 0x00200000101879f0 */ /* 0x000fe60008000818 */
        /* <DEDUP_REMOVED lines=138> */
[----:B------:R-:W-:Y:S01]  /*2950*/  UMOV UR4, UR36 ;  /* 0x0000002400047c82 */ /* 0x000fe20008000000 */
        /* <DEDUP_REMOVED lines=8> */
[----:B------:R-:W-:Y:S03]  /*29e0*/  HGMMA.64x16x16.F32 R24, gdesc[UR32], R24, gsb0 ;  /* 0x00200000201879f0 */ /* 0x000fe60008000818 */
[----:B------:R-:W-:Y:S02]  /*29f0*/  WARPGROUP.DEPBAR.LE gsb0, 0x0 ;  /* 0x00008000000079c5 */ /* 0x000fe40000010000 */
[----:B------:R-:W-:-:S06]  /*2a00*/  WARPGROUP.ARRIVE ;  /* 0x00000000000079c5 */ /* 0x000fcc0000000000 */
[----:B------:R-:W-:Y:S01]  /*2a10*/  HGMMA.64x16x16.F32 R72, gdesc[UR4], R72, gsb0 ;  /* 0x00200000044879f0 */ /* 0x000fe20008000848 */
[----:B------:R-:W-:Y:S01]  /*2a20*/  UIADD3 UR6, UR61, 0x404, URZ ;  /* 0x000004043d067890 */ /* 0x000fe2000fffe03f */
[----:B------:R-:W-:Y:S01]  /*2a30*/  UMOV UR4, UR36 ;  /* 0x0000002400047c82 */ /* 0x000fe20008000000 */
[----:B------:R-:W-:Y:S01]  /*2a40*/  UMOV UR5, UR37 ;  /* 0x0000002500057c82 */ /* 0x000fe20008000000 */
[----:B------:R-:W-:Y:S01]  /*2a50*/  UMOV UR7, 0x40000040 ;  /* 0x4000004000077882 */ /* 0x000fe20000000000 */
        /* <DEDUP_REMOVED lines=10> */
[----:B------:R-:W-:Y:S01]  /*2b00*/  UMOV UR4, UR36 ;  /* 0x0000002400047c82 */ /* 0x000fe20008000000 */
[----:B------:R-:W-:Y:S01]  /*2b10*/  UMOV UR5, UR37 ;  /* 0x0000002500057c82 */ /* 0x000fe20008000000 */
[----:B------:R-:W-:Y:S01]  /*2b20*/  UMOV UR6, UR9 ;  /* 0x0000000900067c82 */ /* 0x000fe20008000000 */
[----:B------:R-:W-:Y:S01]  /*2b30*/  UMOV UR7, 0x40000040 ;  /* 0x4000004000077882 */ /* 0x000fe20000000000 */
[----:B------:R-:W-:Y:S01]  /*2b40*/  UIADD3 UR9, UR61, 0x604, URZ ;  /* 0x000006043d097890 */ /* 0x000fe2000fffe03f */
        /* <DEDUP_REMOVED lines=239> */
[----:B------:R-:W-:Y:S01]  /*3a40*/  UMOV UR9, UR57 ;  /* 0x0000003900097c82 */ /* 0x000fe20008000000 */
        /* <DEDUP_REMOVED lines=16> */
[----:B------:R-:W-:Y:S01]  /*3b50*/  WARPGROUP.ARRIVE ;  /* 0x00000000000079c5 */ /* 0x000fe20000000000 */
[----:B------:R-:W-:Y:S01]  /*3b60*/  FSEL R15, R74, -INF , P2 ;  /* 0xff8000004a0f7808 */ /* 0x000fe20001000000 */
[----:B------:R-:W-:Y:S01]  /*3b70*/  IMAD.MOV.U32 R74, RZ, RZ, R119 ;  /* 0x000000ffff4a7224 */ /* 0x000fe200078e0077 */
[----:B------:R-:W-:-:S02]  /*3b80*/  FSEL R75, R75, -INF , P3 ;  /* 0xff8000004b4b7808 */ /* 0x000fc40001800000 */
[----:B------:R-:W-:Y:S01]  /*3b90*/  FSEL R19, R78, -INF , P4 ;  /* 0xff8000004e137808 */ /* 0x000fe20002000000 */
[----:B------:R-:W-:Y:S01]  /*3ba0*/  HGMMA.64x16x16.F32 R64, gdesc[UR4], R64, gsb0 ;  /* 0x00200000044079f0 */ /* 0x000fe20008000840 */
[----:B------:R-:W-:Y:S01]  /*3bb0*/  UIADD3 UR6, UR61, 0x806, URZ ;  /* 0x000008063d067890 */ /* 0x000fe2000fffe03f */
[----:B------:R-:W-:Y:S01]  /*3bc0*/  FMNMX.FTZ R0, R15, R75, !PT ;  /* 0x0000004b0f007209 */ /* 0x000fe20007810000 */
[----:B------:R-:W-:Y:S01]  /*3bd0*/  UMOV UR4, UR56 ;  /* 0x0000003800047c82 */ /* 0x000fe20008000000 */
[----:B------:R-:W-:Y:S01]  /*3be0*/  UMOV UR5, UR57 ;  /* 0x0000003900057c82 */ /* 0x000fe20008000000 */
[----:B------:R-:W-:Y:S01]  /*3bf0*/  UMOV UR7, 0x40000040 ;  /* 0x4000004000077882 */ /* 0x000fe20000000000 */
[----:B------:R-:W-:Y:S01]  /*3c00*/  FSEL R7, R72, -INF , P2 ;  /* 0xff80000048077808 */ /* 0x000fe20001000000 */
[----:B------:R-:W-:Y:S01]  /*3c10*/  IMAD.MOV.U32 R72, RZ, RZ, R119 ;  /* 0x000000ffff487224 */ /* 0x000fe200078e0077 */
[----:B------:R-:W-:Y:S02]  /*3c20*/  FSEL R79, R79, -INF , P5 ;  /* 0xff8000004f4f7808 */ /* 0x000fe40002800000 */
[----:B------:R-:W-:-:S02]  /*3c30*/  ISETP.GT.AND P2, PT, R2, 0x10, PT ;  /* 0x000000100200780c */ /* 0x000fc40003f44270 */
[----:B------:R-:W-:Y:S02]  /*3c40*/  FMNMX.FTZ R0, R19, R0, !PT ;  /* 0x0000000013007209 */ /* 0x000fe40007810000 */
[----:B------:R-:W-:Y:S02]  /*3c50*/  FSEL R73, R73, -INF , P3 ;  /* 0xff80000049497808 */ /* 0x000fe40001800000 */
[----:B------:R-:W-:Y:S02]  /*3c60*/  ISETP.GT.AND P3, PT, R2, 0x11, PT ;  /* 0x000000110200780c */ /* 0x000fe40003f64270 */
[----:B------:R-:W-:Y:S02]  /*3c70*/  FMNMX.FTZ R0, R79, R0, !PT ;  /* 0x000000004f007209 */ /* 0x000fe40007810000 */
[----:B------:R-:W-:Y:S01]  /*3c80*/  FSEL R9, R76, -INF , P4 ;  /* 0xff8000004c097808 */ /* 0x000fe20002000000 */
[----:B------:R-:W-:Y:S01]  /*3c90*/  IMAD.MOV.U32 R76, RZ, RZ, R119 ;  /* 0x000000ffff4c7224 */ /* 0x000fe200078e0077 */
[----:B------:R-:W-:-:S02]  /*3ca0*/  ISETP.GT.AND P4, PT, R2, 0x18, PT ;  /* 0x000000180200780c */ /* 0x000fc40003f84270 */
[----:B------:R-:W-:Y:S02]  /*3cb0*/  FSEL R77, R77, -INF , P5 ;  /* 0xff8000004d4d7808 */ /* 0x000fe40002800000 */
[----:B------:R-:W-:Y:S02]  /*3cc0*/  ISETP.GT.AND P5, PT, R2, 0x19, PT ;  /* 0x000000190200780c */ /* 0x000fe40003fa4270 */
[----:B------:R-:W-:Y:S01]  /*3cd0*/  MOV R78, R119 ;  /* 0x00000077004e7202 */ /* 0x000fe20000000f00 */
[----:B------:R-:W-:Y:S02]  /*3ce0*/  WARPGROUP.DEPBAR.LE gsb0, 0x0 ;  /* 0x00008000000079c5 */ /* 0x000fe40000010000 */
[----:B------:R-:W-:Y:S01]  /*3cf0*/  WARPGROUP.ARRIVE ;  /* 0x00000000000079c5 */ /* 0x000fe20000000000 */
[----:B------:R-:W-:Y:S01]  /*3d00*/  FSEL R21, R66, -INF , P2 ;  /* 0xff80000042157808 */ /* 0x000fe20001000000 */
[----:B------:R-:W-:Y:S01]  /*3d10*/  IMAD.MOV.U32 R66, RZ, RZ, R119 ;  /* 0x000000ffff427224 */ /* 0x000fe200078e0077 */
[----:B------:R-:W-:-:S02]  /*3d20*/  FSEL R67, R67, -INF , P3 ;  /* 0xff80000043437808 */ /* 0x000fc40001800000 */
[----:B------:R-:W-:Y:S01]  /*3d30*/  FMNMX.FTZ R0, R21, R0, !PT ;  /* 0x0000000015007209 */ /* 0x000fe20007810000 */
[----:B------:R-:W-:Y:S01]  /*3d40*/  HGMMA.64x16x16.F32 R56, gdesc[UR4], R56, gsb0 ;  /* 0x00200000043879f0 */ /* 0x000fe20008000838 */
[----:B------:R-:W-:Y:S01]  /*3d50*/  UIADD3 UR6, UR61, 0x886, URZ ;  /* 0x000008863d067890 */ /* 0x000fe2000fffe03f */
[----:B------:R-:W-:Y:S01]  /*3d60*/  FSEL R23, R70, -INF , P4 ;  /* 0xff80000046177808 */ /* 0x000fe20002000000 */
[----:B------:R-:W-:Y:S01]  /*3d70*/  UMOV UR4, UR56 ;  /* 0x0000003800047c82 */ /* 0x000fe20008000000 */
[----:B------:R-:W-:Y:S01]  /*3d80*/  UMOV UR5, UR57 ;  /* 0x0000003900057c82 */ /* 0x000fe20008000000 */
[----:B------:R-:W-:Y:S01]  /*3d90*/  UMOV UR7, 0x40000040 ;  /* 0x4000004000077882 */ /* 0x000fe20000000000 */
[----:B------:R-:W-:Y:S02]  /*3da0*/  FMNMX.FTZ R0, R67, R0, !PT ;  /* 0x0000000043007209 */ /* 0x000fe40007810000 */
[----:B------:R-:W-:Y:S01]  /*3db0*/  FSEL R13, R64, -INF , P2 ;  /* 0xff800000400d7808 */ /* 0x000fe20001000000 */
[----:B------:R-:W-:Y:S01]  /*3dc0*/  IMAD.MOV.U32 R64, RZ, RZ, R119 ;  /* 0x000000ffff407224 */ /* 0x000fe200078e0077 */
[----:B------:R-:W-:-:S02]  /*3dd0*/  FSEL R71, R71, -INF , P5 ;  /* 0xff80000047477808 */ /* 0x000fc40002800000 */
[C---:B------:R-:W-:Y:S02]  /*3de0*/  ISETP.GT.AND P2, PT, R2.reuse, 0x20, PT ;  /* 0x000000200200780c */ /* 0x040fe40003f44270 */
[----:B------:R-:W-:Y:S02]  /*3df0*/  FMNMX.FTZ R0, R23, R0, !PT ;  /* 0x0000000017007209 */ /* 0x000fe40007810000 */
[----:B------:R-:W-:Y:S02]  /*3e00*/  FSEL R69, R69, -INF , P5 ;  /* 0xff80000045457808 */ /* 0x000fe40002800000 */
[----:B------:R-:W-:Y:S02]  /*3e10*/  FMNMX.FTZ R0, R71, R0, !PT ;  /* 0x0000000047007209 */ /* 0x000fe40007810000 */
[----:B------:R-:W-:Y:S02]  /*3e20*/  ISETP.GT.AND P5, PT, R2, 0x28, PT ;  /* 0x000000280200780c */ /* 0x000fe40003fa4270 */
        /* <DEDUP_REMOVED lines=19> */
[----:B------:R-:W-:Y:S02]  /*3f60*/  FSEL R63, R63, -INF , P4 ;  /* 0xff8000003f3f7808 */ /* 0x000fe40002000000 */
[----:B------:R-:W-:-:S02]  /*3f70*/  FMNMX.FTZ R0, R85, R0, !PT ;  /* 0x0000000055007209 */ /* 0x000fc40007810000 */
[----:B------:R-:W-:Y:S01]  /*3f80*/  FSEL R59, R56, -INF , P2 ;  /* 0xff800000383b7808 */ /* 0x000fe20001000000 */
[----:B------:R-:W-:Y:S01]  /*3f90*/  IMAD.MOV.U32 R56, RZ, RZ, R119 ;  /* 0x000000ffff387224 */ /* 0x000fe200078e0077 */
[C---:B------:R-:W-:Y:S02]  /*3fa0*/  ISETP.GT.AND P2, PT, R2.reuse, 0x31, PT ;  /* 0x000000310200780c */ /* 0x040fe40003f44270 */
[----:B------:R-:W-:Y:S02]  /*3fb0*/  FMNMX.FTZ R0, R63, R0, !PT ;  /* 0x000000003f007209 */ /* 0x000fe40007810000 */
[----:B------:R-:W-:Y:S02]  /*3fc0*/  FSEL R57, R57, -INF , P6 ;  /* 0xff80000039397808 */ /* 0x000fe40003000000 */
[----:B------:R-:W-:Y:S02]  /*3fd0*/  ISETP.GT.AND P6, PT, R2, 0x38, PT ;  /* 0x000000380200780c */ /* 0x000fe40003fc4270 */
[----:B------:R-:W-:-:S02]  /*3fe0*/  FSEL R61, R61, -INF , P4 ;  /* 0xff8000003d3d7808 */ /* 0x000fc40002000000 */
[----:B------:R-:W-:Y:S02]  /*3ff0*/  ISETP.GT.AND P4, PT, R2, 0x40, PT ;  /* 0x000000400200780c */ /* 0x000fe40003f84270 */
[----:B------:R-:W-:Y:S01]  /*4000*/  MOV R62, R119 ;  /* 0x00000077003e7202 */ /* 0x000fe20000000f00 */
[----:B------:R-:W-:Y:S02]  /*4010*/  WARPGROUP.DEPBAR.LE gsb0, 0x0 ;  /* 0x00008000000079c5 */ /* 0x000fe40000010000 */
[----:B------:R-:W-:Y:S01]  /*4020*/  WARPGROUP.ARRIVE ;  /* 0x00000000000079c5 */ /* 0x000fe20000000000 */
[----:B------:R-:W-:Y:S01]  /*4030*/  FSEL R87, R50, -INF , P3 ;  /* 0xff80000032577808 */ /* 0x000fe20001800000 */
[--C-:B------:R-:W-:Y:S01]  /*4040*/  IMAD.MOV.U32 R50, RZ, RZ, R119.reuse ;  /* 0x000000ffff327224 */ /* 0x100fe200078e0077 */
[----:B------:R-:W-:Y:S02]  /*4050*/  FSEL R89, R51, -INF , P2 ;  /* 0xff80000033597808 */ /* 0x000fe40001000000 */
[----:B------:R-:W-:Y:S01]  /*4060*/  FMNMX.FTZ R0, R87, R0, !PT ;  /* 0x0000000057007209 */ /* 0x000fe20007810000 */
[----:B------:R-:W-:Y:S01]  /*4070*/  HGMMA.64x16x16.F32 R40, gdesc[UR8], R40, gsb0 ;  /* 0x00200000082879f0 */ /* 0x000fe20008000828 */
[----:B------:R-:W-:Y:S01]  /*4080*/  FSEL R51, R60, -INF , P5 ;  /* 0xff8000003c337808 */ /* 0x000fe20002800000 */
[----:B------:R-:W-:Y:S01]  /*4090*/  IMAD.MOV.U32 R60, RZ, RZ, R119 ;  /* 0x000000ffff3c7224 */ /* 0x000fe200078e0077 */
[----:B------:R-:W-:-:S02]  /*40a0*/  ISETP.GT.AND P5, PT, R2, 0x39, PT ;  /* 0x000000390200780c */ /* 0x000fc40003fa4270 */
[----:B------:R-:W-:Y:S02]  /*40b0*/  FSEL R91, R54, -INF , P6 ;  /* 0xff800000365b7808 */ /* 0x000fe40003000000 */
[----:B------:R-:W-:Y:S02]  /*40c0*/  FMNMX.FTZ R0, R89, R0, !PT ;  /* 0x0000000059007209 */ /* 0x000fe40007810000 */
[----:B------:R-:W-:Y:S02]  /*40d0*/  FSEL R93, R55, -INF , P5 ;  /* 0xff800000375d7808 */ /* 0x000fe40002800000 */
[----:B------:R-:W-:Y:S02]  /*40e0*/  FMNMX.FTZ R0, R91, R0, !PT ;  /* 0x000000005b007209 */ /* 0x000fe40007810000 */
[----:B------:R-:W-:Y:S01]  /*40f0*/  FSEL R55, R48, -INF , P3 ;  /* 0xff80000030377808 */ /* 0x000fe20001800000 */
[----:B------:R-:W-:Y:S01]  /*4100*/  IMAD.MOV.U32 R48, RZ, RZ, R119 ;  /* 0x000000ffff307224 */ /* 0x000fe200078e0077 */
[----:B------:R-:W-:-:S02]  /*4110*/  ISETP.GT.AND P3, PT, R2, 0x41, PT ;  /* 0x000000410200780c */ /* 0x000fc40003f64270 */
[----:B------:R-:W-:Y:S02]  /*4120*/  FMNMX.FTZ R0, R93, R0, !PT ;  /* 0x000000005d007209 */ /* 0x000fe40007810000 */
[----:B------:R-:W-:Y:S02]  /*4130*/  FSEL R49, R49, -INF , P2 ;  /* 0xff80000031317808 */ /* 0x000fe40001000000 */
[C---:B------:R-:W-:Y:S02]  /*4140*/  ISETP.GT.AND P2, PT, R2.reuse, 0x48, PT ;  /* 0x000000480200780c */ /* 0x040fe40003f44270 */
[----:B------:R-:W-:Y:S02]  /*4150*/  FSEL R53, R53, -INF , P5 ;  /* 0xff80000035357808 */ /* 0x000fe40002800000 */
[----:B------:R-:W-:Y:S02]  /*4160*/  ISETP.GT.AND P5, PT, R2, 0x68, PT ;  /* 0x000000680200780c */ /* 0x000fe40003fa4270 */
[----:B------:R-:W-:Y:S01]  /*4170*/  MOV R54, R119 ;  /* 0x0000007700367202 */ /* 0x000fe20000000f00 */
[----:B------:R-:W-:-:S02]  /*4180*/  WARPGROUP.DEPBAR.LE gsb0, 0x0 ;  /* 0x00008000000079c5 */ /* 0x000fc40000010000 */
[----:B------:R-:W-:Y:S01]  /*4190*/  WARPGROUP.ARRIVE ;  /* 0x00000000000079c5 */ /* 0x000fe20000000000 */
[----:B------:R-:W-:Y:S02]  /*41a0*/  FSEL R95, R42, -INF , P4 ;  /* 0xff8000002a5f7808 */ /* 0x000fe40002000000 */
[----:B------:R-:W-:Y:S02]  /*41b0*/  FSEL R97, R43, -INF , P3 ;  /* 0xff8000002b617808 */ /* 0x000fe40001800000 */
[----:B------:R-:W-:Y:S01]  /*41c0*/  FMNMX.FTZ R0, R95, R0, !PT ;  /* 0x000000005f007209 */ /* 0x000fe20007810000 */
[----:B------:R-:W-:Y:S01]  /*41d0*/  HGMMA.64x16x16.F32 R32, gdesc[UR4], R32, gsb0 ;  /* 0x00200000042079f0 */ /* 0x000fe20008000820 */
[----:B------:R-:W-:Y:S01]  /*41e0*/  UIADD3 UR6, UR61, 0xa06, URZ ;  /* 0x00000a063d067890 */ /* 0x000fe2000fffe03f */
[----:B------:R-:W-:Y:S01]  /*41f0*/  FSEL R99, R46, -INF , P2 ;  /* 0xff8000002e637808 */ /* 0x000fe20001000000 */
[----:B------:R-:W-:Y:S01]  /*4200*/  UMOV UR4, UR56 ;  /* 0x0000003800047c82 */ /* 0x000fe20008000000 */
[----:B------:R-:W-:Y:S01]  /*4210*/  UMOV UR5, UR57 ;  /* 0x0000003900057c82 */ /* 0x000fe20008000000 */
[----:B------:R-:W-:Y:S01]  /*4220*/  UMOV UR7, 0x40000040 ;  /* 0x4000004000077882 */ /* 0x000fe20000000000 */
[----:B------:R-:W-:-:S02]  /*4230*/  FMNMX.FTZ R0, R97, R0, !PT ;  /* 0x0000000061007209 */ /* 0x000fc40007810000 */
[----:B------:R-:W-:Y:S02]  /*4240*/  FSEL R101, R47, -INF , P1 ;  /* 0xff8000002f657808 */ /* 0x000fe40000800000 */
[----:B------:R-:W-:Y:S02]  /*4250*/  FMNMX.FTZ R0, R99, R0, !PT ;  /* 0x0000000063007209 */ /* 0x000fe40007810000 */
[C---:B------:R-:W-:Y:S02]  /*4260*/  ISETP.GT.AND P1, PT, R2.reuse, 0x51, PT ;  /* 0x000000510200780c */ /* 0x040fe40003f24270 */
[----:B------:R-:W-:Y:S02]  /*4270*/  FMNMX.FTZ R0, R101, R0, !PT ;  /* 0x0000000065007209 */ /* 0x000fe40007810000 */
[----:B------:R-:W-:Y:S02]  /*4280*/  FSEL R41, R41, -INF , P3 ;  /* 0xff80000029297808 */ /* 0x000fe40001800000 */
[----:B------:R-:W-:-:S02]  /*4290*/  ISETP.GT.AND P3, PT, R2, 0x60, PT ;  /* 0x000000600200780c */ /* 0x000fc40003f64270 */
[----:B------:R-:W-:Y:S02]  /*42a0*/  FSEL R47, R40, -INF , P4 ;  /* 0xff800000282f7808 */ /* 0x000fe40002000000 */
[----:B------:R-:W-:Y:S02]  /*42b0*/  ISETP.GT.AND P4, PT, R2, 0x61, PT ;  /* 0x000000610200780c */ /* 0x000fe40003f84270 */
[----:B------:R-:W-:Y:S01]  /*42c0*/  FSEL R43, R52, -INF , P6 ;  /* 0xff800000342b7808 */ /* 0x000fe20003000000 */
[----:B------:R-:W-:Y:S01]  /*42d0*/  IMAD.MOV.U32 R52, RZ, RZ, R119 ;  /* 0x000000ffff347224 */ /* 0x000fe200078e0077 */
[----:B------:R-:W-:Y:S02]  /*42e0*/  ISETP.GT.AND P6, PT, R2, 0x69, PT ;  /* 0x000000690200780c */ /* 0x000fe40003fc4270 */
[----:B------:R-:W-:Y:S02]  /*42f0*/  P2R R22, PR, RZ, 0x2 ;  /* 0x00000002ff167803 */ /* 0x000fe40000000000 */
[----:B------:R-:W-:Y:S01]  /*4300*/  MOV R46, R119 ;  /* 0x00000077002e7202 */ /* 0x000fe20000000f00 */
[----:B------:R-:W-:-:S02]  /*4310*/  WARPGROUP.DEPBAR.LE gsb0, 0x0 ;  /* 0x00008000000079c5 */ /* 0x000fc40000010000 */
[----:B------:R-:W-:Y:S01]  /*4320*/  WARPGROUP.ARRIVE ;  /* 0x00000000000079c5 */ /* 0x000fe20000000000 */
[----:B------:R-:W-:Y:S02]  /*4330*/  FSEL R103, R34, -INF , P0 ;  /* 0xff80000022677808 */ /* 0x000fe40000000000 */
[----:B------:R-:W-:Y:S02]  /*4340*/  ISETP.GT.AND P0, PT, R2, 0x58, PT ;  /* 0x000000580200780c */ /* 0x000fe40003f04270 */
[----:B------:R-:W-:Y:S01]  /*4350*/  FSEL R105, R35, -INF , P1 ;  /* 0xff80000023697808 */ /* 0x000fe20000800000 */
[----:B------:R-:W-:Y:S01]  /*4360*/  HGMMA.64x16x16.F32 R24, gdesc[UR4], R24, gsb0 ;  /* 0x00200000041879f0 */ /* 0x000fe20008000818 */
[----:B------:R-:W-:Y:S01]  /*4370*/  FMNMX.FTZ R0, R103, R0, !PT ;  /* 0x0000000067007209 */ /* 0x000fe20007810000 */
[----:B------:R-:W-:Y:S01]  /*4380*/  ULDC UR4, c[0x0][0x988] ;  /* 0x0002620000047ab9 */ /* 0x000fe20000000800 */
[----:B------:R-:W-:Y:S02]  /*4390*/  FSEL R35, R44, -INF , P2 ;  /* 0xff8000002c237808 */ /* 0x000fe40001000000 */
[----:B------:R-:W-:-:S02]  /*43a0*/  ISETP.GT.AND P2, PT, R2, 0x59, PT ;  /* 0x000000590200780c */ /* 0x000fc40003f44270 */
[----:B------:R-:W-:Y:S02]  /*43b0*/  FSEL R107, R38, -INF , P0 ;  /* 0xff800000266b7808 */ /* 0x000fe40000000000 */
[----:B------:R-:W-:Y:S02]  /*43c0*/  FMNMX.FTZ R0, R105, R0, !PT ;  /* 0x0000000069007209 */ /* 0x000fe40007810000 */
[----:B------:R-:W-:Y:S02]  /*43d0*/  FSEL R39, R39, -INF , P2 ;  /* 0xff80000027277808 */ /* 0x000fe40001000000 */
[----:B------:R-:W-:Y:S02]  /*43e0*/  FMNMX.FTZ R0, R107, R0, !PT ;  /* 0x000000006b007209 */ /* 0x000fe40007810000 */
[----:B------:R-:W-:Y:S02]  /*43f0*/  P2R R20, PR, RZ, 0x1 ;  /* 0x00000001ff147803 */ /* 0x000fe40000000000 */
[----:B------:R-:W-:-:S02]  /*4400*/  FMNMX.FTZ R0, R39, R0, !PT ;  /* 0x0000000027007209 */ /* 0x000fc40007810000 */
[C---:B------:R-:W-:Y:S02]  /*4410*/  ISETP.GT.AND P0, PT, R2.reuse, 0x49, PT ;  /* 0x000000490200780c */ /* 0x040fe40003f04270 */
[----:B------:R-:W-:Y:S02]  /*4420*/  ISETP.GT.AND P1, PT, R2, 0x50, PT ;  /* 0x000000500200780c */ /* 0x000fe40003f24270 */
[----:B------:R-:W-:Y:S02]  /*4430*/  FSEL R45, R45, -INF , P0 ;  /* 0xff8000002d2d7808 */ /* 0x000fe40000000000 */
[----:B------:R-:W-:Y:S02]  /*4440*/  P2R R14, PR, RZ, 0x4 ;  /* 0x00000004ff0e7803 */ /* 0x000fe40000000000 */
[----:B------:R-:W-:Y:S01]  /*4450*/  ISETP.NE.AND P0, PT, R20, RZ, PT ;  /* 0x000000ff1400720c */ /* 0x000fe20003f05270 */
[----:B------:R-:W-:Y:S02]  /*4460*/  WARPGROUP.DEPBAR.LE gsb0, 0x0 ;  /* 0x00008000000079c5 */ /* 0x000fe40000010000 */
[----:B------:R-:W-:-:S02]  /*4470*/  FSEL R109, R26, -INF , P3 ;  /* 0xff8000001a6d7808 */ /* 0x000fc40001800000 */
[----:B------:R-:W-:Y:S02]  /*4480*/  FSEL R111, R27, -INF , P4 ;  /* 0xff8000001b6f7808 */ /* 0x000fe40002000000 */
[----:B------:R-:W-:Y:S02]  /*4490*/  FMNMX.FTZ R0, R109, R0, !PT ;  /* 0x000000006d007209 */ /* 0x000fe40007810000 */
[----:B------:R-:W-:Y:S02]  /*44a0*/  FSEL R113, R30, -INF , P5 ;  /* 0xff8000001e717808 */ /* 0x000fe40002800000 */
[----:B------:R-:W-:Y:S02]  /*44b0*/  FMNMX.FTZ R0, R111, R0, !PT ;  /* 0x000000006f007209 */ /* 0x000fe40007810000 */
[----:B------:R-:W-:Y:S02]  /*44c0*/  FSEL R115, R31, -INF , P6 ;  /* 0xff8000001f737808 */ /* 0x000fe40003000000 */
[----:B------:R-:W-:-:S02]  /*44d0*/  FMNMX.FTZ R0, R113, R0, !PT ;  /* 0x0000000071007209 */ /* 0x000fc40007810000 */
[----:B------:R-:W-:Y:S02]  /*44e0*/  FSEL R27, R32, -INF , P1 ;  /* 0xff800000201b7808 */ /* 0x000fe40000800000 */
[----:B------:R-:W-:Y:S01]  /*44f0*/  FMNMX.FTZ R6, R115, R0, !PT ;  /* 0x0000000073067209 */ /* 0x000fe20007810000 */
[----:B------:R-:W-:Y:S01]  /*4500*/  IMAD.U32 R0, RZ, RZ, UR4 ;  /* 0x00000004ff007e24 */ /* 0x000fe2000f8e00ff */
[----:B------:R-:W-:Y:S02]  /*4510*/  ISETP.NE.AND P1, PT, R22, RZ, PT ;  /* 0x000000ff1600720c */ /* 0x000fe40003f25270 */
[----:B------:R-:W-:Y:S01]  /*4520*/  FSEL R31, R36, -INF , P0 ;  /* 0xff800000241f7808 */ /* 0x000fe20000000000 */
[----:B------:R-:W0:Y:S01]  /*4530*/  SHFL.BFLY PT, R3, R6, 0x2, 0x1f ;  /* 0x0c401f0006037f89 */ /* 0x000e2200000e0000 */
[----:B------:R-:W-:Y:S02]  /*4540*/  FSEL R33, R33, -INF , P1 ;  /* 0xff80000021217808 */ /* 0x000fe40000800000 */
[----:B------:R-:W-:-:S02]  /*4550*/  FSEL R25, R25, -INF , P4 ;  /* 0xff80000019197808 */ /* 0x000fc40002000000 */
[----:B------:R-:W-:Y:S02]  /*4560*/  FSEL R29, R29, -INF , P6 ;  /* 0xff8000001d1d7808 */ /* 0x000fe40003000000 */
[----:B------:R-:W-:Y:S01]  /*4570*/  ISETP.NE.AND P1, PT, R80, RZ, PT ;  /* 0x000000ff5000720c */ /* 0x000fe20003f25270 */
[--C-:B------:R-:W-:Y:S01]  /*4580*/  IMAD.MOV.U32 R80, RZ, RZ, R119.reuse ;  /* 0x000000ffff507224 */ /* 0x100fe200078e0077 */
[----:B------:R-:W-:Y:S02]  /*4590*/  R2UR UR4, R17 ;  /* 0x00000000110472ca */ /* 0x000fe400000e0000 */
[----:B------:R-:W-:Y:S01]  /*45a0*/  ISETP.NE.AND P0, PT, R82, RZ, PT ;  /* 0x000000ff5200720c */ /* 0x000fe20003f05270 */
[----:B------:R-:W-:-:S10]  /*45b0*/  IMAD.MOV.U32 R82, RZ, RZ, R119 ;  /* 0x000000ffff527224 */ /* 0x000fd400078e0077 */
[----:B------:R-:W-:Y:S01]  /*45c0*/  UISETP.GE.AND UP0, UPT, UR38, UR4, UPT ;  /* 0x000000042600728c */ /* 0x000fe2000bf06270 */
[----:B0-----:R-:W-:Y:S02]  /*45d0*/  FMNMX.FTZ R10, R6, R3, !PT ;  /* 0x00000003060a7209 */ /* 0x001fe40007810000 */
[----:B------:R-:W-:Y:S01]  /*45e0*/  UMOV UR4, URZ ;  /* 0x0000003f00047c82 */ /* 0x000fe20008000000 */
[----:B------:R-:W-:Y:S02]  /*45f0*/  FMNMX.FTZ R6, R7, R73, !PT ;  /* 0x0000004907067209 */ /* 0x000fe40007810000 */
[----:B------:R-:W0:Y:S02]  /*4600*/  SHFL.BFLY PT, R3, R10, 0x1, 0x1f ;  /* 0x0c201f000a037f89 */ /* 0x000e2400000e0000 */
[----:B------:R-:W-:-:S04]  /*4610*/  FMNMX.FTZ R6, R9, R6, !PT ;  /* 0x0000000609067209 */ /* 0x000fc80007810000 */
[----:B------:R-:W-:-:S04]  /*4620*/  FMNMX.FTZ R6, R77, R6, !PT ;  /* 0x000000064d067209 */ /* 0x000fc80007810000 */
[----:B------:R-:W-:-:S04]  /*4630*/  FMNMX.FTZ R6, R13, R6, !PT ;  /* 0x000000060d067209 */ /* 0x000fc80007810000 */
[----:B------:R-:W-:-:S04]  /*4640*/  FMNMX.FTZ R6, R65, R6, !PT ;  /* 0x0000000641067209 */ /* 0x000fc80007810000 */
[----:B------:R-:W-:-:S04]  /*4650*/  FMNMX.FTZ R6, R11, R6, !PT ;  /* 0x000000060b067209 */ /* 0x000fc80007810000 */
[----:B------:R-:W-:Y:S02]  /*4660*/  FMNMX.FTZ R6, R69, R6, !PT ;  /* 0x0000000645067209 */ /* 0x000fe40007810000 */
[----:B0-----:R-:W-:Y:S02]  /*4670*/  FMNMX.FTZ R3, R10, R3, !PT ;  /* 0x000000030a037209 */ /* 0x001fe40007810000 */
[----:B------:R-:W-:Y:S02]  /*4680*/  FMNMX.FTZ R6, R59, R6, !PT ;  /* 0x000000063b067209 */ /* 0x000fe40007810000 */
[C---:B------:R-:W-:Y:S01]  /*4690*/  FSETP.NEU.FTZ.AND P2, PT, R3.reuse, -INF , PT ;  /* 0xff8000000300780b */ /* 0x040fe20003f5d000 */
[----:B------:R-:W-:Y:S01]  /*46a0*/  FMUL.FTZ R12, R3, R0 ;  /* 0x00000000030c7220 */ /* 0x000fe20000410000 */
[----:B------:R-:W-:-:S04]  /*46b0*/  FMNMX.FTZ R6, R57, R6, !PT ;  /* 0x0000000639067209 */ /* 0x000fc80007810000 */
[----:B------:R-:W-:Y:S02]  /*46c0*/  FMNMX.FTZ R6, R51, R6, !PT ;  /* 0x0000000633067209 */ /* 0x000fe40007810000 */
[----:B------:R-:W-:Y:S02]  /*46d0*/  FSEL R12, R12, RZ, P2 ;  /* 0x000000ff0c0c7208 */ /* 0x000fe40001000000 */
[----:B------:R-:W-:Y:S02]  /*46e0*/  FMNMX.FTZ R6, R61, R6, !PT ;  /* 0x000000063d067209 */ /* 0x000fe40007810000 */
[----:B------:R-:W-:Y:S01]  /*46f0*/  ISETP.NE.AND P2, PT, R14, RZ, PT ;  /* 0x000000ff0e00720c */ /* 0x000fe20003f45270 */
[--C-:B------:R-:W-:Y:S01]  /*4700*/  FFMA.FTZ R201, R15, R0, -R12.reuse ;  /* 0x000000000fc97223 */ /* 0x100fe2000001080c */
[----:B------:R-:W-:Y:S01]  /*4710*/  FMNMX.FTZ R6, R55, R6, !PT ;  /* 0x0000000637067209 */ /* 0x000fe20007810000 */
[-CC-:B------:R-:W-:Y:S01]  /*4720*/  FFMA.FTZ R203, R19, R0.reuse, -R12.reuse ;  /* 0x0000000013cb7223 */ /* 0x180fe2000001080c */
[----:B------:R-:W-:Y:S01]  /*4730*/  FSEL R37, R37, -INF , P2 ;  /* 0xff80000025257808 */ /* 0x000fe20001000000 */
[--C-:B------:R-:W-:Y:S01]  /*4740*/  FFMA.FTZ R21, R21, R0, -R12.reuse ;  /* 0x0000000015157223 */ /* 0x100fe2000001080c */
[----:B------:R-:W-:Y:S01]  /*4750*/  FMNMX.FTZ R6, R49, R6, !PT ;  /* 0x0000000631067209 */ /* 0x000fe20007810000 */
[--C-:B------:R-:W-:Y:S01]  /*4760*/  FFMA.FTZ R2, R75, R0, -R12.reuse ;  /* 0x000000004b027223 */ /* 0x100fe2000001080c */
[----:B------:R-:W-:Y:S01]  /*4770*/  FSEL R15, R24, -INF , P3 ;  /* 0xff800000180f7808 */ /* 0x000fe20001800000 */
[----:B------:R-:W-:Y:S01]  /*4780*/  MUFU.EX2 R197, R21 ;  /* 0x0000001500c57308 */ /* 0x000fe20000000800 */
[----:B------:R-:W-:Y:S01]  /*4790*/  FMNMX.FTZ R6, R43, R6, !PT ;  /* 0x000000062b067209 */ /* 0x000fe20007810000 */
[-CC-:B------:R-:W-:Y:S01]  /*47a0*/  FFMA.FTZ R79, R79, R0.reuse, -R12.reuse ;  /* 0x000000004f4f7223 */ /* 0x180fe2000001080c */
[----:B------:R-:W-:Y:S01]  /*47b0*/  FSEL R19, R28, -INF , P5 ;  /* 0xff8000001c137808 */ /* 0x000fe20002800000 */
[--C-:B------:R-:W-:Y:S01]  /*47c0*/  FFMA.FTZ R67, R67, R0, -R12.reuse ;  /* 0x0000000043437223 */ /* 0x100fe2000001080c */
[----:B------:R-:W-:Y:S01]  /*47d0*/  FMNMX.FTZ R6, R53, R6, !PT ;  /* 0x0000000635067209 */ /* 0x000fe20007810000 */
[-CC-:B------:R-:W-:Y:S01]  /*47e0*/  FFMA.FTZ R23, R23, R0.reuse, -R12.reuse ;  /* 0x0000000017177223 */ /* 0x180fe2000001080c */
[--C-:B------:R-:W-:Y:S01]  /*47f0*/  FFMA.FTZ R71, R71, R0, -R12.reuse ;  /* 0x0000000047477223 */ /* 0x100fe2000001080c */
[----:B------:R-:W-:Y:S01]  /*4800*/  MUFU.EX2 R201, R201 ;  /* 0x000000c900c97308 */ /* 0x000fe20000000800 */
[----:B------:R-:W-:Y:S01]  /*4810*/  FMNMX.FTZ R6, R47, R6, !PT ;  /* 0x000000062f067209 */ /* 0x000fe20007810000 */
[-CC-:B------:R-:W-:Y:S01]  /*4820*/  FFMA.FTZ R81, R81, R0.reuse, -R12.reuse ;  /* 0x0000000051517223 */ /* 0x180fe2000001080c */
[-CC-:B------:R-:W-:Y:S01]  /*4830*/  FFMA.FTZ R83, R83, R0.reuse, -R12.reuse ;  /* 0x0000000053537223 */ /* 0x180fe2000001080c */
[--C-:B------:R-:W-:Y:S01]  /*4840*/  FFMA.FTZ R85, R85, R0, -R12.reuse ;  /* 0x0000000055557223 */ /* 0x100fe2000001080c */
[----:B------:R-:W-:Y:S01]  /*4850*/  FMNMX.FTZ R6, R41, R6, !PT ;  /* 0x0000000629067209 */ /* 0x000fe20007810000 */
[-CC-:B------:R-:W-:Y:S01]  /*4860*/  FFMA.FTZ R63, R63, R0.reuse, -R12.reuse ;  /* 0x000000003f3f7223 */ /* 0x180fe2000001080c */
[--C-:B------:R-:W-:Y:S01]  /*4870*/  FFMA.FTZ R39, R39, R0, -R12.reuse ;  /* 0x0000000027277223 */ /* 0x100fe2000001080c */
[----:B------:R-:W0:Y:S01]  /*4880*/  MUFU.EX2 R2, R2 ;  /* 0x0000000200027308 */ /* 0x000e220000000800 */
[----:B------:R-:W-:Y:S01]  /*4890*/  FMNMX.FTZ R6, R35, R6, !PT ;  /* 0x0000000623067209 */ /* 0x000fe20007810000 */
[-CC-:B------:R-:W-:Y:S01]  /*48a0*/  FFMA.FTZ R87, R87, R0.reuse, -R12.reuse ;  /* 0x0000000057577223 */ /* 0x180fe2000001080c */
[-CC-:B------:R-:W-:Y:S01]  /*48b0*/  FFMA.FTZ R89, R89, R0.reuse, -R12.reuse ;  /* 0x0000000059597223 */ /* 0x180fe2000001080c */
        /* <DEDUP_REMOVED lines=11> */
[----:B------:R-:W-:Y:S01]  /*4970*/  FFMA.FTZ R105, R105, R0, -R12 ;  /* 0x0000000069697223 */ /* 0x000fe2000001080c */
[----:B------:R1:W-:Y:S01]  /*4980*/  MUFU.EX2 R14, R79 ;  /* 0x0000004f000e7308 */ /* 0x0003e20000000800 */
[----:B------:R-:W-:Y:S01]  /*4990*/  FMNMX.FTZ R6, R31, R6, !PT ;  /* 0x000000061f067209 */ /* 0x000fe20007810000 */
[----:B0-----:R-:W-:Y:S01]  /*49a0*/  FADD.FTZ R42, R201, R2 ;  /* 0x00000002c92a7221 */ /* 0x001fe20000010000 */
[----:B------:R-:W-:Y:S01]  /*49b0*/  F2FP.F16.F32.PACK_AB R201, R2, R201 ;  /* 0x000000c902c9723e */ /* 0x000fe200000000ff */
[--C-:B------:R-:W-:Y:S01]  /*49c0*/  FFMA.FTZ R107, R107, R0, -R12.reuse ;  /* 0x000000006b6b7223 */ /* 0x100fe2000001080c */
[----:B------:R-:W-:Y:S01]  /*49d0*/  FMNMX.FTZ R6, R37, R6, !PT ;  /* 0x0000000625067209 */ /* 0x000fe20007810000 */
[-CC-:B------:R-:W-:Y:S01]  /*49e0*/  FFMA.FTZ R109, R109, R0.reuse, -R12.reuse ;  /* 0x000000006d6d7223 */ /* 0x180fe2000001080c */
[--C-:B------:R-:W-:Y:S01]  /*49f0*/  FFMA.FTZ R111, R111, R0, -R12.reuse ;  /* 0x000000006f6f7223 */ /* 0x100fe2000001080c */
[----:B------:R0:W-:Y:S01]  /*4a00*/  MUFU.EX2 R20, R67 ;  /* 0x0000004300147308 */ /* 0x0001e20000000800 */
[----:B------:R-:W-:Y:S01]  /*4a10*/  FMNMX.FTZ R6, R15, R6, !PT ;  /* 0x000000060f067209 */ /* 0x000fe20007810000 */
[-CC-:B------:R-:W-:Y:S01]  /*4a20*/  FFMA.FTZ R113, R113, R0.reuse, -R12.reuse ;  /* 0x0000000071717223 */ /* 0x180fe2000001080c */
[----:B------:R-:W-:Y:S01]  /*4a30*/  FFMA.FTZ R12, R115, R0, -R12 ;  /* 0x00000000730c7223 */ /* 0x000fe2000001080c */
[--C-:B------:R-:W-:Y:S01]  /*4a40*/  IMAD.MOV.U32 R115, RZ, RZ, R119.reuse ;  /* 0x000000ffff737224 */ /* 0x100fe200078e0077 */
[----:B------:R-:W-:Y:S01]  /*4a50*/  FMNMX.FTZ R6, R25, R6, !PT ;  /* 0x0000000619067209 */ /* 0x000fe20007810000 */
[----:B-1----:R-:W-:-:S02]  /*4a60*/  IMAD.MOV.U32 R79, RZ, RZ, R119 ;  /* 0x000000ffff4f7224 */ /* 0x002fc400078e0077 */
[----:B------:R-:W-:Y:S01]  /*4a70*/  MUFU.EX2 R23, R23 ;  /* 0x0000001700177308 */ /* 0x000fe20000000800 */
[----:B------:R-:W-:Y:S01]  /*4a80*/  FMNMX.FTZ R6, R19, R6, !PT ;  /* 0x0000000613067209 */ /* 0x000fe20007810000 */
[--C-:B------:R-:W-:Y:S02]  /*4a90*/  IMAD.MOV.U32 R75, RZ, RZ, R119.reuse ;  /* 0x000000ffff4b7224 */ /* 0x100fe400078e0077 */
[----:B0-----:R-:W-:Y:S01]  /*4aa0*/  IMAD.MOV.U32 R67, RZ, RZ, R119 ;  /* 0x000000ffff437224 */ /* 0x001fe200078e0077 */
[----:B------:R-:W-:-:S03]  /*4ab0*/  FMNMX.FTZ R6, R29, R6, !PT ;  /* 0x000000061d067209 */ /* 0x000fc60007810000 */
[----:B------:R0:W1:Y:S02]  /*4ac0*/  MUFU.EX2 R22, R71 ;  /* 0x0000004700167308 */ /* 0x0000640000000800 */
[----:B------:R-:W2:Y:S06]  /*4ad0*/  SHFL.BFLY PT, R21, R6, 0x2, 0x1f ;  /* 0x0c401f0006157f89 */ /* 0x000eac00000e0000 */
[----:B------:R-:W-:Y:S01]  /*4ae0*/  MUFU.EX2 R81, R81 ;  /* 0x0000005100517308 */ /* 0x000fe20000000800 */
[----:B0-----:R-:W-:-:S07]  /*4af0*/  IMAD.MOV.U32 R71, RZ, RZ, R119 ;  /* 0x000000ffff477224 */ /* 0x001fce00078e0077 */
[----:B------:R0:W3:Y:S01]  /*4b00*/  MUFU.EX2 R26, R83 ;  /* 0x00000053001a7308 */ /* 0x0000e20000000800 */
[----:B-1----:R-:W-:-:S07]  /*4b10*/  F2FP.F16.F32.PACK_AB R199, R22, R23 ;  /* 0x0000001716c7723e */ /* 0x002fce00000000ff */
[----:B------:R-:W-:Y:S01]  /*4b20*/  MUFU.EX2 R85, R85 ;  /* 0x0000005500557308 */ /* 0x000fe20000000800 */
[----:B0-----:R-:W-:Y:S01]  /*4b30*/  IMAD.MOV.U32 R83, RZ, RZ, R119 ;  /* 0x000000ffff537224 */ /* 0x001fe200078e0077 */
[----:B--2---:R-:W-:-:S05]  /*4b40*/  FMNMX.FTZ R21, R6, R21, !PT ;  /* 0x0000001506157209 */ /* 0x004fca0007810000 */
[----:B------:R-:W0:Y:S01]  /*4b50*/  SHFL.BFLY PT, R6, R21, 0x1, 0x1f ;  /* 0x0c201f0015067f89 */ /* 0x000e2200000e0000 */
[----:B------:R1:W2:Y:S01]  /*4b60*/  MUFU.EX2 R30, R63 ;  /* 0x0000003f001e7308 */ /* 0x0002a20000000800 */
[----:B---3--:R-:W-:-:S07]  /*4b70*/  F2FP.F16.F32.PACK_AB R193, R26, R81 ;  /* 0x000000511ac1723e */ /* 0x008fce00000000ff */
[----:B------:R3:W-:Y:S01]  /*4b80*/  MUFU.EX2 R38, R39 ;  /* 0x0000002700267308 */ /* 0x0007e20000000800 */
[----:B-1----:R-:W-:-:S07]  /*4b90*/  IMAD.MOV.U32 R63, RZ, RZ, R119 ;  /* 0x000000ffff3f7224 */ /* 0x002fce00078e0077 */
[----:B------:R-:W-:Y:S01]  /*4ba0*/  MUFU.EX2 R87, R87 ;  /* 0x0000005700577308 */ /* 0x000fe20000000800 */
[----:B---3--:R-:W-:Y:S01]  /*4bb0*/  IMAD.U32 R39, RZ, RZ, UR42 ;  /* 0x0000002aff277e24 */ /* 0x008fe2000f8e00ff */
[----:B--2---:R-:W-:Y:S02]  /*4bc0*/  F2FP.F16.F32.PACK_AB R195, R30, R85 ;  /* 0x000000551ec3723e */ /* 0x004fe400000000ff */
[----:B0-----:R-:W-:-:S04]  /*4bd0*/  FMNMX.FTZ R6, R21, R6, !PT ;  /* 0x0000000615067209 */ /* 0x001fc80007810000 */
[----:B------:R0:W-:Y:S01]  /*4be0*/  MUFU.EX2 R24, R89 ;  /* 0x0000005900187308 */ /* 0x0001e20000000800 */
[C---:B------:R-:W-:Y:S01]  /*4bf0*/  FSETP.NEU.FTZ.AND P2, PT, R6.reuse, -INF , PT ;  /* 0xff8000000600780b */ /* 0x040fe20003f5d000 */
[----:B------:R-:W-:-:S06]  /*4c00*/  FMUL.FTZ R10, R6, R0 ;  /* 0x00000000060a7220 */ /* 0x000fcc0000410000 */
[----:B------:R-:W-:Y:S01]  /*4c10*/  MUFU.EX2 R91, R91 ;  /* 0x0000005b005b7308 */ /* 0x000fe20000000800 */
[----:B------:R-:W-:Y:S01]  /*4c20*/  FSEL R10, R10, RZ, P2 ;  /* 0x000000ff0a0a7208 */ /* 0x000fe20001000000 */
[----:B0-----:R-:W-:Y:S01]  /*4c30*/  IMAD.MOV.U32 R89, RZ, RZ, R119 ;  /* 0x000000ffff597224 */ /* 0x001fe200078e0077 */
[----:B------:R-:W-:-:S03]  /*4c40*/  PLOP3.LUT P2, PT, PT, PT, UP0, 0x80, 0x0 ;  /* 0x000000000000781c */ /* 0x000fc60003f4f008 */
[-CC-:B------:R-:W-:Y:S01]  /*4c50*/  FFMA.FTZ R73, R73, R0.reuse, -R10.reuse ;  /* 0x0000000049497223 */ /* 0x180fe2000001080a */
[-CC-:B------:R-:W-:Y:S01]  /*4c60*/  FFMA.FTZ R7, R7, R0.reuse, -R10.reuse ;  /* 0x0000000007077223 */ /* 0x180fe2000001080a */
[-CC-:B------:R-:W-:Y:S01]  /*4c70*/  FFMA.FTZ R9, R9, R0.reuse, -R10.reuse ;  /* 0x0000000009097223 */ /* 0x180fe2000001080a */
[-CC-:B------:R-:W-:Y:S01]  /*4c80*/  FFMA.FTZ R77, R77, R0.reuse, -R10.reuse ;  /* 0x000000004d4d7223 */ /* 0x180fe2000001080a */
[-CC-:B------:R-:W-:Y:S01]  /*4c90*/  FFMA.FTZ R13, R13, R0.reuse, -R10.reuse ;  /* 0x000000000d0d7223 */ /* 0x180fe2000001080a */
[----:B------:R0:W-:Y:S01]  /*4ca0*/  MUFU.EX2 R200, R7 ;  /* 0x0000000700c87308 */ /* 0x0001e20000000800 */
[-CC-:B------:R-:W-:Y:S01]  /*4cb0*/  FFMA.FTZ R65, R65, R0.reuse, -R10.reuse ;  /* 0x0000000041417223 */ /* 0x180fe2000001080a */
[-CC-:B------:R-:W-:Y:S01]  /*4cc0*/  FFMA.FTZ R11, R11, R0.reuse, -R10.reuse ;  /* 0x000000000b0b7223 */ /* 0x180fe2000001080a */
[-CC-:B------:R-:W-:Y:S01]  /*4cd0*/  FFMA.FTZ R69, R69, R0.reuse, -R10.reuse ;  /* 0x0000000045457223 */ /* 0x180fe2000001080a */
[-CC-:B------:R-:W-:Y:S01]  /*4ce0*/  FFMA.FTZ R59, R59, R0.reuse, -R10.reuse ;  /* 0x000000003b3b7223 */ /* 0x180fe2000001080a */
[-CC-:B------:R-:W-:Y:S01]  /*4cf0*/  FFMA.FTZ R57, R57, R0.reuse, -R10.reuse ;  /* 0x0000000039397223 */ /* 0x180fe2000001080a */
[-CC-:B------:R-:W-:Y:S01]  /*4d00*/  FFMA.FTZ R51, R51, R0.reuse, -R10.reuse ;  /* 0x0000000033337223 */ /* 0x180fe2000001080a */
[-C--:B------:R-:W-:Y:S01]  /*4d10*/  FFMA.FTZ R61, R61, R0.reuse, -R10 ;  /* 0x000000003d3d7223 */ /* 0x080fe2000001080a */
[----:B------:R-:W1:Y:S01]  /*4d20*/  MUFU.EX2 R73, R73 ;  /* 0x0000004900497308 */ /* 0x000e620000000800 */
[----:B0-----:R-:W-:Y:S01]  /*4d30*/  FADD.FTZ R7, R203, R42 ;  /* 0x0000002acb077221 */ /* 0x001fe20000010000 */
[-CC-:B------:R-:W-:Y:S01]  /*4d40*/  FFMA.FTZ R55, R55, R0.reuse, -R10.reuse ;  /* 0x0000000037377223 */ /* 0x180fe2000001080a */
[-CC-:B------:R-:W-:Y:S01]  /*4d50*/  FFMA.FTZ R49, R49, R0.reuse, -R10.reuse ;  /* 0x0000000031317223 */ /* 0x180fe2000001080a */
[-CC-:B------:R-:W-:Y:S01]  /*4d60*/  FFMA.FTZ R43, R43, R0.reuse, -R10.reuse ;  /* 0x000000002b2b7223 */ /* 0x180fe2000001080a */
[----:B------:R-:W-:Y:S01]  /*4d70*/  FADD.FTZ R42, R14, R7 ;  /* 0x000000070e2a7221 */ /* 0x000fe20000010000 */
[-CC-:B------:R-:W-:Y:S01]  /*4d80*/  FFMA.FTZ R53, R53, R0.reuse, -R10.reuse ;  /* 0x0000000035357223 */ /* 0x180fe2000001080a */
[-C--:B------:R-:W-:Y:S01]  /*4d90*/  FFMA.FTZ R47, R47, R0.reuse, -R10 ;  /* 0x000000002f2f7223 */ /* 0x080fe2000001080a */
[----:B------:R-:W0:Y:S01]  /*4da0*/  MUFU.EX2 R9, R9 ;  /* 0x0000000900097308 */ /* 0x000e220000000800 */
[----:B------:R-:W-:Y:S01]  /*4db0*/  FADD.FTZ R7, R197, R42 ;  /* 0x0000002ac5077221 */ /* 0x000fe20000010000 */
[-CC-:B------:R-:W-:Y:S01]  /*4dc0*/  FFMA.FTZ R41, R41, R0.reuse, -R10.reuse ;  /* 0x0000000029297223 */ /* 0x180fe2000001080a */
[-CC-:B------:R-:W-:Y:S01]  /*4dd0*/  FFMA.FTZ R35, R35, R0.reuse, -R10.reuse ;  /* 0x0000000023237223 */ /* 0x180fe2000001080a */
[-CC-:B------:R-:W-:Y:S01]  /*4de0*/  FFMA.FTZ R45, R45, R0.reuse, -R10.reuse ;  /* 0x000000002d2d7223 */ /* 0x180fe2000001080a */
[----:B------:R-:W-:Y:S01]  /*4df0*/  FADD.FTZ R44, R20, R7 ;  /* 0x00000007142c7221 */ /* 0x000fe20000010000 */
[-CC-:B------:R-:W-:Y:S01]  /*4e00*/  FFMA.FTZ R27, R27, R0.reuse, -R10.reuse ;  /* 0x000000001b1b7223 */ /* 0x180fe2000001080a */
[-C--:B------:R-:W-:Y:S01]  /*4e10*/  FFMA.FTZ R33, R33, R0.reuse, -R10 ;  /* 0x0000000021217223 */ /* 0x080fe2000001080a */
[----:B------:R-:W2:Y:S01]  /*4e20*/  MUFU.EX2 R202, R77 ;  /* 0x0000004d00ca7308 */ /* 0x000ea20000000800 */
[----:B-1----:R-:W-:Y:S01]  /*4e30*/  FADD.FTZ R42, R200, R73 ;  /* 0x00000049c82a7221 */ /* 0x002fe20000010000 */
[----:B------:R-:W-:Y:S01]  /*4e40*/  FADD.FTZ R21, R23, R44 ;  /* 0x0000002c17157221 */ /* 0x000fe20000010000 */
[-CC-:B------:R-:W-:Y:S01]  /*4e50*/  FFMA.FTZ R31, R31, R0.reuse, -R10.reuse ;  /* 0x000000001f1f7223 */ /* 0x180fe2000001080a */
[-CC-:B------:R-:W-:Y:S01]  /*4e60*/  FFMA.FTZ R37, R37, R0.reuse, -R10.reuse ;  /* 0x0000000025257223 */ /* 0x180fe2000001080a */
[-CC-:B------:R-:W-:Y:S01]  /*4e70*/  FFMA.FTZ R15, R15, R0.reuse, -R10.reuse ;  /* 0x000000000f0f7223 */ /* 0x180fe2000001080a */
[----:B------:R-:W-:Y:S01]  /*4e80*/  FADD.FTZ R44, R22, R21 ;  /* 0x00000015162c7221 */ /* 0x000fe20000010000 */
[-C--:B------:R-:W-:Y:S01]  /*4e90*/  FFMA.FTZ R25, R25, R0.reuse, -R10 ;  /* 0x0000000019197223 */ /* 0x080fe2000001080a */
[----:B------:R-:W1:Y:S01]  /*4ea0*/  MUFU.EX2 R13, R13 ;  /* 0x0000000d000d7308 */ /* 0x000e620000000800 */
[----:B0-----:R-:W-:Y:S01]  /*4eb0*/  FADD.FTZ R7, R9, R42 ;  /* 0x0000002a09077221 */ /* 0x001fe20000010000 */
[----:B------:R-:W-:Y:S01]  /*4ec0*/  FADD.FTZ R21, R81, R44 ;  /* 0x0000002c51157221 */ /* 0x000fe20000010000 */
[-CC-:B------:R-:W-:Y:S01]  /*4ed0*/  FFMA.FTZ R19, R19, R0.reuse, -R10.reuse ;  /* 0x0000000013137223 */ /* 0x180fe2000001080a */
[----:B------:R-:W-:Y:S01]  /*4ee0*/  FFMA.FTZ R29, R29, R0, -R10 ;  /* 0x000000001d1d7223 */ /* 0x000fe2000001080a */
[----:B------:R-:W-:Y:S01]  /*4ef0*/  F2FP.F16.F32.PACK_AB R189, R24, R87 ;  /* 0x0000005718bd723e */ /* 0x000fe200000000ff */
[----:B------:R-:W-:Y:S01]  /*4f00*/  FADD.FTZ R44, R26, R21 ;  /* 0x000000151a2c7221 */ /* 0x000fe20000010000 */
[----:B------:R-:W-:Y:S01]  /*4f10*/  F2FP.F16.F32.PACK_AB R200, R73, R200 ;  /* 0x000000c849c8723e */ /* 0x000fe200000000ff */
[----:B------:R0:W3:Y:S01]  /*4f20*/  MUFU.EX2 R196, R65 ;  /* 0x0000004100c47308 */ /* 0x0000e20000000800 */
[C---:B--2---:R-:W-:Y:S01]  /*4f30*/  FADD.FTZ R42, R202.reuse, R7 ;  /* 0x00000007ca2a7221 */ /* 0x044fe20000010000 */
[----:B------:R-:W-:Y:S01]  /*4f40*/  F2FP.F16.F32.PACK_AB R202, R202, R9 ;  /* 0x00000009caca723e */ /* 0x000fe200000000ff */
[----:B------:R-:W-:Y:S01]  /*4f50*/  IMAD.MOV.U32 R9, RZ, RZ, 0x3f800000 ;  /* 0x3f800000ff097424 */ /* 0x000fe200078e00ff */
[----:B------:R-:W-:Y:S01]  /*4f60*/  F2FP.F16.F32.PACK_AB R203, R14, R203 ;  /* 0x000000cb0ecb723e */ /* 0x000fe200000000ff */
[--C-:B------:R-:W-:Y:S01]  /*4f70*/  IMAD.MOV.U32 R81, RZ, RZ, R119.reuse ;  /* 0x000000ffff517224 */ /* 0x100fe200078e0077 */
[----:B------:R-:W-:Y:S01]  /*4f80*/  F2FP.F16.F32.PACK_AB R197, R20, R197 ;  /* 0x000000c514c5723e */ /* 0x000fe200000000ff */
[--C-:B------:R-:W-:Y:S01]  /*4f90*/  IMAD.MOV.U32 R77, RZ, RZ, R119.reuse ;  /* 0x000000ffff4d7224 */ /* 0x100fe200078e0077 */
[----:B------:R-:W2:Y:S01]  /*4fa0*/  MUFU.EX2 R11, R11 ;  /* 0x0000000b000b7308 */ /* 0x000ea20000000800 */
[----:B-1----:R-:W-:Y:S01]  /*4fb0*/  FADD.FTZ R7, R13, R42 ;  /* 0x0000002a0d077221 */ /* 0x002fe20000010000 */
[----:B------:R-:W-:-:S02]  /*4fc0*/  IMAD.MOV.U32 R73, RZ, RZ, R119 ;  /* 0x000000ffff497224 */ /* 0x000fc400078e0077 */
[--C-:B0-----:R-:W-:Y:S02]  /*4fd0*/  IMAD.MOV.U32 R65, RZ, RZ, R119.reuse ;  /* 0x000000ffff417224 */ /* 0x101fe400078e0077 */
[----:B------:R-:W-:Y:S02]  /*4fe0*/  IMAD.MOV.U32 R26, RZ, RZ, R119 ;  /* 0x000000ffff1a7224 */ /* 0x000fe400078e0077 */
[----:B------:R0:W1:Y:S01]  /*4ff0*/  MUFU.EX2 R198, R69 ;  /* 0x0000004500c67308 */ /* 0x0000620000000800 */
[C---:B---3--:R-:W-:Y:S01]  /*5000*/  FADD.FTZ R42, R196.reuse, R7 ;  /* 0x00000007c42a7221 */ /* 0x048fe20000010000 */
[----:B------:R-:W-:Y:S01]  /*5010*/  FADD.FTZ R7, R85, R44 ;  /* 0x0000002c55077221 */ /* 0x000fe20000010000 */
[----:B------:R-:W-:Y:S01]  /*5020*/  F2FP.F16.F32.PACK_AB R196, R196, R13 ;  /* 0x0000000dc4c4723e */ /* 0x000fe200000000ff */
[----:B------:R-:W-:Y:S02]  /*5030*/  IMAD.MOV.U32 R85, RZ, RZ, R119 ;  /* 0x000000ffff557224 */ /* 0x000fe400078e0077 */
[----:B------:R-:W-:Y:S01]  /*5040*/  FADD.FTZ R44, R30, R7 ;  /* 0x000000071e2c7221 */ /* 0x000fe20000010000 */
[----:B------:R-:W-:Y:S01]  /*5050*/  @!P1 VIADD R7, R39, 0x36840 ;  /* 0x0003684027079836 */ /* 0x000fe20000000000 */
[----:B------:R-:W3:Y:S01]  /*5060*/  MUFU.EX2 R59, R59 ;  /* 0x0000003b003b7308 */ /* 0x000ee20000000800 */
[----:B--2---:R-:W-:Y:S01]  /*5070*/  FADD.FTZ R21, R11, R42 ;  /* 0x0000002a0b157221 */ /* 0x004fe20000010000 */
[----:B------:R-:W-:Y:S01]  /*5080*/  FADD.FTZ R39, R87, R44 ;  /* 0x0000002c57277221 */ /* 0x000fe20000010000 */
[----:B------:R-:W-:Y:S01]  /*5090*/  IMAD.MOV.U32 R87, RZ, RZ, R119 ;  /* 0x000000ffff577224 */ /* 0x000fe200078e0077 */
[----:B------:R-:W-:Y:S01]  /*50a0*/  @!P1 PRMT R7, RZ, 0x654, R7 ;  /* 0x00000654ff079816 */ /* 0x000fe20000000007 */
[----:B0-----:R-:W-:-:S02]  /*50b0*/  IMAD.MOV.U32 R69, RZ, RZ, R119 ;  /* 0x000000ffff457224 */ /* 0x001fc400078e0077 */
[----:B------:R-:W-:Y:S01]  /*50c0*/  FADD.FTZ R44, R24, R39 ;  /* 0x00000027182c7221 */ /* 0x000fe20000010000 */
[----:B------:R-:W-:Y:S01]  /*50d0*/  IMAD.MOV.U32 R39, RZ, RZ, R119 ;  /* 0x000000ffff277224 */ /* 0x000fe200078e0077 */
[----:B------:R0:W2:Y:S01]  /*50e0*/  MUFU.EX2 R192, R57 ;  /* 0x0000003900c07308 */ /* 0x0000a20000000800 */
[C---:B-1----:R-:W-:Y:S01]  /*50f0*/  FADD.FTZ R42, R198.reuse, R21 ;  /* 0x00000015c62a7221 */ /* 0x042fe20000010000 */
[----:B------:R1:W-:Y:S01]  /*5100*/  @!P1 SYNCS.ARRIVE.TRANS64.RED.A1T0 RZ, [R7+URZ], RZ ;  /* 0x000000ff07ff99a7 */ /* 0x0003e2000810043f */
[----:B------:R-:W-:Y:S01]  /*5110*/  F2FP.F16.F32.PACK_AB R198, R198, R11 ;  /* 0x0000000bc6c6723e */ /* 0x000fe200000000ff */
[----:B------:R-:W-:Y:S01]  /*5120*/  IMAD.MOV.U32 R24, RZ, RZ, R119 ;  /* 0x000000ffff187224 */ /* 0x000fe200078e0077 */
[----:B------:R-:W-:-:S03]  /*5130*/  MOV R30, R119 ;  /* 0x00000077001e7202 */ /* 0x000fc60000000f00 */
[----:B------:R-:W1:Y:S01]  /*5140*/  MUFU.EX2 R51, R51 ;  /* 0x0000003300337308 */ /* 0x000e620000000800 */
[----:B---3--:R-:W-:Y:S01]  /*5150*/  FADD.FTZ R21, R59, R42 ;  /* 0x0000002a3b157221 */ /* 0x008fe20000010000 */
[----:B0-----:R-:W-:-:S06]  /*5160*/  IMAD.MOV.U32 R57, RZ, RZ, R119 ;  /* 0x000000ffff397224 */ /* 0x001fcc00078e0077 */
[----:B------:R0:W3:Y:S01]  /*5170*/  MUFU.EX2 R194, R61 ;  /* 0x0000003d00c27308 */ /* 0x0000e20000000800 */
[C---:B--2---:R-:W-:Y:S01]  /*5180*/  FADD.FTZ R42, R192.reuse, R21 ;  /* 0x00000015c02a7221 */ /* 0x044fe20000010000 */
[----:B------:R-:W-:Y:S01]  /*5190*/  FADD.FTZ R21, R91, R44 ;  /* 0x0000002c5b157221 */ /* 0x000fe20000010000 */
[----:B------:R-:W-:Y:S01]  /*51a0*/  F2FP.F16.F32.PACK_AB R192, R192, R59 ;  /* 0x0000003bc0c0723e */ /* 0x000fe200000000ff */
[----:B------:R-:W-:-:S04]  /*51b0*/  IMAD.MOV.U32 R59, RZ, RZ, R119 ;  /* 0x000000ffff3b7224 */ /* 0x000fc800078e0077 */
[----:B------:R-:W2:Y:S01]  /*51c0*/  MUFU.EX2 R55, R55 ;  /* 0x0000003700377308 */ /* 0x000ea20000000800 */
[----:B-1----:R-:W-:Y:S01]  /*51d0*/  FADD.FTZ R7, R51, R42 ;  /* 0x0000002a33077221 */ /* 0x002fe20000010000 */
[----:B0-----:R-:W-:-:S06]  /*51e0*/  IMAD.MOV.U32 R61, RZ, RZ, R119 ;  /* 0x000000ffff3d7224 */ /* 0x001fcc00078e0077 */
[----:B------:R0:W1:Y:S01]  /*51f0*/  MUFU.EX2 R188, R49 ;  /* 0x0000003100bc7308 */ /* 0x0000620000000800 */
[C---:B---3--:R-:W-:Y:S01]  /*5200*/  FADD.FTZ R42, R194.reuse, R7 ;  /* 0x00000007c22a7221 */ /* 0x048fe20000010000 */
[----:B------:R-:W-:Y:S01]  /*5210*/  F2FP.F16.F32.PACK_AB R194, R194, R51 ;  /* 0x00000033c2c2723e */ /* 0x000fe200000000ff */
[----:B------:R-:W-:-:S05]  /*5220*/  IMAD.MOV.U32 R51, RZ, RZ, R119 ;  /* 0x000000ffff337224 */ /* 0x000fca00078e0077 */
[----:B------:R-:W3:Y:S01]  /*5230*/  MUFU.EX2 R43, R43 ;  /* 0x0000002b002b7308 */ /* 0x000ee20000000800 */
[----:B--2---:R-:W-:Y:S01]  /*5240*/  FADD.FTZ R7, R55, R42 ;  /* 0x0000002a37077221 */ /* 0x004fe20000010000 */
[----:B0-----:R-:W-:-:S06]  /*5250*/  IMAD.MOV.U32 R49, RZ, RZ, R119 ;  /* 0x000000ffff317224 */ /* 0x001fcc00078e0077 */
[----:B------:R0:W2:Y:S01]  /*5260*/  MUFU.EX2 R190, R53 ;  /* 0x0000003500be7308 */ /* 0x0000a20000000800 */
[C---:B-1----:R-:W-:Y:S01]  /*5270*/  FADD.FTZ R42, R188.reuse, R7 ;  /* 0x00000007bc2a7221 */ /* 0x042fe20000010000 */
[----:B------:R-:W-:Y:S01]  /*5280*/  F2FP.F16.F32.PACK_AB R188, R188, R55 ;  /* 0x00000037bcbc723e */ /* 0x000fe200000000ff */
[----:B------:R-:W-:-:S05]  /*5290*/  IMAD.MOV.U32 R55, RZ, RZ, R119 ;  /* 0x000000ffff377224 */ /* 0x000fca00078e0077 */
[----:B------:R1:W4:Y:S01]  /*52a0*/  MUFU.EX2 R28, R93 ;  /* 0x0000005d001c7308 */ /* 0x0003220000000800 */
[----:B---3--:R-:W-:Y:S01]  /*52b0*/  FADD.FTZ R7, R43, R42 ;  /* 0x0000002a2b077221 */ /* 0x008fe20000010000 */
[--C-:B0-----:R-:W-:Y:S02]  /*52c0*/  IMAD.MOV.U32 R53, RZ, RZ, R119.reuse ;  /* 0x000000ffff357224 */ /* 0x101fe400078e0077 */
[----:B------:R-:W-:-:S04]  /*52d0*/  IMAD.MOV.U32 R42, RZ, RZ, R119 ;  /* 0x000000ffff2a7224 */ /* 0x000fc800078e0077 */
[----:B------:R-:W0:Y:S01]  /*52e0*/  MUFU.EX2 R47, R47 ;  /* 0x0000002f002f7308 */ /* 0x000e220000000800 */
[C---:B--2---:R-:W-:Y:S01]  /*52f0*/  FADD.FTZ R2, R190.reuse, R7 ;  /* 0x00000007be027221 */ /* 0x044fe20000010000 */
[----:B------:R-:W-:Y:S01]  /*5300*/  F2FP.F16.F32.PACK_AB R190, R190, R43 ;  /* 0x0000002bbebe723e */ /* 0x000fe200000000ff */
[--C-:B-1----:R-:W-:Y:S02]  /*5310*/  IMAD.MOV.U32 R93, RZ, RZ, R119.reuse ;  /* 0x000000ffff5d7224 */ /* 0x102fe400078e0077 */
[----:B------:R-:W-:-:S03]  /*5320*/  IMAD.MOV.U32 R43, RZ, RZ, R119 ;  /* 0x000000ffff2b7224 */ /* 0x000fc600078e0077 */
[----:B------:R-:W1:Y:S01]  /*5330*/  MUFU.EX2 R95, R95 ;  /* 0x0000005f005f7308 */ /* 0x000e620000000800 */
[C---:B----4-:R-:W-:Y:S01]  /*5340*/  FADD.FTZ R44, R28.reuse, R21 ;  /* 0x000000151c2c7221 */ /* 0x050fe20000010000 */
[----:B------:R-:W-:Y:S01]  /*5350*/  F2FP.F16.F32.PACK_AB R191, R28, R91 ;  /* 0x0000005b1cbf723e */ /* 0x000fe200000000ff */
[--C-:B------:R-:W-:Y:S02]  /*5360*/  IMAD.MOV.U32 R91, RZ, RZ, R119.reuse ;  /* 0x000000ffff5b7224 */ /* 0x100fe400078e0077 */
[----:B------:R-:W-:-:S03]  /*5370*/  IMAD.MOV.U32 R28, RZ, RZ, R119 ;  /* 0x000000ffff1c7224 */ /* 0x000fc600078e0077 */
[----:B------:R2:W3:Y:S01]  /*5380*/  MUFU.EX2 R184, R41 ;  /* 0x0000002900b87308 */ /* 0x0004e20000000800 */
[----:B0-----:R-:W-:-:S07]  /*5390*/  FADD.FTZ R7, R47, R2 ;  /* 0x000000022f077221 */ /* 0x001fce0000010000 */
[----:B------:R0:W4:Y:S01]  /*53a0*/  MUFU.EX2 R32, R97 ;  /* 0x0000006100207308 */ /* 0x0001220000000800 */
[----:B-1----:R-:W-:Y:S01]  /*53b0*/  FADD.FTZ R21, R95, R44 ;  /* 0x0000002c5f157221 */ /* 0x002fe20000010000 */
[----:B--2---:R-:W-:-:S06]  /*53c0*/  IMAD.MOV.U32 R41, RZ, RZ, R119 ;  /* 0x000000ffff297224 */ /* 0x004fcc00078e0077 */
[----:B------:R-:W1:Y:S01]  /*53d0*/  MUFU.EX2 R35, R35 ;  /* 0x0000002300237308 */ /* 0x000e620000000800 */
[C---:B---3--:R-:W-:Y:S01]  /*53e0*/  FADD.FTZ R2, R184.reuse, R7 ;  /* 0x00000007b8027221 */ /* 0x048fe20000010000 */
[----:B------:R-:W-:Y:S01]  /*53f0*/  F2FP.F16.F32.PACK_AB R184, R184, R47 ;  /* 0x0000002fb8b8723e */ /* 0x000fe200000000ff */
[--C-:B0-----:R-:W-:Y:S02]  /*5400*/  IMAD.MOV.U32 R97, RZ, RZ, R119.reuse ;  /* 0x000000ffff617224 */ /* 0x101fe400078e0077 */
[----:B------:R-:W-:-:S03]  /*5410*/  IMAD.MOV.U32 R47, RZ, RZ, R119 ;  /* 0x000000ffff2f7224 */ /* 0x000fc600078e0077 */
[----:B------:R-:W0:Y:S01]  /*5420*/  MUFU.EX2 R99, R99 ;  /* 0x0000006300637308 */ /* 0x000e220000000800 */
[C---:B----4-:R-:W-:Y:S01]  /*5430*/  FADD.FTZ R44, R32.reuse, R21 ;  /* 0x00000015202c7221 */ /* 0x050fe20000010000 */
[----:B------:R-:W-:Y:S01]  /*5440*/  F2FP.F16.F32.PACK_AB R185, R32, R95 ;  /* 0x0000005f20b9723e */ /* 0x000fe200000000ff */
[--C-:B------:R-:W-:Y:S02]  /*5450*/  IMAD.MOV.U32 R95, RZ, RZ, R119.reuse ;  /* 0x000000ffff5f7224 */ /* 0x100fe400078e0077 */
[----:B------:R-:W-:-:S03]  /*5460*/  IMAD.MOV.U32 R32, RZ, RZ, R119 ;  /* 0x000000ffff207224 */ /* 0x000fc600078e0077 */
[----:B------:R2:W3:Y:S01]  /*5470*/  MUFU.EX2 R186, R45 ;  /* 0x0000002d00ba7308 */ /* 0x0004e20000000800 */
[----:B-1----:R-:W-:-:S07]  /*5480*/  FADD.FTZ R7, R35, R2 ;  /* 0x0000000223077221 */ /* 0x002fce0000010000 */
[----:B------:R1:W4:Y:S01]  /*5490*/  MUFU.EX2 R34, R101 ;  /* 0x0000006500227308 */ /* 0x0003220000000800 */
[----:B0-----:R-:W-:Y:S01]  /*54a0*/  FADD.FTZ R21, R99, R44 ;  /* 0x0000002c63157221 */ /* 0x001fe20000010000 */
[--C-:B--2---:R-:W-:Y:S02]  /*54b0*/  IMAD.MOV.U32 R45, RZ, RZ, R119.reuse ;  /* 0x000000ffff2d7224 */ /* 0x104fe400078e0077 */
[----:B------:R-:W-:-:S04]  /*54c0*/  IMAD.MOV.U32 R44, RZ, RZ, R119 ;  /* 0x000000ffff2c7224 */ /* 0x000fc800078e0077 */
[----:B------:R-:W0:Y:S01]  /*54d0*/  MUFU.EX2 R27, R27 ;  /* 0x0000001b001b7308 */ /* 0x000e220000000800 */
[C---:B---3--:R-:W-:Y:S01]  /*54e0*/  FADD.FTZ R2, R186.reuse, R7 ;  /* 0x00000007ba027221 */ /* 0x048fe20000010000 */
        /* <DEDUP_REMOVED lines=25> */
[----:B------:R-:W1:Y:S01]  /*5680*/  MUFU.EX2 R15, R15 ;  /* 0x0000000f000f7308 */ /* 0x000e620000000800 */
[----:B0-----:R-:W-:Y:S01]  /*5690*/  FADD.FTZ R21, R107, R10 ;  /* 0x0000000a6b157221 */ /* 0x001fe20000010000 */
[C---:B------:R-:W-:Y:S01]  /*56a0*/  F2FP.F16.F32.PACK_AB R183, R38.reuse, R107 ;  /* 0x0000006b26b7723e */ /* 0x040fe200000000ff */
[----:B------:R-:W-:Y:S02]  /*56b0*/  IMAD.MOV.U32 R107, RZ, RZ, R119 ;  /* 0x000000ffff6b7224 */ /* 0x000fe400078e0077 */
[----:B------:R-:W-:Y:S01]  /*56c0*/  FADD.FTZ R10, R38, R21 ;  /* 0x00000015260a7221 */ /* 0x000fe20000010000 */
[----:B------:R-:W-:Y:S01]  /*56d0*/  MOV R38, R119 ;  /* 0x0000007700267202 */ /* 0x000fe20000000f00 */
[----:B--2---:R-:W-:Y:S01]  /*56e0*/  IMAD.MOV.U32 R37, RZ, RZ, R119 ;  /* 0x000000ffff257224 */ /* 0x004fe200078e0077 */
[----:B------:R-:W0:Y:S01]  /*56f0*/  MUFU.EX2 R109, R109 ;  /* 0x0000006d006d7308 */ /* 0x000e220000000800 */
[C---:B---3--:R-:W-:Y:S01]  /*5700*/  FADD.FTZ R2, R182.reuse, R7 ;  /* 0x00000007b6027221 */ /* 0x048fe20000010000 */
[----:B------:R-:W-:Y:S01]  /*5710*/  F2FP.F16.F32.PACK_AB R182, R182, R31 ;  /* 0x0000001fb6b6723e */ /* 0x000fe200000000ff */
[----:B------:R-:W-:-:S05]  /*5720*/  IMAD.MOV.U32 R31, RZ, RZ, R119 ;  /* 0x000000ffff1f7224 */ /* 0x000fca00078e0077 */
[----:B------:R2:W3:Y:S01]  /*5730*/  MUFU.EX2 R176, R25 ;  /* 0x0000001900b07308 */ /* 0x0004e20000000800 */
[----:B-1----:R-:W-:-:S07]  /*5740*/  FADD.FTZ R7, R15, R2 ;  /* 0x000000020f077221 */ /* 0x002fce0000010000 */
[----:B------:R1:W4:Y:S01]  /*5750*/  MUFU.EX2 R40, R111 ;  /* 0x0000006f00287308 */ /* 0x0003220000000800 */
[----:B0-----:R-:W-:Y:S01]  /*5760*/  FADD.FTZ R21, R109, R10 ;  /* 0x0000000a6d157221 */ /* 0x001fe20000010000 */
[----:B--2---:R-:W-:-:S06]  /*5770*/  IMAD.MOV.U32 R25, RZ, RZ, R119 ;  /* 0x000000ffff197224 */ /* 0x004fcc00078e0077 */
[----:B------:R-:W0:Y:S01]  /*5780*/  MUFU.EX2 R19, R19 ;  /* 0x0000001300137308 */ /* 0x000e220000000800 */
[C---:B---3--:R-:W-:Y:S01]  /*5790*/  FADD.FTZ R2, R176.reuse, R7 ;  /* 0x00000007b0027221 */ /* 0x048fe20000010000 */
[----:B------:R-:W-:Y:S01]  /*57a0*/  IMAD.U32 R7, RZ, RZ, UR4 ;  /* 0x00000004ff077e24 */ /* 0x000fe2000f8e00ff */
[----:B------:R-:W-:Y:S01]  /*57b0*/  F2FP.F16.F32.PACK_AB R176, R176, R15 ;  /* 0x0000000fb0b0723e */ /* 0x000fe200000000ff */
[----:B-1----:R-:W-:-:S04]  /*57c0*/  IMAD.MOV.U32 R111, RZ, RZ, R119 ;  /* 0x000000ffff6f7224 */ /* 0x002fc800078e0077 */
[----:B------:R-:W1:Y:S01]  /*57d0*/  MUFU.EX2 R113, R113 ;  /* 0x0000007100717308 */ /* 0x000e620000000800 */
[C---:B----4-:R-:W-:Y:S01]  /*57e0*/  FADD.FTZ R10, R40.reuse, R21 ;  /* 0x00000015280a7221 */ /* 0x050fe20000010000 */
[----:B------:R-:W-:Y:S01]  /*57f0*/  F2FP.F16.F32.PACK_AB R177, R40, R109 ;  /* 0x0000006d28b1723e */ /* 0x000fe200000000ff */
[--C-:B------:R-:W-:Y:S02]  /*5800*/  IMAD.MOV.U32 R109, RZ, RZ, R119.reuse ;  /* 0x000000ffff6d7224 */ /* 0x100fe400078e0077 */
[----:B------:R-:W-:-:S03]  /*5810*/  IMAD.MOV.U32 R40, RZ, RZ, R119 ;  /* 0x000000ffff287224 */ /* 0x000fc600078e0077 */
[----:B------:R-:W2:Y:S01]  /*5820*/  MUFU.EX2 R12, R12 ;  /* 0x0000000c000c7308 */ /* 0x000ea20000000800 */
[----:B0-----:R-:W-:Y:S01]  /*5830*/  FADD.FTZ R11, R19, R2 ;  /* 0x00000002130b7221 */ /* 0x001fe20000010000 */
[----:B------:R-:W-:-:S06]  /*5840*/  IMAD.MOV.U32 R2, RZ, RZ, 0x3f800000 ;  /* 0x3f800000ff027424 */ /* 0x000fcc00078e00ff */
[----:B------:R0:W3:Y:S01]  /*5850*/  MUFU.EX2 R178, R29 ;  /* 0x0000001d00b27308 */ /* 0x0000e20000000800 */
[----:B-1----:R-:W-:Y:S01]  /*5860*/  FADD.FTZ R21, R113, R10 ;  /* 0x0000000a71157221 */ /* 0x002fe20000010000 */
[----:B--2---:R-:W-:-:S03]  /*5870*/  F2FP.F16.F32.PACK_AB R179, R12, R113 ;  /* 0x000000710cb3723e */ /* 0x004fc600000000ff */
[----:B------:R-:W-:Y:S01]  /*5880*/  FADD.FTZ R10, R12, R21 ;  /* 0x000000150c0a7221 */ /* 0x000fe20000010000 */
[--C-:B------:R-:W-:Y:S02]  /*5890*/  IMAD.MOV.U32 R113, RZ, RZ, R119.reuse ;  /* 0x000000ffff717224 */ /* 0x100fe400078e0077 */
[----:B0-----:R-:W-:Y:S02]  /*58a0*/  IMAD.MOV.U32 R29, RZ, RZ, R119 ;  /* 0x000000ffff1d7224 */ /* 0x001fe400078e0077 */
[C---:B---3--:R-:W-:Y:S01]  /*58b0*/  FADD.FTZ R11, R178.reuse, R11 ;  /* 0x0000000bb20b7221 */ /* 0x048fe20000010000 */
[----:B------:R-:W-:Y:S01]  /*58c0*/  F2FP.F16.F32.PACK_AB R178, R178, R19 ;  /* 0x00000013b2b2723e */ /* 0x000fe200000000ff */
[----:B------:R-:W-:Y:S06]  /*58d0*/  @!P2 BRA `(.L_x_19) ;  /* 0x00000048000ca947 */ /* 0x000fec0003800000 */
[----:B------:R-:W-:Y:S01]  /*58e0*/  UMOV UR5, URZ ;  /* 0x0000003f00057c82 */ /* 0x000fe20008000000 */
[----:B------:R-:W-:Y:S01]  /*58f0*/  UMOV UR4, URZ ;  /* 0x0000003f00047c82 */ /* 0x000fe20008000000 */
[----:B------:R-:W-:Y:S01]  /*5900*/  MOV R204, UR38 ;  /* 0x0000002600cc7c02 */ /* 0x000fe20008000f00 */
[----:B------:R-:W-:Y:S01]  /*5910*/  IMAD.MOV.U32 R12, RZ, RZ, R3 ;  /* 0x000000ffff0c7224 */ /* 0x000fe200078e0003 */
[----:B------:R-:W-:Y:S01]  /*5920*/  CS2R R118, SRZ ;  /* 0x0000000000767805 */ /* 0x000fe2000001ff00 */
[----:B------:R-:W-:Y:S01]  /*5930*/  IMAD.MOV.U32 R13, RZ, RZ, R6 ;  /* 0x000000ffff0d7224 */ /* 0x000fe200078e0006 */
[----:B------:R-:W-:Y:S01]  /*5940*/  CS2R R114, SRZ ;  /* 0x0000000000727805 */ /* 0x000fe2000001ff00 */
[----:B------:R-:W-:Y:S01]  /*5950*/  IMAD.MOV.U32 R2, RZ, RZ, 0x3f800000 ;  /* 0x3f800000ff027424 */ /* 0x000fe200078e00ff */
        /* <DEDUP_REMOVED lines=45> */
[----:B------:R-:W-:Y:S01]  /*5c30*/  CS2R R24, SRZ ;  /* 0x0000000000187805 */ /* 0x000fe2000001ff00 */
[----:B------:R-:W-:Y:S02]  /*5c40*/  IMAD.U32 R15, RZ, RZ, UR4 ;  /* 0x00000004ff0f7e24 */ /* 0x000fe4000f8e00ff */
[----:B------:R-:W-:-:S07]  /*5c50*/  IMAD.U32 R14, RZ, RZ, UR5 ;  /* 0x00000005ff0e7e24 */ /* 0x000fce000f8e00ff */
.L_x_28:
[----:B------:R-:W-:Y:S02]  /*5c60*/  R2UR UR4, R15 ;  /* 0x000000000f0472ca */ /* 0x000fe400000e0000 */
[----:B------:R-:W-:-:S11]  /*5c70*/  R2UR UR6, R14 ;  /* 0x000000000e0672ca */ /* 0x000fd600000e0000 */
[----:B------:R-:W-:-:S04]  /*5c80*/  UIADD3 UR4, UR4, 0x1, URZ ;  /* 0x0000000104047890 */ /* 0x000fc8000fffe03f */
[----:B------:R-:W-:-:S04]  /*5c90*/  UISETP.NE.AND UP0, UPT, UR4, 0x2, UPT ;  /* 0x000000020400788c */ /* 0x000fc8000bf05270 */
[----:B------:R-:W-:Y:S02]  /*5ca0*/  USEL UR5, URZ, 0x1, UP0 ;  /* 0x000000013f057887 */ /* 0x000fe40008000000 */
[----:B------:R-:W-:Y:S02]  /*5cb0*/  USEL UR4, UR4, URZ, UP0 ;  /* 0x0000003f04047287 */ /* 0x000fe40008000000 */
[----:B------:R-:W-:-:S04]  /*5cc0*/  ULOP3.LUT UR5, UR6, UR5, URZ, 0x3c, !UPT ;  /* 0x0000000506057292 */ /* 0x000fc8000f8e3c3f */
[----:B------:R-:W-:Y:S02]  /*5cd0*/  IMAD.U32 R8, RZ, RZ, UR4 ;  /* 0x00000004ff087e24 */ /* 0x000fe4000f8e00ff */
[----:B------:R-:W-:Y:S01]  /*5ce0*/  IMAD.U32 R7, RZ, RZ, UR5 ;  /* 0x00000005ff077e24 */ /* 0x000fe2000f8e00ff */
[----:B------:R-:W-:Y:S06]  /*5cf0*/  @!P0 BRA `(.L_x_20) ;  /* 0x0000000000048947 */ /* 0x000fec0003800000 */
[----:B------:R-:W-:Y:S01]  /*5d00*/  BPT.TRAP 0x1 ;  /* 0x000000040000795c */ /* 0x000fe20000300000 */
.L_x_20:
[----:B------:R-:W-:Y:S02]  /*5d10*/  R2UR UR6, R16 ;  /* 0x00000000100672ca */ /* 0x000fe400000e0000 */
[----:B------:R-:W-:-:S11]  /*5d20*/  R2UR UR5, R7 ;  /* 0x00000000070572ca */ /* 0x000fd600000e0000 */
[----:B------:R-:W-:Y:S02]  /*5d30*/  ULEA UR4, UR4, UR6, 0x3 ;  /* 0x0000000604047291 */ /* 0x000fe4000f8e183f */
[----:B------:R-:W-:-:S04]  /*5d40*/  MOV R0, UR5 ;  /* 0x0000000500007c02 */ /* 0x000fc80008000f00 */
[----:B------:R-:W-:Y:S01]  /*5d50*/  SHF.L.U32 R0, R0, 0x1f, RZ ;  /* 0x0000001f00007819 */ /* 0x000fe200000006ff */
[----:B------:R-:W-:-:S03]  /*5d60*/  IMAD.U32 R6, RZ, RZ, UR4 ;  /* 0x00000004ff067e24 */ /* 0x000fc6000f8e00ff */
[----:B------:R0:W1:Y:S01]  /*5d70*/  SYNCS.PHASECHK.TRANS64.TRYWAIT P2, [UR4+0x36830], R0 ;  /* 0x03683000ff0075a7 */ /* 0x0000620008040144 */
[----:B------:R-:W-:Y:S05]  /*5d80*/  @!P0 BRA `(.L_x_21) ;  /* 0x0000000000048947 */ /* 0x000fea0003800000 */
[----:B------:R-:W-:Y:S01]  /*5d90*/  BPT.TRAP 0x1 ;  /* 0x000000040000795c */ /* 0x000fe20000300000 */
.L_x_21:
[----:B-1----:R-:W-:Y:S05]  /*5da0*/  @P2 BRA `(.L_x_22) ;  /* 0x00000000000c2947 */ /* 0x002fea0003800000 */
[----:B------:R-:W-:-:S13]  /*5db0*/  R2UR UR4, R6 ;  /* 0x00000000060472ca */ /* 0x000fda00000e0000 */
[----:B------:R-:W1:Y:S02]  /*5dc0*/  SYNCS.PHASECHK.TRANS64.TRYWAIT P2, [UR4+0x36830], R0 ;  /* 0x03683000ff0075a7 */ /* 0x000e640008040144 */
[----:B-1----:R-:W-:Y:S05]  /*5dd0*/  @!P2 BRA `(.L_x_23) ;  /* 0x000000b400bca947 */ /* 0x002fea0003800000 */
.L_x_22:
        /* <DEDUP_REMOVED lines=13> */
[----:B------:R-:W-:Y:S01]  /*5eb0*/  UIMAD UR60, UR60, 0xa80, UR61 ;  /* 0x00000a803c3c78a4 */ /* 0x000fe2000f8e023d */
[----:B01----:R-:W-:Y:S01]  /*5ec0*/  MOV R0, UR57 ;  /* 0x0000003900007c02 */ /* 0x003fe20008000f00 */
[----:B------:R-:W-:Y:S01]  /*5ed0*/  UMOV UR23, 0x40000040 ;  /* 0x4000004000177882 */ /* 0x000fe20000000000 */
[----:B------:R-:W-:Y:S01]  /*5ee0*/  MOV R3, UR56 ;  /* 0x0000003800037c02 */ /* 0x000fe20008000f00 */
[----:B------:R-:W-:Y:S01]  /*5ef0*/  UIADD3 UR10, UR60, 0x80, URZ ;  /* 0x000000803c0a7890 */ /* 0x000fe2000fffe03f */
[C---:B------:R-:W-:Y:S01]  /*5f00*/  R2UR UR56, R4.reuse ;  /* 0x00000000043872ca */ /* 0x040fe200000e0000 */
[----:B------:R-:W-:Y:S01]  /*5f10*/  UIADD3 UR14, UR60, 0x100, URZ ;  /* 0x000001003c0e7890 */ /* 0x000fe2000fffe03f */
[C---:B------:R-:W-:Y:S01]  /*5f20*/  R2UR UR57, R5.reuse ;  /* 0x00000000053972ca */ /* 0x040fe200000e0000 */
[----:B------:R-:W-:Y:S01]  /*5f30*/  UMOV UR6, UR60 ;  /* 0x0000003c00067c82 */ /* 0x000fe20008000000 */
[----:B------:R-:W-:Y:S01]  /*5f40*/  UIADD3 UR18, UR60, 0x2, URZ ;  /* 0x000000023c127890 */ /* 0x000fe2000fffe03f */
[----:B------:R-:W-:Y:S01]  /*5f50*/  HGMMA.64x16x16.F32 R168, gdesc[UR4], RZ, !UPT, gsb0 ;  /* 0x0020000004a879f0 */ /* 0x000fe2000c0008ff */
[----:B------:R-:W-:Y:S01]  /*5f60*/  UIADD3 UR6, UR60, 0x180, URZ ;  /* 0x000001803c067890 */ /* 0x000fe2000fffe03f */
[----:B------:R-:W-:Y:S01]  /*5f70*/  R2UR UR4, R4 ;  /* 0x00000000040472ca */ /* 0x000fe200000e0000 */
[----:B------:R-:W-:Y:S01]  /*5f80*/  UMOV UR7, 0x40000040 ;  /* 0x4000004000077882 */ /* 0x000fe20000000000 */
[----:B------:R-:W-:Y:S01]  /*5f90*/  R2UR UR5, R5 ;  /* 0x00000000050572ca */ /* 0x000fe200000e0000 */
[----:B------:R-:W-:Y:S01]  /*5fa0*/  UIADD3 UR22, UR60, 0x4, URZ ;  /* 0x000000043c167890 */ /* 0x000fe2000fffe03f */
[-C--:B------:R-:W-:Y:S01]  /*5fb0*/  FMUL.FTZ R24, R24, R9.reuse ;  /* 0x0000000918187220 */ /* 0x080fe20000410000 */
[----:B------:R-:W-:Y:S01]  /*5fc0*/  UIADD3 UR26, UR60, 0x6, URZ ;  /* 0x000000063c1a7890 */ /* 0x000fe2000fffe03f */
[-C--:B------:R-:W-:Y:S01]  /*5fd0*/  FMUL.FTZ R25, R25, R9.reuse ;  /* 0x0000000919197220 */ /* 0x080fe20000410000 */
[----:B------:R-:W-:Y:S01]  /*5fe0*/  UMOV UR58, UR6 ;  /* 0x00000006003a7c82 */ /* 0x000fe20008000000 */
[----:B------:R-:W-:Y:S01]  /*5ff0*/  UMOV UR27, 0x40000040 ;  /* 0x40000040001b7882 */ /* 0x000fe20000000000 */
[----:B------:R-:W-:Y:S01]  /*6000*/  UIADD3 UR30, UR60, 0x380, URZ ;  /* 0x000003803c1e7890 */ /* 0x000fe2000fffe03f */
[-C--:B------:R-:W-:Y:S01]  /*6010*/  FMUL.FTZ R28, R28, R9.reuse ;  /* 0x000000091c1c7220 */ /* 0x080fe20000410000 */
        /* <DEDUP_REMOVED lines=19> */
[-C--:B------:R-:W-:Y:S01]  /*6150*/  FMUL.FTZ R41, R41, R9.reuse ;  /* 0x0000000929297220 */ /* 0x080fe20000410000 */
        /* <DEDUP_REMOVED lines=18> */
[----:B------:R-:W-:Y:S01]  /*6280*/  FMUL.FTZ R80, R80, R9 ;  /* 0x0000000950507220 */ /* 0x000fe20000410000 */
[----:B------:R-:W-:-:S02]  /*6290*/  WARPGROUP.DEPBAR.LE gsb0, 0x0 ;  /* 0x00008000000079c5 */ /* 0x000fc40000010000 */
[----:B------:R-:W-:Y:S01]  /*62a0*/  WARPGROUP.ARRIVE ;  /* 0x00000000000079c5 */ /* 0x000fe20000000000 */
[-C--:B------:R-:W-:Y:S01]  /*62b0*/  FMUL.FTZ R81, R81, R9.reuse ;  /* 0x0000000951517220 */ /* 0x080fe20000410000 */
[-C--:B------:R-:W-:Y:S01]  /*62c0*/  FMUL.FTZ R84, R84, R9.reuse ;  /* 0x0000000954547220 */ /* 0x080fe20000410000 */
[-C--:B------:R-:W-:Y:S01]  /*62d0*/  FMUL.FTZ R85, R85, R9.reuse ;  /* 0x0000000955557220 */ /* 0x080fe20000410000 */
[-C--:B------:R-:W-:Y:S01]  /*62e0*/  FMUL.FTZ R88, R88, R9.reuse ;  /* 0x0000000958587220 */ /* 0x080fe20000410000 */
[-C--:B------:R-:W-:Y:S01]  /*62f0*/  FMUL.FTZ R89, R89, R9.reuse ;  /* 0x0000000959597220 */ /* 0x080fe20000410000 */
[----:B------:R-:W-:Y:S01]  /*6300*/  HGMMA.64x16x16.F32 R160, gdesc[UR8], RZ, !UPT, gsb0 ;  /* 0x0020000008a079f0 */ /* 0x000fe2000c0008ff */
[----:B------:R-:W-:Y:S01]  /*6310*/  UIADD3 UR10, UR60, 0x200, URZ ;  /* 0x000002003c0a7890 */ /* 0x000fe2000fffe03f */
[----:B------:R-:W-:Y:S01]  /*6320*/  R2UR UR8, R4 ;  /* 0x00000000040872ca */ /* 0x000fe200000e0000 */
[----:B------:R-:W-:Y:S01]  /*6330*/  UMOV UR11, 0x40000040 ;  /* 0x40000040000b7882 */ /* 0x000fe20000000000 */
[----:B------:R-:W-:Y:S01]  /*6340*/  R2UR UR9, R5 ;  /* 0x00000000050972ca */ /* 0x000fe200000e0000 */
[-C--:B------:R-:W-:Y:S01]  /*6350*/  FMUL.FTZ R92, R92, R9.reuse ;  /* 0x000000095c5c7220 */ /* 0x080fe20000410000 */
[-C--:B------:R-:W-:Y:S01]  /*6360*/  FMUL.FTZ R93, R93, R9.reuse ;  /* 0x000000095d5d7220 */ /* 0x080fe20000410000 */
[-C--:B------:R-:W-:Y:S01]  /*6370*/  FMUL.FTZ R96, R96, R9.reuse ;  /* 0x0000000960607220 */ /* 0x080fe20000410000 */
[----:B------:R-:W-:Y:S01]  /*6380*/  UMOV UR6, UR10 ;  /* 0x0000000a00067c82 */ /* 0x000fe20008000000 */
        /* <DEDUP_REMOVED lines=68> */
[----:B------:R-:W-:-:S06]  /*67d0*/  WARPGROUP.ARRIVE ;  /* 0x00000000000079c5 */ /* 0x000fcc0000000000 */
[----:B------:R-:W-:Y:S01]  /*67e0*/  HGMMA.64x16x16.F32 R144, gdesc[UR56], RZ, !UPT, gsb0 ;  /* 0x00200000389079f0 */ /* 0x000fe2000c0008ff */
[----:B------:R-:W-:Y:S01]  /*67f0*/  R2UR UR57, R0 ;  /* 0x00000000003972ca */ /* 0x000fe200000e0000 */
[----:B------:R-:W-:Y:S01]  /*6800*/  UIADD3 UR58, UR60, 0x706, URZ ;  /* 0x000007063c3a7890 */ /* 0x000fe2000fffe03f */
[----:B------:R-:W-:Y:S01]  /*6810*/  R2UR UR56, R3 ;  /* 0x00000000033872ca */ /* 0x000fe200000e0000 */
[----:B------:R-:W-:Y:S01]  /*6820*/  UMOV UR59, 0x40000040 ;  /* 0x40000040003b7882 */ /* 0x000fe20000000000 */
[----:B------:R-:W-:Y:S02]  /*6830*/  WARPGROUP.DEPBAR.LE gsb0, 0x0 ;  /* 0x00008000000079c5 */ /* 0x000fe40000010000 */
[----:B------:R-:W-:-:S06]  /*6840*/  WARPGROUP.ARRIVE ;  /* 0x00000000000079c5 */ /* 0x000fcc0000000000 */
[----:B------:R-:W-:Y:S01]  /*6850*/  HGMMA.64x16x16.F32 R136, gdesc[UR4], RZ, !UPT, gsb0 ;  /* 0x00200000048879f0 */ /* 0x000fe2000c0008ff */
[----:B------:R-:W-:Y:S02]  /*6860*/  UIADD3 UR4, UR60, 0x300, URZ ;  /* 0x000003003c047890 */ /* 0x000fe4000fffe03f */
[----:B------:R-:W-:Y:S01]  /*6870*/  UIADD3 UR6, UR60, 0x82, URZ ;  /* 0x000000823c067890 */ /* 0x000fe2000fffe03f */
[----:B------:R-:W-:Y:S01]  /*6880*/  UMOV UR5, UR17 ;  /* 0x0000001100057c82 */ /* 0x000fe20008000000 */
[----:B------:R-:W-:-:S03]  /*6890*/  UMOV UR7, 0x40000040 ;  /* 0x4000004000077882 */ /* 0x000fc60000000000 */
[----:B------:R-:W-:Y:S01]  /*68a0*/  UMOV UR14, UR4 ;  /* 0x00000004000e7c82 */ /* 0x000fe20008000000 */
[----:B------:R-:W-:Y:S01]  /*68b0*/  UMOV UR4, UR16 ;  /* 0x0000001000047c82 */ /* 0x000fe20008000000 */
[----:B------:R-:W-:Y:S02]  /*68c0*/  WARPGROUP.DEPBAR.LE gsb0, 0x0 ;  /* 0x00008000000079c5 */ /* 0x000fe40000010000 */
[----:B------:R-:W-:-:S06]  /*68d0*/  WARPGROUP.ARRIVE ;  /* 0x00000000000079c5 */ /* 0x000fcc0000000000 */
[----:B------:R-:W-:Y:S01]  /*68e0*/  HGMMA.64x16x16.F32 R128, gdesc[UR8], RZ, !UPT, gsb0 ;  /* 0x00200000088079f0 */ /* 0x000fe2000c0008ff */
[----:B------:R-:W-:Y:S02]  /*68f0*/  UIADD3 UR8, UR60, 0x102, URZ ;  /* 0x000001023c087890 */ /* 0x000fe4000fffe03f */
[----:B------:R-:W-:Y:S01]  /*6900*/  UIADD3 UR9, UR60, 0x182, URZ ;  /* 0x000001823c097890 */ /* 0x000fe2000fffe03f */
[----:B------:R-:W-:Y:S02]  /*6910*/  WARPGROUP.DEPBAR.LE gsb0, 0x0 ;  /* 0x00008000000079c5 */ /* 0x000fe40000010000 */
[----:B------:R-:W-:-:S06]  /*6920*/  WARPGROUP.ARRIVE ;  /* 0x00000000000079c5 */ /* 0x000fcc0000000000 */
[----:B------:R-:W-:Y:S03]  /*6930*/  HGMMA.64x16x16.F32 R120, gdesc[UR12], RZ, !UPT, gsb0 ;  /* 0x002000000c7879f0 */ /* 0x000fe6000c0008ff */
[----:B------:R-:W-:Y:S02]  /*6940*/  WARPGROUP.DEPBAR.LE gsb0, 0x0 ;  /* 0x00008000000079c5 */ /* 0x000fe40000010000 */
[----:B------:R-:W-:-:S06]  /*6950*/  WARPGROUP.ARRIVE ;  /* 0x00000000000079c5 */ /* 0x000fcc0000000000 */
[----:B------:R-:W-:Y:S03]  /*6960*/  HGMMA.64x16x16.F32 R168, gdesc[UR16], R168, gsb0 ;  /* 0x0020000010a879f0 */ /* 0x000fe600080008a8 */
        /* <DEDUP_REMOVED lines=515> */
[----:B------:R-:W-:Y:S02]  /*89a0*/  UIADD3 UR9, UR60, 0x986, URZ ;  /* 0x000009863c097890 */ /* 0x000fe4000fffe03f */
        /* <DEDUP_REMOVED lines=24> */
[----:B------:R-:W-:Y:S03]  /*8b30*/  HGMMA.64x16x16.F32 R120, gdesc[UR4], R120, gsb0 ;  /* 0x00200000047879f0 */ /* 0x000fe60008000878 */
[----:B------:R-:W-:Y:S02]  /*8b40*/  WARPGROUP.DEPBAR.LE gsb0, 0x0 ;  /* 0x00008000000079c5 */ /* 0x000fe40000010000 */
[----:B------:R-:W-:Y:S05]  /*8b50*/  @!P0 BRA `(.L_x_24) ;  /* 0x0000000000048947 */ /* 0x000fea0003800000 */
[----:B------:R-:W-:Y:S01]  /*8b60*/  BPT.TRAP 0x1 ;  /* 0x000000040000795c */ /* 0x000fe20000300000 */
.L_x_24:
[----:B------:R-:W-:Y:S02]  /*8b70*/  R2UR UR6, R16 ;  /* 0x00000000100672ca */ /* 0x000fe400000e0000 */
[----:B------:R-:W-:Y:S02]  /*8b80*/  R2UR UR5, R15 ;  /* 0x000000000f0572ca */ /* 0x000fe400000e0000 */
[----:B------:R-:W-:-:S11]  /*8b90*/  R2UR UR4, R14 ;  /* 0x000000000e0472ca */ /* 0x000fd600000e0000 */
[----:B------:R-:W-:Y:S02]  /*8ba0*/  ULEA UR5, UR5, UR6, 0x3 ;  /* 0x0000000605057291 */ /* 0x000fe4000f8e183f */
[----:B------:R-:W-:-:S05]  /*8bb0*/  IMAD.U32 R0, RZ, RZ, UR4 ;  /* 0x00000004ff007e24 */ /* 0x000fca000f8e00ff */
[----:B------:R-:W-:-:S04]  /*8bc0*/  SHF.L.U32 R0, R0, 0x1f, RZ ;  /* 0x0000001f00007819 */ /* 0x000fc800000006ff */
[----:B------:R0:W1:Y:S01]  /*8bd0*/  SYNCS.PHASECHK.TRANS64.TRYWAIT P2, [UR5+0x36850], R0 ;  /* 0x03685000ff0075a7 */ /* 0x0000620008040145 */
[----:B------:R-:W-:Y:S05]  /*8be0*/  @!P0 BRA `(.L_x_25) ;  /* 0x0000000000048947 */ /* 0x000fea0003800000 */
[----:B------:R-:W-:Y:S01]  /*8bf0*/  BPT.TRAP 0x1 ;  /* 0x000000040000795c */ /* 0x000fe20000300000 */
.L_x_25:
[----:B-1----:R-:W-:Y:S05]  /*8c00*/  @P2 BRA `(.L_x_26) ;  /* 0x0000000000082947 */ /* 0x002fea0003800000 */
[----:B------:R-:W1:Y:S02]  /*8c10*/  SYNCS.PHASECHK.TRANS64.TRYWAIT P2, [UR5+0x36850], R0 ;  /* 0x03685000ff0075a7 */ /* 0x000e640008040145 */
[----:B-1----:R-:W-:Y:S05]  /*8c20*/  @!P2 BRA `(.L_x_27) ;  /* 0x000000880044a947 */ /* 0x002fea0003800000 */
.L_x_26:
[----:B------:R-:W-:Y:S01]  /*8c30*/  R2UR UR4, R16 ;  /* 0x00000000100472ca */ /* 0x000fe200000e0000 */
[----:B------:R-:W-:Y:S01]  /*8c40*/  WARPGROUP.ARRIVE ;  /* 0x00000000000079c5 */ /* 0x000fe20000000000 */
[----:B------:R-:W-:Y:S01]  /*8c50*/  R2UR UR6, R15 ;  /* 0x000000000f0672ca */ /* 0x000fe200000e0000 */
[----:B------:R-:W-:Y:S01]  /*8c60*/  UMOV UR7, 0x40000040 ;  /* 0x4000004000077882 */ /* 0x000fe20000000000 */
[----:B01----:R-:W-:Y:S02]  /*8c70*/  FMNMX.FTZ R0, R168, R13, !PT ;  /* 0x0000000da8007209 */ /* 0x003fe40007810000 */
[----:B------:R-:W-:Y:S02]  /*8c80*/  R2UR UR8, R6 ;  /* 0x00000000060872ca */ /* 0x000fe400000e0000 */
[----:B------:R-:W-:Y:S02]  /*8c90*/  FMNMX.FTZ R3, R169, R0, !PT ;  /* 0x00000000a9037209 */ /* 0x000fe40007810000 */
[----:B------:R-:W-:-:S02]  /*8ca0*/  R2UR UR9, R17 ;  /* 0x00000000110972ca */ /* 0x000fc400000e0000 */
[----:B------:R-:W-:Y:S01]  /*8cb0*/  FMNMX.FTZ R0, R172, R3, !PT ;  /* 0x00000003ac007209 */ /* 0x000fe20007810000 */
[----:B------:R-:W-:-:S03]  /*8cc0*/  UIADD3 UR4, UR4, 0x400, URZ ;  /* 0x0000040004047890 */ /* 0x000fc6000fffe03f */
[----:B------:R-:W-:Y:S01]  /*8cd0*/  FMNMX.FTZ R3, R173, R0, !PT ;  /* 0x00000000ad037209 */ /* 0x000fe20007810000 */
[----:B------:R-:W-:-:S03]  /*8ce0*/  USHF.R.U32.HI UR4, URZ, 0x4, UR4 ;  /* 0x000000043f047899 */ /* 0x000fc60008011604 */
[----:B------:R-:W-:Y:S01]  /*8cf0*/  FMNMX.FTZ R0, R160, R3, !PT ;  /* 0x00000003a0007209 */ /* 0x000fe20007810000 */
[----:B------:R-:W-:-:S03]  /*8d00*/  ULOP3.LUT UR4, UR4, 0x3fff, URZ, 0xc0, !UPT ;  /* 0x00003fff04047892 */ /* 0x000fc6000f8ec03f */
[----:B------:R-:W-:Y:S01]  /*8d10*/  FMNMX.FTZ R3, R161, R0, !PT ;  /* 0x00000000a1037209 */ /* 0x000fe20007810000 */
[----:B------:R-:W-:-:S03]  /*8d20*/  ULOP3.LUT UR4, UR4, 0x3800000, URZ, 0xfc, !UPT ;  /* 0x0380000004047892 */ /* 0x000fc6000f8efc3f */
[----:B------:R-:W-:Y:S01]  /*8d30*/  FMNMX.FTZ R0, R164, R3, !PT ;  /* 0x00000003a4007209 */ /* 0x000fe20007810000 */
[----:B------:R-:W-:-:S03]  /*8d40*/  UIMAD UR4, UR6, 0xa80, UR4 ;  /* 0x00000a80060478a4 */ /* 0x000fc6000f8e0204 */
[----:B------:R-:W-:-:S04]  /*8d50*/  FMNMX.FTZ R3, R165, R0, !PT ;  /* 0x00000000a5037209 */ /* 0x000fc80007810000 */
[----:B------:R-:W-:Y:S01]  /*8d60*/  UMOV UR6, UR4 ;  /* 0x0000000400067c82 */ /* 0x000fe20008000000 */
[----:B------:R-:W-:Y:S01]  /*8d70*/  FMNMX.FTZ R0, R152, R3, !PT ;  /* 0x0000000398007209 */ /* 0x000fe20007810000 */
[----:B------:R-:W-:Y:S01]  /*8d80*/  HGMMA.64x192x16.F32 R24, R200, gdesc[UR4].tnspB, R24, gsb0 ;  /* 0x42e00004c8187df0 */ /* 0x000fe20008000818 */
[----:B------:R-:W-:Y:S01]  /*8d90*/  UIADD3 UR6, UR4, 0x80, URZ ;  /* 0x0000008004067890 */ /* 0x000fe2000fffe03f */
[----:B------:R-:W-:Y:S01]  /*8da0*/  UMOV UR7, 0x40000040 ;  /* 0x4000004000077882 */ /* 0x000fe20000000000 */
[----:B------:R-:W-:-:S04]  /*8db0*/  FMNMX.FTZ R3, R153, R0, !PT ;  /* 0x0000000099037209 */ /* 0x000fc80007810000 */
        /* <DEDUP_REMOVED lines=17> */
[----:B------:R-:W-:Y:S02]  /*8ed0*/  FMNMX.FTZ R2, R125, R0, !PT ;  /* 0x000000007d027209 */ /* 0x000fe40007810000 */
[----:B------:R-:W0:Y:S03]  /*8ee0*/  LDC R0, c[0x0][0x988] ;  /* 0x00026200ff007b82 */ /* 0x000e260000000800 */
[----:B------:R-:W1:Y:S02]  /*8ef0*/  SHFL.BFLY PT, R3, R2, 0x2, 0x1f ;  /* 0x0c401f0002037f89 */ /* 0x000e6400000e0000 */
[----:B-1----:R-:W-:Y:S02]  /*8f00*/  FMNMX.FTZ R3, R2, R3, !PT ;  /* 0x0000000302037209 */ /* 0x002fe40007810000 */
[----:B------:R-:W-:-:S03]  /*8f10*/  FMNMX.FTZ R2, R170, R12, !PT ;  /* 0x0000000caa027209 */ /* 0x000fc60007810000 */
[----:B------:R-:W1:Y:S02]  /*8f20*/  SHFL.BFLY PT, R6, R3, 0x1, 0x1f ;  /* 0x0c201f0003067f89 */ /* 0x000e6400000e0000 */
[----:B-1----:R-:W-:Y:S02]  /*8f30*/  FMNMX.FTZ R6, R3, R6, !PT ;  /* 0x0000000603067209 */ /* 0x002fe40007810000 */
[----:B------:R-:W-:-:S03]  /*8f40*/  FMNMX.FTZ R3, R171, R2, !PT ;  /* 0x00000002ab037209 */ /* 0x000fc60007810000 */
[----:B------:R-:W-:Y:S01]  /*8f50*/  FADD.FTZ R9, -R6, R13 ;  /* 0x0000000d06097221 */ /* 0x000fe20000010100 */
[----:B------:R-:W-:-:S03]  /*8f60*/  FMNMX.FTZ R2, R174, R3, !PT ;  /* 0x00000003ae027209 */ /* 0x000fc60007810000 */
[----:B0-----:R-:W-:Y:S01]  /*8f70*/  FMUL.FTZ R9, R9, R0 ;  /* 0x0000000009097220 */ /* 0x001fe20000410000 */
[----:B------:R-:W-:-:S04]  /*8f80*/  FMNMX.FTZ R3, R175, R2, !PT ;  /* 0x00000002af037209 */ /* 0x000fc80007810000 */
[----:B------:R-:W-:Y:S01]  /*8f90*/  FMNMX.FTZ R2, R162, R3, !PT ;  /* 0x00000003a2027209 */ /* 0x000fe20007810000 */
[----:B------:R-:W-:Y:S03]  /*8fa0*/  MUFU.EX2 R9, R9 ;  /* 0x0000000900097308 */ /* 0x000fe60000000800 */
        /* <DEDUP_REMOVED lines=13> */
[----:B------:R-:W-:Y:S01]  /*9080*/  FMNMX.FTZ R2, R142, R3, !PT ;  /* 0x000000038e027209 */ /* 0x000fe20007810000 */
[----:B------:R-:W-:Y:S02]  /*9090*/  WARPGROUP.DEPBAR.LE gsb0, 0x0 ;  /* 0x00008000000079c5 */ /* 0x000fe40000010000 */
[----:B------:R-:W-:Y:S01]  /*90a0*/  WARPGROUP.ARRIVE ;  /* 0x00000000000079c5 */ /* 0x000fe20000000000 */
[----:B------:R-:W-:-:S04]  /*90b0*/  FMNMX.FTZ R3, R143, R2, !PT ;  /* 0x000000028f037209 */ /* 0x000fc80007810000 */
        /* <DEDUP_REMOVED lines=10> */
[----:B------:R-:W-:-:S05]  /*9160*/  FMNMX.FTZ R2, R127, R2, !PT ;  /* 0x000000027f027209 */ /* 0x000fca0007810000 */
[----:B------:R-:W0:Y:S02]  /*9170*/  SHFL.BFLY PT, R3, R2, 0x2, 0x1f ;  /* 0x0c401f0002037f89 */ /* 0x000e2400000e0000 */
[----:B0-----:R-:W-:-:S05]  /*9180*/  FMNMX.FTZ R20, R2, R3, !PT ;  /* 0x0000000302147209 */ /* 0x001fca0007810000 */
[----:B------:R-:W0:Y:S02]  /*9190*/  SHFL.BFLY PT, R3, R20, 0x1, 0x1f ;  /* 0x0c201f0014037f89 */ /* 0x000e2400000e0000 */
[----:B0-----:R-:W-:Y:S01]  /*91a0*/  FMNMX.FTZ R3, R20, R3, !PT ;  /* 0x0000000314037209 */ /* 0x001fe20007810000 */
[----:B------:R-:W-:Y:S02]  /*91b0*/  WARPGROUP.DEPBAR.LE gsb0, 0x0 ;  /* 0x00008000000079c5 */ /* 0x000fe40000010000 */
[----:B------:R-:W-:-:S06]  /*91c0*/  WARPGROUP.ARRIVE ;  /* 0x00000000000079c5 */ /* 0x000fcc0000000000 */
[----:B------:R-:W-:Y:S01]  /*91d0*/  HGMMA.64x192x16.F32 R24, R192, gdesc[UR4].tnspB, R24, gsb0 ;  /* 0x42e00004c0187df0 */ /* 0x000fe20008000818 */
[----:B------:R-:W-:Y:S01]  /*91e0*/  UIADD3 UR6, UR4, 0x180, URZ ;  /* 0x0000018004067890 */ /* 0x000fe2000fffe03f */
[----:B------:R-:W-:Y:S01]  /*91f0*/  UMOV UR7, 0x40000040 ;  /* 0x4000004000077882 */ /* 0x000fe20000000000 */
[----:B------:R-:W-:Y:S02]  /*9200*/  WARPGROUP.DEPBAR.LE gsb0, 0x0 ;  /* 0x00008000000079c5 */ /* 0x000fe40000010000 */
[----:B------:R-:W-:-:S15]  /*9210*/  WARPGROUP.ARRIVE ;  /* 0x00000000000079c5 */ /* 0x000fde0000000000 */
[----:B------:R-:W-:Y:S01]  /*9220*/  HGMMA.64x192x16.F32 R24, R188, gdesc[UR4].tnspB, R24, gsb0 ;  /* 0x42e00004bc187df0 */ /* 0x000fe20008000818 */
[----:B------:R-:W-:Y:S01]  /*9230*/  UIADD3 UR6, UR4, 0x200, URZ ;  /* 0x0000020004067890 */ /* 0x000fe2000fffe03f */
[----:B------:R-:W-:Y:S01]  /*9240*/  UMOV UR7, 0x40000040 ;  /* 0x4000004000077882 */ /* 0x000fe20000000000 */
[----:B------:R-:W-:Y:S02]  /*9250*/  WARPGROUP.DEPBAR.LE gsb0, 0x0 ;  /* 0x00008000000079c5 */ /* 0x000fe40000010000 */
[----:B------:R-:W-:Y:S01]  /*9260*/  WARPGROUP.ARRIVE ;  /* 0x00000000000079c5 */ /* 0x000fe20000000000 */
[----:B------:R-:W-:-:S04]  /*9270*/  FMUL.FTZ R189, R6, R0 ;  /* 0x0000000006bd7220 */ /* 0x000fc80000410000 */
[----:B------:R-:W-:-:S10]  /*9280*/  FFMA.FTZ R23, R153, R0, -R189 ;  /* 0x0000000099177223 */ /* 0x000fd400000108bd */
[----:B------:R-:W-:Y:S01]  /*9290*/  HGMMA.64x192x16.F32 R24, R184, gdesc[UR4].tnspB, R24, gsb0 ;  /* 0x42e00004b8187df0 */ /* 0x000fe20008000818 */
[----:B------:R-:W-:Y:S01]  /*92a0*/  UIADD3 UR6, UR4, 0x280, URZ ;  /* 0x0000028004067890 */ /* 0x000fe2000fffe03f */
[-CC-:B------:R-:W-:Y:S01]  /*92b0*/  FFMA.FTZ R153, R157, R0.reuse, -R189.reuse ;  /* 0x000000009d997223 */ /* 0x180fe200000108bd */
[----:B------:R-:W-:Y:S01]  /*92c0*/  UMOV UR7, 0x40000040 ;  /* 0x4000004000077882 */ /* 0x000fe20000000000 */
[----:B------:R-:W-:Y:S01]  /*92d0*/  UIADD3 UR4, UR4, 0x300, URZ ;  /* 0x0000030004047890 */ /* 0x000fe2000fffe03f */
[----:B------:R-:W-:Y:S01]  /*92e0*/  FADD.FTZ R157, -R3, R12 ;  /* 0x0000000c039d7221 */ /* 0x000fe20000010100 */
[-CC-:B------:R-:W-:Y:S01]  /*92f0*/  FFMA.FTZ R200, R168, R0.reuse, -R189.reuse ;  /* 0x00000000a8c87223 */ /* 0x180fe200000108bd */
[-CC-:B------:R-:W-:Y:S01]  /*9300*/  FFMA.FTZ R13, R169, R0.reuse, -R189.reuse ;  /* 0x00000000a90d7223 */ /* 0x180fe200000108bd */
[-CC-:B------:R-:W-:Y:S01]  /*9310*/  FFMA.FTZ R202, R172, R0.reuse, -R189.reuse ;  /* 0x00000000acca7223 */ /* 0x180fe200000108bd */
[-C--:B------:R-:W-:Y:S01]  /*9320*/  FMUL.FTZ R2, R157, R0.reuse ;  /* 0x000000009d027220 */ /* 0x080fe20000410000 */
[-C--:B------:R-:W-:Y:S01]  /*9330*/  FMUL.FTZ R157, R3, R0.reuse ;  /* 0x00000000039d7220 */ /* 0x080fe20000410000 */
[-CC-:B------:R-:W-:Y:S01]  /*9340*/  FFMA.FTZ R15, R173, R0.reuse, -R189.reuse ;  /* 0x00000000ad0f7223 */ /* 0x180fe200000108bd */
[----:B------:R-:W-:Y:S01]  /*9350*/  MUFU.EX2 R200, R200 ;  /* 0x000000c800c87308 */ /* 0x000fe20000000800 */
[-C--:B------:R-:W-:Y:S01]  /*9360*/  FFMA.FTZ R196, R160, R0.reuse, -R189 ;  /* 0x00000000a0c47223 */ /* 0x080fe200000108bd */
[-CC-:B------:R-:W-:Y:S01]  /*9370*/  FFMA.FTZ R201, R170, R0.reuse, -R157.reuse ;  /* 0x00000000aac97223 */ /* 0x180fe2000001089d */
[-CC-:B------:R-:W-:Y:S01]  /*9380*/  FFMA.FTZ R12, R171, R0.reuse, -R157.reuse ;  /* 0x00000000ab0c7223 */ /* 0x180fe2000001089d */
[-CC-:B------:R-:W-:Y:S01]  /*9390*/  FFMA.FTZ R203, R174, R0.reuse, -R157.reuse ;  /* 0x00000000aecb7223 */ /* 0x180fe2000001089d */
[-C--:B------:R-:W-:Y:S01]  /*93a0*/  FFMA.FTZ R22, R175, R0.reuse, -R157 ;  /* 0x00000000af167223 */ /* 0x080fe2000001089d */
[-C--:B------:R-:W-:Y:S01]  /*93b0*/  FFMA.FTZ R188, R144, R0.reuse, -R189 ;  /* 0x0000000090bc7223 */ /* 0x080fe200000108bd */
[-C--:B------:R-:W-:Y:S01]  /*93c0*/  FFMA.FTZ R197, R162, R0.reuse, -R157 ;  /* 0x00000000a2c57223 */ /* 0x080fe2000001089d */
[----:B------:R-:W-:Y:S01]  /*93d0*/  MUFU.EX2 R2, R2 ;  /* 0x0000000200027308 */ /* 0x000fe20000000800 */
[-CC-:B------:R-:W-:Y:S01]  /*93e0*/  FFMA.FTZ R19, R161, R0.reuse, -R189.reuse ;  /* 0x00000000a1137223 */ /* 0x180fe200000108bd */
[-C--:B------:R-:W-:Y:S01]  /*93f0*/  FFMA.FTZ R14, R120, R0.reuse, -R189 ;  /* 0x00000000780e7223 */ /* 0x080fe200000108bd */
[-C--:B------:R-:W-:Y:S01]  /*9400*/  FFMA.FTZ R120, R163, R0.reuse, -R157 ;  /* 0x00000000a3787223 */ /* 0x080fe2000001089d */
[-CC-:B------:R-:W-:Y:S01]  /*9410*/  FFMA.FTZ R198, R164, R0.reuse, -R189.reuse ;  /* 0x00000000a4c67223 */ /* 0x180fe200000108bd */
[-C--:B------:R-:W-:Y:S01]  /*9420*/  FFMA.FTZ R124, R124, R0.reuse, -R189 ;  /* 0x000000007c7c7223 */ /* 0x080fe200000108bd */
[-C--:B------:R-:W-:Y:S01]  /*9430*/  FFMA.FTZ R199, R166, R0.reuse, -R157 ;  /* 0x00000000a6c77223 */ /* 0x080fe2000001089d */
[-CC-:B------:R-:W-:Y:S01]  /*9440*/  FFMA.FTZ R21, R165, R0.reuse, -R189.reuse ;  /* 0x00000000a5157223 */ /* 0x180fe200000108bd */
[----:B------:R-:W-:Y:S01]  /*9450*/  MUFU.EX2 R201, R201 ;  /* 0x000000c900c97308 */ /* 0x000fe20000000800 */
[-C--:B------:R-:W-:Y:S01]  /*9460*/  FFMA.FTZ R192, R152, R0.reuse, -R189 ;  /* 0x0000000098c07223 */ /* 0x080fe200000108bd */
[-C--:B------:R-:W-:Y:S01]  /*9470*/  FFMA.FTZ R193, R154, R0.reuse, -R157 ;  /* 0x000000009ac17223 */ /* 0x080fe2000001089d */
[-C--:B------:R-:W-:Y:S01]  /*9480*/  FFMA.FTZ R194, R156, R0.reuse, -R189 ;  /* 0x000000009cc27223 */ /* 0x080fe200000108bd */
[-CC-:B------:R-:W-:Y:S01]  /*9490*/  FFMA.FTZ R195, R158, R0.reuse, -R157.reuse ;  /* 0x000000009ec37223 */ /* 0x180fe2000001089d */
[-C--:B------:R-:W-:Y:S01]  /*94a0*/  FFMA.FTZ R139, R139, R0.reuse, -R157 ;  /* 0x000000008b8b7223 */ /* 0x080fe2000001089d */
[-CC-:B------:R-:W-:Y:S01]  /*94b0*/  FFMA.FTZ R145, R145, R0.reuse, -R189.reuse ;  /* 0x0000000091917223 */ /* 0x180fe200000108bd */
[-CC-:B------:R-:W-:Y:S01]  /*94c0*/  FFMA.FTZ R190, R148, R0.reuse, -R189.reuse ;  /* 0x0000000094be7223 */ /* 0x180fe200000108bd */
[----:B------:R-:W-:Y:S01]  /*94d0*/  MUFU.EX2 R13, R13 ;  /* 0x0000000d000d7308 */ /* 0x000fe20000000800 */
[-CC-:B------:R-:W-:Y:S01]  /*94e0*/  FFMA.FTZ R149, R149, R0.reuse, -R189.reuse ;  /* 0x0000000095957223 */ /* 0x180fe200000108bd */
[-CC-:B------:R-:W-:Y:S01]  /*94f0*/  FFMA.FTZ R137, R137, R0.reuse, -R189.reuse ;  /* 0x0000000089897223 */ /* 0x180fe200000108bd */
[-CC-:B------:R-:W-:Y:S01]  /*9500*/  FFMA.FTZ R141, R141, R0.reuse, -R189.reuse ;  /* 0x000000008d8d7223 */ /* 0x180fe200000108bd */
[-CC-:B------:R-:W-:Y:S01]  /*9510*/  FFMA.FTZ R129, R129, R0.reuse, -R189.reuse ;  /* 0x0000000081817223 */ /* 0x180fe200000108bd */
[-CC-:B------:R-:W-:Y:S01]  /*9520*/  FFMA.FTZ R133, R133, R0.reuse, -R189.reuse ;  /* 0x0000000085857223 */ /* 0x180fe200000108bd */
[-CC-:B------:R-:W-:Y:S01]  /*9530*/  FFMA.FTZ R121, R121, R0.reuse, -R189.reuse ;  /* 0x0000000079797223 */ /* 0x180fe200000108bd */
[-C--:B------:R-:W-:Y:S01]  /*9540*/  FFMA.FTZ R125, R125, R0.reuse, -R189 ;  /* 0x000000007d7d7223 */ /* 0x080fe200000108bd */
[----:B------:R-:W-:Y:S01]  /*9550*/  MUFU.EX2 R12, R12 ;  /* 0x0000000c000c7308 */ /* 0x000fe20000000800 */
[-CC-:B------:R-:W-:Y:S01]  /*9560*/  FFMA.FTZ R191, R150, R0.reuse, -R157.reuse ;  /* 0x0000000096bf7223 */ /* 0x180fe2000001089d */
[-CC-:B------:R-:W-:Y:S01]  /*9570*/  FFMA.FTZ R151, R151, R0.reuse, -R157.reuse ;  /* 0x0000000097977223 */ /* 0x180fe2000001089d */
[-CC-:B------:R-:W-:Y:S01]  /*9580*/  FFMA.FTZ R142, R142, R0.reuse, -R157.reuse ;  /* 0x000000008e8e7223 */ /* 0x180fe2000001089d */
[-CC-:B------:R-:W-:Y:S01]  /*9590*/  FFMA.FTZ R143, R143, R0.reuse, -R157.reuse ;  /* 0x000000008f8f7223 */ /* 0x180fe2000001089d */
[-CC-:B------:R-:W-:Y:S01]  /*95a0*/  FFMA.FTZ R130, R130, R0.reuse, -R157.reuse ;  /* 0x0000000082827223 */ /* 0x180fe2000001089d */
[-CC-:B------:R-:W-:Y:S01]  /*95b0*/  FFMA.FTZ R131, R131, R0.reuse, -R157.reuse ;  /* 0x0000000083837223 */ /* 0x180fe2000001089d */
[-CC-:B------:R-:W-:Y:S01]  /*95c0*/  FFMA.FTZ R134, R134, R0.reuse, -R157.reuse ;  /* 0x0000000086867223 */ /* 0x180fe2000001089d */
[----:B------:R-:W-:Y:S01]  /*95d0*/  MUFU.EX2 R202, R202 ;  /* 0x000000ca00ca7308 */ /* 0x000fe20000000800 */
[-CC-:B------:R-:W-:Y:S01]  /*95e0*/  FFMA.FTZ R135, R135, R0.reuse, -R157.reuse ;  /* 0x0000000087877223 */ /* 0x180fe2000001089d */
[-CC-:B------:R-:W-:Y:S01]  /*95f0*/  FFMA.FTZ R122, R122, R0.reuse, -R157.reuse ;  /* 0x000000007a7a7223 */ /* 0x180fe2000001089d */
[-CC-:B------:R-:W-:Y:S01]  /*9600*/  FFMA.FTZ R123, R123, R0.reuse, -R157.reuse ;  /* 0x000000007b7b7223 */ /* 0x180fe2000001089d */
[-CC-:B------:R-:W-:Y:S01]  /*9610*/  FFMA.FTZ R126, R126, R0.reuse, -R157.reuse ;  /* 0x000000007e7e7223 */ /* 0x180fe2000001089d */
[----:B------:R-:W-:-:S03]  /*9620*/  FFMA.FTZ R127, R127, R0, -R157 ;  /* 0x000000007f7f7223 */ /* 0x000fc6000001089d */
[----:B------:R-:W-:Y:S08]  /*9630*/  MUFU.EX2 R203, R203 ;  /* 0x000000cb00cb7308 */ /* 0x000ff00000000800 */
[----:B------:R-:W-:Y:S08]  /*9640*/  MUFU.EX2 R15, R15 ;  /* 0x0000000f000f7308 */ /* 0x000ff00000000800 */
[----:B------:R-:W-:Y:S08]  /*9650*/  MUFU.EX2 R22, R22 ;  /* 0x0000001600167308 */ /* 0x000ff00000000800 */
[----:B------:R-:W-:Y:S08]  /*9660*/  MUFU.EX2 R196, R196 ;  /* 0x000000c400c47308 */ /* 0x000ff00000000800 */
[----:B------:R-:W-:Y:S08]  /*9670*/  MUFU.EX2 R197, R197 ;  /* 0x000000c500c57308 */ /* 0x000ff00000000800 */
[----:B------:R-:W-:Y:S08]  /*9680*/  MUFU.EX2 R19, R19 ;  /* 0x0000001300137308 */ /* 0x000ff00000000800 */
[----:B------:R-:W-:Y:S08]  /*9690*/  MUFU.EX2 R120, R120 ;  /* 0x0000007800787308 */ /* 0x000ff00000000800 */
[----:B------:R0:W-:Y:S08]  /*96a0*/  MUFU.EX2 R20, R124 ;  /* 0x0000007c00147308 */ /* 0x0001f00000000800 */
[----:B------:R-:W-:Y:S01]  /*96b0*/  MUFU.EX2 R198, R198 ;  /* 0x000000c600c67308 */ /* 0x000fe20000000800 */
[----:B0-----:R-:W-:-:S07]  /*96c0*/  FFMA.FTZ R124, R167, R0, -R157 ;  /* 0x00000000a77c7223 */ /* 0x001fce000001089d */
[----:B------:R-:W-:Y:S08]  /*96d0*/  MUFU.EX2 R199, R199 ;  /* 0x000000c700c77308 */ /* 0x000ff00000000800 */
        /* <DEDUP_REMOVED lines=8> */
[----:B------:R-:W-:Y:S01]  /*9760*/  MUFU.EX2 R188, R188 ;  /* 0x000000bc00bc7308 */ /* 0x000fe20000000800 */
[----:B------:R-:W-:-:S02]  /*9770*/  WARPGROUP.DEPBAR.LE gsb0, 0x0 ;  /* 0x00008000000079c5 */ /* 0x000fc40000010000 */
[----:B------:R-:W-:Y:S01]  /*9780*/  WARPGROUP.ARRIVE ;  /* 0x00000000000079c5 */ /* 0x000fe20000000000 */
[-CC-:B------:R-:W-:Y:S01]  /*9790*/  FFMA.FTZ R186, R140, R0.reuse, -R189.reuse ;  /* 0x000000008cba7223 */ /* 0x180fe200000108bd */
[----:B------:R-:W-:Y:S02]  /*97a0*/  IMAD.U32 R140, RZ, RZ, UR8 ;  /* 0x00000008ff8c7e24 */ /* 0x000fe4000f8e00ff */
[-C--:B------:R-:W-:Y:S01]  /*97b0*/  FFMA.FTZ R184, R136, R0.reuse, -R189 ;  /* 0x0000000088b87223 */ /* 0x080fe200000108bd */
[-CC-:B------:R-:W-:Y:S01]  /*97c0*/  FFMA.FTZ R136, R147, R0.reuse, -R157.reuse ;  /* 0x0000000093887223 */ /* 0x180fe2000001089d */
[----:B------:R-:W-:Y:S01]  /*97d0*/  FFMA.FTZ R185, R138, R0, -R157 ;  /* 0x000000008ab97223 */ /* 0x000fe2000001089d */
[----:B------:R-:W-:Y:S01]  /*97e0*/  HGMMA.64x192x16.F32 R24, R180, gdesc[UR4].tnspB, R24, gsb0 ;  /* 0x42e00004b4187df0 */ /* 0x000fe20008000818 */
[----:B------:R-:W-:Y:S01]  /*97f0*/  UMOV UR6, UR4 ;  /* 0x0000000400067c82 */ /* 0x000fe20008000000 */
[----:B------:R-:W-:Y:S01]  /*9800*/  UMOV UR7, 0x40000040 ;  /* 0x4000004000077882 */ /* 0x000fe20000000000 */
[----:B------:R-:W-:Y:S01]  /*9810*/  @!P1 VIADD R140, R140, 0x36840 ;  /* 0x000368408c8c9836 */ /* 0x000fe20000000000 */
[----:B------:R-:W-:Y:S01]  /*9820*/  MUFU.EX2 R145, R145 ;  /* 0x0000009100917308 */ /* 0x000fe20000000800 */
[----:B------:R-:W-:-:S03]  /*9830*/  R2UR UR8, R204 ;  /* 0x00000000cc0872ca */ /* 0x000fc600000e0000 */
[----:B------:R-:W-:-:S04]  /*9840*/  @!P1 PRMT R144, RZ, 0x654, R140 ;  /* 0x00000654ff909816 */ /* 0x000fc8000000008c */
[----:B------:R-:W-:Y:S06]  /*9850*/  MUFU.EX2 R136, R136 ;  /* 0x0000008800887308 */ /* 0x000fec0000000800 */
[----:B------:R-:W-:Y:S02]  /*9860*/  UISETP.GT.AND UP0, UPT, UR8, UR9, UPT ;  /* 0x000000090800728c */ /* 0x000fe4000bf04270 */
[----:B------:R-:W-:Y:S01]  /*9870*/  MUFU.EX2 R190, R190 ;  /* 0x000000be00be7308 */ /* 0x000fe20000000800 */
[----:B------:R-:W-:-:S03]  /*9880*/  UIADD3 UR4, UR8, -0x1, URZ ;  /* 0xffffffff08047890 */ /* 0x000fc6000fffe03f */
[----:B------:R-:W-:-:S03]  /*9890*/  PLOP3.LUT P2, PT, PT, PT, UP0, 0x80, 0x0 ;  /* 0x000000000000781c */ /* 0x000fc60003f4f008 */
[----:B------:R-:W-:Y:S01]  /*98a0*/  IMAD.U32 R204, RZ, RZ, UR4 ;  /* 0x00000004ffcc7e24 */ /* 0x000fe2000f8e00ff */
        /* <DEDUP_REMOVED lines=15> */
[----:B------:R-:W0:Y:S08]  /*99a0*/  MUFU.EX2 R121, R121 ;  /* 0x0000007900797308 */ /* 0x000e300000000800 */
[----:B------:R-:W-:Y:S08]  /*99b0*/  MUFU.EX2 R123, R123 ;  /* 0x0000007b007b7308 */ /* 0x000ff00000000800 */
[----:B------:R-:W1:Y:S08]  /*99c0*/  MUFU.EX2 R125, R125 ;  /* 0x0000007d007d7308 */ /* 0x000e700000000800 */
[----:B------:R-:W-:Y:S01]  /*99d0*/  MUFU.EX2 R127, R127 ;  /* 0x0000007f007f7308 */ /* 0x000fe20000000800 */
[----:B------:R-:W-:-:S02]  /*99e0*/  WARPGROUP.DEPBAR.LE gsb0, 0x0 ;  /* 0x00008000000079c5 */ /* 0x000fc40000010000 */
[----:B------:R-:W-:Y:S01]  /*99f0*/  WARPGROUP.ARRIVE ;  /* 0x00000000000079c5 */ /* 0x000fe20000000000 */
[-C--:B------:R-:W-:Y:S01]  /*9a00*/  FFMA.FTZ R180, R128, R0.reuse, -R189 ;  /* 0x0000000080b47223 */ /* 0x080fe200000108bd */
[-C--:B------:R-:W-:Y:S01]  /*9a10*/  FFMA.FTZ R128, R155, R0.reuse, -R157 ;  /* 0x000000009b807223 */ /* 0x080fe2000001089d */
[-C--:B------:R-:W-:Y:S01]  /*9a20*/  FFMA.FTZ R182, R132, R0.reuse, -R189 ;  /* 0x0000000084b67223 */ /* 0x080fe200000108bd */
[-CC-:B------:R-:W-:Y:S01]  /*9a30*/  FFMA.FTZ R132, R159, R0.reuse, -R157.reuse ;  /* 0x000000009f847223 */ /* 0x180fe2000001089d */
[----:B------:R-:W-:Y:S01]  /*9a40*/  FFMA.FTZ R189, R146, R0, -R157 ;  /* 0x0000000092bd7223 */ /* 0x000fe2000001089d */
[----:B------:R-:W-:Y:S01]  /*9a50*/  HGMMA.64x192x16.F32 R24, R176, gdesc[UR4].tnspB, R24, gsb0 ;  /* 0x42e00004b0187df0 */ /* 0x000fe20008000818 */
[----:B------:R-:W-:Y:S01]  /*9a60*/  MUFU.EX2 R180, R180 ;  /* 0x000000b400b47308 */ /* 0x000fe20000000800 */
[----:B------:R-:W-:Y:S01]  /*9a70*/  IMAD.U32 R146, RZ, RZ, UR5 ;  /* 0x00000005ff927e24 */ /* 0x000fe2000f8e00ff */
[----:B------:R-:W-:-:S03]  /*9a80*/  R2UR UR5, R8 ;  /* 0x00000000080572ca */ /* 0x000fc600000e0000 */
[----:B------:R-:W-:-:S03]  /*9a90*/  @!P1 VIADD R146, R146, 0x36860 ;  /* 0x0003686092929836 */ /* 0x000fc60000000000 */
[----:B------:R-:W2:Y:S02]  /*9aa0*/  MUFU.EX2 R128, R128 ;  /* 0x0000008000807308 */ /* 0x000ea40000000800 */
[----:B------:R-:W-:-:S06]  /*9ab0*/  @!P1 PRMT R146, RZ, 0x654, R146 ;  /* 0x00000654ff929816 */ /* 0x000fcc0000000092 */
[----:B------:R-:W3:Y:S08]  /*9ac0*/  MUFU.EX2 R132, R132 ;  /* 0x0000008400847308 */ /* 0x000ef00000000800 */
[----:B------:R-:W4:Y:S08]  /*9ad0*/  MUFU.EX2 R189, R189 ;  /* 0x000000bd00bd7308 */ /* 0x000f300000000800 */
[----:B------:R-:W-:Y:S08]  /*9ae0*/  MUFU.EX2 R181, R130 ;  /* 0x0000008200b57308 */ /* 0x000ff00000000800 */
[----:B------:R-:W-:Y:S08]  /*9af0*/  MUFU.EX2 R182, R182 ;  /* 0x000000b600b67308 */ /* 0x000ff00000000800 */
[----:B------:R-:W-:Y:S01]  /*9b00*/  MUFU.EX2 R183, R134 ;  /* 0x0000008600b77308 */ /* 0x000fe20000000800 */
[----:B------:R-:W-:-:S02]  /*9b10*/  WARPGROUP.DEPBAR.LE gsb0, 0x0 ;  /* 0x00008000000079c5 */ /* 0x000fc40000010000 */
[----:B------:R5:W-:Y:S05]  /*9b20*/  @!P1 SYNCS.ARRIVE.TRANS64.RED.A1T0 RZ, [R144+URZ], RZ ;  /* 0x000000ff90ff99a7 */ /* 0x000bea000810043f */
[----:B------:R-:W-:Y:S01]  /*9b30*/  MUFU.EX2 R177, R122 ;  /* 0x0000007a00b17308 */ /* 0x000fe20000000800 */
[----:B0-----:R-:W-:Y:S02]  /*9b40*/  F2FP.F16.F32.PACK_AB R176, R121, R14 ;  /* 0x0000000e79b0723e */ /* 0x001fe400000000ff */
[----:B-1----:R-:W-:Y:S01]  /*9b50*/  F2FP.F16.F32.PACK_AB R178, R125, R20 ;  /* 0x000000147db2723e */ /* 0x002fe200000000ff */
[----:B-----5:R-:W-:Y:S01]  /*9b60*/  FFMA.FTZ R144, R9, R11, R200 ;  /* 0x0000000b09907223 */ /* 0x020fe200000100c8 */
[----:B------:R-:W-:Y:S01]  /*9b70*/  FFMA.FTZ R11, R2, R10, R201 ;  /* 0x0000000a020b7223 */ /* 0x000fe200000100c9 */
[----:B------:R-:W-:-:S02]  /*9b80*/  F2FP.F16.F32.PACK_AB R200, R13, R200 ;  /* 0x000000c80dc8723e */ /* 0x000fc400000000ff */
[----:B------:R-:W-:Y:S01]  /*9b90*/  MUFU.EX2 R179, R126 ;  /* 0x0000007e00b37308 */ /* 0x000fe20000000800 */
[----:B------:R-:W-:Y:S01]  /*9ba0*/  FADD.FTZ R147, R13, R144 ;  /* 0x000000900d937221 */ /* 0x000fe20000010000 */
[C---:B------:R-:W-:Y:S01]  /*9bb0*/  FADD.FTZ R10, R12.reuse, R11 ;  /* 0x0000000b0c0a7221 */ /* 0x040fe20000010000 */
[----:B------:R-:W-:Y:S01]  /*9bc0*/  F2FP.F16.F32.PACK_AB R201, R12, R201 ;  /* 0x000000c90cc9723e */ /* 0x000fe200000000ff */
[----:B------:R0:W-:Y:S01]  /*9bd0*/  @!P1 SYNCS.ARRIVE.TRANS64.RED.A1T0 RZ, [R146+URZ], RZ ;  /* 0x000000ff92ff99a7 */ /* 0x0001e2000810043f */
[----:B------:R-:W-:Y:S01]  /*9be0*/  FADD.FTZ R138, R202, R147 ;  /* 0x00000093ca8a7221 */ /* 0x000fe20000010000 */
[----:B------:R-:W-:Y:S01]  /*9bf0*/  FADD.FTZ R11, R203, R10 ;  /* 0x0000000acb0b7221 */ /* 0x000fe20000010000 */
[C---:B------:R-:W-:Y:S01]  /*9c00*/  F2FP.F16.F32.PACK_AB R202, R15.reuse, R202 ;  /* 0x000000ca0fca723e */ /* 0x040fe200000000ff */
[----:B------:R1:W5:Y:S01]  /*9c10*/  MUFU.EX2 R144, R139 ;  /* 0x0000008b00907308 */ /* 0x0003620000000800 */
[----:B------:R-:W-:Y:S01]  /*9c20*/  FADD.FTZ R147, R15, R138 ;  /* 0x0000008a0f937221 */ /* 0x000fe20000010000 */
[----:B------:R-:W-:Y:S01]  /*9c30*/  FADD.FTZ R10, R22, R11 ;  /* 0x0000000b160a7221 */ /* 0x000fe20000010000 */
[----:B------:R-:W-:Y:S01]  /*9c40*/  IMAD.U32 R15, RZ, RZ, UR5 ;  /* 0x00000005ff0f7e24 */ /* 0x000fe2000f8e00ff */
[----:B------:R-:W-:Y:S01]  /*9c50*/  R2UR UR5, R7 ;  /* 0x00000000070572ca */ /* 0x000fe200000e0000 */
[----:B------:R-:W-:Y:S01]  /*9c60*/  FADD.FTZ R138, R196, R147 ;  /* 0x00000093c48a7221 */ /* 0x000fe20000010000 */
[----:B------:R-:W-:Y:S01]  /*9c70*/  FADD.FTZ R11, R197, R10 ;  /* 0x0000000ac50b7221 */ /* 0x000fe20000010000 */
[----:B------:R-:W-:-:S02]  /*9c80*/  F2FP.F16.F32.PACK_AB R196, R19, R196 ;  /* 0x000000c413c4723e */ /* 0x000fc400000000ff */
[----:B------:R-:W-:Y:S01]  /*9c90*/  FADD.FTZ R147, R19, R138 ;  /* 0x0000008a13937221 */ /* 0x000fe20000010000 */
[----:B------:R-:W-:Y:S01]  /*9ca0*/  FADD.FTZ R10, R120, R11 ;  /* 0x0000000b780a7221 */ /* 0x000fe20000010000 */
[----:B------:R-:W-:Y:S02]  /*9cb0*/  F2FP.F16.F32.PACK_AB R203, R22, R203 ;  /* 0x000000cb16cb723e */ /* 0x000fe400000000ff */
[----:B------:R-:W-:Y:S01]  /*9cc0*/  FADD.FTZ R138, R198, R147 ;  /* 0x00000093c68a7221 */ /* 0x000fe20000010000 */
[----:B------:R-:W-:Y:S01]  /*9cd0*/  FADD.FTZ R11, R199, R10 ;  /* 0x0000000ac70b7221 */ /* 0x000fe20000010000 */
[----:B------:R-:W-:Y:S02]  /*9ce0*/  F2FP.F16.F32.PACK_AB R197, R120, R197 ;  /* 0x000000c578c5723e */ /* 0x000fe400000000ff */
[C---:B-1----:R-:W-:Y:S01]  /*9cf0*/  FADD.FTZ R139, R21.reuse, R138 ;  /* 0x0000008a158b7221 */ /* 0x042fe20000010000 */
[----:B------:R-:W-:Y:S01]  /*9d00*/  FADD.FTZ R10, R124, R11 ;  /* 0x0000000b7c0a7221 */ /* 0x000fe20000010000 */
[----:B------:R-:W-:-:S02]  /*9d10*/  F2FP.F16.F32.PACK_AB R198, R21, R198 ;  /* 0x000000c615c6723e */ /* 0x000fc400000000ff */
[----:B------:R-:W-:Y:S01]  /*9d20*/  FADD.FTZ R138, R192, R139 ;  /* 0x0000008bc08a7221 */ /* 0x000fe20000010000 */
[----:B------:R-:W-:Y:S01]  /*9d30*/  FADD.FTZ R11, R193, R10 ;  /* 0x0000000ac10b7221 */ /* 0x000fe20000010000 */
[----:B------:R-:W-:Y:S02]  /*9d40*/  F2FP.F16.F32.PACK_AB R199, R124, R199 ;  /* 0x000000c77cc7723e */ /* 0x000fe400000000ff */
[C---:B------:R-:W-:Y:S01]  /*9d50*/  FADD.FTZ R139, R23.reuse, R138 ;  /* 0x0000008a178b7221 */ /* 0x040fe20000010000 */
[----:B--2---:R-:W-:Y:S01]  /*9d60*/  FADD.FTZ R10, R128, R11 ;  /* 0x0000000b800a7221 */ /* 0x004fe20000010000 */
[----:B------:R-:W-:Y:S02]  /*9d70*/  F2FP.F16.F32.PACK_AB R192, R23, R192 ;  /* 0x000000c017c0723e */ /* 0x000fe400000000ff */
[----:B------:R-:W-:Y:S01]  /*9d80*/  FADD.FTZ R138, R194, R139 ;  /* 0x0000008bc28a7221 */ /* 0x000fe20000010000 */
[----:B------:R-:W-:Y:S01]  /*9d90*/  FADD.FTZ R11, R195, R10 ;  /* 0x0000000ac30b7221 */ /* 0x000fe20000010000 */
[----:B------:R-:W-:-:S02]  /*9da0*/  F2FP.F16.F32.PACK_AB R193, R128, R193 ;  /* 0x000000c180c1723e */ /* 0x000fc400000000ff */
[C---:B------:R-:W-:Y:S01]  /*9db0*/  FADD.FTZ R13, R153.reuse, R138 ;  /* 0x0000008a990d7221 */ /* 0x040fe20000010000 */
[----:B---3--:R-:W-:Y:S01]  /*9dc0*/  FADD.FTZ R10, R132, R11 ;  /* 0x0000000b840a7221 */ /* 0x008fe20000010000 */
[----:B------:R-:W-:Y:S02]  /*9dd0*/  F2FP.F16.F32.PACK_AB R194, R153, R194 ;  /* 0x000000c299c2723e */ /* 0x000fe400000000ff */
[----:B------:R-:W-:Y:S01]  /*9de0*/  FADD.FTZ R12, R188, R13 ;  /* 0x0000000dbc0c7221 */ /* 0x000fe20000010000 */
[----:B----4-:R-:W-:Y:S01]  /*9df0*/  FADD.FTZ R11, R189, R10 ;  /* 0x0000000abd0b7221 */ /* 0x010fe20000010000 */
[----:B------:R-:W-:Y:S02]  /*9e00*/  F2FP.F16.F32.PACK_AB R195, R132, R195 ;  /* 0x000000c384c3723e */ /* 0x000fe400000000ff */
[C---:B------:R-:W-:Y:S01]  /*9e10*/  FADD.FTZ R13, R145.reuse, R12 ;  /* 0x0000000c910d7221 */ /* 0x040fe20000010000 */
[----:B------:R-:W-:Y:S01]  /*9e20*/  FADD.FTZ R10, R136, R11 ;  /* 0x0000000b880a7221 */ /* 0x000fe20000010000 */
[----:B------:R-:W-:-:S02]  /*9e30*/  F2FP.F16.F32.PACK_AB R188, R145, R188 ;  /* 0x000000bc91bc723e */ /* 0x000fc400000000ff */
[----:B------:R-:W-:Y:S01]  /*9e40*/  FADD.FTZ R12, R190, R13 ;  /* 0x0000000dbe0c7221 */ /* 0x000fe20000010000 */
[----:B------:R-:W-:Y:S01]  /*9e50*/  FADD.FTZ R11, R191, R10 ;  /* 0x0000000abf0b7221 */ /* 0x000fe20000010000 */
[----:B------:R-:W-:Y:S02]  /*9e60*/  F2FP.F16.F32.PACK_AB R189, R136, R189 ;  /* 0x000000bd88bd723e */ /* 0x000fe400000000ff */
[C---:B------:R-:W-:Y:S01]  /*9e70*/  FADD.FTZ R13, R149.reuse, R12 ;  /* 0x0000000c950d7221 */ /* 0x040fe20000010000 */
[----:B------:R-:W-:Y:S01]  /*9e80*/  FADD.FTZ R10, R140, R11 ;  /* 0x0000000b8c0a7221 */ /* 0x000fe20000010000 */
[----:B------:R-:W-:Y:S02]  /*9e90*/  F2FP.F16.F32.PACK_AB R190, R149, R190 ;  /* 0x000000be95be723e */ /* 0x000fe400000000ff */
[----:B------:R-:W-:Y:S01]  /*9ea0*/  FADD.FTZ R12, R184, R13 ;  /* 0x0000000db80c7221 */ /* 0x000fe20000010000 */
[----:B------:R-:W-:Y:S01]  /*9eb0*/  FADD.FTZ R10, R185, R10 ;  /* 0x0000000ab90a7221 */ /* 0x000fe20000010000 */
[----:B------:R-:W-:Y:S01]  /*9ec0*/  F2FP.F16.F32.PACK_AB R191, R140, R191 ;  /* 0x000000bf8cbf723e */ /* 0x000fe200000000ff */
[----:B------:R-:W-:-:S02]  /*9ed0*/  IMAD.MOV.U32 R13, RZ, RZ, R6 ;  /* 0x000000ffff0d7224 */ /* 0x000fc400078e0006 */
[C---:B------:R-:W-:Y:S01]  /*9ee0*/  FADD.FTZ R11, R137.reuse, R12 ;  /* 0x0000000c890b7221 */ /* 0x040fe20000010000 */
[----:B-----5:R-:W-:Y:S01]  /*9ef0*/  FADD.FTZ R10, R144, R10 ;  /* 0x0000000a900a7221 */ /* 0x020fe20000010000 */
[----:B------:R-:W-:Y:S02]  /*9f00*/  F2FP.F16.F32.PACK_AB R184, R137, R184 ;  /* 0x000000b889b8723e */ /* 0x000fe400000000ff */
[----:B------:R-:W-:Y:S01]  /*9f10*/  FADD.FTZ R12, R186, R11 ;  /* 0x0000000bba0c7221 */ /* 0x000fe20000010000 */
[----:B------:R-:W-:Y:S01]  /*9f20*/  FADD.FTZ R10, R187, R10 ;  /* 0x0000000abb0a7221 */ /* 0x000fe20000010000 */
[----:B------:R-:W-:Y:S02]  /*9f30*/  F2FP.F16.F32.PACK_AB R185, R144, R185 ;  /* 0x000000b990b9723e */ /* 0x000fe400000000ff */
        /* <DEDUP_REMOVED lines=17> */
[----:B------:R-:W-:Y:S01]  /*a050*/  IMAD.U32 R14, RZ, RZ, UR5 ;  /* 0x00000005ff0e7e24 */ /* 0x000fe2000f8e00ff */
[----:B------:R-:W-:Y:S01]  /*a060*/  F2FP.F16.F32.PACK_AB R183, R135, R183 ;  /* 0x000000b787b7723e */ /* 0x000fe200000000ff */
[----:B------:R-:W-:Y:S01]  /*a070*/  FADD.FTZ R11, R121, R12 ;  /* 0x0000000c790b7221 */ /* 0x000fe20000010000 */
[C---:B------:R-:W-:Y:S01]  /*a080*/  FADD.FTZ R10, R123.reuse, R10 ;  /* 0x0000000a7b0a7221 */ /* 0x040fe20000010000 */
[----:B------:R-:W-:-:S02]  /*a090*/  F2FP.F16.F32.PACK_AB R177, R123, R177 ;  /* 0x000000b17bb1723e */ /* 0x000fc400000000ff */
[----:B------:R-:W-:Y:S01]  /*a0a0*/  FADD.FTZ R12, R20, R11 ;  /* 0x0000000b140c7221 */ /* 0x000fe20000010000 */
[----:B------:R-:W-:Y:S01]  /*a0b0*/  FADD.FTZ R10, R179, R10 ;  /* 0x0000000ab30a7221 */ /* 0x000fe20000010000 */
[----:B------:R-:W-:Y:S02]  /*a0c0*/  F2FP.F16.F32.PACK_AB R179, R127, R179 ;  /* 0x000000b37fb3723e */ /* 0x000fe400000000ff */
[----:B------:R-:W-:Y:S01]  /*a0d0*/  FADD.FTZ R11, R125, R12 ;  /* 0x0000000c7d0b7221 */ /* 0x000fe20000010000 */
[----:B------:R-:W-:Y:S01]  /*a0e0*/  FADD.FTZ R10, R127, R10 ;  /* 0x0000000a7f0a7221 */ /* 0x000fe20000010000 */
[----:B------:R-:W-:Y:S01]  /*a0f0*/  MOV R12, R3 ;  /* 0x00000003000c7202 */ /* 0x000fe20000000f00 */
[----:B0-----:R-:W-:Y:S06]  /*a100*/  @P2 BRA `(.L_x_28) ;  /* 0xffffffb800d42947 */ /* 0x001fec000383ffff */
.L_x_19:
[----:B------:R-:W-:Y:S06]  /*a110*/  BAR.ARV 0x8, 0x180 ;  /* 0x0206000000007b1d */ /* 0x000fec0000002000 */
        /* <DEDUP_REMOVED lines=96> */
[----:B------:R-:W-:Y:S06]  /*a720*/  @!P0 BRA `(.L_x_29) ;  /* 0x0000000000048947 */ /* 0x000fec0003800000 */
[----:B------:R-:W-:Y:S01]  /*a730*/  BPT.TRAP 0x1 ;  /* 0x000000040000795c */ /* 0x000fe20000300000 */
.L_x_29:
[----:B------:R-:W-:Y:S02]  /*a740*/  R2UR UR5, R7 ;  /* 0x00000000070572ca */ /* 0x000fe400000e0000 */
[----:B------:R-:W-:-:S11]  /*a750*/  R2UR UR4, R16 ;  /* 0x00000000100472ca */ /* 0x000fd600000e0000 */
[----:B------:R-:W-:Y:S02]  /*a760*/  IMAD.U32 R2, RZ, RZ, UR5 ;  /* 0x00000005ff027e24 */ /* 0x000fe4000f8e00ff */
[----:B------:R-:W-:-:S03]  /*a770*/  LEA R9, R8, UR4, 0x3 ;  /* 0x0000000408097c11 */ /* 0x000fc6000f8e18ff */
[----:B------:R-:W-:-:S04]  /*a780*/  SHF.L.U32 R2, R2, 0x1f, RZ ;  /* 0x0000001f02027819 */ /* 0x000fc800000006ff */
[----:B------:R0:W1:Y:S01]  /*a790*/  SYNCS.PHASECHK.TRANS64.TRYWAIT P2, [R9+URZ+0x36850], R2 ;  /* 0x03685002090075a7 */ /* 0x000062000804017f */
[----:B------:R-:W-:Y:S05]  /*a7a0*/  @!P0 BRA `(.L_x_30) ;  /* 0x0000000000048947 */ /* 0x000fea0003800000 */
[----:B------:R-:W-:Y:S01]  /*a7b0*/  BPT.TRAP 0x1 ;  /* 0x000000040000795c */ /* 0x000fe20000300000 */
.L_x_30:
[----:B-1----:R-:W-:Y:S05]  /*a7c0*/  @P2 BRA `(.L_x_31) ;  /* 0x0000000000082947 */ /* 0x002fea0003800000 */
[----:B------:R-:W1:Y:S02]  /*a7d0*/  SYNCS.PHASECHK.TRANS64.TRYWAIT P0, [R9+URZ+0x36850], R2 ;  /* 0x03685002090075a7 */ /* 0x000e64000800017f */
[----:B-1----:R-:W-:Y:S05]  /*a7e0*/  @!P0 BRA `(.L_x_32) ;  /* 0x0000006c006c8947 */ /* 0x002fea0003800000 */
.L_x_31:
[----:B------:R-:W-:Y:S01]  /*a7f0*/  R2UR UR4, R16 ;  /* 0x00000000100472ca */ /* 0x000fe200000e0000 */
[----:B------:R-:W-:Y:S01]  /*a800*/  WARPGROUP.ARRIVE ;  /* 0x00000000000079c5 */ /* 0x000fe20000000000 */
[----:B------:R-:W-:Y:S01]  /*a810*/  R2UR UR5, R8 ;  /* 0x00000000080572ca */ /* 0x000fe200000e0000 */
[----:B------:R-:W-:Y:S01]  /*a820*/  UMOV UR7, 0x40000040 ;  /* 0x4000004000077882 */ /* 0x000fe20000000000 */
[----:B01----:R-:W0:Y:S04]  /*a830*/  SHFL.BFLY PT, R2, R11, 0x2, 0x1f ;  /* 0x0c401f000b027f89 */ /* 0x003e2800000e0000 */
[----:B------:R-:W1:Y:S05]  /*a840*/  SHFL.BFLY PT, R5, R10, 0x2, 0x1f ;  /* 0x0c401f000a057f89 */ /* 0x000e6a00000e0000 */
[----:B------:R-:W-:-:S04]  /*a850*/  UIADD3 UR4, UR4, 0x400, URZ ;  /* 0x0000040004047890 */ /* 0x000fc8000fffe03f */
[----:B------:R-:W-:-:S04]  /*a860*/  USHF.R.U32.HI UR4, URZ, 0x4, UR4 ;  /* 0x000000043f047899 */ /* 0x000fc80008011604 */
[----:B------:R-:W-:-:S04]  /*a870*/  ULOP3.LUT UR4, UR4, 0x3fff, URZ, 0xc0, !UPT ;  /* 0x00003fff04047892 */ /* 0x000fc8000f8ec03f */
[----:B------:R-:W-:Y:S01]  /*a880*/  ULOP3.LUT UR4, UR4, 0x3800000, URZ, 0xfc, !UPT ;  /* 0x0380000004047892 */ /* 0x000fe2000f8efc3f */
[----:B0-----:R-:W-:-:S03]  /*a890*/  FADD.FTZ R2, R2, R11 ;  /* 0x0000000b02027221 */ /* 0x001fc60000010000 */
[----:B------:R-:W-:Y:S01]  /*a8a0*/  UIMAD UR4, UR5, 0xa80, UR4 ;  /* 0x00000a80050478a4 */ /* 0x000fe2000f8e0204 */
[----:B-1----:R-:W-:Y:S01]  /*a8b0*/  FADD.FTZ R7, R5, R10 ;  /* 0x0000000a05077221 */ /* 0x002fe20000010000 */
[----:B------:R-:W-:Y:S01]  /*a8c0*/  @!P1 VIADD R10, R9, 0x36860 ;  /* 0x00036860090a9836 */ /* 0x000fe20000000000 */
[----:B------:R-:W0:Y:S01]  /*a8d0*/  SHFL.BFLY PT, R5, R2, 0x1, 0x1f ;  /* 0x0c201f0002057f89 */ /* 0x000e2200000e0000 */
[----:B------:R-:W-:-:S03]  /*a8e0*/  MOV R9, RZ ;  /* 0x000000ff00097202 */ /* 0x000fc60000000f00 */
[----:B------:R-:W-:Y:S02]  /*a8f0*/  UMOV UR6, UR4 ;  /* 0x0000000400067c82 */ /* 0x000fe40008000000 */
[----:B------:R-:W-:Y:S01]  /*a900*/  HGMMA.64x192x16.F32 R24, R200, gdesc[UR4].tnspB, R24, gsb0 ;  /* 0x42e00004c8187df0 */ /* 0x000fe20008000818 */
[----:B------:R-:W-:Y:S01]  /*a910*/  UIADD3 UR6, UR4, 0x80, URZ ;  /* 0x0000008004067890 */ /* 0x000fe2000fffe03f */
[----:B------:R-:W1:Y:S01]  /*a920*/  SHFL.BFLY PT, R4, R7, 0x1, 0x1f ;  /* 0x0c201f0007047f89 */ /* 0x000e6200000e0000 */
[----:B------:R-:W-:Y:S01]  /*a930*/  UMOV UR7, 0x40000040 ;  /* 0x4000004000077882 */ /* 0x000fe20000000000 */
[----:B------:R-:W-:Y:S01]  /*a940*/  @!P1 PRMT R10, RZ, 0x654, R10 ;  /* 0x00000654ff0a9816 */ /* 0x000fe2000000000a */
[----:B0-----:R-:W-:Y:S01]  /*a950*/  FADD.FTZ R12, R2, R5 ;  /* 0x00000005020c7221 */ /* 0x001fe20000010000 */
[----:B------:R-:W-:Y:S02]  /*a960*/  IMAD.MOV.U32 R5, RZ, RZ, RZ ;  /* 0x000000ffff057224 */ /* 0x000fe400078e00ff */
[----:B------:R-:W-:-:S02]  /*a970*/  IMAD.MOV.U32 R2, RZ, RZ, -0x800000 ;  /* 0xff800000ff027424 */ /* 0x000fc400078e00ff */
[----:B------:R-:W-:Y:S01]  /*a980*/  FSETP.NE.FTZ.AND P0, PT, R12, RZ, PT ;  /* 0x000000ff0c00720b */ /* 0x000fe20003f15000 */
[----:B-1----:R-:W-:Y:S01]  /*a990*/  FADD.FTZ R13, R7, R4 ;  /* 0x00000004070d7221 */ /* 0x002fe20000010000 */
[----:B------:R-:W-:-:S04]  /*a9a0*/  IMAD.MOV.U32 R4, RZ, RZ, -0x800000 ;  /* 0xff800000ff047424 */ /* 0x000fc800078e00ff */
[----:B------:R-:W-:-:S07]  /*a9b0*/  FSETP.NE.FTZ.AND P2, PT, R13, RZ, PT ;  /* 0x000000ff0d00720b */ /* 0x000fce0003f55000 */
[----:B------:R-:W0:Y:S01]  /*a9c0*/  @P0 MUFU.LG2 R8, R12 ;  /* 0x0000000c00080308 */ /* 0x000e220000000c00 */
[----:B------:R-:W-:-:S05]  /*a9d0*/  @P0 FMUL.FTZ R7, R0, 0.69314718246459960938 ;  /* 0x3f31721800070820 */ /* 0x000fca0000410000 */
[----:B------:R-:W-:Y:S02]  /*a9e0*/  @P2 FMUL.FTZ R15, R0, 0.69314718246459960938 ;  /* 0x3f317218000f2820 */ /* 0x000fe40000410000 */
[----:B------:R-:W1:Y:S08]  /*a9f0*/  @P2 MUFU.LG2 R11, R13 ;  /* 0x0000000d000b2308 */ /* 0x000e700000000c00 */
[----:B------:R-:W2:Y:S01]  /*aa00*/  @P0 MUFU.RCP R5, R12 ;  /* 0x0000000c00050308 */ /* 0x000ea20000001000 */
[----:B0-----:R-:W-:-:S04]  /*aa10*/  @P0 FMUL.FTZ R8, R8, 0.69314718246459960938 ;  /* 0x3f31721808080820 */ /* 0x001fc80000410000 */
[----:B------:R-:W-:Y:S01]  /*aa20*/  @P0 FFMA.FTZ R4, R7, R6, R8 ;  /* 0x0000000607040223 */ /* 0x000fe20000010008 */
[----:B------:R-:W-:Y:S02]  /*aa30*/  PLOP3.LUT P0, PT, PT, PT, PT, 0x8, 0x0 ;  /* 0x000000000000781c */ /* 0x000fe40003f0e170 */
[----:B------:R-:W0:Y:S01]  /*aa40*/  @P2 MUFU.RCP R9, R13 ;  /* 0x0000000d00092308 */ /* 0x000e220000001000 */
[----:B-1----:R-:W-:-:S04]  /*aa50*/  @P2 FMUL.FTZ R0, R11, 0.69314718246459960938 ;  /* 0x3f3172180b002820 */ /* 0x002fc80000410000 */
[----:B------:R-:W-:Y:S01]  /*aa60*/  @P2 FFMA.FTZ R2, R15, R3, R0 ;  /* 0x000000030f022223 */ /* 0x000fe20000010000 */
        /* <DEDUP_REMOVED lines=20> */
[----:B------:R-:W-:Y:S01]  /*abb0*/  UIADD3 UR4, UR4, 0x300, URZ ;  /* 0x0000030004047890 */ /* 0x000fe2000fffe03f */
[----:B------:R-:W-:Y:S02]  /*abc0*/  WARPGROUP.DEPBAR.LE gsb0, 0x0 ;  /* 0x00008000000079c5 */ /* 0x000fe40000010000 */
[----:B------:R-:W-:-:S14]  /*abd0*/  WARPGROUP.ARRIVE ;  /* 0x00000000000079c5 */ /* 0x000fdc0000000000 */
[----:B------:R-:W-:Y:S01]  /*abe0*/  HGMMA.64x192x16.F32 R24, R180, gdesc[UR4].tnspB, R24, gsb0 ;  /* 0x42e00004b4187df0 */ /* 0x000fe20008000818 */
[----:B------:R-:W-:Y:S01]  /*abf0*/  UMOV UR6, UR4 ;  /* 0x0000000400067c82 */ /* 0x000fe20008000000 */
[----:B------:R-:W-:Y:S01]  /*ac00*/  UMOV UR7, 0x40000040 ;  /* 0x4000004000077882 */ /* 0x000fe20000000000 */
[----:B------:R-:W-:Y:S02]  /*ac10*/  WARPGROUP.DEPBAR.LE gsb0, 0x0 ;  /* 0x00008000000079c5 */ /* 0x000fe40000010000 */
[----:B------:R-:W-:-:S15]  /*ac20*/  WARPGROUP.ARRIVE ;  /* 0x00000000000079c5 */ /* 0x000fde0000000000 */
[----:B------:R-:W-:Y:S03]  /*ac30*/  HGMMA.64x192x16.F32 R24, R176, gdesc[UR4].tnspB, R24, gsb0 ;  /* 0x42e00004b0187df0 */ /* 0x000fe60008000818 */
[----:B------:R-:W-:Y:S02]  /*ac40*/  WARPGROUP.DEPBAR.LE gsb0, 0x0 ;  /* 0x00008000000079c5 */ /* 0x000fe40000010000 */
[----:B------:R1:W-:Y:S01]  /*ac50*/  @!P1 SYNCS.ARRIVE.TRANS64.RED.A1T0 RZ, [R10+URZ], RZ ;  /* 0x000000ff0aff99a7 */ /* 0x0003e2000810043f */
[-C--:B--2---:R-:W-:Y:S01]  /*ac60*/  FMUL.FTZ R24, R24, R5.reuse ;  /* 0x0000000518187220 */ /* 0x084fe20000410000 */
        /* <DEDUP_REMOVED lines=47> */
[-C--:B0-----:R-:W-:Y:S01]  /*af60*/  FMUL.FTZ R26, R26, R9.reuse ;  /* 0x000000091a1a7220 */ /* 0x081fe20000410000 */
        /* <DEDUP_REMOVED lines=46> */
[----:B-1----:R-:W-:-:S07]  /*b250*/  FMUL.FTZ R119, R119, R9 ;  /* 0x0000000977777220 */ /* 0x002fce0000410000 */
.L_x_12:
[----:B------:R-:W-:Y:S05]  /*b260*/  @P0 BRA `(.L_x_33) ;  /* 0x0000001800e00947 */ /* 0x000fea0003800000 */
[----:B------:R-:W0:Y:S01]  /*b270*/  S2R R0, SR_TID.X ;  /* 0x0000000000007919 */ /* 0x000e220000002100 */
[----:B------:R-:W1:Y:S01]  /*b280*/  LDC R17, c[0x0][0xbe8] ;  /* 0x0002fa00ff117b82 */ /* 0x000e620000000800 */
[----:B------:R-:W-:Y:S01]  /*b290*/  R2UR UR13, R18 ;  /* 0x00000000120d72ca */ /* 0x000fe200000e0000 */
[----:B------:R-:W-:Y:S01]  /*b2a0*/  ULDC.64 UR8, c[0x0][0xbd0] ;  /* 0x0002f40000087ab9 */ /* 0x000fe20000000a00 */
[----:B------:R-:W2:Y:S01]  /*b2b0*/  S2R R12, SR_CTAID.X ;  /* 0x00000000000c7919 */ /* 0x000ea20000002500 */
[----:B------:R-:W-:Y:S01]  /*b2c0*/  ULDC.64 UR14, c[0x0][0x208] ;  /* 0x00008200000e7ab9 */ /* 0x000fe20000000a00 */
[----:B------:R-:W-:Y:S03]  /*b2d0*/  BSSY B0, `(.L_x_34) ;  /* 0x000011b000007945 */ /* 0x000fe60003800000 */
[----:B------:R-:W3:Y:S06]  /*b2e0*/  S2UR UR12, SR_CTAID.Z ;  /* 0x00000000000c79c3 */ /* 0x000eec0000002700 */
[----:B------:R-:W-:-:S02]  /*b2f0*/  USHF.R.S32.HI UR7, URZ, 0x1f, UR13 ;  /* 0x0000001f3f077899 */ /* 0x000fc4000801140d */
[----:B------:R-:W-:Y:S01]  /*b300*/  IMAD R15, RZ, RZ, -UR13 ;  /* 0x8000000dff0f7e24 */ /* 0x000fe2000f8e02ff */
[----:B------:R-:W4:Y:S01]  /*b310*/  S2UR UR11, SR_CTAID.Y ;  /* 0x00000000000b79c3 */ /* 0x000f220000002600 */
[----:B------:R-:W-:Y:S02]  /*b320*/  UIMAD.WIDE.U32 UR4, UR13, UR8, URZ ;  /* 0x000000080d0472a5 */ /* 0x000fe4000f8e003f */
[----:B------:R-:W-:-:S04]  /*b330*/  UIMAD UR6, UR7, UR8, URZ ;  /* 0x00000008070672a4 */ /* 0x000fc8000f8e023f */
[----:B------:R-:W-:Y:S01]  /*b340*/  UIMAD UR6, UR13, UR9, UR6 ;  /* 0x000000090d0672a4 */ /* 0x000fe2000f8e0206 */
[----:B------:R-:W-:Y:S01]  /*b350*/  BAR.SYNC.DEFER_BLOCKING 0x1, 0x100 ;  /* 0x0044000000007b1d */ /* 0x000fe20000010000 */
[----:B-1----:R-:W-:Y:S02]  /*b360*/  ISETP.NE.AND P0, PT, R17, 0x1, PT ;  /* 0x000000011100780c */ /* 0x002fe40003f05270 */
[----:B------:R-:W-:-:S05]  /*b370*/  UIADD3 UR6, UR5, UR6, URZ ;  /* 0x0000000605067290 */ /* 0x000fca000fffe03f */
[----:B------:R-:W4:Y:S01]  /*b380*/  LDC R16, c[0x0][0xc50] ;  /* 0x00031400ff107b82 */ /* 0x000f220000000800 */
[----:B0-----:R-:W-:Y:S01]  /*b390*/  VIADD R8, R0, 0xffffff80 ;  /* 0xffffff8000087836 */ /* 0x001fe20000000000 */
[----:B---3--:R-:W-:Y:S01]  /*b3a0*/  USHF.R.S32.HI UR10, URZ, 0x1f, UR12 ;  /* 0x0000001f3f0a7899 */ /* 0x008fe2000801140c */
[----:B------:R-:W-:-:S03]  /*b3b0*/  ULDC.64 UR8, c[0x0][0xb38] ;  /* 0x0002ce0000087ab9 */ /* 0x000fc60000000a00 */
[----:B------:R-:W-:Y:S01]  /*b3c0*/  SHF.R.S32.HI R5, RZ, 0x1f, R8 ;  /* 0x0000001fff057819 */ /* 0x000fe20000011408 */
[----:B------:R-:W-:Y:S01]  /*b3d0*/  UIMAD UR7, UR7, UR8, URZ ;  /* 0x00000008070772a4 */ /* 0x000fe2000f8e023f */
[----:B------:R-:W0:Y:S02]  /*b3e0*/  LDC.64 R20, c[0x0][0xb40] ;  /* 0x0002d000ff147b82 */ /* 0x000e240000000a00 */
[CC--:B------:R-:W-:Y:S02]  /*b3f0*/  LEA.HI R0, R5.reuse, R8.reuse, RZ, 0x7 ;  /* 0x0000000805007211 */ /* 0x0c0fe400078f38ff */
[----:B------:R-:W-:Y:S02]  /*b400*/  LEA.HI R5, R5, R8, RZ, 0x2 ;  /* 0x0000000805057211 */ /* 0x000fe400078f10ff */
[----:B------:R-:W-:Y:S02]  /*b410*/  LOP3.LUT R3, R0, 0xffffff80, RZ, 0xc0, !PT ;  /* 0xffffff8000037812 */ /* 0x000fe400078ec0ff */
[----:B------:R-:W-:Y:S01]  /*b420*/  SHF.R.S32.HI R7, RZ, 0x7, R0 ;  /* 0x00000007ff077819 */ /* 0x000fe20000011400 */
[----:B------:R-:W1:Y:S01]  /*b430*/  @P0 LDC R13, c[0x0][0xbf0] ;  /* 0x0002fc00ff0d0b82 */ /* 0x000e620000000800 */
[----:B------:R-:W-:Y:S01]  /*b440*/  LOP3.LUT R5, R5, 0xfffffffc, RZ, 0xc0, !PT ;  /* 0xfffffffc05057812 */ /* 0x000fe200078ec0ff */
[----:B------:R-:W-:Y:S01]  /*b450*/  IMAD.IADD R23, R8, 0x1, -R3 ;  /* 0x0000000108177824 */ /* 0x000fe200078e0a03 */
[----:B------:R-:W-:-:S03]  /*b460*/  LEA.HI R0, R0, R7, RZ, 0x1 ;  /* 0x0000000700007211 */ /* 0x000fc600078f08ff */
[----:B------:R-:W-:Y:S01]  /*b470*/  IMAD.IADD R5, R8, 0x1, -R5 ;  /* 0x0000000108057824 */ /* 0x000fe200078e0a05 */
[----:B------:R-:W-:Y:S01]  /*b480*/  SHF.R.S32.HI R10, RZ, 0x1f, R23 ;  /* 0x0000001fff0a7819 */ /* 0x000fe20000011417 */
[----:B------:R-:W3:Y:S01]  /*b490*/  @P0 LDC R121, c[0x0][0xbec] ;  /* 0x0002fb00ff790b82 */ /* 0x000ee20000000800 */
[----:B------:R-:W-:Y:S01]  /*b4a0*/  LOP3.LUT R0, R0, 0x3fffffe, RZ, 0xc0, !PT ;  /* 0x03fffffe00007812 */ /* 0x000fe200078ec0ff */
[----:B----4-:R-:W-:Y:S01]  /*b4b0*/  IMAD R19, R16, R15, UR11 ;  /* 0x0000000b10137e24 */ /* 0x010fe2000f8e020f */
[----:B------:R-:W-:-:S03]  /*b4c0*/  LEA.HI R120, R10, R23, RZ, 0x2 ;  /* 0x000000170a787211 */ /* 0x000fc600078f10ff */
[----:B------:R-:W-:Y:S01]  /*b4d0*/  IMAD.IADD R0, R7, 0x1, -R0 ;  /* 0x0000000107007824 */ /* 0x000fe200078e0a00 */
[--C-:B------:R-:W-:Y:S01]  /*b4e0*/  SHF.R.S32.HI R3, RZ, 0x2, R120.reuse ;  /* 0x00000002ff037819 */ /* 0x100fe20000011478 */
[----:B------:R-:W4:Y:S01]  /*b4f0*/  @P0 LDC R22, c[0x0][0xbf0] ;  /* 0x0002fc00ff160b82 */ /* 0x000f220000000800 */
[----:B------:R-:W-:Y:S01]  /*b500*/  SHF.R.S32.HI R6, RZ, 0x1f, R120 ;  /* 0x0000001fff067819 */ /* 0x000fe20000011478 */
[----:B0-----:R-:W-:Y:S01]  /*b510*/  IMAD R14, R20, UR10, RZ ;  /* 0x0000000a140e7c24 */ /* 0x001fe2000f8e02ff */
[----:B------:R-:W-:Y:S02]  /*b520*/  LEA.HI R7, R5, R5, RZ, 0x1 ;  /* 0x0000000505077211 */ /* 0x000fe400078f08ff */
[----:B------:R-:W-:Y:S02]  /*b530*/  LEA.HI R6, R6, R3, RZ, 0x3 ;  /* 0x0000000306067211 */ /* 0x000fe400078f18ff */
[----:B------:R-:W-:Y:S01]  /*b540*/  LOP3.LUT R8, R7, 0x1ffffffe, RZ, 0xc0, !PT ;  /* 0x1ffffffe07087812 */ /* 0x000fe200078ec0ff */
[----:B------:R-:W-:Y:S01]  /*b550*/  IMAD.U32 R7, RZ, RZ, UR5 ;  /* 0x00000005ff077e24 */ /* 0x000fe2000f8e00ff */
[----:B------:R-:W-:Y:S01]  /*b560*/  LOP3.LUT R6, R6, 0xfffffff8, RZ, 0xc0, !PT ;  /* 0xfffffff806067812 */ /* 0x000fe200078ec0ff */
[----:B------:R-:W-:Y:S01]  /*b570*/  IMAD.U32 R7, RZ, RZ, UR6 ;  /* 0x00000006ff077e24 */ /* 0x000fe2000f8e00ff */
[----:B------:R-:W-:Y:S01]  /*b580*/  UIMAD UR6, UR13, UR9, UR7 ;  /* 0x000000090d0672a4 */ /* 0x000fe2000f8e0207 */
[----:B------:R-:W-:Y:S01]  /*b590*/  IMAD.IADD R8, R5, 0x1, -R8 ;  /* 0x0000000105087824 */ /* 0x000fe200078e0a08 */
[----:B------:R-:W-:Y:S01]  /*b5a0*/  LOP3.LUT R120, R120, 0x7ffffffc, RZ, 0xc0, !PT ;  /* 0x7ffffffc78787812 */ /* 0x000fe200078ec0ff */
[----:B------:R-:W-:Y:S01]  /*b5b0*/  IMAD.IADD R6, R3, 0x1, -R6 ;  /* 0x0000000103067824 */ /* 0x000fe200078e0a06 */
[----:B------:R-:W-:Y:S01]  /*b5c0*/  LEA.HI R3, R10, R23, RZ, 0x5 ;  /* 0x000000170a037211 */ /* 0x000fe200078f28ff */
[----:B------:R-:W0:Y:S02]  /*b5d0*/  @P0 LDC R5, c[0x0][0xbec] ;  /* 0x0002fb00ff050b82 */ /* 0x000e240000000800 */
[----:B------:R-:W-:Y:S01]  /*b5e0*/  IMAD.IADD R120, R23, 0x1, -R120 ;  /* 0x0000000117787824 */ /* 0x000fe200078e0a78 */
[----:B------:R-:W-:-:S04]  /*b5f0*/  SHF.R.S32.HI R3, RZ, 0x5, R3 ;  /* 0x00000005ff037819 */ /* 0x000fc80000011403 */
[----:B------:R-:W-:Y:S01]  /*b600*/  LEA R3, R3, R6, 0x4 ;  /* 0x0000000603037211 */ /* 0x000fe200078e20ff */
[----:B------:R-:W5:Y:S01]  /*b610*/  LDC.64 R10, c[0x0][0xbd8] ;  /* 0x0002f600ff0a7b82 */ /* 0x000f620000000a00 */
[----:B------:R-:W-:Y:S01]  /*b620*/  IMAD.U32 R6, RZ, RZ, UR4 ;  /* 0x00000004ff067e24 */ /* 0x000fe2000f8e00ff */
[----:B------:R-:W-:Y:S02]  /*b630*/  UIMAD.WIDE.U32 UR4, UR13, UR8, URZ ;  /* 0x000000080d0472a5 */ /* 0x000fe4000f8e003f */
[----:B------:R-:W-:Y:S01]  /*b640*/  IMAD R3, R0, 0x40, R3 ;  /* 0x0000004000037824 */ /* 0x000fe200078e0203 */
[----:B------:R-:W-:Y:S01]  /*b650*/  ULDC.64 UR8, c[0x0][0xb28] ;  /* 0x0002ca0000087ab9 */ /* 0x000fe20000000a00 */
[----:B------:R-:W-:Y:S02]  /*b660*/  UIADD3 UR6, UR5, UR6, URZ ;  /* 0x0000000605067290 */ /* 0x000fe4000fffe03f */
[----:B------:R-:W-:Y:S01]  /*b670*/  IMAD R8, R8, 0x8, R3 ;  /* 0x0000000808087824 */ /* 0x000fe200078e0203 */
[----:B--2---:R-:W-:Y:S01]  /*b680*/  LEA R3, R12, R3, 0x7 ;  /* 0x000000030c037211 */ /* 0x004fe200078e38ff */
[----:B------:R-:W-:-:S02]  /*b690*/  IMAD.U32 R9, RZ, RZ, UR5 ;  /* 0x00000005ff097e24 */ /* 0x000fc4000f8e00ff */
[----:B------:R-:W-:Y:S01]  /*b6a0*/  IMAD.U32 R9, RZ, RZ, UR6 ;  /* 0x00000006ff097e24 */ /* 0x000fe2000f8e00ff */
[----:B------:R-:W-:Y:S01]  /*b6b0*/  ULDC.64 UR6, c[0x0][0xb48] ;  /* 0x0002d20000067ab9 */ /* 0x000fe20000000a00 */
[C---:B-----5:R-:W-:Y:S02]  /*b6c0*/  IMAD R0, R10.reuse, UR10, RZ ;  /* 0x0000000a0a007c24 */ /* 0x060fe4000f8e02ff */
[----:B------:R-:W-:-:S04]  /*b6d0*/  IMAD.WIDE.U32 R6, R10, UR12, R6 ;  /* 0x0000000c0a067c25 */ /* 0x000fc8000f8e0006 */
[----:B------:R-:W-:Y:S02]  /*b6e0*/  IMAD R11, R11, UR12, R0 ;  /* 0x0000000c0b0b7c24 */ /* 0x000fe4000f8e0200 */
[----:B------:R-:W-:Y:S01]  /*b6f0*/  IMAD R0, R12, 0x80, R8 ;  /* 0x000000800c007824 */ /* 0x000fe200078e0208 */
[----:B------:R-:W-:Y:S01]  /*b700*/  MOV R8, UR4 ;  /* 0x0000000400087c02 */ /* 0x000fe20008000f00 */
[----:B------:R-:W-:Y:S01]  /*b710*/  IMAD.IADD R7, R7, 0x1, R11 ;  /* 0x0000000107077824 */ /* 0x000fe200078e020b */
[----:B------:R-:W-:Y:S01]  /*b720*/  ULDC.64 UR4, c[0x0][0xbe0] ;  /* 0x0002f80000047ab9 */ /* 0x000fe20000000a00 */
[----:B0-----:R-:W-:-:S04]  /*b730*/  @P0 IMAD.HI.U32 R10, R0, R5, RZ ;  /* 0x00000005000a0227 */ /* 0x001fc800078e00ff */
[----:B------:R-:W-:Y:S01]  /*b740*/  IMAD.MOV.U32 R5, RZ, RZ, R0 ;  /* 0x000000ffff057224 */ /* 0x000fe200078e0000 */
[----:B-1----:R-:W-:Y:S01]  /*b750*/  @P0 SHF.R.U32.HI R5, RZ, R13, R10 ;  /* 0x0000000dff050219 */ /* 0x002fe2000001160a */
[----:B------:R-:W-:Y:S01]  /*b760*/  IMAD R13, R21, UR12, R14 ;  /* 0x0000000c150d7c24 */ /* 0x000fe2000f8e020e */
[----:B------:R-:W-:Y:S01]  /*b770*/  SHF.R.S32.HI R14, RZ, 0x1f, R19 ;  /* 0x0000001fff0e7819 */ /* 0x000fe20000011413 */
[----:B------:R-:W-:-:S04]  /*b780*/  IMAD.WIDE.U32 R8, R20, UR12, R8 ;  /* 0x0000000c14087c25 */ /* 0x000fc8000f8e0008 */
[----:B---3--:R-:W-:Y:S01]  /*b790*/  @P0 IMAD.HI.U32 R121, R0, R121, RZ ;  /* 0x0000007900790227 */ /* 0x008fe200078e00ff */
[----:B------:R-:W-:-:S03]  /*b7a0*/  IADD3 R9, R9, R13, RZ ;  /* 0x0000000d09097210 */ /* 0x000fc60007ffe0ff */
[----:B------:R-:W-:Y:S02]  /*b7b0*/  IMAD R13, R14, UR6, RZ ;  /* 0x000000060e0d7c24 */ /* 0x000fe4000f8e02ff */
[----:B------:R-:W-:-:S04]  /*b7c0*/  IMAD.WIDE.U32 R6, R19, UR4, R6 ;  /* 0x0000000413067c25 */ /* 0x000fc8000f8e0006 */
[----:B------:R-:W-:Y:S01]  /*b7d0*/  IMAD.MOV.U32 R11, RZ, RZ, R0 ;  /* 0x000000ffff0b7224 */ /* 0x000fe200078e0000 */
[----:B----4-:R-:W-:Y:S01]  /*b7e0*/  @P0 SHF.R.U32.HI R11, RZ, R22, R121 ;  /* 0x00000016ff0b0219 */ /* 0x010fe20000011679 */
[----:B------:R-:W-:Y:S01]  /*b7f0*/  IMAD R10, R14, UR4, RZ ;  /* 0x000000040e0a7c24 */ /* 0x000fe2000f8e02ff */
[----:B------:R-:W-:Y:S01]  /*b800*/  IADD3 R6, P0, R5, R6, RZ ;  /* 0x0000000605067210 */ /* 0x000fe20007f1e0ff */
[C---:B------:R-:W-:Y:S01]  /*b810*/  IMAD R15, R19.reuse, UR7, R13 ;  /* 0x00000007130f7c24 */ /* 0x040fe2000f8e020d */
[--C-:B------:R-:W-:Y:S01]  /*b820*/  SHF.R.S32.HI R13, RZ, 0x1f, R5.reuse ;  /* 0x0000001fff0d7819 */ /* 0x100fe20000011405 */
[----:B------:R-:W-:Y:S02]  /*b830*/  IMAD.MOV R5, RZ, RZ, -R5 ;  /* 0x000000ffff057224 */ /* 0x000fe400078e0a05 */
[----:B------:R-:W-:Y:S01]  /*b840*/  IMAD R14, R19, UR5, R10 ;  /* 0x00000005130e7c24 */ /* 0x000fe2000f8e020a */
[--C-:B------:R-:W-:Y:S01]  /*b850*/  SHF.R.S32.HI R10, RZ, 0x1f, R11.reuse ;  /* 0x0000001fff0a7819 */ /* 0x100fe2000001140b */
[----:B------:R-:W-:Y:S01]  /*b860*/  IMAD.MOV R16, RZ, RZ, -R11 ;  /* 0x000000ffff107224 */ /* 0x000fe200078e0a0b */
[----:B------:R-:W-:Y:S01]  /*b870*/  ULDC.64 UR4, c[0x0][0xb30] ;  /* 0x0002cc0000047ab9 */ /* 0x000fe20000000a00 */
[----:B------:R-:W-:Y:S01]  /*b880*/  IMAD R5, R17, R5, R0 ;  /* 0x0000000511057224 */ /* 0x000fe200078e0200 */
[----:B------:R-:W-:Y:S01]  /*b890*/  IADD3.X R7, R13, R7, R14, P0, !PT ;  /* 0x000000070d077210 */ /* 0x000fe200007fe40e */
[----:B------:R-:W-:Y:S01]  /*b8a0*/  IMAD.WIDE.U32 R8, R19, UR6, R8 ;  /* 0x0000000613087c25 */ /* 0x000fe2000f8e0008 */
[----:B------:R-:W-:-:S03]  /*b8b0*/  ULDC.64 UR6, c[0x0][0xbc8] ;  /* 0x0002f20000067ab9 */ /* 0x000fc60000000a00 */
[----:B------:R-:W-:Y:S02]  /*b8c0*/  IMAD R10, R10, UR4, RZ ;  /* 0x000000040a0a7c24 */ /* 0x000fe4000f8e02ff */
[----:B------:R-:W-:Y:S01]  /*b8d0*/  IMAD R13, R17, R16, R0 ;  /* 0x00000010110d7224 */ /* 0x000fe200078e0200 */
[----:B------:R-:W-:Y:S01]  /*b8e0*/  SHF.R.S32.HI R0, RZ, 0x1f, R5 ;  /* 0x0000001fff007819 */ /* 0x000fe20000011405 */
[----:B------:R-:W-:Y:S02]  /*b8f0*/  IMAD.IADD R9, R9, 0x1, R15 ;  /* 0x0000000109097824 */ /* 0x000fe400078e020f */
[C---:B------:R-:W-:Y:S01]  /*b900*/  IMAD R15, R11.reuse, UR5, R10 ;  /* 0x000000050b0f7c24 */ /* 0x040fe2000f8e020a */
[----:B------:R-:W-:Y:S01]  /*b910*/  SHF.R.S32.HI R10, RZ, 0x1f, R13 ;  /* 0x0000001fff0a7819 */ /* 0x000fe2000001140d */
[----:B------:R-:W-:Y:S01]  /*b920*/  IMAD.WIDE.U32 R8, R11, UR4, R8 ;  /* 0x000000040b087c25 */ /* 0x000fe2000f8e0008 */
[----:B------:R-:W0:Y:S01]  /*b930*/  S2UR UR5, SR_CgaCtaId ;  /* 0x00000000000579c3 */ /* 0x000e220000008800 */
[----:B------:R-:W-:-:S02]  /*b940*/  UMOV UR4, 0x400 ;  /* 0x0000040000047882 */ /* 0x000fc40000000000 */
[----:B------:R-:W-:Y:S02]  /*b950*/  IMAD R0, R0, UR6, RZ ;  /* 0x0000000600007c24 */ /* 0x000fe4000f8e02ff */
[----:B------:R-:W-:Y:S02]  /*b960*/  IMAD.IADD R9, R9, 0x1, R15 ;  /* 0x0000000109097824 */ /* 0x000fe400078e020f */
[----:B------:R-:W-:Y:S02]  /*b970*/  IMAD R10, R10, UR8, RZ ;  /* 0x000000080a0a7c24 */ /* 0x000fe4000f8e02ff */
[C---:B------:R-:W-:Y:S02]  /*b980*/  IMAD R11, R5.reuse, UR7, R0 ;  /* 0x00000007050b7c24 */ /* 0x040fe4000f8e0200 */
[----:B------:R-:W-:Y:S01]  /*b990*/  IMAD.WIDE.U32 R6, R5, UR6, R6 ;  /* 0x0000000605067c25 */ /* 0x000fe2000f8e0006 */
[----:B------:R-:W-:-:S03]  /*b9a0*/  ULDC.64 UR6, c[0x0][0xba8] ;  /* 0x0002ea0000067ab9 */ /* 0x000fc60000000a00 */
[C---:B------:R-:W-:Y:S02]  /*b9b0*/  IMAD R5, R13.reuse, UR9, R10 ;  /* 0x000000090d057c24 */ /* 0x040fe4000f8e020a */
[----:B------:R-:W-:Y:S01]  /*b9c0*/  IMAD.WIDE.U32 R8, R13, UR8, R8 ;  /* 0x000000080d087c25 */ /* 0x000fe2000f8e0008 */
[----:B------:R-:W-:Y:S01]  /*b9d0*/  LEA R13, P0, R6, UR6, 0x2 ;  /* 0x00000006060d7c11 */ /* 0x000fe2000f8010ff */
[----:B------:R-:W-:Y:S01]  /*b9e0*/  ULDC.64 UR8, c[0x0][0xb00] ;  /* 0x0002c00000087ab9 */ /* 0x000fe20000000a00 */
[----:B------:R-:W-:Y:S01]  /*b9f0*/  ULDC UR6, c[0x0][0xa88] ;  /* 0x0002a20000067ab9 */ /* 0x000fe20000000800 */
[----:B------:R-:W-:Y:S01]  /*ba00*/  IMAD.IADD R7, R7, 0x1, R11 ;  /* 0x0000000107077824 */ /* 0x000fe200078e020b */
[----:B------:R-:W-:Y:S01]  /*ba10*/  LEA R0, P1, R8, UR8, 0x2 ;  /* 0x0000000808007c11 */ /* 0x000fe2000f8210ff */
[----:B------:R-:W-:Y:S01]  /*ba20*/  IMAD.IADD R5, R9, 0x1, R5 ;  /* 0x0000000109057824 */ /* 0x000fe200078e0205 */
[----:B------:R-:W-:Y:S01]  /*ba30*/  SHFL.IDX PT, R10, R13, 0x1, 0x1c1f ;  /* 0x003c1f000d0a7f89 */ /* 0x000fe200000e0000 */
[----:B0-----:R-:W-:Y:S01]  /*ba40*/  ULEA UR4, UR5, UR4, 0x18 ;  /* 0x0000000405047291 */ /* 0x001fe2000f8ec03f */
[----:B------:R-:W-:Y:S01]  /*ba50*/  LEA.HI.X R14, R6, UR7, R7, 0x2, P0 ;  /* 0x00000007060e7c11 */ /* 0x000fe200080f1407 */
[----:B------:R-:W-:Y:S01]  /*ba60*/  IMAD R22, R17, UR6, RZ ;  /* 0x0000000611167c24 */ /* 0x000fe2000f8e02ff */
[----:B------:R-:W-:Y:S01]  /*ba70*/  LEA.HI.X R5, R8, UR9, R5, 0x2, P1 ;  /* 0x0000000908057c11 */ /* 0x000fe200088f1405 */
[----:B------:R-:W-:Y:S01]  /*ba80*/  VIADD R19, R3, 0x8 ;  /* 0x0000000803137836 */ /* 0x000fe20000000000 */
[----:B------:R-:W-:Y:S01]  /*ba90*/  SHFL.IDX PT, R8, R13, RZ, 0x1c1f ;  /* 0x001c1fff0d087589 */ /* 0x000fe200000e0000 */
[----:B------:R-:W-:Y:S01]  /*baa0*/  LOP3.LUT P0, RZ, R23, 0x3, RZ, 0xc0, !PT ;  /* 0x0000000317ff7812 */ /* 0x000fe2000780c0ff */
[----:B------:R-:W-:Y:S01]  /*bab0*/  UIADD3 UR4, UR4, 0x36820, URZ ;  /* 0x0003682004047890 */ /* 0x000fe2000fffe03f */
[CC--:B------:R-:W-:Y:S01]  /*bac0*/  ISETP.GE.AND P2, PT, R3.reuse, R22.reuse, PT ;  /* 0x000000160300720c */ /* 0x0c0fe20003f46270 */
[----:B------:R-:W0:Y:S01]  /*bad0*/  SHFL.IDX PT, R9, R14, RZ, 0x1c1f ;  /* 0x001c1fff0e097589 */ /* 0x000e2200000e0000 */
[-C--:B------:R-:W-:Y:S01]  /*bae0*/  ISETP.GE.OR P1, PT, R3, R22.reuse, P0 ;  /* 0x000000160300720c */ /* 0x080fe20000726670 */
[----:B------:R-:W-:Y:S01]  /*baf0*/  UPRMT UR4, URZ, 0x654, UR4 ;  /* 0x000006543f047896 */ /* 0x000fe20008000004 */
[----:B------:R-:W-:Y:S01]  /*bb00*/  ISETP.GE.OR P0, PT, R19, R22, P0 ;  /* 0x000000161300720c */ /* 0x000fe20000706670 */
[----:B------:R-:W1:Y:S01]  /*bb10*/  SHFL.IDX PT, R11, R14, 0x1, 0x1c1f ;  /* 0x003c1f000e0b7f89 */ /* 0x000e6200000e0000 */
[----:B------:R-:W-:-:S03]  /*bb20*/  IMAD.SHL.U32 R3, R120, 0x2, RZ ;  /* 0x0000000278037824 */ /* 0x000fc600078e00ff */
[----:B------:R2:W3:Y:S03]  /*bb30*/  SHFL.IDX PT, R6, R0, RZ, 0x1c1f ;  /* 0x001c1fff00067589 */ /* 0x0004e600000e0000 */
[----:B------:R-:W-:Y:S01]  /*bb40*/  SYNCS.ARRIVE.TRANS64.RED.A1T0 RZ, [UR4], RZ ;  /* 0x000000ffffff79a7 */ /* 0x000fe20008100404 */
[----:B------:R2:W4:Y:S04]  /*bb50*/  SHFL.IDX PT, R7, R5, RZ, 0x1c1f ;  /* 0x001c1fff05077589 */ /* 0x00052800000e0000 */
[----:B0-----:R2:W-:Y:S04]  /*bb60*/  @!P1 ST.E desc[UR14][R8.64], R4 ;  /* 0x0000000408009985 */ /* 0x0015e8000c10190e */
[----:B-1----:R2:W-:Y:S01]  /*bb70*/  @!P0 ST.E desc[UR14][R10.64], R2 ;  /* 0x000000020a008985 */ /* 0x0025e2000c10190e */
[----:B------:R-:W-:Y:S05]  /*bb80*/  @P2 BRA `(.L_x_35) ;  /* 0x00000008003c2947 */ /* 0x000fea0003800000 */
[C---:B--2---:R-:W-:Y:S01]  /*bb90*/  VIADD R2, R3.reuse, 0x8 ;  /* 0x0000000803027836 */ /* 0x044fe20000000000 */
[----:B------:R-:W-:Y:S01]  /*bba0*/  ULDC UR4, c[0x0][0xac8] ;  /* 0x0002b20000047ab9 */ /* 0x000fe20000000800 */
[C---:B------:R-:W-:Y:S01]  /*bbb0*/  VIADD R4, R3.reuse, 0x10 ;  /* 0x0000001003047836 */ /* 0x040fe20000000000 */
[C---:B------:R-:W-:Y:S01]  /*bbc0*/  ISETP.GE.AND P0, PT, R3.reuse, UR4, PT ;  /* 0x0000000403007c0c */ /* 0x040fe2000bf06270 */
[C---:B------:R-:W-:Y:S01]  /*bbd0*/  VIADD R14, R3.reuse, 0x18 ;  /* 0x00000018030e7836 */ /* 0x040fe20000000000 */
[----:B------:R-:W-:Y:S01]  /*bbe0*/  ISETP.GE.AND P1, PT, R2, UR4, PT ;  /* 0x0000000402007c0c */ /* 0x000fe2000bf26270 */
[----:B------:R-:W-:Y:S01]  /*bbf0*/  ULDC.64 UR6, c[0x0][0x208] ;  /* 0x0000820000067ab9 */ /* 0x000fe20000000a00 */
[----:B------:R-:W-:Y:S01]  /*bc00*/  ISETP.GE.AND P2, PT, R4, UR4, PT ;  /* 0x0000000404007c0c */ /* 0x000fe2000bf46270 */
[C---:B------:R-:W-:Y:S01]  /*bc10*/  VIADD R16, R3.reuse, 0x38 ;  /* 0x0000003803107836 */ /* 0x040fe20000000000 */
[C---:B------:R-:W-:Y:S01]  /*bc20*/  IADD3 R15, R3.reuse, 0x20, RZ ;  /* 0x00000020030f7810 */ /* 0x040fe20007ffe0ff */
[C---:B------:R-:W-:Y:S01]  /*bc30*/  VIADD R17, R3.reuse, 0x40 ;  /* 0x0000004003117836 */ /* 0x040fe20000000000 */
[----:B------:R-:W-:Y:S01]  /*bc40*/  ISETP.GE.AND P5, PT, R14, UR4, PT ;  /* 0x000000040e007c0c */ /* 0x000fe2000bfa6270 */
[----:B------:R-:W-:Y:S01]  /*bc50*/  VIADD R20, R3, 0x48 ;  /* 0x0000004803147836 */ /* 0x000fe20000000000 */
[----:B------:R-:W-:-:S02]  /*bc60*/  ISETP.GE.AND P6, PT, R15, UR4, PT ;  /* 0x000000040f007c0c */ /* 0x000fc4000bfc6270 */
[----:B------:R-:W-:Y:S01]  /*bc70*/  ISETP.GE.AND P3, PT, R16, UR4, PT ;  /* 0x0000000410007c0c */ /* 0x000fe2000bf66270 */
[C-C-:B---34-:R-:W-:Y:S02]  /*bc80*/  @!P0 IMAD.WIDE R8, R3.reuse, 0x4, R6.reuse ;  /* 0x0000000403088825 */ /* 0x158fe400078e0206 */
[----:B------:R-:W-:Y:S02]  /*bc90*/  @!P1 LEA.HI R2, R2, R2, RZ, 0x1 ;  /* 0x0000000202029211 */ /* 0x000fe400078f08ff */
[----:B------:R-:W-:Y:S01]  /*bca0*/  @!P2 LEA.HI R4, R4, R4, RZ, 0x1 ;  /* 0x000000040404a211 */ /* 0x000fe200078f08ff */
[----:B------:R0:W-:Y:S01]  /*bcb0*/  @!P0 ST.E.64 desc[UR6][R8.64], R24 ;  /* 0x0000001808008985 */ /* 0x0001e2000c101b06 */
[----:B------:R-:W-:Y:S01]  /*bcc0*/  @!P1 LOP3.LUT R11, R2, 0xfffffffe, RZ, 0xc0, !PT ;  /* 0xfffffffe020b9812 */ /* 0x000fe200078ec0ff */
[C---:B------:R-:W-:Y:S01]  /*bcd0*/  VIADD R2, R3.reuse, 0x28 ;  /* 0x0000002803027836 */ /* 0x040fe20000000000 */
[----:B------:R-:W-:Y:S01]  /*bce0*/  @!P2 LOP3.LUT R13, R4, 0xfffffffe, RZ, 0xc0, !PT ;  /* 0xfffffffe040da812 */ /* 0x000fe200078ec0ff */
[----:B------:R-:W-:Y:S01]  /*bcf0*/  VIADD R4, R3, 0x30 ;  /* 0x0000003003047836 */ /* 0x000fe20000000000 */
[----:B------:R-:W-:Y:S01]  /*bd00*/  @!P5 LEA.HI R14, R14, R14, RZ, 0x1 ;  /* 0x0000000e0e0ed211 */ /* 0x000fe200078f08ff */
[----:B------:R-:W-:Y:S01]  /*bd10*/  @!P1 IMAD.WIDE R10, R11, 0x4, R6 ;  /* 0x000000040b0a9825 */ /* 0x000fe200078e0206 */
[----:B------:R-:W-:-:S02]  /*bd20*/  ISETP.GE.AND P0, PT, R2, UR4, PT ;  /* 0x0000000402007c0c */ /* 0x000fc4000bf06270 */
[----:B------:R-:W-:Y:S01]  /*bd30*/  ISETP.GE.AND P4, PT, R4, UR4, PT ;  /* 0x0000000404007c0c */ /* 0x000fe2000bf86270 */
[----:B------:R-:W-:Y:S01]  /*bd40*/  @!P2 IMAD.WIDE R12, R13, 0x4, R6 ;  /* 0x000000040d0ca825 */ /* 0x000fe200078e0206 */
[----:B------:R1:W-:Y:S01]  /*bd50*/  @!P1 ST.E.64 desc[UR6][R10.64], R28 ;  /* 0x0000001c0a009985 */ /* 0x0003e2000c101b06 */
[----:B------:R-:W-:Y:S02]  /*bd60*/  ISETP.GE.AND P1, PT, R20, UR4, PT ;  /* 0x0000000414007c0c */ /* 0x000fe4000bf26270 */
[----:B------:R-:W-:Y:S01]  /*bd70*/  @!P6 LEA.HI R15, R15, R15, RZ, 0x1 ;  /* 0x0000000f0f0fe211 */ /* 0x000fe200078f08ff */
[----:B------:R2:W-:Y:S01]  /*bd80*/  @!P2 ST.E.64 desc[UR6][R12.64], R32 ;  /* 0x000000200c00a985 */ /* 0x0005e2000c101b06 */
[----:B------:R-:W-:Y:S01]  /*bd90*/  ISETP.GE.AND P2, PT, R17, UR4, PT ;  /* 0x0000000411007c0c */ /* 0x000fe2000bf46270 */
[----:B0-----:R-:W-:Y:S01]  /*bda0*/  VIADD R24, R3, 0x50 ;  /* 0x0000005003187836 */ /* 0x001fe20000000000 */
[----:B------:R-:W-:Y:S02]  /*bdb0*/  @!P5 LOP3.LUT R9, R14, 0xfffffffe, RZ, 0xc0, !PT ;  /* 0xfffffffe0e09d812 */ /* 0x000fe400078ec0ff */
[----:B------:R-:W-:-:S02]  /*bdc0*/  @!P0 LEA.HI R2, R2, R2, RZ, 0x1 ;  /* 0x0000000202028211 */ /* 0x000fc400078f08ff */
[----:B------:R-:W-:Y:S01]  /*bdd0*/  @!P4 LEA.HI R4, R4, R4, RZ, 0x1 ;  /* 0x000000040404c211 */ /* 0x000fe200078f08ff */
[--C-:B------:R-:W-:Y:S01]  /*bde0*/  @!P5 IMAD.WIDE R8, R9, 0x4, R6.reuse ;  /* 0x000000040908d825 */ /* 0x100fe200078e0206 */
[----:B------:R-:W-:Y:S02]  /*bdf0*/  @!P3 LEA.HI R16, R16, R16, RZ, 0x1 ;  /* 0x000000101010b211 */ /* 0x000fe400078f08ff */
[----:B-1----:R-:W-:Y:S02]  /*be00*/  @!P6 LOP3.LUT R11, R15, 0xfffffffe, RZ, 0xc0, !PT ;  /* 0xfffffffe0f0be812 */ /* 0x002fe400078ec0ff */
[----:B------:R-:W-:Y:S01]  /*be10*/  @!P1 LEA.HI R20, R20, R20, RZ, 0x1 ;  /* 0x0000001414149211 */ /* 0x000fe200078f08ff */
[----:B------:R0:W-:Y:S01]  /*be20*/  @!P5 ST.E.64 desc[UR6][R8.64], R36 ;  /* 0x000000240800d985 */ /* 0x0001e2000c101b06 */
[----:B--2---:R-:W-:Y:S01]  /*be30*/  @!P2 LEA.HI R12, R17, R17, RZ, 0x1 ;  /* 0x00000011110ca211 */ /* 0x004fe200078f08ff */
[----:B------:R-:W-:Y:S01]  /*be40*/  @!P6 IMAD.WIDE R10, R11, 0x4, R6 ;  /* 0x000000040b0ae825 */ /* 0x000fe200078e0206 */
[----:B------:R-:W-:-:S02]  /*be50*/  @!P0 LOP3.LUT R13, R2, 0xfffffffe, RZ, 0xc0, !PT ;  /* 0xfffffffe020d8812 */ /* 0x000fc400078ec0ff */
[----:B------:R-:W-:Y:S01]  /*be60*/  @!P4 LOP3.LUT R15, R4, 0xfffffffe, RZ, 0xc0, !PT ;  /* 0xfffffffe040fc812 */ /* 0x000fe200078ec0ff */
[C---:B------:R-:W-:Y:S01]  /*be70*/  VIADD R2, R3.reuse, 0x60 ;  /* 0x0000006003027836 */ /* 0x040fe20000000000 */
[----:B------:R-:W-:Y:S01]  /*be80*/  @!P3 LOP3.LUT R17, R16, 0xfffffffe, RZ, 0xc0, !PT ;  /* 0xfffffffe1011b812 */ /* 0x000fe200078ec0ff */
[----:B------:R1:W-:Y:S01]  /*be90*/  @!P6 ST.E.64 desc[UR6][R10.64], R40 ;  /* 0x000000280a00e985 */ /* 0x0003e2000c101b06 */
[----:B------:R-:W-:Y:S01]  /*bea0*/  @!P2 LOP3.LUT R21, R12, 0xfffffffe, RZ, 0xc0, !PT ;  /* 0xfffffffe0c15a812 */ /* 0x000fe200078ec0ff */
[C---:B------:R-:W-:Y:S01]  /*beb0*/  VIADD R4, R3.reuse, 0x68 ;  /* 0x0000006803047836 */ /* 0x040fe20000000000 */
[----:B------:R-:W-:Y:S01]  /*bec0*/  @!P1 LOP3.LUT R23, R20, 0xfffffffe, RZ, 0xc0, !PT ;  /* 0xfffffffe14179812 */ /* 0x000fe200078ec0ff */
[C---:B------:R-:W-:Y:S01]  /*bed0*/  VIADD R20, R3.reuse, 0x70 ;  /* 0x0000007003147836 */ /* 0x040fe20000000000 */
[----:B------:R-:W-:Y:S01]  /*bee0*/  IADD3 R25, R3, 0x58, RZ ;  /* 0x0000005803197810 */ /* 0x000fe20007ffe0ff */
[----:B0-----:R-:W-:Y:S01]  /*bef0*/  @!P0 IMAD.WIDE R8, R13, 0x4, R6 ;  /* 0x000000040d088825 */ /* 0x001fe200078e0206 */
[----:B------:R-:W-:-:S02]  /*bf00*/  ISETP.GE.AND P5, PT, R24, UR4, PT ;  /* 0x0000000418007c0c */ /* 0x000fc4000bfa6270 */
[----:B------:R-:W-:Y:S01]  /*bf10*/  ISETP.GE.AND P6, PT, R25, UR4, PT ;  /* 0x0000000419007c0c */ /* 0x000fe2000bfc6270 */
[--C-:B------:R-:W-:Y:S01]  /*bf20*/  @!P3 IMAD.WIDE R12, R17, 0x4, R6.reuse ;  /* 0x00000004110cb825 */ /* 0x100fe200078e0206 */
[----:B------:R0:W-:Y:S01]  /*bf30*/  @!P0 ST.E.64 desc[UR6][R8.64], R44 ;  /* 0x0000002c08008985 */ /* 0x0001e2000c101b06 */
[----:B------:R-:W-:Y:S02]  /*bf40*/  ISETP.GE.AND P0, PT, R2, UR4, PT ;  /* 0x0000000402007c0c */ /* 0x000fe4000bf06270 */
[----:B-1----:R-:W-:-:S04]  /*bf50*/  @!P4 IMAD.WIDE R10, R15, 0x4, R6 ;  /* 0x000000040f0ac825 */ /* 0x002fc800078e0206 */
[--C-:B------:R-:W-:Y:S01]  /*bf60*/  @!P2 IMAD.WIDE R14, R21, 0x4, R6.reuse ;  /* 0x00000004150ea825 */ /* 0x100fe200078e0206 */
[----:B------:R1:W-:Y:S01]  /*bf70*/  @!P4 ST.E.64 desc[UR6][R10.64], R48 ;  /* 0x000000300a00c985 */ /* 0x0003e2000c101b06 */
[----:B------:R-:W-:Y:S02]  /*bf80*/  @!P5 LEA.HI R24, R24, R24, RZ, 0x1 ;  /* 0x000000181818d211 */ /* 0x000fe400078f08ff */
[----:B------:R-:W-:Y:S01]  /*bf90*/  @!P1 IMAD.WIDE R16, R23, 0x4, R6 ;  /* 0x0000000417109825 */ /* 0x000fe200078e0206 */
[----:B------:R2:W-:Y:S01]  /*bfa0*/  @!P3 ST.E.64 desc[UR6][R12.64], R52 ;  /* 0x000000340c00b985 */ /* 0x0005e2000c101b06 */
[----:B------:R-:W-:Y:S02]  /*bfb0*/  @!P6 LEA.HI R25, R25, R25, RZ, 0x1 ;  /* 0x000000191919e211 */ /* 0x000fe400078f08ff */
[C---:B------:R-:W-:Y:S01]  /*bfc0*/  VIADD R21, R3.reuse, 0x78 ;  /* 0x0000007803157836 */ /* 0x040fe20000000000 */
[----:B------:R3:W-:Y:S01]  /*bfd0*/  @!P2 ST.E.64 desc[UR6][R14.64], R56 ;  /* 0x000000380e00a985 */ /* 0x0007e2000c101b06 */
[----:B------:R-:W-:Y:S01]  /*bfe0*/  VIADD R23, R3, 0x80 ;  /* 0x0000008003177836 */ /* 0x000fe20000000000 */
[----:B------:R-:W-:-:S02]  /*bff0*/  ISETP.GE.AND P2, PT, R20, UR4, PT ;  /* 0x0000000414007c0c */ /* 0x000fc4000bf46270 */
[----:B------:R4:W-:Y:S01]  /*c000*/  @!P1 ST.E.64 desc[UR6][R16.64], R60 ;  /* 0x0000003c10009985 */ /* 0x0009e2000c101b06 */
[----:B------:R-:W-:Y:S02]  /*c010*/  ISETP.GE.AND P1, PT, R4, UR4, PT ;  /* 0x0000000404007c0c */ /* 0x000fe4000bf26270 */
[----:B------:R-:W-:Y:S02]  /*c020*/  ISETP.GE.AND P3, PT, R21, UR4, PT ;  /* 0x0000000415007c0c */ /* 0x000fe4000bf66270 */
[----:B------:R-:W-:Y:S02]  /*c030*/  ISETP.GE.AND P4, PT, R23, UR4, PT ;  /* 0x0000000417007c0c */ /* 0x000fe4000bf86270 */
[----:B0-----:R-:W-:Y:S02]  /*c040*/  @!P5 LOP3.LUT R9, R24, 0xfffffffe, RZ, 0xc0, !PT ;  /* 0xfffffffe1809d812 */ /* 0x001fe400078ec0ff */
[----:B------:R-:W-:Y:S02]  /*c050*/  @!P0 LEA.HI R2, R2, R2, RZ, 0x1 ;  /* 0x0000000202028211 */ /* 0x000fe400078f08ff */
[----:B-1----:R-:W-:Y:S01]  /*c060*/  @!P6 LOP3.LUT R11, R25, 0xfffffffe, RZ, 0xc0, !PT ;  /* 0xfffffffe190be812 */ /* 0x002fe200078ec0ff */
[----:B------:R-:W-:Y:S01]  /*c070*/  @!P5 IMAD.WIDE R8, R9, 0x4, R6 ;  /* 0x000000040908d825 */ /* 0x000fe200078e0206 */
[----:B--2---:R-:W-:-:S02]  /*c080*/  @!P0 LOP3.LUT R13, R2, 0xfffffffe, RZ, 0xc0, !PT ;  /* 0xfffffffe020d8812 */ /* 0x004fc400078ec0ff */
[----:B------:R-:W-:Y:S01]  /*c090*/  @!P1 LEA.HI R4, R4, R4, RZ, 0x1 ;  /* 0x0000000404049211 */ /* 0x000fe200078f08ff */
[--C-:B------:R-:W-:Y:S01]  /*c0a0*/  @!P6 IMAD.WIDE R10, R11, 0x4, R6.reuse ;  /* 0x000000040b0ae825 */ /* 0x100fe200078e0206 */
[----:B------:R-:W-:Y:S01]  /*c0b0*/  @!P2 LEA.HI R20, R20, R20, RZ, 0x1 ;  /* 0x000000141414a211 */ /* 0x000fe200078f08ff */
[----:B------:R0:W-:Y:S01]  /*c0c0*/  @!P5 ST.E.64 desc[UR6][R8.64], R64 ;  /* 0x000000400800d985 */ /* 0x0001e2000c101b06 */
[----:B---3--:R-:W-:Y:S01]  /*c0d0*/  @!P1 LOP3.LUT R15, R4, 0xfffffffe, RZ, 0xc0, !PT ;  /* 0xfffffffe040f9812 */ /* 0x008fe200078ec0ff */
[----:B------:R-:W-:Y:S01]  /*c0e0*/  @!P0 IMAD.WIDE R12, R13, 0x4, R6 ;  /* 0x000000040d0c8825 */ /* 0x000fe200078e0206 */
[----:B------:R-:W-:Y:S01]  /*c0f0*/  @!P3 LEA.HI R21, R21, R21, RZ, 0x1 ;  /* 0x000000151515b211 */ /* 0x000fe200078f08ff */
[----:B------:R1:W-:Y:S01]  /*c100*/  @!P6 ST.E.64 desc[UR6][R10.64], R68 ;  /* 0x000000440a00e985 */ /* 0x0003e2000c101b06 */
[----:B------:R-:W-:Y:S01]  /*c110*/  @!P4 LEA.HI R23, R23, R23, RZ, 0x1 ;  /* 0x000000171717c211 */ /* 0x000fe200078f08ff */
[----:B------:R-:W-:Y:S01]  /*c120*/  VIADD R2, R3, 0x88 ;  /* 0x0000008803027836 */ /* 0x000fe20000000000 */
[----:B----4-:R-:W-:Y:S01]  /*c130*/  @!P2 LOP3.LUT R17, R20, 0xfffffffe, RZ, 0xc0, !PT ;  /* 0xfffffffe1411a812 */ /* 0x010fe200078ec0ff */
[----:B------:R2:W-:Y:S01]  /*c140*/  @!P0 ST.E.64 desc[UR6][R12.64], R72 ;  /* 0x000000480c008985 */ /* 0x0005e2000c101b06 */
[----:B------:R-:W-:Y:S01]  /*c150*/  @!P3 LOP3.LUT R21, R21, 0xfffffffe, RZ, 0xc0, !PT ;  /* 0xfffffffe1515b812 */ /* 0x000fe200078ec0ff */
[----:B------:R-:W-:Y:S01]  /*c160*/  VIADD R20, R3, 0x98 ;  /* 0x0000009803147836 */ /* 0x000fe20000000000 */
[----:B------:R-:W-:-:S02]  /*c170*/  @!P4 LOP3.LUT R23, R23, 0xfffffffe, RZ, 0xc0, !PT ;  /* 0xfffffffe1717c812 */ /* 0x000fc400078ec0ff */
[----:B------:R-:W-:Y:S01]  /*c180*/  IADD3 R4, R3, 0x90, RZ ;  /* 0x0000009003047810 */ /* 0x000fe20007ffe0ff */
[----:B0-----:R-:W-:Y:S01]  /*c190*/  @!P1 IMAD.WIDE R8, R15, 0x4, R6 ;  /* 0x000000040f089825 */ /* 0x001fe200078e0206 */
[----:B------:R-:W-:-:S03]  /*c1a0*/  ISETP.GE.AND P0, PT, R2, UR4, PT ;  /* 0x0000000402007c0c */ /* 0x000fc6000bf06270 */
[--C-:B-1----:R-:W-:Y:S01]  /*c1b0*/  @!P2 IMAD.WIDE R10, R17, 0x4, R6.reuse ;  /* 0x00000004110aa825 */ /* 0x102fe200078e0206 */
[----:B------:R0:W-:Y:S01]  /*c1c0*/  @!P1 ST.E.64 desc[UR6][R8.64], R76 ;  /* 0x0000004c08009985 */ /* 0x0001e2000c101b06 */
[----:B------:R-:W-:Y:S02]  /*c1d0*/  ISETP.GE.AND P1, PT, R4, UR4, PT ;  /* 0x0000000404007c0c */ /* 0x000fe4000bf26270 */
[--C-:B------:R-:W-:Y:S01]  /*c1e0*/  @!P3 IMAD.WIDE R14, R21, 0x4, R6.reuse ;  /* 0x00000004150eb825 */ /* 0x100fe200078e0206 */
[----:B------:R1:W-:Y:S01]  /*c1f0*/  @!P2 ST.E.64 desc[UR6][R10.64], R80 ;  /* 0x000000500a00a985 */ /* 0x0003e2000c101b06 */
[----:B------:R-:W-:Y:S02]  /*c200*/  ISETP.GE.AND P2, PT, R20, UR4, PT ;  /* 0x0000000414007c0c */ /* 0x000fe4000bf46270 */
[----:B------:R-:W-:Y:S01]  /*c210*/  @!P4 IMAD.WIDE R16, R23, 0x4, R6 ;  /* 0x000000041710c825 */ /* 0x000fe200078e0206 */
[----:B------:R3:W-:Y:S01]  /*c220*/  @!P3 ST.E.64 desc[UR6][R14.64], R84 ;  /* 0x000000540e00b985 */ /* 0x0007e2000c101b06 */
[----:B------:R-:W-:-:S02]  /*c230*/  @!P0 LEA.HI R2, R2, R2, RZ, 0x1 ;  /* 0x0000000202028211 */ /* 0x000fc400078f08ff */
[C---:B------:R-:W-:Y:S01]  /*c240*/  VIADD R21, R3.reuse, 0xa0 ;  /* 0x000000a003157836 */ /* 0x040fe20000000000 */
[----:B------:R4:W-:Y:S01]  /*c250*/  @!P4 ST.E.64 desc[UR6][R16.64], R88 ;  /* 0x000000581000c985 */ /* 0x0009e2000c101b06 */
[C---:B--2---:R-:W-:Y:S01]  /*c260*/  VIADD R12, R3.reuse, 0xa8 ;  /* 0x000000a8030c7836 */ /* 0x044fe20000000000 */
[----:B------:R-:W-:Y:S01]  /*c270*/  @!P1 LEA.HI R4, R4, R4, RZ, 0x1 ;  /* 0x0000000404049211 */ /* 0x000fe200078f08ff */
[----:B0-----:R-:W-:Y:S01]  /*c280*/  VIADD R9, R3, 0xb8 ;  /* 0x000000b803097836 */ /* 0x001fe20000000000 */
[----:B------:R-:W-:Y:S01]  /*c290*/  ISETP.GE.AND P3, PT, R21, UR4, PT ;  /* 0x0000000415007c0c */ /* 0x000fe2000bf66270 */
[----:B------:R-:W-:Y:S01]  /*c2a0*/  VIADD R13, R3, 0xb0 ;  /* 0x000000b0030d7836 */ /* 0x000fe20000000000 */
[----:B------:R-:W-:Y:S02]  /*c2b0*/  ISETP.GE.AND P4, PT, R12, UR4, PT ;  /* 0x000000040c007c0c */ /* 0x000fe4000bf86270 */
[----:B------:R-:W-:Y:S02]  /*c2c0*/  ISETP.GE.AND P6, PT, R9, UR4, PT ;  /* 0x0000000409007c0c */ /* 0x000fe4000bfc6270 */
[----:B------:R-:W-:-:S02]  /*c2d0*/  ISETP.GE.AND P5, PT, R13, UR4, PT ;  /* 0x000000040d007c0c */ /* 0x000fc4000bfa6270 */
[----:B------:R-:W-:Y:S02]  /*c2e0*/  @!P2 LEA.HI R20, R20, R20, RZ, 0x1 ;  /* 0x000000141414a211 */ /* 0x000fe400078f08ff */
[----:B-1----:R-:W-:-:S03]  /*c2f0*/  @!P1 LOP3.LUT R11, R4, 0xfffffffe, RZ, 0xc0, !PT ;  /* 0xfffffffe040b9812 */ /* 0x002fc600078ec0ff */
[----:B------:R-:W-:Y:S02]  /*c300*/  @!P3 LEA.HI R21, R21, R21, RZ, 0x1 ;  /* 0x000000151515b211 */ /* 0x000fe400078f08ff */
[----:B------:R-:W-:Y:S02]  /*c310*/  @!P4 LEA.HI R12, R12, R12, RZ, 0x1 ;  /* 0x0000000c0c0cc211 */ /* 0x000fe400078f08ff */
[----:B------:R-:W-:Y:S02]  /*c320*/  @!P6 LEA.HI R10, R9, R9, RZ, 0x1 ;  /* 0x00000009090ae211 */ /* 0x000fe400078f08ff */
[----:B------:R-:W-:Y:S02]  /*c330*/  @!P5 LEA.HI R8, R13, R13, RZ, 0x1 ;  /* 0x0000000d0d08d211 */ /* 0x000fe400078f08ff */
[----:B------:R-:W-:Y:S02]  /*c340*/  @!P0 LOP3.LUT R9, R2, 0xfffffffe, RZ, 0xc0, !PT ;  /* 0xfffffffe02098812 */ /* 0x000fe400078ec0ff */
[----:B------:R-:W-:-:S02]  /*c350*/  @!P2 LOP3.LUT R13, R20, 0xfffffffe, RZ, 0xc0, !PT ;  /* 0xfffffffe140da812 */ /* 0x000fc400078ec0ff */
[----:B---3--:R-:W-:Y:S02]  /*c360*/  @!P3 LOP3.LUT R15, R21, 0xfffffffe, RZ, 0xc0, !PT ;  /* 0xfffffffe150fb812 */ /* 0x008fe400078ec0ff */
[----:B----4-:R-:W-:Y:S01]  /*c370*/  @!P4 LOP3.LUT R17, R12, 0xfffffffe, RZ, 0xc0, !PT ;  /* 0xfffffffe0c11c812 */ /* 0x010fe200078ec0ff */
[--C-:B------:R-:W-:Y:S01]  /*c380*/  @!P2 IMAD.WIDE R12, R13, 0x4, R6.reuse ;  /* 0x000000040d0ca825 */ /* 0x100fe200078e0206 */
[----:B------:R-:W-:Y:S02]  /*c390*/  @!P5 LOP3.LUT R21, R8, 0xfffffffe, RZ, 0xc0, !PT ;  /* 0xfffffffe0815d812 */ /* 0x000fe400078ec0ff */
[----:B------:R-:W-:Y:S01]  /*c3a0*/  @!P6 LOP3.LUT R23, R10, 0xfffffffe, RZ, 0xc0, !PT ;  /* 0xfffffffe0a17e812 */ /* 0x000fe200078ec0ff */
[----:B------:R-:W-:-:S04]  /*c3b0*/  @!P0 IMAD.WIDE R8, R9, 0x4, R6 ;  /* 0x0000000409088825 */ /* 0x000fc800078e0206 */
[--C-:B------:R-:W-:Y:S01]  /*c3c0*/  @!P1 IMAD.WIDE R10, R11, 0x4, R6.reuse ;  /* 0x000000040b0a9825 */ /* 0x100fe200078e0206 */
[----:B------:R0:W-:Y:S03]  /*c3d0*/  @!P0 ST.E.64 desc[UR6][R8.64], R92 ;  /* 0x0000005c08008985 */ /* 0x0001e6000c101b06 */
[--C-:B------:R-:W-:Y:S01]  /*c3e0*/  @!P3 IMAD.WIDE R14, R15, 0x4, R6.reuse ;  /* 0x000000040f0eb825 */ /* 0x100fe200078e0206 */
[----:B------:R0:W-:Y:S03]  /*c3f0*/  @!P1 ST.E.64 desc[UR6][R10.64], R96 ;  /* 0x000000600a009985 */ /* 0x0001e6000c101b06 */
[--C-:B------:R-:W-:Y:S01]  /*c400*/  @!P4 IMAD.WIDE R16, R17, 0x4, R6.reuse ;  /* 0x000000041110c825 */ /* 0x100fe200078e0206 */
[----:B------:R0:W-:Y:S03]  /*c410*/  @!P2 ST.E.64 desc[UR6][R12.64], R100 ;  /* 0x000000640c00a985 */ /* 0x0001e6000c101b06 */
[--C-:B------:R-:W-:Y:S01]  /*c420*/  @!P5 IMAD.WIDE R20, R21, 0x4, R6.reuse ;  /* 0x000000041514d825 */ /* 0x100fe200078e0206 */
[----:B------:R0:W-:Y:S03]  /*c430*/  @!P3 ST.E.64 desc[UR6][R14.64], R104 ;  /* 0x000000680e00b985 */ /* 0x0001e6000c101b06 */
[----:B------:R-:W-:Y:S01]  /*c440*/  @!P6 IMAD.WIDE R6, R23, 0x4, R6 ;  /* 0x000000041706e825 */ /* 0x000fe200078e0206 */
[----:B------:R0:W-:Y:S04]  /*c450*/  @!P4 ST.E.64 desc[UR6][R16.64], R108 ;  /* 0x0000006c1000c985 */ /* 0x0001e8000c101b06 */
[----:B------:R0:W-:Y:S04]  /*c460*/  @!P5 ST.E.64 desc[UR6][R20.64], R112 ;  /* 0x000000701400d985 */ /* 0x0001e8000c101b06 */
[----:B------:R0:W-:Y:S02]  /*c470*/  @!P6 ST.E.64 desc[UR6][R6.64], R116 ;  /* 0x000000740600e985 */ /* 0x0001e4000c101b06 */
.L_x_35:
[----:B------:R-:W-:Y:S05]  /*c480*/  BSYNC B0 ;  /* 0x0000000000007941 */ /* 0x000fea0003800000 */
.L_x_34:
[----:B------:R-:W-:Y:S01]  /*c490*/  ISETP.GE.AND P0, PT, R19, R22, PT ;  /* 0x000000161300720c */ /* 0x000fe20003f06270 */
[----:B0---4-:R4:W0:Y:S04]  /*c4a0*/  SHFL.IDX PT, R7, R5, 0x1, 0x1c1f ;  /* 0x003c1f0005077f89 */ /* 0x01182800000e0000 */
[----:B---3--:R4:W1:Y:S08]  /*c4b0*/  SHFL.IDX PT, R6, R0, 0x1, 0x1c1f ;  /* 0x003c1f0000067f89 */ /* 0x00887000000e0000 */
[----:B----4-:R-:W-:Y:S05]  /*c4c0*/  @P0 BRA `(.L_x_10) ;  /* 0x0000004c00c00947 */ /* 0x010fea0003800000 */
[C---:B--2---:R-:W-:Y:S01]  /*c4d0*/  VIADD R0, R3.reuse, 0x8 ;  /* 0x0000000803007836 */ /* 0x044fe20000000000 */
[----:B------:R-:W-:Y:S01]  /*c4e0*/  ULDC UR4, c[0x0][0xac8] ;  /* 0x0002b20000047ab9 */ /* 0x000fe20000000800 */
[C---:B------:R-:W-:Y:S01]  /*c4f0*/  IADD3 R2, R3.reuse, 0x10, RZ ;  /* 0x0000001003027810 */ /* 0x040fe20007ffe0ff */
[C---:B------:R-:W-:Y:S01]  /*c500*/  VIADD R10, R3.reuse, 0x18 ;  /* 0x00000018030a7836 */ /* 0x040fe20000000000 */
[C---:B------:R-:W-:Y:S01]  /*c510*/  ISETP.GE.AND P2, PT, R3.reuse, UR4, PT ;  /* 0x0000000403007c0c */ /* 0x040fe2000bf46270 */
[C---:B------:R-:W-:Y:S01]  /*c520*/  VIADD R11, R3.reuse, 0x28 ;  /* 0x00000028030b7836 */ /* 0x040fe20000000000 */
[----:B------:R-:W-:Y:S01]  /*c530*/  ISETP.GE.AND P3, PT, R0, UR4, PT ;  /* 0x0000000400007c0c */ /* 0x000fe2000bf66270 */
[----:B------:R-:W-:Y:S01]  /*c540*/  ULDC.64 UR6, c[0x0][0x208] ;  /* 0x0000820000067ab9 */ /* 0x000fe20000000a00 */
[----:B------:R-:W-:Y:S01]  /*c550*/  ISETP.GE.AND P0, PT, R2, UR4, PT ;  /* 0x0000000402007c0c */ /* 0x000fe2000bf06270 */
[C---:B------:R-:W-:Y:S01]  /*c560*/  VIADD R12, R3.reuse, 0x30 ;  /* 0x00000030030c7836 */ /* 0x040fe20000000000 */
[----:B------:R-:W-:Y:S01]  /*c570*/  ISETP.GE.AND P1, PT, R10, UR4, PT ;  /* 0x000000040a007c0c */ /* 0x000fe2000bf26270 */
[C---:B------:R-:W-:Y:S01]  /*c580*/  VIADD R13, R3.reuse, 0x38 ;  /* 0x00000038030d7836 */ /* 0x040fe20000000000 */
[C---:B------:R-:W-:Y:S01]  /*c590*/  IADD3 R16, R3.reuse, 0x48, RZ ;  /* 0x0000004803107810 */ /* 0x040fe20007ffe0ff */
[C---:B------:R-:W-:Y:S01]  /*c5a0*/  VIADD R14, R3.reuse, 0x40 ;  /* 0x00000040030e7836 */ /* 0x040fe20000000000 */
[----:B------:R-:W-:Y:S01]  /*c5b0*/  ISETP.GE.AND P4, PT, R12, UR4, PT ;  /* 0x000000040c007c0c */ /* 0x000fe2000bf86270 */
[----:B------:R-:W-:Y:S01]  /*c5c0*/  VIADD R20, R3, 0x50 ;  /* 0x0000005003147836 */ /* 0x000fe20000000000 */
[----:B------:R-:W-:Y:S01]  /*c5d0*/  ISETP.GE.AND P5, PT, R13, UR4, PT ;  /* 0x000000040d007c0c */ /* 0x000fe2000bfa6270 */
[----:B01----:R-:W-:Y:S01]  /*c5e0*/  @!P2 IMAD.WIDE R4, R3, 0x4, R6 ;  /* 0x000000040304a825 */ /* 0x003fe200078e0206 */
[----:B------:R-:W-:-:S02]  /*c5f0*/  ISETP.GE.AND P6, PT, R14, UR4, PT ;  /* 0x000000040e007c0c */ /* 0x000fc4000bfc6270 */
[----:B------:R-:W-:Y:S01]  /*c600*/  @!P3 LEA.HI R0, R0, R0, RZ, 0x1 ;  /* 0x000000000000b211 */ /* 0x000fe200078f08ff */
[C---:B------:R-:W-:Y:S01]  /*c610*/  VIADD R21, R3.reuse, 0x78 ;  /* 0x0000007803157836 */ /* 0x040fe20000000000 */
[----:B------:R0:W-:Y:S01]  /*c620*/  @!P2 ST.E.64 desc[UR6][R4.64], R26 ;  /* 0x0000001a0400a985 */ /* 0x0001e2000c101b06 */
[----:B------:R-:W-:Y:S02]  /*c630*/  @!P0 LEA.HI R2, R2, R2, RZ, 0x1 ;  /* 0x0000000202028211 */ /* 0x000fe400078f08ff */
[----:B------:R-:W-:Y:S01]  /*c640*/  @!P3 LOP3.LUT R9, R0, 0xfffffffe, RZ, 0xc0, !PT ;  /* 0xfffffffe0009b812 */ /* 0x000fe200078ec0ff */
[----:B------:R-:W-:Y:S01]  /*c650*/  VIADD R0, R3, 0x20 ;  /* 0x0000002003007836 */ /* 0x000fe20000000000 */
[----:B------:R-:W-:Y:S02]  /*c660*/  @!P1 LEA.HI R10, R10, R10, RZ, 0x1 ;  /* 0x0000000a0a0a9211 */ /* 0x000fe400078f08ff */
[----:B------:R-:W-:Y:S01]  /*c670*/  @!P4 LEA.HI R12, R12, R12, RZ, 0x1 ;  /* 0x0000000c0c0cc211 */ /* 0x000fe200078f08ff */
[----:B------:R-:W-:Y:S01]  /*c680*/  @!P3 IMAD.WIDE R8, R9, 0x4, R6 ;  /* 0x000000040908b825 */ /* 0x000fe200078e0206 */
[----:B------:R-:W-:-:S02]  /*c690*/  ISETP.GE.AND P2, PT, R0, UR4, PT ;  /* 0x0000000400007c0c */ /* 0x000fc4000bf46270 */
[----:B------:R-:W-:Y:S02]  /*c6a0*/  @!P6 LEA.HI R14, R14, R14, RZ, 0x1 ;  /* 0x0000000e0e0ee211 */ /* 0x000fe400078f08ff */
[----:B------:R1:W-:Y:S01]  /*c6b0*/  @!P3 ST.E.64 desc[UR6][R8.64], R30 ;  /* 0x0000001e0800b985 */ /* 0x0003e2000c101b06 */
[----:B------:R-:W-:Y:S02]  /*c6c0*/  ISETP.GE.AND P3, PT, R11, UR4, PT ;  /* 0x000000040b007c0c */ /* 0x000fe4000bf66270 */
[----:B0-----:R-:W-:Y:S02]  /*c6d0*/  @!P0 LOP3.LUT R5, R2, 0xfffffffe, RZ, 0xc0, !PT ;  /* 0xfffffffe02058812 */ /* 0x001fe400078ec0ff */
[----:B------:R-:W-:Y:S02]  /*c6e0*/  @!P4 LOP3.LUT R15, R12, 0xfffffffe, RZ, 0xc0, !PT ;  /* 0xfffffffe0c0fc812 */ /* 0x000fe400078ec0ff */
[----:B------:R-:W-:Y:S01]  /*c6f0*/  @!P6 LOP3.LUT R19, R14, 0xfffffffe, RZ, 0xc0, !PT ;  /* 0xfffffffe0e13e812 */ /* 0x000fe200078ec0ff */
[----:B------:R-:W-:Y:S01]  /*c700*/  @!P0 IMAD.WIDE R4, R5, 0x4, R6 ;  /* 0x0000000405048825 */ /* 0x000fe200078e0206 */
[----:B------:R-:W-:-:S04]  /*c710*/  @!P2 LEA.HI R0, R0, R0, RZ, 0x1 ;  /* 0x000000000000a211 */ /* 0x000fc800078f08ff */
[----:B------:R0:W-:Y:S01]  /*c720*/  @!P0 ST.E.64 desc[UR6][R4.64], R34 ;  /* 0x0000002204008985 */ /* 0x0001e2000c101b06 */
[----:B-1----:R-:W-:Y:S02]  /*c730*/  @!P1 LOP3.LUT R9, R10, 0xfffffffe, RZ, 0xc0, !PT ;  /* 0xfffffffe0a099812 */ /* 0x002fe400078ec0ff */
[----:B------:R-:W-:Y:S02]  /*c740*/  @!P3 LEA.HI R2, R11, R11, RZ, 0x1 ;  /* 0x0000000b0b02b211 */ /* 0x000fe400078f08ff */
[----:B------:R-:W-:Y:S01]  /*c750*/  @!P5 LEA.HI R10, R13, R13, RZ, 0x1 ;  /* 0x0000000d0d0ad211 */ /* 0x000fe200078f08ff */
[--C-:B------:R-:W-:Y:S01]  /*c760*/  @!P1 IMAD.WIDE R8, R9, 0x4, R6.reuse ;  /* 0x0000000409089825 */ /* 0x100fe200078e0206 */
[----:B------:R-:W-:Y:S02]  /*c770*/  @!P2 LOP3.LUT R11, R0, 0xfffffffe, RZ, 0xc0, !PT ;  /* 0xfffffffe000ba812 */ /* 0x000fe400078ec0ff */
[----:B------:R-:W-:Y:S01]  /*c780*/  @!P3 LOP3.LUT R13, R2, 0xfffffffe, RZ, 0xc0, !PT ;  /* 0xfffffffe020db812 */ /* 0x000fe200078ec0ff */
[----:B------:R-:W-:Y:S01]  /*c790*/  VIADD R0, R3, 0x58 ;  /* 0x0000005803007836 */ /* 0x000fe20000000000 */
[----:B------:R-:W-:Y:S01]  /*c7a0*/  @!P5 LOP3.LUT R17, R10, 0xfffffffe, RZ, 0xc0, !PT ;  /* 0xfffffffe0a11d812 */ /* 0x000fe200078ec0ff */
[----:B------:R1:W-:Y:S01]  /*c7b0*/  @!P1 ST.E.64 desc[UR6][R8.64], R38 ;  /* 0x0000002608009985 */ /* 0x0003e2000c101b06 */
[----:B------:R-:W-:Y:S01]  /*c7c0*/  ISETP.GE.AND P1, PT, R16, UR4, PT ;  /* 0x0000000410007c0c */ /* 0x000fe2000bf26270 */
[----:B0-----:R-:W-:Y:S01]  /*c7d0*/  @!P2 IMAD.WIDE R4, R11, 0x4, R6 ;  /* 0x000000040b04a825 */ /* 0x001fe200078e0206 */
[----:B------:R-:W-:-:S03]  /*c7e0*/  ISETP.GE.AND P0, PT, R20, UR4, PT ;  /* 0x0000000414007c0c */ /* 0x000fc6000bf06270 */
[--C-:B------:R-:W-:Y:S01]  /*c7f0*/  @!P4 IMAD.WIDE R10, R15, 0x4, R6.reuse ;  /* 0x000000040f0ac825 */ /* 0x100fe200078e0206 */
[----:B------:R0:W-:Y:S01]  /*c800*/  @!P2 ST.E.64 desc[UR6][R4.64], R42 ;  /* 0x0000002a0400a985 */ /* 0x0001e2000c101b06 */
[----:B------:R-:W-:Y:S02]  /*c810*/  ISETP.GE.AND P2, PT, R0, UR4, PT ;  /* 0x0000000400007c0c */ /* 0x000fe4000bf46270 */
[----:B------:R-:W-:-:S04]  /*c820*/  @!P6 IMAD.WIDE R14, R19, 0x4, R6 ;  /* 0x00000004130ee825 */ /* 0x000fc800078e0206 */
[--C-:B-1----:R-:W-:Y:S01]  /*c830*/  @!P3 IMAD.WIDE R8, R13, 0x4, R6.reuse ;  /* 0x000000040d08b825 */ /* 0x102fe200078e0206 */
[----:B------:R-:W-:Y:S02]  /*c840*/  @!P1 LEA.HI R16, R16, R16, RZ, 0x1 ;  /* 0x0000001010109211 */ /* 0x000fe400078f08ff */
[----:B------:R-:W-:Y:S01]  /*c850*/  @!P0 LEA.HI R20, R20, R20, RZ, 0x1 ;  /* 0x0000001414148211 */ /* 0x000fe200078f08ff */
[----:B------:R-:W-:Y:S01]  /*c860*/  @!P5 IMAD.WIDE R12, R17, 0x4, R6 ;  /* 0x00000004110cd825 */ /* 0x000fe200078e0206 */
[----:B------:R1:W-:Y:S01]  /*c870*/  @!P3 ST.E.64 desc[UR6][R8.64], R46 ;  /* 0x0000002e0800b985 */ /* 0x0003e2000c101b06 */
[----:B------:R-:W-:Y:S02]  /*c880*/  ISETP.GE.AND P3, PT, R21, UR4, PT ;  /* 0x0000000415007c0c */ /* 0x000fe4000bf66270 */
[C---:B------:R-:W-:Y:S01]  /*c890*/  VIADD R2, R3.reuse, 0x60 ;  /* 0x0000006003027836 */ /* 0x040fe20000000000 */
[----:B------:R2:W-:Y:S01]  /*c8a0*/  @!P4 ST.E.64 desc[UR6][R10.64], R50 ;  /* 0x000000320a00c985 */ /* 0x0005e2000c101b06 */
[C---:B------:R-:W-:Y:S01]  /*c8b0*/  VIADD R17, R3.reuse, 0x68 ;  /* 0x0000006803117836 */ /* 0x040fe20000000000 */
[----:B0-----:R-:W-:Y:S01]  /*c8c0*/  @!P1 LOP3.LUT R5, R16, 0xfffffffe, RZ, 0xc0, !PT ;  /* 0xfffffffe10059812 */ /* 0x001fe200078ec0ff */
[----:B------:R-:W-:Y:S01]  /*c8d0*/  VIADD R19, R3, 0x70 ;  /* 0x0000007003137836 */ /* 0x000fe20000000000 */
[----:B------:R0:W-:Y:S01]  /*c8e0*/  @!P5 ST.E.64 desc[UR6][R12.64], R54 ;  /* 0x000000360c00d985 */ /* 0x0001e2000c101b06 */
[----:B------:R-:W-:-:S02]  /*c8f0*/  @!P2 LEA.HI R0, R0, R0, RZ, 0x1 ;  /* 0x000000000000a211 */ /* 0x000fc400078f08ff */
[----:B------:R-:W-:Y:S01]  /*c900*/  ISETP.GE.AND P5, PT, R17, UR4, PT ;  /* 0x0000000411007c0c */ /* 0x000fe2000bfa6270 */
[----:B------:R-:W-:Y:S01]  /*c910*/  @!P6 ST.E.64 desc[UR6][R14.64], R58 ;  /* 0x0000003a0e00e985 */ /* 0x000fe2000c101b06 */
[----:B------:R-:W-:Y:S01]  /*c920*/  ISETP.GE.AND P6, PT, R2, UR4, PT ;  /* 0x0000000402007c0c */ /* 0x000fe2000bfc6270 */
[--C-:B------:R-:W-:Y:S01]  /*c930*/  @!P1 IMAD.WIDE R4, R5, 0x4, R6.reuse ;  /* 0x0000000405049825 */ /* 0x100fe200078e0206 */
[----:B------:R-:W-:Y:S02]  /*c940*/  ISETP.GE.AND P4, PT, R19, UR4, PT ;  /* 0x0000000413007c0c */ /* 0x000fe4000bf86270 */
[----:B-1----:R-:W-:Y:S01]  /*c950*/  @!P0 LOP3.LUT R9, R20, 0xfffffffe, RZ, 0xc0, !PT ;  /* 0xfffffffe14098812 */ /* 0x002fe200078ec0ff */
[----:B------:R-:W-:Y:S01]  /*c960*/  VIADD R20, R3, 0x88 ;  /* 0x0000008803147836 */ /* 0x000fe20000000000 */
[----:B------:R-:W-:Y:S01]  /*c970*/  @!P3 LEA.HI R21, R21, R21, RZ, 0x1 ;  /* 0x000000151515b211 */ /* 0x000fe200078f08ff */
[----:B------:R1:W-:Y:S01]  /*c980*/  @!P1 ST.E.64 desc[UR6][R4.64], R62 ;  /* 0x0000003e04009985 */ /* 0x0003e2000c101b06 */
[----:B--2---:R-:W-:Y:S01]  /*c990*/  @!P2 LOP3.LUT R11, R0, 0xfffffffe, RZ, 0xc0, !PT ;  /* 0xfffffffe000ba812 */ /* 0x004fe200078ec0ff */
[----:B------:R-:W-:Y:S01]  /*c9a0*/  @!P0 IMAD.WIDE R8, R9, 0x4, R6 ;  /* 0x0000000409088825 */ /* 0x000fe200078e0206 */
[----:B------:R-:W-:-:S02]  /*c9b0*/  IADD3 R16, R3, 0x80, RZ ;  /* 0x0000008003107810 */ /* 0x000fc40007ffe0ff */
[----:B------:R-:W-:Y:S01]  /*c9c0*/  @!P5 LEA.HI R17, R17, R17, RZ, 0x1 ;  /* 0x000000111111d211 */ /* 0x000fe200078f08ff */
[----:B------:R-:W-:Y:S01]  /*c9d0*/  VIADD R0, R3, 0x90 ;  /* 0x0000009003007836 */ /* 0x000fe20000000000 */
[----:B------:R-:W-:Y:S01]  /*c9e0*/  @!P6 LEA.HI R2, R2, R2, RZ, 0x1 ;  /* 0x000000020202e211 */ /* 0x000fe200078f08ff */
[----:B------:R2:W-:Y:S01]  /*c9f0*/  @!P0 ST.E.64 desc[UR6][R8.64], R66 ;  /* 0x0000004208008985 */ /* 0x0005e2000c101b06 */
[----:B------:R-:W-:Y:S02]  /*ca00*/  @!P4 LEA.HI R19, R19, R19, RZ, 0x1 ;  /* 0x000000131313c211 */ /* 0x000fe400078f08ff */
[----:B0-----:R-:W-:Y:S01]  /*ca10*/  @!P6 LOP3.LUT R13, R2, 0xfffffffe, RZ, 0xc0, !PT ;  /* 0xfffffffe020de812 */ /* 0x001fe200078ec0ff */
[----:B------:R-:W-:Y:S01]  /*ca20*/  VIADD R2, R3, 0x98 ;  /* 0x0000009803027836 */ /* 0x000fe20000000000 */
[----:B------:R-:W-:Y:S01]  /*ca30*/  @!P5 LOP3.LUT R17, R17, 0xfffffffe, RZ, 0xc0, !PT ;  /* 0xfffffffe1111d812 */ /* 0x000fe200078ec0ff */
[----:B-1----:R-:W-:Y:S01]  /*ca40*/  @!P2 IMAD.WIDE R4, R11, 0x4, R6 ;  /* 0x000000040b04a825 */ /* 0x002fe200078e0206 */
[----:B------:R-:W-:-:S02]  /*ca50*/  @!P4 LOP3.LUT R19, R19, 0xfffffffe, RZ, 0xc0, !PT ;  /* 0xfffffffe1313c812 */ /* 0x000fc400078ec0ff */
[----:B------:R-:W-:Y:S01]  /*ca60*/  @!P3 LOP3.LUT R15, R21, 0xfffffffe, RZ, 0xc0, !PT ;  /* 0xfffffffe150fb812 */ /* 0x000fe200078ec0ff */
[--C-:B------:R-:W-:Y:S01]  /*ca70*/  @!P5 IMAD.WIDE R10, R17, 0x4, R6.reuse ;  /* 0x00000004110ad825 */ /* 0x100fe200078e0206 */
[----:B------:R-:W-:Y:S01]  /*ca80*/  ISETP.GE.AND P0, PT, R16, UR4, PT ;  /* 0x0000000410007c0c */ /* 0x000fe2000bf06270 */
[----:B------:R0:W-:Y:S01]  /*ca90*/  @!P2 ST.E.64 desc[UR6][R4.64], R70 ;  /* 0x000000460400a985 */ /* 0x0001e2000c101b06 */
[----:B------:R-:W-:Y:S01]  /*caa0*/  ISETP.GE.AND P1, PT, R20, UR4, PT ;  /* 0x0000000414007c0c */ /* 0x000fe2000bf26270 */
[----:B--2---:R-:W-:Y:S01]  /*cab0*/  @!P6 IMAD.WIDE R8, R13, 0x4, R6 ;  /* 0x000000040d08e825 */ /* 0x004fe200078e0206 */
[----:B------:R-:W-:-:S03]  /*cac0*/  ISETP.GE.AND P2, PT, R0, UR4, PT ;  /* 0x0000000400007c0c */ /* 0x000fc6000bf46270 */
[--C-:B------:R-:W-:Y:S01]  /*cad0*/  @!P4 IMAD.WIDE R12, R19, 0x4, R6.reuse ;  /* 0x00000004130cc825 */ /* 0x100fe200078e0206 */
[----:B------:R1:W-:Y:S03]  /*cae0*/  @!P6 ST.E.64 desc[UR6][R8.64], R74 ;  /* 0x0000004a0800e985 */ /* 0x0003e6000c101b06 */
[----:B------:R-:W-:Y:S01]  /*caf0*/  @!P3 IMAD.WIDE R14, R15, 0x4, R6 ;  /* 0x000000040f0eb825 */ /* 0x000fe200078e0206 */
[----:B------:R2:W-:Y:S01]  /*cb00*/  @!P5 ST.E.64 desc[UR6][R10.64], R78 ;  /* 0x0000004e0a00d985 */ /* 0x0005e2000c101b06 */
[----:B------:R-:W-:Y:S02]  /*cb10*/  @!P0 LEA.HI R16, R16, R16, RZ, 0x1 ;  /* 0x0000001010108211 */ /* 0x000fe400078f08ff */
[C---:B------:R-:W-:Y:S01]  /*cb20*/  VIADD R17, R3.reuse, 0xa0 ;  /* 0x000000a003117836 */ /* 0x040fe20000000000 */
[----:B------:R3:W-:Y:S01]  /*cb30*/  @!P4 ST.E.64 desc[UR6][R12.64], R82 ;  /* 0x000000520c00c985 */ /* 0x0007e2000c101b06 */
[C---:B------:R-:W-:Y:S01]  /*cb40*/  VIADD R19, R3.reuse, 0xa8 ;  /* 0x000000a803137836 */ /* 0x040fe20000000000 */
[----:B------:R-:W-:Y:S01]  /*cb50*/  @!P1 LEA.HI R20, R20, R20, RZ, 0x1 ;  /* 0x0000001414149211 */ /* 0x000fe200078f08ff */
[----:B------:R-:W-:Y:S01]  /*cb60*/  VIADD R21, R3, 0xb0 ;  /* 0x000000b003157836 */ /* 0x000fe20000000000 */
[----:B------:R-:W-:Y:S01]  /*cb70*/  @!P3 ST.E.64 desc[UR6][R14.64], R86 ;  /* 0x000000560e00b985 */ /* 0x000fe2000c101b06 */
[----:B------:R-:W-:-:S02]  /*cb80*/  ISETP.GE.AND P3, PT, R2, UR4, PT ;  /* 0x0000000402007c0c */ /* 0x000fc4000bf66270 */
[----:B------:R-:W-:Y:S02]  /*cb90*/  ISETP.GE.AND P4, PT, R17, UR4, PT ;  /* 0x0000000411007c0c */ /* 0x000fe4000bf86270 */
[----:B------:R-:W-:Y:S02]  /*cba0*/  ISETP.GE.AND P5, PT, R19, UR4, PT ;  /* 0x0000000413007c0c */ /* 0x000fe4000bfa6270 */
[----:B------:R-:W-:Y:S02]  /*cbb0*/  ISETP.GE.AND P6, PT, R21, UR4, PT ;  /* 0x0000000415007c0c */ /* 0x000fe4000bfc6270 */
[----:B0-----:R-:W-:Y:S02]  /*cbc0*/  @!P0 LOP3.LUT R5, R16, 0xfffffffe, RZ, 0xc0, !PT ;  /* 0xfffffffe10058812 */ /* 0x001fe400078ec0ff */
[----:B-1----:R-:W-:Y:S02]  /*cbd0*/  @!P1 LOP3.LUT R9, R20, 0xfffffffe, RZ, 0xc0, !PT ;  /* 0xfffffffe14099812 */ /* 0x002fe400078ec0ff */
[----:B------:R-:W-:Y:S01]  /*cbe0*/  @!P2 LEA.HI R0, R0, R0, RZ, 0x1 ;  /* 0x000000000000a211 */ /* 0x000fe200078f08ff */
[----:B------:R-:W-:Y:S01]  /*cbf0*/  @!P0 IMAD.WIDE R4, R5, 0x4, R6 ;  /* 0x0000000405048825 */ /* 0x000fe200078e0206 */
[----:B------:R-:W-:-:S02]  /*cc00*/  @!P3 LEA.HI R2, R2, R2, RZ, 0x1 ;  /* 0x000000020202b211 */ /* 0x000fc400078f08ff */
[----:B------:R-:W-:Y:S01]  /*cc10*/  @!P4 LEA.HI R17, R17, R17, RZ, 0x1 ;  /* 0x000000111111c211 */ /* 0x000fe200078f08ff */
[----:B------:R-:W-:Y:S01]  /*cc20*/  @!P1 IMAD.WIDE R8, R9, 0x4, R6 ;  /* 0x0000000409089825 */ /* 0x000fe200078e0206 */
[----:B------:R-:W-:Y:S01]  /*cc30*/  IADD3 R3, R3, 0xb8, RZ ;  /* 0x000000b803037810 */ /* 0x000fe20007ffe0ff */
[----:B------:R0:W-:Y:S01]  /*cc40*/  @!P0 ST.E.64 desc[UR6][R4.64], R90 ;  /* 0x0000005a04008985 */ /* 0x0001e2000c101b06 */
[----:B------:R-:W-:Y:S02]  /*cc50*/  @!P5 LEA.HI R19, R19, R19, RZ, 0x1 ;  /* 0x000000131313d211 */ /* 0x000fe400078f08ff */
[----:B------:R-:W-:Y:S01]  /*cc60*/  @!P6 LEA.HI R21, R21, R21, RZ, 0x1 ;  /* 0x000000151515e211 */ /* 0x000fe200078f08ff */
[----:B------:R1:W-:Y:S01]  /*cc70*/  @!P1 ST.E.64 desc[UR6][R8.64], R94 ;  /* 0x0000005e08009985 */ /* 0x0003e2000c101b06 */
[----:B--2---:R-:W-:Y:S02]  /*cc80*/  @!P2 LOP3.LUT R11, R0, 0xfffffffe, RZ, 0xc0, !PT ;  /* 0xfffffffe000ba812 */ /* 0x004fe400078ec0ff */
[----:B---3--:R-:W-:-:S02]  /*cc90*/  @!P3 LOP3.LUT R13, R2, 0xfffffffe, RZ, 0xc0, !PT ;  /* 0xfffffffe020db812 */ /* 0x008fc400078ec0ff */
[----:B------:R-:W-:Y:S02]  /*cca0*/  @!P4 LOP3.LUT R17, R17, 0xfffffffe, RZ, 0xc0, !PT ;  /* 0xfffffffe1111c812 */ /* 0x000fe400078ec0ff */
[----:B------:R-:W-:Y:S02]  /*ccb0*/  ISETP.GE.AND P0, PT, R3, UR4, PT ;  /* 0x0000000403007c0c */ /* 0x000fe4000bf06270 */
[----:B------:R-:W-:Y:S01]  /*ccc0*/  @!P5 LOP3.LUT R19, R19, 0xfffffffe, RZ, 0xc0, !PT ;  /* 0xfffffffe1313d812 */ /* 0x000fe200078ec0ff */
[----:B0-----:R-:W-:Y:S01]  /*ccd0*/  @!P2 IMAD.WIDE R4, R11, 0x4, R6 ;  /* 0x000000040b04a825 */ /* 0x001fe200078e0206 */
[----:B------:R-:W-:-:S03]  /*cce0*/  @!P6 LOP3.LUT R15, R21, 0xfffffffe, RZ, 0xc0, !PT ;  /* 0xfffffffe150fe812 */ /* 0x000fc600078ec0ff */
[--C-:B-1----:R-:W-:Y:S01]  /*ccf0*/  @!P3 IMAD.WIDE R8, R13, 0x4, R6.reuse ;  /* 0x000000040d08b825 */ /* 0x102fe200078e0206 */
[----:B------:R4:W-:Y:S03]  /*cd00*/  @!P2 ST.E.64 desc[UR6][R4.64], R98 ;  /* 0x000000620400a985 */ /* 0x0009e6000c101b06 */
[--C-:B------:R-:W-:Y:S01]  /*cd10*/  @!P4 IMAD.WIDE R10, R17, 0x4, R6.reuse ;  /* 0x00000004110ac825 */ /* 0x100fe200078e0206 */
[----:B------:R4:W-:Y:S03]  /*cd20*/  @!P3 ST.E.64 desc[UR6][R8.64], R102 ;  /* 0x000000660800b985 */ /* 0x0009e6000c101b06 */
[--C-:B------:R-:W-:Y:S01]  /*cd30*/  @!P5 IMAD.WIDE R12, R19, 0x4, R6.reuse ;  /* 0x00000004130cd825 */ /* 0x100fe200078e0206 */
[----:B------:R4:W-:Y:S03]  /*cd40*/  @!P4 ST.E.64 desc[UR6][R10.64], R106 ;  /* 0x0000006a0a00c985 */ /* 0x0009e6000c101b06 */
[----:B------:R-:W-:Y:S01]  /*cd50*/  @!P6 IMAD.WIDE R14, R15, 0x4, R6 ;  /* 0x000000040f0ee825 */ /* 0x000fe200078e0206 */
[----:B------:R4:W-:Y:S04]  /*cd60*/  @!P5 ST.E.64 desc[UR6][R12.64], R110 ;  /* 0x0000006e0c00d985 */ /* 0x0009e8000c101b06 */
[----:B------:R4:W-:Y:S01]  /*cd70*/  @!P6 ST.E.64 desc[UR6][R14.64], R114 ;  /* 0x000000720e00e985 */ /* 0x0009e2000c101b06 */
[----:B------:R-:W-:Y:S05]  /*cd80*/  @P0 BRA `(.L_x_10) ;  /* 0x0000004400900947 */ /* 0x000fea0003800000 */
[----:B------:R-:W-:Y:S01]  /*cd90*/  LEA.HI R3, R3, R3, RZ, 0x1 ;  /* 0x0000000303037211 */ /* 0x000fe200078f08ff */
[----:B------:R-:W-:-:S03]  /*cda0*/  ULDC.64 UR4, c[0x0][0x208] ;  /* 0x0000820000047ab9 */ /* 0x000fc60000000a00 */
[----:B------:R-:W-:-:S05]  /*cdb0*/  LOP3.LUT R3, R3, 0xfffffffe, RZ, 0xc0, !PT ;  /* 0xfffffffe03037812 */ /* 0x000fca00078ec0ff */
[----:B------:R-:W-:-:S05]  /*cdc0*/  IMAD.WIDE R6, R3, 0x4, R6 ;  /* 0x0000000403067825 */ /* 0x000fca00078e0206 */
[----:B------:R0:W-:Y:S01]  /*cdd0*/  ST.E.64 desc[UR4][R6.64], R118 ;  /* 0x0000007606007985 */ /* 0x0001e2000c101b04 */
[----:B------:R-:W-:Y:S05]  /*cde0*/  BRA `(.L_x_10) ;  /* 0x0000004400787947 */ /* 0x000fea0003800000 */
.L_x_33:
[----:B------:R-:W0:Y:S02]  /*cdf0*/  S2R R0, SR_TID.X ;  /* 0x0000000000007919 */ /* 0x000e240000002100 */
[----:B0-----:R-:W-:-:S05]  /*ce00*/  VIADD R2, R0, 0xffffff80 ;  /* 0xffffff8000027836 */ /* 0x001fca0000000000 */
[----:B------:R-:W-:-:S13]  /*ce10*/  ISETP.GT.AND P0, PT, R2, 0x7f, PT ;  /* 0x0000007f0200780c */ /* 0x000fda0003f04270 */
[----:B------:R-:W-:Y:S05]  /*ce20*/  @P0 BRA `(.L_x_10) ;  /* 0x0000004400680947 */ /* 0x000fea0003800000 */
[----:B------:R-:W0:Y:S01]  /*ce30*/  S2R R3, SR_CTAID.X ;  /* 0x0000000000037919 */ /* 0x000e220000002500 */
[----:B------:R-:W1:Y:S01]  /*ce40*/  LDC R6, c[0x0][0xbe8] ;  /* 0x0002fa00ff067b82 */ /* 0x000e620000000800 */
[----:B------:R-:W-:Y:S01]  /*ce50*/  ULDC UR4, c[0x0][0xa88] ;  /* 0x0002a20000047ab9 */ /* 0x000fe20000000800 */
[----:B0-----:R-:W-:Y:S02]  /*ce60*/  IMAD R0, R3, 0x80, R0 ;  /* 0x0000008003007824 */ /* 0x001fe400078e0200 */
[----:B-1----:R-:W-:Y:S02]  /*ce70*/  IMAD R3, R6, UR4, RZ ;  /* 0x0000000406037c24 */ /* 0x002fe4000f8e02ff */
[----:B------:R-:W-:-:S05]  /*ce80*/  VIADD R0, R0, 0xffffff80 ;  /* 0xffffff8000007836 */ /* 0x000fca0000000000 */
[----:B------:R-:W-:-:S13]  /*ce90*/  ISETP.GE.AND P0, PT, R0, R3, PT ;  /* 0x000000030000720c */ /* 0x000fda0003f06270 */
[----:B------:R-:W-:Y:S05]  /*cea0*/  @P0 BRA `(.L_x_10) ;  /* 0x0000004400480947 */ /* 0x000fea0003800000 */
[----:B------:R-:W-:Y:S01]  /*ceb0*/  ISETP.NE.AND P0, PT, R6, 0x1, PT ;  /* 0x000000010600780c */ /* 0x000fe20003f05270 */
[----:B------:R-:W0:Y:S01]  /*cec0*/  S2UR UR7, SR_CTAID.Z ;  /* 0x00000000000779c3 */ /* 0x000e220000002700 */
[----:B------:R-:W-:Y:S01]  /*ced0*/  R2UR UR11, R18 ;  /* 0x00000000120b72ca */ /* 0x000fe200000e0000 */
[----:B------:R-:W-:Y:S01]  /*cee0*/  ULDC.64 UR8, c[0x0][0xbd0] ;  /* 0x0002f40000087ab9 */ /* 0x000fe20000000a00 */
[----:B------:R-:W-:Y:S01]  /*cef0*/  IMAD.MOV.U32 R5, RZ, RZ, R0 ;  /* 0x000000ffff057224 */ /* 0x000fe200078e0000 */
[----:B------:R-:W-:-:S04]  /*cf00*/  ULDC.64 UR12, c[0x0][0x208] ;  /* 0x00008200000c7ab9 */ /* 0x000fc80000000a00 */
[----:B------:R-:W1:Y:S06]  /*cf10*/  LDC.64 R10, c[0x0][0xbd8] ;  /* 0x0002f600ff0a7b82 */ /* 0x000e6c0000000a00 */
[----:B------:R-:W-:Y:S02]  /*cf20*/  USHF.R.S32.HI UR6, URZ, 0x1f, UR11 ;  /* 0x0000001f3f067899 */ /* 0x000fe4000801140b */
[----:B------:R-:W2:Y:S01]  /*cf30*/  @P0 LDC R7, c[0x0][0xbec] ;  /* 0x0002fb00ff070b82 */ /* 0x000ea20000000800 */
[----:B------:R-:W-:Y:S02]  /*cf40*/  UIMAD.WIDE.U32 UR4, UR11, UR8, URZ ;  /* 0x000000080b0472a5 */ /* 0x000fe4000f8e003f */
[----:B------:R-:W-:-:S04]  /*cf50*/  UIMAD UR6, UR6, UR8, URZ ;  /* 0x00000008060672a4 */ /* 0x000fc8000f8e023f */
[----:B------:R-:W-:Y:S01]  /*cf60*/  UIMAD UR6, UR11, UR9, UR6 ;  /* 0x000000090b0672a4 */ /* 0x000fe2000f8e0206 */
[----:B------:R-:W3:Y:S01]  /*cf70*/  @P0 LDC R9, c[0x0][0xbf0] ;  /* 0x0002fc00ff090b82 */ /* 0x000ee20000000800 */
[----:B0-----:R-:W-:Y:S01]  /*cf80*/  USHF.R.S32.HI UR8, URZ, 0x1f, UR7 ;  /* 0x0000001f3f087899 */ /* 0x001fe20008011407 */
[----:B------:R-:W-:Y:S01]  /*cf90*/  IMAD.U32 R3, RZ, RZ, UR5 ;  /* 0x00000005ff037e24 */ /* 0x000fe2000f8e00ff */
[----:B------:R-:W-:Y:S01]  /*cfa0*/  UIADD3 UR6, UR5, UR6, URZ ;  /* 0x0000000605067290 */ /* 0x000fe2000fffe03f */
[----:B------:R-:W-:Y:S02]  /*cfb0*/  IMAD.U32 R2, RZ, RZ, UR4 ;  /* 0x00000004ff027e24 */ /* 0x000fe4000f8e00ff */
[----:B------:R-:W-:Y:S02]  /*cfc0*/  ULDC.64 UR4, c[0x0][0xbe0] ;  /* 0x0002f80000047ab9 */ /* 0x000fe40000000a00 */
[----:B------:R-:W0:Y:S01]  /*cfd0*/  S2UR UR10, SR_CTAID.Y ;  /* 0x00000000000a79c3 */ /* 0x000e220000002600 */
[----:B------:R-:W-:Y:S01]  /*cfe0*/  MOV R3, UR6 ;  /* 0x0000000600037c02 */ /* 0x000fe20008000f00 */
[----:B-1----:R-:W-:-:S04]  /*cff0*/  IMAD R12, R10, UR8, RZ ;  /* 0x000000080a0c7c24 */ /* 0x002fc8000f8e02ff */
[----:B------:R-:W-:Y:S02]  /*d000*/  IMAD R11, R11, UR7, R12 ;  /* 0x000000070b0b7c24 */ /* 0x000fe4000f8e020c */
[----:B------:R-:W0:Y:S01]  /*d010*/  LDC R8, c[0x0][0xc50] ;  /* 0x00031400ff087b82 */ /* 0x000e220000000800 */
[----:B--2---:R-:W-:-:S04]  /*d020*/  @P0 IMAD.HI.U32 R4, R0, R7, RZ ;  /* 0x0000000700040227 */ /* 0x004fc800078e00ff */
[----:B------:R-:W-:Y:S02]  /*d030*/  IMAD R7, RZ, RZ, -UR11 ;  /* 0x8000000bff077e24 */ /* 0x000fe4000f8e02ff */
[----:B------:R-:W-:Y:S01]  /*d040*/  IMAD.WIDE.U32 R2, R10, UR7, R2 ;  /* 0x000000070a027c25 */ /* 0x000fe2000f8e0002 */
[----:B---3--:R-:W-:-:S03]  /*d050*/  @P0 SHF.R.U32.HI R5, RZ, R9, R4 ;  /* 0x00000009ff050219 */ /* 0x008fc60000011604 */
[----:B------:R-:W-:Y:S02]  /*d060*/  IMAD.IADD R3, R11, 0x1, R3 ;  /* 0x000000010b037824 */ /* 0x000fe400078e0203 */
[----:B0-----:R-:W-:Y:S02]  /*d070*/  IMAD R9, R8, R7, UR10 ;  /* 0x0000000a08097e24 */ /* 0x001fe4000f8e0207 */
[----:B------:R-:W-:Y:S02]  /*d080*/  IMAD.MOV R7, RZ, RZ, -R5 ;  /* 0x000000ffff077224 */ /* 0x000fe400078e0a05 */
[----:B------:R-:W-:Y:S01]  /*d090*/  IMAD.WIDE.U32 R2, R9, UR4, R2 ;  /* 0x0000000409027c25 */ /* 0x000fe2000f8e0002 */
[----:B------:R-:W-:-:S03]  /*d0a0*/  SHF.R.S32.HI R4, RZ, 0x1f, R9 ;  /* 0x0000001fff047819 */ /* 0x000fc60000011409 */
[----:B------:R-:W-:Y:S01]  /*d0b0*/  IMAD R7, R6, R7, R0 ;  /* 0x0000000706077224 */ /* 0x000fe200078e0200 */
[----:B------:R-:W-:Y:S01]  /*d0c0*/  IADD3 R2, P0, R5, R2, RZ ;  /* 0x0000000205027210 */ /* 0x000fe20007f1e0ff */
[----:B------:R-:W-:-:S03]  /*d0d0*/  IMAD R4, R4, UR4, RZ ;  /* 0x0000000404047c24 */ /* 0x000fc6000f8e02ff */
[----:B------:R-:W-:Y:S01]  /*d0e0*/  SHF.R.S32.HI R0, RZ, 0x1f, R7 ;  /* 0x0000001fff007819 */ /* 0x000fe20000011407 */
[----:B------:R-:W-:Y:S01]  /*d0f0*/  IMAD R4, R9, UR5, R4 ;  /* 0x0000000509047c24 */ /* 0x000fe2000f8e0204 */
[----:B------:R-:W-:Y:S01]  /*d100*/  SHF.R.S32.HI R9, RZ, 0x1f, R5 ;  /* 0x0000001fff097819 */ /* 0x000fe20000011405 */
[----:B------:R-:W-:Y:S02]  /*d110*/  ULDC.64 UR4, c[0x0][0xbc8] ;  /* 0x0002f20000047ab9 */ /* 0x000fe40000000a00 */
[----:B------:R-:W-:Y:S01]  /*d120*/  IMAD R0, R0, UR4, RZ ;  /* 0x0000000400007c24 */ /* 0x000fe2000f8e02ff */
[----:B------:R-:W-:-:S03]  /*d130*/  IADD3.X R3, R9, R3, R4, P0, !PT ;  /* 0x0000000309037210 */ /* 0x000fc600007fe404 */
[C---:B------:R-:W-:Y:S02]  /*d140*/  IMAD R5, R7.reuse, UR5, R0 ;  /* 0x0000000507057c24 */ /* 0x040fe4000f8e0200 */
[----:B------:R-:W-:Y:S01]  /*d150*/  IMAD.WIDE.U32 R2, R7, UR4, R2 ;  /* 0x0000000407027c25 */ /* 0x000fe2000f8e0002 */
[----:B------:R-:W-:-:S03]  /*d160*/  ULDC.64 UR4, c[0x0][0xba8] ;  /* 0x0002ea0000047ab9 */ /* 0x000fc60000000a00 */
[----:B------:R-:W-:Y:S01]  /*d170*/  IMAD.IADD R3, R3, 0x1, R5 ;  /* 0x0000000103037824 */ /* 0x000fe200078e0205 */
[----:B------:R-:W-:-:S04]  /*d180*/  LEA R4, P0, R2, UR4, 0x2 ;  /* 0x0000000402047c11 */ /* 0x000fc8000f8010ff */
[----:B------:R-:W-:Y:S01]  /*d190*/  LEA.HI.X R5, R2, UR5, R3, 0x2, P0 ;  /* 0x0000000502057c11 */ /* 0x000fe200080f1403 */
[----:B------:R-:W-:-:S05]  /*d1a0*/  IMAD.MOV.U32 R3, RZ, RZ, -0x800000 ;  /* 0xff800000ff037424 */ /* 0x000fca00078e00ff */
[----:B------:R3:W-:Y:S01]  /*d1b0*/  STG.E desc[UR12][R4.64], R3 ;  /* 0x0000000304007986 */ /* 0x0007e2000c10190c */
[----:B------:R-:W-:Y:S05]  /*d1c0*/  BRA `(.L_x_10) ;  /* 0x0000004000807947 */ /* 0x000fea0003800000 */
.L_x_8:
[----:B------:R-:W-:-:S08]  /*d1d0*/  NOP ;  /* 0x0000000000007918 */ /* 0x000fd00000000000 */
[----:B0-----:R-:W0:-:S00]  /*d1e0*/  USETMAXREG.DEALLOC.CTAPOOL 0x18 ;  /* 0x00000018000079c8 */ /* 0x001e0000080e0500 */
[----:B0-----:R-:W-:Y:S01]  /*d1f0*/  LOP3.LUT R0, R0, 0x3, RZ, 0xc0, !PT ;  /* 0x0000000300007812 */ /* 0x001fe200078ec0ff */
[----:B------:R-:W0:Y:S05]  /*d200*/  S2R R19, SR_CTAID.Z ;  /* 0x0000000000137919 */ /* 0x000e2a0000002700 */
[----:B------:R-:W1:Y:S01]  /*d210*/  S2UR UR6, SR_CTAID.Y ;  /* 0x00000000000679c3 */ /* 0x000e620000002600 */
[----:B------:R-:W2:Y:S02]  /*d220*/  SHFL.IDX PT, R0, R0, RZ, 0x1f ;  /* 0x00001fff00007589 */ /* 0x000ea400000e0000 */
[----:B--2---:R-:W-:-:S13]  /*d230*/  ISETP.NE.AND P0, PT, R0, RZ, PT ;  /* 0x000000ff0000720c */ /* 0x004fda0003f05270 */
[----:B01----:R-:W-:Y:S05]  /*d240*/  @!P0 BRA `(.L_x_36) ;  /* 0x0000000000288947 */ /* 0x003fea0003800000 */
[----:B------:R-:W-:Y:S01]  /*d250*/  ULDC UR7, c[0x0][0xc50] ;  /* 0x0003140000077ab9 */ /* 0x000fe20000000800 */
[----:B------:R-:W-:Y:S01]  /*d260*/  UMOV UR36, UR6 ;  /* 0x0000000600247c82 */ /* 0x000fe20008000000 */
[----:B------:R-:W-:-:S06]  /*d270*/  UISETP.NE.AND UP0, UPT, UR7, 0x1, UPT ;  /* 0x000000010700788c */ /* 0x000fcc000bf05270 */
[----:B------:R-:W-:-:S13]  /*d280*/  PLOP3.LUT P0, PT, PT, PT, UP0, 0x80, 0x0 ;  /* 0x000000000000781c */ /* 0x000fda0003f0f008 */
[----:B------:R-:W-:Y:S05]  /*d290*/  @!P0 BRA `(.L_x_37) ;  /* 0x0000000000308947 */ /* 0x000fea0003800000 */
[----:B------:R-:W-:Y:S01]  /*d2a0*/  ULDC UR4, c[0x0][0xc54] ;  /* 0x0003150000047ab9 */ /* 0x000fe20000000800 */
[----:B------:R-:W-:Y:S01]  /*d2b0*/  ULDC UR36, c[0x0][0xc58] ;  /* 0x0003160000247ab9 */ /* 0x000fe20000000800 */
[----:B------:R-:W-:-:S04]  /*d2c0*/  UIMAD.WIDE.U32 UR4, UR6, UR4, URZ ;  /* 0x00000004060472a5 */ /* 0x000fc8000f8e003f */
[----:B------:R-:W-:Y:S01]  /*d2d0*/  USHF.R.U32.HI UR36, URZ, UR36, UR5 ;  /* 0x000000243f247299 */ /* 0x000fe20008011605 */
[----:B------:R-:W-:Y:S11]  /*d2e0*/  BRA `(.L_x_37) ;  /* 0x00000000001c7947 */ /* 0x000ff60003800000 */
.L_x_36:
[----:B------:R-:W-:Y:S01]  /*d2f0*/  ULDC UR7, c[0x0][0xc50] ;  /* 0x0003140000077ab9 */ /* 0x000fe20000000800 */
[----:B------:R-:W-:Y:S01]  /*d300*/  UMOV UR36, UR6 ;  /* 0x0000000600247c82 */ /* 0x000fe20008000000 */
[----:B------:R-:W-:-:S11]  /*d310*/  UISETP.NE.AND UP0, UPT, UR7, 0x1, UPT ;  /* 0x000000010700788c */ /* 0x000fd6000bf05270 */
[----:B------:R-:W-:Y:S01]  /*d320*/  @UP0 ULDC UR4, c[0x0][0xc54] ;  /* 0x0003150000040ab9 */ /* 0x000fe20000000800 */
[----:B------:R-:W-:Y:S01]  /*d330*/  @UP0 ULDC UR8, c[0x0][0xc58] ;  /* 0x0003160000080ab9 */ /* 0x000fe20000000800 */
[----:B------:R-:W-:-:S04]  /*d340*/  UIMAD.WIDE.U32 UR4, UR6, UR4, URZ ;  /* 0x00000004060472a5 */ /* 0x000fc8000f8e003f */
[----:B------:R-:W-:-:S12]  /*d350*/  @UP0 USHF.R.U32.HI UR36, URZ, UR8, UR5 ;  /* 0x000000083f240299 */ /* 0x000fd80008011605 */
.L_x_37:
[----:B------:R-:W-:Y:S01]  /*d360*/  ISETP.GE.AND P0, PT, R19, RZ, PT ;  /* 0x000000ff1300720c */ /* 0x000fe20003f06270 */
[----:B------:R-:W-:Y:S01]  /*d370*/  UIADD3 UR4, -UR36, URZ, URZ ;  /* 0x0000003f24047290 */ /* 0x000fe2000fffe13f */
[----:B------:R-:W-:Y:S01]  /*d380*/  IMAD.MOV.U32 R10, RZ, RZ, 0x1 ;  /* 0x00000001ff0a7424 */ /* 0x000fe200078e00ff */
[----:B------:R-:W-:Y:S01]  /*d390*/  MOV R0, RZ ;  /* 0x000000ff00007202 */ /* 0x000fe20000000f00 */
[----:B------:R-:W-:Y:S01]  /*d3a0*/  IMAD.MOV.U32 R3, RZ, RZ, 0x1 ;  /* 0x00000001ff037424 */ /* 0x000fe200078e00ff */
[----:B------:R-:W-:-:S08]  /*d3b0*/  UIMAD UR6, UR7, UR4, UR6 ;  /* 0x00000004070672a4 */ /* 0x000fd0000f8e0206 */
[----:B------:R-:W-:Y:S05]  /*d3c0*/  @!P0 BRA `(.L_x_38) ;  /* 0x0000003c00388947 */ /* 0x000fea0003800000 */
[----:B------:R-:W-:Y:S01]  /*d3d0*/  ULDC.64 UR4, c[0x0][0x418] ;  /* 0x0001060000047ab9 */ /* 0x000fe20000000a00 */
[----:B------:R-:W-:Y:S02]  /*d3e0*/  ULOP3.LUT UR42, UR6, 0xffff, URZ, 0xc0, !UPT ;  /* 0x0000ffff062a7892 */ /* 0x000fe4000f8ec03f */
[----:B------:R-:W-:Y:S01]  /*d3f0*/  UISETP.NE.U32.AND UP0, UPT, UR4, URZ, UPT ;  /* 0x0000003f0400728c */ /* 0x000fe2000bf05070 */
[----:B------:R-:W-:Y:S02]  /*d400*/  UMOV UR41, URZ ;  /* 0x0000003f00297c82 */ /* 0x000fe40008000000 */
[----:B------:R-:W-:Y:S01]  /*d410*/  ULDC UR4, c[0x0][0x424] ;  /* 0x0001090000047ab9 */ /* 0x000fe20000000800 */
[----:B------:R-:W-:-:S03]  /*d420*/  UISETP.NE.AND.EX UP0, UPT, UR5, URZ, UPT, UP0 ;  /* 0x0000003f0500728c */ /* 0x000fc6000bf05300 */
[----:B------:R-:W-:Y:S01]  /*d430*/  ULDC UR5, c[0x0][0x2f0] ;  /* 0x0000bc0000057ab9 */ /* 0x000fe20000000800 */
[----:B------:R-:W-:-:S04]  /*d440*/  USEL UR4, UR4, 0x1, UP0 ;  /* 0x0000000104047887 */ /* 0x000fc80008000000 */
[----:B------:R-:W-:-:S04]  /*d450*/  UIMAD UR4, UR4, UR5, URZ ;  /* 0x00000005040472a4 */ /* 0x000fc8000f8e023f */
[----:B------:R-:W-:Y:S02]  /*d460*/  UISETP.GE.AND UP0, UPT, UR4, 0x1, UPT ;  /* 0x000000010400788c */ /* 0x000fe4000bf06270 */
[----:B------:R-:W-:-:S03]  /*d470*/  UIADD3 UR5, UR4, 0x6f, URZ ;  /* 0x0000006f04057890 */ /* 0x000fc6000fffe03f */
[----:B------:R-:W-:Y:S01]  /*d480*/  UMOV UR4, URZ ;  /* 0x0000003f00047c82 */ /* 0x000fe20008000000 */
[----:B------:R-:W-:Y:S01]  /*d490*/  PLOP3.LUT P0, PT, PT, PT, UP0, 0x80, 0x0 ;  /* 0x000000000000781c */ /* 0x000fe20003f0f008 */
[----:B------:R-:W-:-:S04]  /*d4a0*/  UIMAD.WIDE UR4, UR5, -0x6db6db6d, UR4 ;  /* 0x92492493050478a5 */ /* 0x000fc8000f8e0204 */
[----:B------:R-:W-:-:S04]  /*d4b0*/  USHF.R.U32.HI UR39, URZ, 0x1f, UR5 ;  /* 0x0000001f3f277899 */ /* 0x000fc80008011605 */
        /* <DEDUP_REMOVED lines=9> */
[----:B------:R-:W-:Y:S01]  /*d550*/  IABS R4, R3 ;  /* 0x0000000300047213 */ /* 0x000fe20000000000 */
[----:B------:R-:W-:Y:S01]  /*d560*/  IMAD.U32 R3, RZ, RZ, UR7 ;  /* 0x00000007ff037e24 */ /* 0x000fe2000f8e00ff */
[----:B------:R-:W-:Y:S01]  /*d570*/  R2UR UR11, R0 ;  /* 0x00000000000b72ca */ /* 0x000fe200000e0000 */
[----:B------:R-:W-:Y:S02]  /*d580*/  ULOP3.LUT UR7, UR7, UR6, URZ, 0x3c, !UPT ;  /* 0x0000000607077292 */ /* 0x000fe4000f8e3c3f */
[----:B------:R-:W-:-:S10]  /*d590*/  IMAD.MOV R4, RZ, RZ, -R4 ;  /* 0x000000ffff047224 */ /* 0x000fd400078e0a04 */
[----:B------:R-:W0:Y:S08]  /*d5a0*/  I2F.RP R0, UR11 ;  /* 0x0000000b00007d06 */ /* 0x000e300008209400 */
[----:B0-----:R-:W0:Y:S02]  /*d5b0*/  MUFU.RCP R0, R0 ;  /* 0x0000000000007308 */ /* 0x001e240000001000 */
[----:B0-----:R-:W-:Y:S01]  /*d5c0*/  VIADD R2, R0, 0xffffffe ;  /* 0x0ffffffe00027836 */ /* 0x001fe20000000000 */
[----:B------:R-:W-:Y:S01]  /*d5d0*/  IABS R0, R3 ;  /* 0x0000000300007213 */ /* 0x000fe20000000000 */
[----:B------:R-:W-:-:S03]  /*d5e0*/  IMAD.MOV.U32 R3, RZ, RZ, R4 ;  /* 0x000000ffff037224 */ /* 0x000fc600078e0004 */
[----:B------:R-:W-:Y:S01]  /*d5f0*/  R2UR UR9, R0 ;  /* 0x00000000000972ca */ /* 0x000fe200000e0000 */
[----:B------:R-:W0:Y:S01]  /*d600*/  F2I.FTZ.U32.TRUNC.NTZ R2, R2 ;  /* 0x0000000200027305 */ /* 0x000e22000021f000 */
[----:B------:R-:W-:Y:S02]  /*d610*/  R2UR UR10, R3 ;  /* 0x00000000030a72ca */ /* 0x000fe400000e0000 */
[----:B0-----:R-:W-:-:S13]  /*d620*/  R2UR UR5, R2 ;  /* 0x00000000020572ca */ /* 0x001fda00000e0000 */
[----:B------:R-:W-:-:S04]  /*d630*/  UIADD3 UR8, URZ, -UR5, URZ ;  /* 0x800000053f087290 */ /* 0x000fc8000fffe03f */
[----:B------:R-:W-:-:S04]  /*d640*/  UIMAD UR8, UR8, UR11, URZ ;  /* 0x0000000b080872a4 */ /* 0x000fc8000f8e023f */
[----:B------:R-:W-:-:S04]  /*d650*/  UIMAD.WIDE.U32 UR4, UR5, UR8, UR4 ;  /* 0x00000008050472a5 */ /* 0x000fc8000f8e0004 */
[----:B------:R-:W-:-:S04]  /*d660*/  UIMAD.WIDE.U32 UR4, UR5, UR9, URZ ;  /* 0x00000009050472a5 */ /* 0x000fc8000f8e003f */
[----:B------:R-:W-:-:S04]  /*d670*/  UIMAD UR4, UR5, UR10, UR9 ;  /* 0x0000000a050472a4 */ /* 0x000fc8000f8e0209 */
[----:B------:R-:W-:-:S11]  /*d680*/  UISETP.GT.U32.AND UP1, UPT, UR11, UR4, UPT ;  /* 0x000000040b00728c */ /* 0x000fd6000bf24070 */
[----:B------:R-:W-:Y:S02]  /*d690*/  @!UP1 UIADD3 UR4, UR4, -UR11, URZ ;  /* 0x8000000b04049290 */ /* 0x000fe4000fffe03f */
[----:B------:R-:W-:Y:S02]  /*d6a0*/  @!UP1 UIADD3 UR5, UR5, 0x1, URZ ;  /* 0x0000000105059890 */ /* 0x000fe4000fffe03f */
[----:B------:R-:W-:Y:S02]  /*d6b0*/  UISETP.GE.U32.AND UP0, UPT, UR4, UR11, UPT ;  /* 0x0000000b0400728c */ /* 0x000fe4000bf06070 */
[----:B------:R-:W-:-:S09]  /*d6c0*/  UISETP.GE.AND UP1, UPT, UR7, URZ, UPT ;  /* 0x0000003f0700728c */ /* 0x000fd2000bf26270 */
[----:B------:R-:W-:Y:S02]  /*d6d0*/  @UP0 UIADD3 UR5, UR5, 0x1, URZ ;  /* 0x0000000105050890 */ /* 0x000fe4000fffe03f */
[----:B------:R-:W-:Y:S02]  /*d6e0*/  UISETP.NE.AND UP0, UPT, UR6, URZ, UPT ;  /* 0x0000003f0600728c */ /* 0x000fe4000bf05270 */
[----:B------:R-:W-:-:S09]  /*d6f0*/  @!UP1 UIADD3 UR5, -UR5, URZ, URZ ;  /* 0x0000003f05059290 */ /* 0x000fd2000fffe13f */
[----:B------:R-:W-:-:S07]  /*d700*/  @!UP0 ULOP3.LUT UR5, URZ, UR6, URZ, 0x33, !UPT ;  /* 0x000000063f058292 */ /* 0x000fce000f8e333f */
[----:B------:R-:W-:-:S05]  /*d710*/  UMOV UR41, UR5 ;  /* 0x0000000500297c82 */ /* 0x000fca0008000000 */
.L_x_39:
[----:B------:R-:W-:Y:S01]  /*d720*/  UIMAD UR40, UR42, UR41, URZ ;  /* 0x000000292a2872a4 */ /* 0x000fe2000f8e023f */
[----:B------:R-:W-:-:S05]  /*d730*/  MOV R0, UR39 ;  /* 0x0000002700007c02 */ /* 0x000fca0008000f00 */
[----:B------:R-:W-:-:S05]  /*d740*/  IMAD.U32 R3, RZ, RZ, UR40 ;  /* 0x00000028ff037e24 */ /* 0x000fca000f8e00ff */
[----:B------:R-:W-:Y:S01]  /*d750*/  VIADDMNMX R18, R3, UR41, R0, PT ;  /* 0x0000002903127c46 */ /* 0x000fe2000b800100 */
[----:B------:R-:W-:Y:S02]  /*d760*/  IMAD.MOV.U32 R0, RZ, RZ, RZ ;  /* 0x000000ffff007224 */ /* 0x000fe400078e00ff */
[----:B------:R-:W-:Y:S01]  /*d770*/  IMAD.MOV.U32 R3, RZ, RZ, 0x1 ;  /* 0x00000001ff037424 */ /* 0x000fe200078e00ff */
[----:B------:R-:W-:Y:S01]  /*d780*/  ISETP.GT.AND P0, PT, R18, UR40, PT ;  /* 0x0000002812007c0c */ /* 0x000fe2000bf04270 */
[----:B------:R0:W-:-:S12]  /*d790*/  STL [R1+0x4], R18 ;  /* 0x0000041201007387 */ /* 0x0001d80000100800 */
[----:B0-----:R-:W-:Y:S05]  /*d7a0*/  @!P0 BRA `(.L_x_38) ;  /* 0x0000003800408947 */ /* 0x001fea0003800000 */
[----:B------:R-:W0:Y:S01]  /*d7b0*/  S2UR UR4, SR_CgaCtaId ;  /* 0x00000000000479c3 */ /* 0x000e220000008800 */
[----:B------:R-:W-:Y:S02]  /*d7c0*/  UMOV UR38, 0x400 ;  /* 0x0000040000267882 */ /* 0x000fe40000000000 */
[----:B0-----:R-:W-:-:S04]  /*d7d0*/  ULEA UR38, UR4, UR38, 0x18 ;  /* 0x0000002604267291 */ /* 0x001fc8000f8ec03f */
[----:B------:R-:W-:-:S04]  /*d7e0*/  UIADD3 UR4, UR38, 0x21400, URZ ;  /* 0x0002140026047890 */ /* 0x000fc8000fffe03f */
[----:B------:R-:W-:-:S06]  /*d7f0*/  ULOP3.LUT UP0, URZ, UR4, 0x3ff, URZ, 0xc0, !UPT ;  /* 0x000003ff043f7892 */ /* 0x000fcc000f80c03f */
[----:B------:R-:W-:-:S13]  /*d800*/  PLOP3.LUT P0, PT, PT, PT, UP0, 0x80, 0x0 ;  /* 0x000000000000781c */ /* 0x000fda0003f0f008 */
[----:B------:R-:W-:Y:S05]  /*d810*/  @!P0 BRA `(.L_x_40) ;  /* 0x0000000000408947 */ /* 0x000fea0003800000 */
[----:B------:R-:W-:Y:S01]  /*d820*/  MOV R2, 0x0 ;  /* 0x0000000000027802 */ /* 0x000fe20000000f00 */
[----:B------:R-:W-:Y:S01]  /*d830*/  ULDC.64 UR6, c[0x4][0xa8] ;  /* 0x01002a0000067ab9 */ /* 0x000fe20000000a00 */
[----:B------:R-:W-:Y:S01]  /*d840*/  ULDC.64 UR8, c[0x4][0xb0] ;  /* 0x01002c0000087ab9 */ /* 0x000fe20000000a00 */
[----:B------:R-:W-:Y:S01]  /*d850*/  ULDC.64 UR4, c[0x4][0x8] ;  /* 0x0100020000047ab9 */ /* 0x000fe20000000a00 */
[----:B------:R-:W-:Y:S01]  /*d860*/  IMAD.U32 R4, RZ, RZ, UR6 ;  /* 0x00000006ff047e24 */ /* 0x000fe2000f8e00ff */
[----:B------:R-:W-:Y:S01]  /*d870*/  MOV R7, UR9 ;  /* 0x0000000900077c02 */ /* 0x000fe20008000f00 */
[----:B------:R-:W0:Y:S01]  /*d880*/  LDC.64 R2, c[0x4][R2] ;  /* 0x0100000002027b82 */ /* 0x000e220000000a00 */
[----:B------:R-:W-:Y:S02]  /*d890*/  IMAD.U32 R5, RZ, RZ, UR7 ;  /* 0x00000007ff057e24 */ /* 0x000fe4000f8e00ff */
[----:B------:R-:W-:Y:S02]  /*d8a0*/  IMAD.U32 R6, RZ, RZ, UR8 ;  /* 0x00000008ff067e24 */ /* 0x000fe4000f8e00ff */
[----:B------:R-:W-:-:S02]  /*d8b0*/  IMAD.U32 R10, RZ, RZ, UR4 ;  /* 0x00000004ff0a7e24 */ /* 0x000fc4000f8e00ff */
[----:B------:R-:W-:Y:S02]  /*d8c0*/  IMAD.U32 R11, RZ, RZ, UR5 ;  /* 0x00000005ff0b7e24 */ /* 0x000fe4000f8e00ff */
[----:B------:R-:W-:Y:S02]  /*d8d0*/  IMAD.MOV.U32 R8, RZ, RZ, 0x70 ;  /* 0x00000070ff087424 */ /* 0x000fe400078e00ff */
[----:B------:R-:W-:Y:S02]  /*d8e0*/  IMAD.MOV.U32 R12, RZ, RZ, 0x1 ;  /* 0x00000001ff0c7424 */ /* 0x000fe400078e00ff */
[----:B------:R-:W-:-:S07]  /*d8f0*/  IMAD.MOV.U32 R13, RZ, RZ, RZ ;  /* 0x000000ffff0d7224 */ /* 0x000fce00078e00ff */
[----:B------:R-:W-:-:S07]  /*d900*/  LEPC R20, `(.L_x_40) ;  /* 0x000000001014794e */ /* 0x000fce0000000000 */
[----:B0-----:R-:W-:Y:S05]  /*d910*/  CALL.ABS.NOINC R2 ;  /* 0x0000000002007343 */ /* 0x001fea0003c00000 */
.L_x_40:
        /* <DEDUP_REMOVED lines=8> */
[----:B------:R0:W1:Y:S01]  /*d9a0*/  LDC.64 R2, c[0x4][R16] ;  /* 0x0100000010027b82 */ /* 0x0000620000000a00 */
[----:B------:R-:W-:Y:S01]  /*d9b0*/  IMAD.U32 R4, RZ, RZ, UR6 ;  /* 0x00000006ff047e24 */ /* 0x000fe2000f8e00ff */
[----:B------:R-:W-:Y:S01]  /*d9c0*/  MOV R5, UR7 ;  /* 0x0000000700057c02 */ /* 0x000fe20008000f00 */
        /* <DEDUP_REMOVED lines=9> */
.L_x_42:
[----:B------:R0:W1:Y:S01]  /*da60*/  LDC.64 R2, c[0x4][R16] ;  /* 0x0100000010027b82 */ /* 0x0000620000000a00 */
[----:B------:R-:W-:Y:S01]  /*da70*/  ULDC.64 UR6, c[0x4][0xa8] ;  /* 0x01002a0000067ab9 */ /* 0x000fe20000000a00 */
[----:B------:R-:W-:Y:S01]  /*da80*/  ULDC.64 UR8, c[0x4][0xb0] ;  /* 0x01002c0000087ab9 */ /* 0x000fe20000000a00 */
[----:B------:R-:W-:Y:S01]  /*da90*/  ULDC.64 UR4, c[0x4][0x18] ;  /* 0x0100060000047ab9 */ /* 0x000fe20000000a00 */
[----:B------:R-:W-:Y:S01]  /*daa0*/  IMAD.U32 R4, RZ, RZ, UR6 ;  /* 0x00000006ff047e24 */ /* 0x000fe2000f8e00ff */
[----:B------:R-:W-:Y:S01]  /*dab0*/  MOV R8, 0x70 ;  /* 0x0000007000087802 */ /* 0x000fe20000000f00 */
[----:B------:R-:W-:Y:S02]  /*dac0*/  IMAD.U32 R5, RZ, RZ, UR7 ;  /* 0x00000007ff057e24 */ /* 0x000fe4000f8e00ff */
[----:B------:R-:W-:Y:S02]  /*dad0*/  IMAD.U32 R6, RZ, RZ, UR8 ;  /* 0x00000008ff067e24 */ /* 0x000fe4000f8e00ff */
[----:B------:R-:W-:-:S02]  /*dae0*/  IMAD.U32 R7, RZ, RZ, UR9 ;  /* 0x00000009ff077e24 */ /* 0x000fc4000f8e00ff */
[----:B------:R-:W-:Y:S02]  /*daf0*/  IMAD.U32 R10, RZ, RZ, UR4 ;  /* 0x00000004ff0a7e24 */ /* 0x000fe4000f8e00ff */
[----:B------:R-:W-:Y:S02]  /*db00*/  IMAD.U32 R11, RZ, RZ, UR5 ;  /* 0x00000005ff0b7e24 */ /* 0x000fe4000f8e00ff */
[----:B------:R-:W-:Y:S02]  /*db10*/  IMAD.MOV.U32 R12, RZ, RZ, 0x1 ;  /* 0x00000001ff0c7424 */ /* 0x000fe400078e00ff */
[----:B0-----:R-:W-:-:S07]  /*db20*/  IMAD.MOV.U32 R13, RZ, RZ, RZ ;  /* 0x000000ffff0d7224 */ /* 0x001fce00078e00ff */
[----:B------:R-:W-:-:S07]  /*db30*/  LEPC R20, `(.L_x_41) ;  /* 0x000000001014794e */ /* 0x000fce0000000000 */
[----:B-1----:R-:W-:Y:S05]  /*db40*/  CALL.ABS.NOINC R2 ;  /* 0x0000000002007343 */ /* 0x002fea0003c00000 */
.L_x_41:
[----:B------:R-:W0:Y:S01]  /*db50*/  LDC.64 R2, c[0x0][0x9f8] ;  /* 0x00027e00ff027b82 */ /* 0x000e220000000a00 */
[----:B------:R-:W-:-:S07]  /*db60*/  ULDC.64 UR4, c[0x0][0x208] ;  /* 0x0000820000047ab9 */ /* 0x000fce0000000a00 */
[----:B------:R-:W1:Y:S01]  /*db70*/  LDC.64 R4, c[0x0][0x418] ;  /* 0x00010600ff047b82 */ /* 0x000e620000000a00 */
[----:B0-----:R-:W-:-:S04]  /*db80*/  ISETP.NE.U32.AND P0, PT, R2, RZ, PT ;  /* 0x000000ff0200720c */ /* 0x001fc80003f05070 */
[----:B------:R-:W-:-:S13]  /*db90*/  ISETP.NE.AND.EX P0, PT, R3, RZ, PT, P0 ;  /* 0x000000ff0300720c */ /* 0x000fda0003f05300 */
[----:B------:R-:W0:Y:S02]  /*dba0*/  @P0 LDC.64 R2, c[0x0][0x9f8] ;  /* 0x00027e00ff020b82 */ /* 0x000e240000000a00 */
[----:B0-----:R-:W-:-:S05]  /*dbb0*/  @P0 IMAD.WIDE R2, R19, 0x4, R2 ;  /* 0x0000000413020825 */ /* 0x001fca00078e0202 */
[----:B------:R-:W2:Y:S01]  /*dbc0*/  @P0 LDG.E R19, desc[UR4][R2.64] ;  /* 0x0000000402130981 */ /* 0x000ea2000c1e1900 */
[----:B-1----:R-:W-:Y:S01]  /*dbd0*/  ISETP.NE.U32.AND P0, PT, R4, RZ, PT ;  /* 0x000000ff0400720c */ /* 0x002fe20003f05070 */
[----:B------:R-:W-:Y:S01]  /*dbe0*/  UMOV UR4, 0xffffffff ;  /* 0xffffffff00047882 */ /* 0x000fe20000000000 */
[----:B------:R-:W-:Y:S01]  /*dbf0*/  LOP3.LUT R17, R17, 0xfffffffe, RZ, 0xc0, !PT ;  /* 0xfffffffe11117812 */ /* 0x000fe200078ec0ff */
[----:B------:R-:W0:Y:S01]  /*dc00*/  S2R R0, SR_TID.X ;  /* 0x0000000000007919 */ /* 0x000e220000002100 */
[----:B------:R-:W-:Y:S01]  /*dc10*/  ISETP.NE.AND.EX P1, PT, R5, RZ, PT, P0 ;  /* 0x000000ff0500720c */ /* 0x000fe20003f25300 */
[----:B------:R-:W-:-:S12]  /*dc20*/  VIADD R18, R18, 0xffffffff ;  /* 0xffffffff12127836 */ /* 0x000fd80000000000 */
[----:B------:R-:W-:Y:S02]  /*dc30*/  @P1 LOP3.LUT R17, R17, 0x1, RZ, 0xfc, !PT ;  /* 0x0000000111111812 */ /* 0x000fe400078efcff */
[----:B0-----:R-:W-:-:S04]  /*dc40*/  SHF.R.U32.HI R0, RZ, 0x5, R0 ;  /* 0x00000005ff007819 */ /* 0x001fc80000011600 */
[----:B------:R-:W-:Y:S02]  /*dc50*/  LOP3.LUT R0, R0, 0x3, RZ, 0xc0, !PT ;  /* 0x0000000300007812 */ /* 0x000fe400078ec0ff */
[----:B--2---:R-:W-:Y:S02]  /*dc60*/  SHF.R.S32.HI R7, RZ, 0x1f, R19 ;  /* 0x0000001fff077819 */ /* 0x004fe40000011413 */
[----:B------:R-:W-:-:S03]  /*dc70*/  SEL R16, R19, RZ, !P1 ;  /* 0x000000ff13107207 */ /* 0x000fc60004800000 */
[----:B------:R0:W-:Y:S01]  /*dc80*/  STL [R1], R7 ;  /* 0x0000000701007387 */ /* 0x0001e20000100800 */
[----:B------:R-:W-:Y:S05]  /*dc90*/  BRA.DIV UR4, `(.L_x_43) ;  /* 0x0000003a04547947 */ /* 0x000fea000b800000 */
[----:B------:R1:W2:Y:S02]  /*dca0*/  SHFL.IDX PT, R14, R0, RZ, 0x1f ;  /* 0x00001fff000e7589 */ /* 0x0002a400000e0000 */
.L_x_127:
[----:B--2---:R-:W-:Y:S02]  /*dcb0*/  ISETP.NE.AND P0, PT, R14, RZ, PT ;  /* 0x000000ff0e00720c */ /* 0x004fe40003f05270 */
[----:B------:R-:W-:Y:S02]  /*dcc0*/  PLOP3.LUT P2, PT, PT, PT, PT, 0x8, 0x0 ;  /* 0x000000000000781c */ /* 0x000fe40003f4e170 */
[----:B------:R-:W-:-:S11]  /*dcd0*/  LOP3.LUT R17, R17, 0xfffffffd, RZ, 0xc0, !PT ;  /* 0xfffffffd11117812 */ /* 0x000fd600078ec0ff */
[----:B------:R-:W-:Y:S01]  /*dce0*/  @P2 LOP3.LUT R17, R17, 0x2, RZ, 0xfc, !PT ;  /* 0x0000000211112812 */ /* 0x000fe200078efcff */
[----:B------:R-:W-:Y:S06]  /*dcf0*/  @P0 BRA `(.L_x_44) ;  /* 0x0000000400180947 */ /* 0x000fec0003800000 */
[----:B------:R-:W-:-:S03]  /*dd00*/  UMOV UR4, 0xffffffff ;  /* 0xffffffff00047882 */ /* 0x000fc60000000000 */
[----:B------:R-:W-:Y:S05]  /*dd10*/  BRA.DIV UR4, `(.L_x_45) ;  /* 0x0000003a04547947 */ /* 0x000fea000b800000 */
[----:B------:R-:W-:-:S13]  /*dd20*/  ELECT P6, URZ, PT ;  /* 0x00000000003f782f */ /* 0x000fda00038c0000 */
.L_x_130:
[----:B------:R-:W-:Y:S05]  /*dd30*/  @!P6 BRA `(.L_x_44) ;  /* 0x000000040008e947 */ /* 0x000fea0003800000 */
[----:B------:R-:W-:Y:S01]  /*dd40*/  IMAD.MOV.U32 R16, RZ, RZ, R19 ;  /* 0x000000ffff107224 */ /* 0x000fe200078e0013 */
[----:B------:R-:W-:Y:S06]  /*dd50*/  @!P1 BRA `(.L_x_46) ;  /* 0x00000000004c9947 */ /* 0x000fec0003800000 */
[----:B------:R-:W2:Y:S01]  /*dd60*/  LDC R6, c[0x0][0x43c] ;  /* 0x00010f00ff067b82 */ /* 0x000ea20000000800 */
[----:B-1----:R-:W-:Y:S01]  /*dd70*/  IMAD.MOV.U32 R0, RZ, RZ, R18 ;  /* 0x000000ffff007224 */ /* 0x002fe200078e0012 */
[----:B------:R-:W-:Y:S01]  /*dd80*/  ULDC.64 UR4, c[0x0][0x428] ;  /* 0x00010a0000047ab9 */ /* 0x000fe20000000a00 */
[----:B------:R-:W-:Y:S01]  /*dd90*/  ULDC.64 UR6, c[0x0][0x208] ;  /* 0x0000820000067ab9 */ /* 0x000fe20000000a00 */
[----:B------:R-:W-:-:S04]  /*dda0*/  IMAD R8, R7, UR4, RZ ;  /* 0x0000000407087c24 */ /* 0x000fc8000f8e02ff */
[----:B0-----:R-:W-:Y:S01]  /*ddb0*/  IMAD R7, R19, UR5, R8 ;  /* 0x0000000513077c24 */ /* 0x001fe2000f8e0208 */
[----:B--2---:R-:W-:-:S13]  /*ddc0*/  ISETP.NE.AND P0, PT, R6, 0x1, PT ;  /* 0x000000010600780c */ /* 0x004fda0003f05270 */
[----:B------:R-:W0:Y:S02]  /*ddd0*/  @P0 LDC.64 R2, c[0x0][0x440] ;  /* 0x00011000ff020b82 */ /* 0x000e240000000a00 */
[----:B0-----:R-:W-:-:S05]  /*dde0*/  @P0 IMAD.HI.U32 R2, R18, R2, RZ ;  /* 0x0000000212020227 */ /* 0x001fca00078e00ff */
[----:B------:R-:W-:-:S04]  /*ddf0*/  @P0 SHF.R.U32.HI R0, RZ, R3, R2 ;  /* 0x00000003ff000219 */ /* 0x000fc80000011602 */
[--C-:B------:R-:W-:Y:S01]  /*de00*/  SHF.R.S32.HI R3, RZ, 0x1f, R0.reuse ;  /* 0x0000001fff037819 */ /* 0x100fe20000011400 */
[----:B------:R-:W-:-:S04]  /*de10*/  IMAD.MOV.U32 R2, RZ, RZ, R0 ;  /* 0x000000ffff027224 */ /* 0x000fc800078e0000 */
[----:B------:R-:W-:-:S03]  /*de20*/  IMAD.WIDE.U32 R2, R19, UR4, R2 ;  /* 0x0000000413027c25 */ /* 0x000fc6000f8e0002 */
[----:B------:R-:W-:Y:S02]  /*de30*/  LEA R4, P0, R2, R4, 0x2 ;  /* 0x0000000402047211 */ /* 0x000fe400078010ff */
[----:B------:R-:W-:-:S04]  /*de40*/  IADD3 R3, R3, R7, RZ ;  /* 0x0000000703037210 */ /* 0x000fc80007ffe0ff */
[----:B------:R-:W-:-:S05]  /*de50*/  LEA.HI.X R5, R2, R5, R3, 0x2, P0 ;  /* 0x0000000502057211 */ /* 0x000fca00000f1403 */
[----:B------:R2:W5:Y:S01]  /*de60*/  LDG.E R16, desc[UR6][R4.64] ;  /* 0x0000000604107981 */ /* 0x000562000c1e1900 */
[----:B------:R-:W-:-:S04]  /*de70*/  IMAD.MOV R3, RZ, RZ, -R0 ;  /* 0x000000ffff037224 */ /* 0x000fc800078e0a00 */
[----:B------:R-:W-:-:S07]  /*de80*/  IMAD R18, R6, R3, R18 ;  /* 0x0000000306127224 */ /* 0x000fce00078e0212 */
.L_x_46:
[----:B-1----:R-:W-:Y:S01]  /*de90*/  IMAD.MOV.U32 R0, RZ, RZ, 0x1 ;  /* 0x00000001ff007424 */ /* 0x002fe200078e00ff */
[----:B------:R-:W1:Y:S04]  /*dea0*/  S2R R9, SR_TID.X ;  /* 0x0000000000097919 */ /* 0x000e680000002100 */
[----:B------:R-:W-:-:S04]  /*deb0*/  SHF.L.U32 R0, R0, 0x1f, RZ ;  /* 0x0000001f00007819 */ /* 0x000fc800000006ff */
[----:B------:R-:W3:Y:S01]  /*dec0*/  SYNCS.PHASECHK.TRANS64.TRYWAIT P0, [UR38+0x36840], R0 ;  /* 0x03684000ff0075a7 */ /* 0x000ee20008000166 */
[----:B-1----:R-:W-:-:S04]  /*ded0*/  LOP3.LUT R2, R9, 0x7f, RZ, 0xc0, !PT ;  /* 0x0000007f09027812 */ /* 0x002fc800078ec0ff */
[----:B------:R-:W-:Y:S01]  /*dee0*/  ISETP.NE.AND P1, PT, R2, RZ, PT ;  /* 0x000000ff0200720c */ /* 0x000fe20003f25270 */
[----:B---3--:R-:W-:-:S12]  /*def0*/  @!P0 BRA `(.L_x_47) ;  /* 0x0000003400fc8947 */ /* 0x008fd80003800000 */
.L_x_131:
[----:B------:R-:W-:Y:S05]  /*df00*/  @P1 BRA `(.L_x_48) ;  /* 0x0000000000181947 */ /* 0x000fea0003800000 */
[----:B------:R-:W3:Y:S01]  /*df10*/  S2R R2, SR_TID.X ;  /* 0x0000000000027919 */ /* 0x000ee20000002100 */
[----:B-1----:R-:W-:-:S04]  /*df20*/  IMAD.MOV.U32 R0, RZ, RZ, 0xa800 ;  /* 0x0000a800ff007424 */ /* 0x002fc800078e00ff */
[----:B------:R4:W-:Y:S01]  /*df30*/  SYNCS.ARRIVE.TRANS64 RZ, [UR38+0x36830], R0 ;  /* 0x03683000ffff79a7 */ /* 0x0009e20008000026 */
[----:B---3--:R-:W-:-:S13]  /*df40*/  LOP3.LUT P0, RZ, R2, 0x1f, RZ, 0xc0, !PT ;  /* 0x0000001f02ff7812 */ /* 0x008fda000780c0ff */
[----:B----4-:R-:W-:Y:S05]  /*df50*/  @!P0 BRA `(.L_x_48) ;  /* 0x0000000000048947 */ /* 0x010fea0003800000 */
[----:B------:R-:W-:Y:S01]  /*df60*/  BPT.TRAP 0x1 ;  /* 0x000000040000795c */ /* 0x000fe20000300000 */
.L_x_48:
[----:B------:R-:W-:Y:S01]  /*df70*/  R2UR UR11, R18 ;  /* 0x00000000120b72ca */ /* 0x000fe200000e0000 */
[----:B------:R-:W-:Y:S01]  /*df80*/  ULDC.64 UR4, c[0x0][0x198] ;  /* 0x0000660000047ab9 */ /* 0x000fe20000000a00 */
[----:B-----5:R-:W-:Y:S01]  /*df90*/  R2UR UR13, R16 ;  /* 0x00000000100d72ca */ /* 0x020fe200000e0000 */
[----:B------:R-:W-:Y:S01]  /*dfa0*/  UIADD3 UR4, UP0, UR4, 0x370, URZ ;  /* 0x0000037004047890 */ /* 0x000fe2000ff1e03f */
[----:B------:R-:W-:Y:S01]  /*dfb0*/  PLOP3.LUT P0, PT, PT, PT, PT, 0x80, 0x0 ;  /* 0x000000000000781c */ /* 0x000fe20003f0f070 */
[----:B------:R-:W-:Y:S01]  /*dfc0*/  UIADD3 UR8, UR38, 0x21400, URZ ;  /* 0x0002140026087890 */ /* 0x000fe2000fffe03f */
[----:B------:R-:W-:Y:S01]  /*dfd0*/  LOP3.LUT R17, R17, 0xfffffffd, RZ, 0xc0, !PT ;  /* 0xfffffffd11117812 */ /* 0x000fe200078ec0ff */
[----:B------:R-:W-:Y:S02]  /*dfe0*/  UIADD3 UR9, UR38, 0x36830, URZ ;  /* 0x0003683026097890 */ /* 0x000fe4000fffe03f */
[----:B------:R-:W-:Y:S02]  /*dff0*/  UIADD3.X UR5, URZ, UR5, URZ, UP0, !UPT ;  /* 0x000000053f057290 */ /* 0x000fe400087fe43f */
[----:B------:R-:W-:-:S02]  /*e000*/  UIADD3 UR24, UR38, 0x24c00, URZ ;  /* 0x00024c0026187890 */ /* 0x000fc4000fffe03f */
[----:B------:R-:W-:Y:S02]  /*e010*/  UIMAD UR11, UR11, 0x70, URZ ;  /* 0x000000700b0b78a4 */ /* 0x000fe4000f8e023f */
[----:B------:R-:W-:Y:S01]  /*e020*/  UIADD3 UR16, UR38, 0x28400, URZ ;  /* 0x0002840026107890 */ /* 0x000fe2000fffe03f */
[----:B------:R-:W-:Y:S01]  /*e030*/  UMOV UR6, 0x0 ;  /* 0x0000000000067882 */ /* 0x000fe20000000000 */
[----:B------:R-:W-:Y:S01]  /*e040*/  UMOV UR7, 0x14f00000 ;  /* 0x14f0000000077882 */ /* 0x000fe20000000000 */
[----:B------:R-:W-:Y:S01]  /*e050*/  UMOV UR10, URZ ;  /* 0x0000003f000a7c82 */ /* 0x000fe20008000000 */
[----:B------:R-:W-:Y:S01]  /*e060*/  UMOV UR12, UR36 ;  /* 0x00000024000c7c82 */ /* 0x000fe20008000000 */
[----:B------:R-:W-:Y:S01]  /*e070*/  UMOV UR26, 0x40 ;  /* 0x00000040001a7882 */ /* 0x000fe20000000000 */
[----:B------:R-:W-:Y:S01]  /*e080*/  UMOV UR28, UR36 ;  /* 0x00000024001c7c82 */ /* 0x000fe20008000000 */
[----:B------:R-:W-:Y:S01]  /*e090*/  UMOV UR25, UR9 ;  /* 0x0000000900197c82 */ /* 0x000fe20008000000 */
[----:B------:R-:W-:Y:S01]  /*e0a0*/  UMOV UR29, UR13 ;  /* 0x0000000d001d7c82 */ /* 0x000fe20008000000 */
[----:B------:R-:W-:Y:S01]  /*e0b0*/  UMOV UR27, UR11 ;  /* 0x0000000b001b7c82 */ /* 0x000fe20008000000 */
[----:B------:R-:W-:Y:S01]  /*e0c0*/  UMOV UR18, 0x80 ;  /* 0x0000008000127882 */ /* 0x000fe20000000000 */
[----:B------:R-:W-:Y:S01]  /*e0d0*/  UMOV UR20, UR36 ;  /* 0x0000002400147c82 */ /* 0x000fe20008000000 */
[----:B------:R-:W-:Y:S01]  /*e0e0*/  UMOV UR17, UR9 ;  /* 0x0000000900117c82 */ /* 0x000fe20008000000 */
[----:B------:R-:W-:Y:S01]  /*e0f0*/  UMOV UR21, UR13 ;  /* 0x0000000d00157c82 */ /* 0x000fe20008000000 */
[----:B------:R3:W-:Y:S01]  /*e100*/  UTMALDG.4D [UR8], [UR4], desc[UR6] ;  /* 0x00000608040075b4 */ /* 0x0007e20008019000 */
[----:B------:R-:W-:Y:S01]  /*e110*/  UMOV UR19, UR11 ;  /* 0x0000000b00137c82 */ /* 0x000fe20008000000 */
[----:B------:R-:W-:Y:S01]  /*e120*/  @P0 LOP3.LUT R17, R17, 0x2, RZ, 0xfc, !PT ;  /* 0x0000000211110812 */ /* 0x000fe200078efcff */
[----:B------:R3:W-:Y:S01]  /*e130*/  UTMALDG.4D [UR24], [UR4], desc[UR6] ;  /* 0x00000618040075b4 */ /* 0x0007e20008019000 */
[----:B------:R3:W-:Y:S02]  /*e140*/  UTMALDG.4D [UR16], [UR4], desc[UR6] ;  /* 0x00000610040075b4 */ /* 0x0007e40008019000 */
[----:B---3--:R-:W-:-:S03]  /*e150*/  NOP ;  /* 0x0000000000007918 */ /* 0x008fc60000000000 */
.L_x_44:
[----:B------:R-:W-:Y:S05]  /*e160*/  WARPSYNC.ALL ;  /* 0x0000000000007948 */ /* 0x000fea0003800000 */
[----:B------:R-:W-:Y:S01]  /*e170*/  UIADD3 UR4, UR38, 0x15400, URZ ;  /* 0x0001540026047890 */ /* 0x000fe2000fffe03f */
[----:B------:R-:W-:Y:S03]  /*e180*/  BAR.SYNC.DEFER_BLOCKING 0x8, 0x180 ;  /* 0x0206000000007b1d */ /* 0x000fe60000010000 */
[----:B------:R-:W-:-:S06]  /*e190*/  ULOP3.LUT UP0, URZ, UR4, 0x3ff, URZ, 0xc0, !UPT ;  /* 0x000003ff043f7892 */ /* 0x000fcc000f80c03f */
[----:B------:R-:W-:-:S13]  /*e1a0*/  PLOP3.LUT P0, PT, PT, PT, UP0, 0x80, 0x0 ;  /* 0x000000000000781c */ /* 0x000fda0003f0f008 */
[----:B------:R-:W-:Y:S05]  /*e1b0*/  @!P0 BRA `(.L_x_49) ;  /* 0x0000000000408947 */ /* 0x000fea0003800000 */
[----:B------:R-:W-:Y:S01]  /*e1c0*/  MOV R2, 0x0 ;  /* 0x0000000000027802 */ /* 0x000fe20000000f00 */
[----:B------:R-:W-:Y:S01]  /*e1d0*/  ULDC.64 UR6, c[0x4][0xa8] ;  /* 0x01002a0000067ab9 */ /* 0x000fe20000000a00 */
[----:B------:R-:W-:Y:S01]  /*e1e0*/  ULDC.64 UR8, c[0x4][0xb0] ;  /* 0x01002c0000087ab9 */ /* 0x000fe20000000a00 */
[----:B------:R-:W-:Y:S01]  /*e1f0*/  ULDC.64 UR4, c[0x4][0x20] ;  /* 0x0100080000047ab9 */ /* 0x000fe20000000a00 */
[----:B--2---:R-:W-:Y:S01]  /*e200*/  IMAD.U32 R4, RZ, RZ, UR6 ;  /* 0x00000006ff047e24 */ /* 0x004fe2000f8e00ff */
[----:B0-----:R-:W-:Y:S01]  /*e210*/  MOV R7, UR9 ;  /* 0x0000000900077c02 */ /* 0x001fe20008000f00 */
[----:B-1----:R-:W0:Y:S01]  /*e220*/  LDC.64 R2, c[0x4][R2] ;  /* 0x0100000002027b82 */ /* 0x002e220000000a00 */
        /* <DEDUP_REMOVED lines=9> */
.L_x_49:
[----:B------:R-:W3:Y:S01]  /*e2c0*/  LDC R6, c[0x0][0x448] ;  /* 0x00011200ff067b82 */ /* 0x000ee20000000800 */
[----:B------:R-:W4:Y:S01]  /*e2d0*/  S2R R14, SR_TID.X ;  /* 0x00000000000e7919 */ /* 0x000f220000002100 */
[----:B------:R-:W-:Y:S01]  /*e2e0*/  USHF.R.S32.HI UR6, URZ, 0x1f, UR36 ;  /* 0x0000001f3f067899 */ /* 0x000fe20008011424 */
[----:B------:R-:W-:Y:S01]  /*e2f0*/  ULDC.64 UR8, c[0x0][0x2d8] ;  /* 0x0000b60000087ab9 */ /* 0x000fe20000000a00 */
[----:B------:R-:W5:Y:S02]  /*e300*/  S2R R15, SR_CTAID.Z ;  /* 0x00000000000f7919 */ /* 0x000f640000002700 */
[----:B------:R-:W-:Y:S02]  /*e310*/  UIMAD UR6, UR6, UR8, URZ ;  /* 0x00000008060672a4 */ /* 0x000fe4000f8e023f */
[----:B-1----:R-:W1:Y:S01]  /*e320*/  LDC.64 R2, c[0x0][0x2e0] ;  /* 0x0000b800ff027b82 */ /* 0x002e620000000a00 */
[----:B------:R-:W0:Y:S01]  /*e330*/  S2R R12, SR_CTAID.X ;  /* 0x00000000000c7919 */ /* 0x000e220000002500 */
[----:B------:R-:W-:-:S02]  /*e340*/  UIMAD.WIDE.U32 UR4, UR36, UR8, URZ ;  /* 0x00000008240472a5 */ /* 0x000fc4000f8e003f */
[----:B------:R-:W-:-:S04]  /*e350*/  UIMAD UR6, UR36, UR9, UR6 ;  /* 0x00000009240672a4 */ /* 0x000fc8000f8e0206 */
[----:B------:R-:W-:Y:S01]  /*e360*/  UIADD3 UR5, UR5, UR6, URZ ;  /* 0x0000000605057290 */ /* 0x000fe2000fffe03f */
[----:B---3--:R-:W-:Y:S02]  /*e370*/  ISETP.NE.AND P0, PT, R6, 0x1, PT ;  /* 0x000000010600780c */ /* 0x008fe40003f05270 */
[C---:B----4-:R-:W-:Y:S01]  /*e380*/  LOP3.LUT R13, R14.reuse, 0x7f, RZ, 0xc0, !PT ;  /* 0x0000007f0e0d7812 */ /* 0x050fe200078ec0ff */
[----:B--2---:R-:W-:-:S10]  /*e390*/  IMAD.SHL.U32 R5, R14, 0x10, RZ ;  /* 0x000000100e057824 */ /* 0x004fd400078e00ff */
[----:B------:R-:W2:Y:S01]  /*e3a0*/  @P0 LDC R9, c[0x0][0x44c] ;  /* 0x00011300ff090b82 */ /* 0x000ea20000000800 */
[----:B------:R-:W-:Y:S02]  /*e3b0*/  SHF.R.U32.HI R8, RZ, 0x3, R13 ;  /* 0x00000003ff087819 */ /* 0x000fe4000001160d */
[----:B-----5:R-:W-:Y:S02]  /*e3c0*/  SHF.R.S32.HI R11, RZ, 0x1f, R15 ;  /* 0x0000001fff0b7819 */ /* 0x020fe4000001140f */
[----:B------:R-:W-:-:S03]  /*e3d0*/  LOP3.LUT R0, R8, 0x70, R5, 0xf8, !PT ;  /* 0x0000007008007812 */ /* 0x000fc600078ef805 */
[----:B0-----:R-:W0:Y:S01]  /*e3e0*/  @P0 LDC R7, c[0x0][0x450] ;  /* 0x00011400ff070b82 */ /* 0x001e220000000800 */
[----:B------:R-:W-:Y:S01]  /*e3f0*/  LEA R0, R12, R0, 0x7 ;  /* 0x000000000c007211 */ /* 0x000fe200078e38ff */
[----:B-1----:R-:W-:-:S04]  /*e400*/  IMAD R4, R11, R2, RZ ;  /* 0x000000020b047224 */ /* 0x002fc800078e02ff */
[C---:B------:R-:W-:Y:S02]  /*e410*/  IMAD R5, R15.reuse, R3, R4 ;  /* 0x000000030f057224 */ /* 0x040fe400078e0204 */
[----:B------:R-:W-:Y:S02]  /*e420*/  IMAD.MOV.U32 R4, RZ, RZ, R0 ;  /* 0x000000ffff047224 */ /* 0x000fe400078e0000 */
[----:B------:R-:W-:Y:S01]  /*e430*/  IMAD.WIDE.U32 R2, R15, R2, UR4 ;  /* 0x000000040f027e25 */ /* 0x000fe2000f8e0002 */
[----:B------:R-:W-:-:S03]  /*e440*/  ULDC.64 UR4, c[0x0][0x2d0] ;  /* 0x0000b40000047ab9 */ /* 0x000fc60000000a00 */
[----:B------:R-:W-:Y:S02]  /*e450*/  IMAD.IADD R3, R3, 0x1, R5 ;  /* 0x0000000103037824 */ /* 0x000fe400078e0205 */
[----:B--2---:R-:W-:Y:S01]  /*e460*/  @P0 IMAD.HI.U32 R10, R0, R9, RZ ;  /* 0x00000009000a0227 */ /* 0x004fe200078e00ff */
[----:B------:R-:W-:-:S04]  /*e470*/  SHF.L.U32 R9, R13, 0x3, RZ ;  /* 0x000000030d097819 */ /* 0x000fc800000006ff */
[----:B0-----:R-:W-:-:S04]  /*e480*/  @P0 SHF.R.U32.HI R4, RZ, R7, R10 ;  /* 0x00000007ff040219 */ /* 0x001fc8000001160a */
[--C-:B------:R-:W-:Y:S01]  /*e490*/  SHF.R.S32.HI R5, RZ, 0x1f, R4.reuse ;  /* 0x0000001fff057819 */ /* 0x100fe20000011404 */
[----:B------:R-:W-:Y:S02]  /*e4a0*/  IMAD.MOV R7, RZ, RZ, -R4 ;  /* 0x000000ffff077224 */ /* 0x000fe400078e0a04 */
[----:B------:R-:W-:-:S04]  /*e4b0*/  IMAD.WIDE.U32 R2, R4, UR4, R2 ;  /* 0x0000000404027c25 */ /* 0x000fc8000f8e0002 */
[----:B------:R-:W-:Y:S02]  /*e4c0*/  IMAD R5, R5, UR4, RZ ;  /* 0x0000000405057c24 */ /* 0x000fe4000f8e02ff */
[----:B------:R-:W-:Y:S02]  /*e4d0*/  IMAD R0, R6, R7, R0 ;  /* 0x0000000706007224 */ /* 0x000fe400078e0200 */
[----:B------:R-:W-:Y:S01]  /*e4e0*/  IMAD R5, R4, UR5, R5 ;  /* 0x0000000504057c24 */ /* 0x000fe2000f8e0205 */
[----:B------:R-:W-:Y:S02]  /*e4f0*/  ULDC.64 UR4, c[0x0][0x2c8] ;  /* 0x0000b20000047ab9 */ /* 0x000fe40000000a00 */
[----:B------:R-:W-:Y:S01]  /*e500*/  SHF.R.S32.HI R4, RZ, 0x1f, R0 ;  /* 0x0000001fff047819 */ /* 0x000fe20000011400 */
[----:B------:R-:W-:-:S04]  /*e510*/  IMAD.IADD R3, R3, 0x1, R5 ;  /* 0x0000000103037824 */ /* 0x000fc800078e0205 */
[----:B------:R-:W-:Y:S02]  /*e520*/  IMAD R5, R4, UR4, RZ ;  /* 0x0000000404057c24 */ /* 0x000fe4000f8e02ff */
[----:B------:R-:W-:-:S04]  /*e530*/  IMAD.WIDE.U32 R2, R0, UR4, R2 ;  /* 0x0000000400027c25 */ /* 0x000fc8000f8e0002 */
[----:B------:R-:W-:Y:S01]  /*e540*/  IMAD R5, R0, UR5, R5 ;  /* 0x0000000500057c24 */ /* 0x000fe2000f8e0205 */
[----:B------:R-:W-:Y:S02]  /*e550*/  ULDC.64 UR4, c[0x0][0x280] ;  /* 0x0000a00000047ab9 */ /* 0x000fe40000000a00 */
[----:B------:R-:W-:Y:S01]  /*e560*/  LEA R0, P0, R2, UR4, 0x1 ;  /* 0x0000000402007c11 */ /* 0x000fe2000f8008ff */
[----:B------:R-:W-:Y:S01]  /*e570*/  IMAD.IADD R7, R3, 0x1, R5 ;  /* 0x0000000103077824 */ /* 0x000fe200078e0205 */
[----:B------:R-:W-:-:S04]  /*e580*/  ULDC UR4, c[0x0][0x2b8] ;  /* 0x0000ae0000047ab9 */ /* 0x000fc80000000800 */
[----:B------:R-:W-:Y:S01]  /*e590*/  LEA.HI.X R7, R2, UR5, R7, 0x1, P0 ;  /* 0x0000000502077c11 */ /* 0x000fe200080f0c07 */
[----:B------:R-:W-:-:S05]  /*e5a0*/  IMAD.SHL.U32 R2, R14, 0x8, RZ ;  /* 0x000000080e027824 */ /* 0x000fca00078e00ff */
[C---:B------:R-:W-:Y:S02]  /*e5b0*/  LOP3.LUT R3, R2.reuse, 0x1c0, RZ, 0xc0, !PT ;  /* 0x000001c002037812 */ /* 0x040fe400078ec0ff */
[----:B------:R-:W-:Y:S02]  /*e5c0*/  LOP3.LUT R10, R2, 0x38, RZ, 0xc0, !PT ;  /* 0x00000038020a7812 */ /* 0x000fe400078ec0ff */
[----:B------:R-:W-:Y:S02]  /*e5d0*/  LOP3.LUT R3, R3, 0x38, R2, 0xf8, !PT ;  /* 0x0000003803037812 */ /* 0x000fe400078ef802 */
[C---:B------:R-:W-:Y:S02]  /*e5e0*/  LOP3.LUT R2, R10.reuse, 0x40, RZ, 0xfc, !PT ;  /* 0x000000400a027812 */ /* 0x040fe400078efcff */
[----:B------:R-:W-:Y:S02]  /*e5f0*/  ISETP.GE.AND P2, PT, R10, UR4, PT ;  /* 0x000000040a007c0c */ /* 0x000fe4000bf46270 */
[----:B------:R-:W-:-:S02]  /*e600*/  ISETP.GE.AND P0, PT, R2, UR4, PT ;  /* 0x0000000402007c0c */ /* 0x000fc4000bf06270 */
[----:B------:R-:W-:-:S04]  /*e610*/  LOP3.LUT R2, R10, 0x80, RZ, 0xfc, !PT ;  /* 0x000000800a027812 */ /* 0x000fc800078efcff */
[----:B------:R-:W-:Y:S01]  /*e620*/  ISETP.GE.AND P1, PT, R2, UR4, PT ;  /* 0x0000000402007c0c */ /* 0x000fe2000bf26270 */
[----:B------:R-:W-:Y:S01]  /*e630*/  UMOV UR4, 0xffffffff ;  /* 0xffffffff00047882 */ /* 0x000fe20000000000 */
[----:B------:R-:W-:-:S04]  /*e640*/  LOP3.LUT R2, R3, 0x38, R14, 0x78, !PT ;  /* 0x0000003803027812 */ /* 0x000fc800078e780e */
[----:B------:R-:W-:Y:S01]  /*e650*/  LOP3.LUT R9, R2, 0x200, R9, 0xf8, !PT ;  /* 0x0000020002097812 */ /* 0x000fe200078ef809 */
[----:B------:R-:W-:Y:S06]  /*e660*/  BRA.DIV UR4, `(.L_x_50) ;  /* 0x0000003204387947 */ /* 0x000fec000b800000 */
[----:B------:R-:W0:Y:S01]  /*e670*/  S2R R2, SR_CTAID.X ;  /* 0x0000000000027919 */ /* 0x000e220000002500 */
[----:B------:R-:W-:Y:S01]  /*e680*/  ULDC UR4, c[0x0][0x288] ;  /* 0x0000a20000047ab9 */ /* 0x000fe20000000800 */
[----:B------:R-:W-:Y:S01]  /*e690*/  ULDC.64 UR6, c[0x0][0x208] ;  /* 0x0000820000067ab9 */ /* 0x000fe20000000a00 */
[----:B------:R-:W-:Y:S01]  /*e6a0*/  IMAD R6, R6, UR4, RZ ;  /* 0x0000000406067c24 */ /* 0x000fe2000f8e02ff */
[----:B------:R-:W-:Y:S04]  /*e6b0*/  SHFL.IDX PT, R14, R0, RZ, 0x181f ;  /* 0x00181fff000e7589 */ /* 0x000fe800000e0000 */
[----:B------:R-:W-:Y:S01]  /*e6c0*/  SHFL.IDX PT, R4, R7, 0x1, 0x181f ;  /* 0x00381f0007047f89 */ /* 0x000fe200000e0000 */
[----:B0-----:R-:W-:-:S03]  /*e6d0*/  IMAD R8, R2, 0x80, R8 ;  /* 0x0000008002087824 */ /* 0x001fc600078e0208 */
[----:B------:R-:W0:Y:S01]  /*e6e0*/  SHFL.IDX PT, R2, R7, RZ, 0x181f ;  /* 0x00181fff07027589 */ /* 0x000e2200000e0000 */
[C---:B------:R-:W-:Y:S01]  /*e6f0*/  VIADD R5, R8.reuse, 0x10 ;  /* 0x0000001008057836 */ /* 0x040fe20000000000 */
[----:B------:R-:W-:-:S13]  /*e700*/  ISETP.GE.AND P3, PT, R8, R6, PT ;  /* 0x000000060800720c */ /* 0x000fda0003f66270 */
[----:B------:R-:W-:Y:S01]  /*e710*/  @!P3 LEA R21, R9, UR38, 0x1 ;  /* 0x000000260915bc11 */ /* 0x000fe2000f8e08ff */
[----:B0-----:R-:W-:Y:S02]  /*e720*/  IMAD.MOV.U32 R3, RZ, RZ, R2 ;  /* 0x000000ffff037224 */ /* 0x001fe400078e0002 */
[----:B------:R-:W-:Y:S02]  /*e730*/  IMAD.MOV.U32 R2, RZ, RZ, R14 ;  /* 0x000000ffff027224 */ /* 0x000fe400078e000e */
[----:B------:R-:W0:Y:S02]  /*e740*/  SHFL.IDX PT, R14, R0, 0x1, 0x181f ;  /* 0x00381f00000e7f89 */ /* 0x000e2400000e0000 */
[----:B------:R-:W-:-:S05]  /*e750*/  @!P3 IMAD.WIDE.U32 R2, R10, 0x2, R2 ;  /* 0x000000020a02b825 */ /* 0x000fca00078e0002 */
[----:B------:R-:W-:Y:S04]  /*e760*/  @!P3 LDGSTS.E.BYPASS.LTC128B.128 [R21+0x15400], desc[UR6][R2.64], !P2 ;  /* 0x154000000215bfae */ /* 0x000fe8000d101d46 */
[----:B------:R-:W-:Y:S04]  /*e770*/  @!P3 LDGSTS.E.BYPASS.LTC128B.128 [R21+0x19400], desc[UR6][R2.64+0x80], !P0 ;  /* 0x194000800215bfae */ /* 0x000fe8000c101d46 */
[----:B------:R1:W-:Y:S01]  /*e780*/  @!P3 LDGSTS.E.BYPASS.LTC128B.128 [R21+0x1d400], desc[UR6][R2.64+0x100], !P1 ;  /* 0x1d4001000215bfae */ /* 0x0003e2000c901d46 */
[----:B------:R-:W-:Y:S01]  /*e790*/  ISETP.GE.AND P3, PT, R5, R6, PT ;  /* 0x000000060500720c */ /* 0x000fe20003f66270 */
[----:B------:R-:W-:-:S02]  /*e7a0*/  IMAD.MOV.U32 R5, RZ, RZ, R4 ;  /* 0x000000ffff057224 */ /* 0x000fc400078e0004 */
[----:B0-----:R-:W-:Y:S02]  /*e7b0*/  IMAD.MOV.U32 R4, RZ, RZ, R14 ;  /* 0x000000ffff047224 */ /* 0x001fe400078e000e */
[----:B------:R-:W-:Y:S01]  /*e7c0*/  SHFL.IDX PT, R14, R0, 0x2, 0x181f ;  /* 0x00581f00000e7f89 */ /* 0x000fe200000e0000 */
[----:B-1----:R-:W-:-:S07]  /*e7d0*/  IADD3 R3, R8, 0x20, RZ ;  /* 0x0000002008037810 */ /* 0x002fce0007ffe0ff */
[----:B------:R-:W-:Y:S01]  /*e7e0*/  @!P3 IMAD.WIDE.U32 R4, R10, 0x2, R4 ;  /* 0x000000020a04b825 */ /* 0x000fe200078e0004 */
[----:B------:R-:W0:Y:S01]  /*e7f0*/  SHFL.IDX PT, R2, R7, 0x2, 0x181f ;  /* 0x00581f0007027f89 */ /* 0x000e2200000e0000 */
[----:B------:R-:W-:-:S05]  /*e800*/  @!P3 LEA R20, R9, UR38, 0x1 ;  /* 0x000000260914bc11 */ /* 0x000fca000f8e08ff */
[----:B------:R-:W-:Y:S04]  /*e810*/  @!P3 LDGSTS.E.BYPASS.LTC128B.128 [R20+0x15c00], desc[UR6][R4.64], !P2 ;  /* 0x15c000000414bfae */ /* 0x000fe8000d101d46 */
[----:B------:R-:W-:Y:S04]  /*e820*/  @!P3 LDGSTS.E.BYPASS.LTC128B.128 [R20+0x19c00], desc[UR6][R4.64+0x80], !P0 ;  /* 0x19c000800414bfae */ /* 0x000fe8000c101d46 */
[----:B------:R1:W-:Y:S01]  /*e830*/  @!P3 LDGSTS.E.BYPASS.LTC128B.128 [R20+0x1dc00], desc[UR6][R4.64+0x100], !P1 ;  /* 0x1dc001000414bfae */ /* 0x0003e2000c901d46 */
[----:B------:R-:W-:Y:S01]  /*e840*/  ISETP.GE.AND P3, PT, R3, R6, PT ;  /* 0x000000060300720c */ /* 0x000fe20003f66270 */
[----:B0-----:R-:W-:-:S02]  /*e850*/  IMAD.MOV.U32 R3, RZ, RZ, R2 ;  /* 0x000000ffff037224 */ /* 0x001fc400078e0002 */
[----:B------:R-:W-:Y:S01]  /*e860*/  IMAD.MOV.U32 R2, RZ, RZ, R14 ;  /* 0x000000ffff027224 */ /* 0x000fe200078e000e */
[----:B-1----:R-:W0:Y:S09]  /*e870*/  SHFL.IDX PT, R4, R7, 0x3, 0x181f ;  /* 0x00781f0007047f89 */ /* 0x002e3200000e0000 */
[----:B------:R-:W-:Y:S01]  /*e880*/  @!P3 LEA R21, R9, UR38, 0x1 ;  /* 0x000000260915bc11 */ /* 0x000fe2000f8e08ff */
[----:B------:R-:W-:Y:S01]  /*e890*/  VIADD R5, R8, 0x30 ;  /* 0x0000003008057836 */ /* 0x000fe20000000000 */
[----:B------:R-:W1:Y:S01]  /*e8a0*/  SHFL.IDX PT, R14, R0, 0x3, 0x181f ;  /* 0x00781f00000e7f89 */ /* 0x000e6200000e0000 */
[----:B------:R-:W-:-:S05]  /*e8b0*/  @!P3 IMAD.WIDE.U32 R2, R10, 0x2, R2 ;  /* 0x000000020a02b825 */ /* 0x000fca00078e0002 */
[----:B------:R-:W-:Y:S04]  /*e8c0*/  @!P3 LDGSTS.E.BYPASS.LTC128B.128 [R21+0x16400], desc[UR6][R2.64], !P2 ;  /* 0x164000000215bfae */ /* 0x000fe8000d101d46 */
[----:B------:R-:W-:Y:S04]  /*e8d0*/  @!P3 LDGSTS.E.BYPASS.LTC128B.128 [R21+0x1a400], desc[UR6][R2.64+0x80], !P0 ;  /* 0x1a4000800215bfae */ /* 0x000fe8000c101d46 */
[----:B------:R2:W-:Y:S01]  /*e8e0*/  @!P3 LDGSTS.E.BYPASS.LTC128B.128 [R21+0x1e400], desc[UR6][R2.64+0x100], !P1 ;  /* 0x1e4001000215bfae */ /* 0x0005e2000c901d46 */
[----:B------:R-:W-:Y:S01]  /*e8f0*/  ISETP.GE.AND P3, PT, R5, R6, PT ;  /* 0x000000060500720c */ /* 0x000fe20003f66270 */
[----:B0-----:R-:W-:-:S02]  /*e900*/  IMAD.MOV.U32 R5, RZ, RZ, R4 ;  /* 0x000000ffff057224 */ /* 0x001fc400078e0004 */
[----:B-1----:R-:W-:Y:S01]  /*e910*/  IMAD.MOV.U32 R4, RZ, RZ, R14 ;  /* 0x000000ffff047224 */ /* 0x002fe200078e000e */
[----:B--2---:R-:W0:Y:S01]  /*e920*/  SHFL.IDX PT, R2, R7, 0x4, 0x181f ;  /* 0x00981f0007027f89 */ /* 0x004e2200000e0000 */
[----:B------:R-:W-:-:S08]  /*e930*/  VIADD R3, R8, 0x40 ;  /* 0x0000004008037836 */ /* 0x000fd00000000000 */
[----:B------:R-:W-:Y:S01]  /*e940*/  @!P3 LEA R20, R9, UR38, 0x1 ;  /* 0x000000260914bc11 */ /* 0x000fe2000f8e08ff */
[----:B------:R-:W-:Y:S01]  /*e950*/  @!P3 IMAD.WIDE.U32 R4, R10, 0x2, R4 ;  /* 0x000000020a04b825 */ /* 0x000fe200078e0004 */
[----:B------:R-:W1:Y:S04]  /*e960*/  SHFL.IDX PT, R14, R0, 0x4, 0x181f ;  /* 0x00981f00000e7f89 */ /* 0x000e6800000e0000 */
[----:B------:R-:W-:Y:S04]  /*e970*/  @!P3 LDGSTS.E.BYPASS.LTC128B.128 [R20+0x16c00], desc[UR6][R4.64], !P2 ;  /* 0x16c000000414bfae */ /* 0x000fe8000d101d46 */
[----:B------:R-:W-:Y:S04]  /*e980*/  @!P3 LDGSTS.E.BYPASS.LTC128B.128 [R20+0x1ac00], desc[UR6][R4.64+0x80], !P0 ;  /* 0x1ac000800414bfae */ /* 0x000fe8000c101d46 */
[----:B------:R2:W-:Y:S01]  /*e990*/  @!P3 LDGSTS.E.BYPASS.LTC128B.128 [R20+0x1ec00], desc[UR6][R4.64+0x100], !P1 ;  /* 0x1ec001000414bfae */ /* 0x0005e2000c901d46 */
[----:B------:R-:W-:-:S02]  /*e9a0*/  ISETP.GE.AND P3, PT, R3, R6, PT ;  /* 0x000000060300720c */ /* 0x000fc40003f66270 */
[----:B0-----:R-:W-:Y:S01]  /*e9b0*/  MOV R3, R2 ;  /* 0x0000000200037202 */ /* 0x001fe20000000f00 */
[----:B-1----:R-:W-:Y:S01]  /*e9c0*/  IMAD.MOV.U32 R2, RZ, RZ, R14 ;  /* 0x000000ffff027224 */ /* 0x002fe200078e000e */
[----:B--2---:R-:W0:Y:S09]  /*e9d0*/  SHFL.IDX PT, R4, R7, 0x5, 0x181f ;  /* 0x00b81f0007047f89 */ /* 0x004e3200000e0000 */
        /* <DEDUP_REMOVED lines=13> */
[C---:B------:R-:W-:Y:S01]  /*eab0*/  @!P3 IMAD.WIDE.U32 R4, R10.reuse, 0x2, R4 ;  /* 0x000000020a04b825 */ /* 0x040fe200078e0004 */
[----:B------:R-:W1:Y:S04]  /*eac0*/  SHFL.IDX PT, R14, R0, 0x6, 0x181f ;  /* 0x00d81f00000e7f89 */ /* 0x000e6800000e0000 */
[----:B------:R-:W-:Y:S04]  /*ead0*/  @!P3 LDGSTS.E.BYPASS.LTC128B.128 [R20+0x17c00], desc[UR6][R4.64], !P2 ;  /* 0x17c000000414bfae */ /* 0x000fe8000d101d46 */
[----:B------:R-:W-:Y:S04]  /*eae0*/  @!P3 LDGSTS.E.BYPASS.LTC128B.128 [R20+0x1bc00], desc[UR6][R4.64+0x80], !P0 ;  /* 0x1bc000800414bfae */ /* 0x000fe8000c101d46 */
[----:B------:R2:W-:Y:S01]  /*eaf0*/  @!P3 LDGSTS.E.BYPASS.LTC128B.128 [R20+0x1fc00], desc[UR6][R4.64+0x100], !P1 ;  /* 0x1fc001000414bfae */ /* 0x0005e2000c901d46 */
[----:B------:R-:W-:Y:S01]  /*eb00*/  ISETP.GE.AND P3, PT, R3, R6, PT ;  /* 0x000000060300720c */ /* 0x000fe20003f66270 */
[----:B0-----:R-:W-:Y:S01]  /*eb10*/  IMAD.MOV.U32 R3, RZ, RZ, R2 ;  /* 0x000000ffff037224 */ /* 0x001fe200078e0002 */
[----:B-1----:R-:W-:Y:S01]  /*eb20*/  MOV R2, R14 ;  /* 0x0000000e00027202 */ /* 0x002fe20000000f00 */
[----:B--2---:R0:W1:Y:S10]  /*eb30*/  SHFL.IDX PT, R4, R7, 0x7, 0x181f ;  /* 0x00f81f0007047f89 */ /* 0x00407400000e0000 */
[----:B------:R-:W-:Y:S01]  /*eb40*/  @!P3 LEA R21, R9, UR38, 0x1 ;  /* 0x000000260915bc11 */ /* 0x000fe2000f8e08ff */
[----:B------:R-:W-:Y:S01]  /*eb50*/  @!P3 IMAD.WIDE.U32 R2, R10, 0x2, R2 ;  /* 0x000000020a02b825 */ /* 0x000fe200078e0002 */
[----:B------:R0:W2:Y:S04]  /*eb60*/  SHFL.IDX PT, R14, R0, 0x7, 0x181f ;  /* 0x00f81f00000e7f89 */ /* 0x0000a800000e0000 */
[----:B------:R0:W-:Y:S04]  /*eb70*/  @!P3 LDGSTS.E.BYPASS.LTC128B.128 [R21+0x18400], desc[UR6][R2.64], !P2 ;  /* 0x184000000215bfae */ /* 0x0001e8000d101d46 */
[----:B------:R0:W-:Y:S04]  /*eb80*/  @!P3 LDGSTS.E.BYPASS.LTC128B.128 [R21+0x1c400], desc[UR6][R2.64+0x80], !P0 ;  /* 0x1c4000800215bfae */ /* 0x0001e8000c101d46 */
[----:B------:R0:W-:Y:S02]  /*eb90*/  @!P3 LDGSTS.E.BYPASS.LTC128B.128 [R21+0x20400], desc[UR6][R2.64+0x100], !P1 ;  /* 0x204001000215bfae */ /* 0x0001e4000c901d46 */
.L_x_148:
[----:B0-----:R-:W-:Y:S01]  /*eba0*/  VIADD R3, R8, 0x70 ;  /* 0x0000007008037836 */ /* 0x001fe20000000000 */
[----:B------:R-:W-:Y:S01]  /*ebb0*/  BSSY B0, `(.L_x_51) ;  /* 0x000000e000007945 */ /* 0x000fe20003800000 */
[----:B--2---:R-:W-:-:S03]  /*ebc0*/  IMAD.MOV.U32 R2, RZ, RZ, R14 ;  /* 0x000000ffff027224 */ /* 0x004fc600078e000e */
[----:B------:R-:W-:Y:S01]  /*ebd0*/  ISETP.GE.AND P3, PT, R3, R6, PT ;  /* 0x000000060300720c */ /* 0x000fe20003f66270 */
[----:B-1----:R-:W-:-:S12]  /*ebe0*/  IMAD.MOV.U32 R3, RZ, RZ, R4 ;  /* 0x000000ffff037224 */ /* 0x002fd800078e0004 */
[----:B------:R-:W-:Y:S05]  /*ebf0*/  @P3 BRA `(.L_x_52) ;  /* 0x0000000000243947 */ /* 0x000fea0003800000 */
[----:B------:R-:W-:Y:S01]  /*ec00*/  IMAD.WIDE.U32 R10, R10, 0x2, R2 ;  /* 0x000000020a0a7825 */ /* 0x000fe200078e0002 */
[----:B------:R-:W-:Y:S01]  /*ec10*/  LEA R9, R9, UR38, 0x1 ;  /* 0x0000002609097c11 */ /* 0x000fe2000f8e08ff */
[----:B------:R-:W-:-:S04]  /*ec20*/  ULDC.64 UR4, c[0x0][0x208] ;  /* 0x0000820000047ab9 */ /* 0x000fc80000000a00 */
[----:B------:R-:W-:Y:S01]  /*ec30*/  @!PT LDS RZ, [RZ] ;  /* 0x00000000fffff984 */ /* 0x000fe20000000800 */
[----:B------:R-:W-:Y:S01]  /*ec40*/  @!PT LDS RZ, [RZ] ;  /* 0x00000000fffff984 */ /* 0x000fe20000000800 */
[----:B------:R-:W-:Y:S01]  /*ec50*/  @!PT LDS RZ, [RZ] ;  /* 0x00000000fffff984 */ /* 0x000fe20000000800 */
[----:B------:R0:W-:Y:S04]  /*ec60*/  LDGSTS.E.BYPASS.LTC128B.128 [R9+0x18c00], desc[UR4][R10.64], !P2 ;  /* 0x18c000000a097fae */ /* 0x0001e8000d101d44 */
[----:B------:R0:W-:Y:S04]  /*ec70*/  LDGSTS.E.BYPASS.LTC128B.128 [R9+0x1cc00], desc[UR4][R10.64+0x80], !P0 ;  /* 0x1cc000800a097fae */ /* 0x0001e8000c101d44 */
[----:B------:R0:W-:Y:S02]  /*ec80*/  LDGSTS.E.BYPASS.LTC128B.128 [R9+0x20c00], desc[UR4][R10.64+0x100], !P1 ;  /* 0x20c001000a097fae */ /* 0x0001e4000c901d44 */
.L_x_52:
[----:B------:R-:W-:Y:S05]  /*ec90*/  BSYNC B0 ;  /* 0x0000000000007941 */ /* 0x000fea0003800000 */
.L_x_51:
[----:B------:R-:W-:Y:S01]  /*eca0*/  NOP ;  /* 0x0000000000007918 */ /* 0x000fe20000000000 */
[----:B------:R-:W-:Y:S01]  /*ecb0*/  SYNCS.ARRIVE.TRANS64.RED.A0T1 RZ, [UR38+0x36800], RZ ;  /* 0x036800ffffff79a7 */ /* 0x000fe20008200426 */
[----:B------:R-:W-:Y:S01]  /*ecc0*/  IMAD.MOV.U32 R0, RZ, RZ, 0x1 ;  /* 0x00000001ff007424 */ /* 0x000fe200078e00ff */
[----:B------:R-:W-:Y:S04]  /*ecd0*/  ARRIVES.LDGSTSBAR.64.TRANSCNT [UR38+0x36800] ;  /* 0x03680000ff0079b0 */ /* 0x000fe80008000aa6 */
[----:B------:R-:W-:Y:S01]  /*ece0*/  SHF.L.U32 R0, R0, 0x1f, RZ ;  /* 0x0000001f00007819 */ /* 0x000fe200000006ff */
[----:B------:R-:W-:Y:S01]  /*ecf0*/  NOP ;  /* 0x0000000000007918 */ /* 0x000fe20000000000 */
[----:B------:R-:W2:Y:S01]  /*ed00*/  LDL.LU R3, [R1+0x4] ;  /* 0x0000040001037983 */ /* 0x000ea20000300800 */
[----:B------:R-:W-:Y:S01]  /*ed10*/  SYNCS.ARRIVE.TRANS64.A1T0 RZ, [UR38+0x36800], RZ ;  /* 0x036800ffffff79a7 */ /* 0x000fe20008100026 */
[----:B------:R-:W1:Y:S01]  /*ed20*/  SYNCS.PHASECHK.TRANS64.TRYWAIT P0, [UR38+0x36820], R0 ;  /* 0x03682000ff0075a7 */ /* 0x000e620008000166 */
[----:B--2---:R-:W-:-:S05]  /*ed30*/  VIADD R6, R3, 0xfffffffe ;  /* 0xfffffffe03067836 */ /* 0x004fca0000000000 */
[----:B------:R-:W-:Y:S01]  /*ed40*/  ISETP.GE.AND P1, PT, R6, UR40, PT ;  /* 0x0000002806007c0c */ /* 0x000fe2000bf26270 */
[----:B-1----:R-:W-:-:S12]  /*ed50*/  @!P0 BRA `(.L_x_53) ;  /* 0x00000034003c8947 */ /* 0x002fd80003800000 */
.L_x_149:
[----:B0-----:R-:W-:Y:S01]  /*ed60*/  IMAD.MOV.U32 R10, RZ, RZ, 0x1 ;  /* 0x00000001ff0a7424 */ /* 0x001fe200078e00ff */
[----:B-1----:R-:W-:Y:S01]  /*ed70*/  MOV R0, RZ ;  /* 0x000000ff00007202 */ /* 0x002fe20000000f00 */
[----:B------:R-:W-:Y:S06]  /*ed80*/  @!P1 BRA `(.L_x_54) ;  /* 0x0000001c009c9947 */ /* 0x000fec0003800000 */
[----:B------:R-:W-:Y:S01]  /*ed90*/  UIADD3 UR4, UR42, 0x1, URZ ;  /* 0x000000012a047890 */ /* 0x000fe2000fffe03f */
[----:B------:R-:W-:Y:S01]  /*eda0*/  LOP3.LUT R2, RZ, UR40, RZ, 0x33, !PT ;  /* 0x00000028ff027c12 */ /* 0x000fe2000f8e33ff */
[----:B------:R-:W0:Y:S01]  /*edb0*/  S2R R4, SR_TID.X ;  /* 0x0000000000047919 */ /* 0x000e220000002100 */
[----:B------:R-:W-:Y:S01]  /*edc0*/  IMAD.MOV.U32 R10, RZ, RZ, 0x1 ;  /* 0x00000001ff0a7424 */ /* 0x000fe200078e00ff */
[----:B------:R-:W-:-:S04]  /*edd0*/  UIMAD UR4, UR4, UR41, URZ ;  /* 0x00000029040472a4 */ /* 0x000fc8000f8e023f */
[----:B------:R-:W-:-:S04]  /*ede0*/  UISETP.LT.AND UP0, UPT, UR39, UR4, UPT ;  /* 0x000000042700728c */ /* 0x000fc8000bf01270 */
[----:B------:R-:W-:-:S06]  /*edf0*/  USEL UR4, UR39, UR4, UP0 ;  /* 0x0000000427047287 */ /* 0x000fcc0008000000 */
[----:B------:R-:W-:-:S05]  /*ee00*/  IMAD R3, RZ, RZ, -UR4 ;  /* 0x80000004ff037e24 */ /* 0x000fca000f8e02ff */
[----:B------:R-:W-:-:S04]  /*ee10*/  VIADDMNMX R2, R3, 0x1, R2, !PT ;  /* 0x0000000103027846 */ /* 0x000fc80007800102 */
[----:B------:R-:W-:Y:S02]  /*ee20*/  R2UR UR5, R2 ;  /* 0x00000000020572ca */ /* 0x000fe400000e0000 */
[----:B------:R-:W-:Y:S02]  /*ee30*/  LOP3.LUT R2, RZ, UR4, RZ, 0x33, !PT ;  /* 0x00000004ff027c12 */ /* 0x000fe4000f8e33ff */
[----:B0-----:R-:W-:Y:S01]  /*ee40*/  LOP3.LUT R9, R4, 0x1f, RZ, 0xc0, !PT ;  /* 0x0000001f04097812 */ /* 0x001fe200078ec0ff */
[----:B------:R-:W-:-:S08]  /*ee50*/  IMAD.MOV.U32 R4, RZ, RZ, R16 ;  /* 0x000000ffff047224 */ /* 0x000fd000078e0010 */
[----:B------:R-:W-:Y:S02]  /*ee60*/  UIADD3 UR6, UR5, -0x2, URZ ;  /* 0xfffffffe05067890 */ /* 0x000fe4000fffe03f */
[----:B------:R-:W-:-:S04]  /*ee70*/  UIADD3 UR5, UR4, UR5, URZ ;  /* 0x0000000504057290 */ /* 0x000fc8000fffe03f */
[----:B------:R-:W-:Y:S02]  /*ee80*/  ISETP.NE.AND P0, PT, R2, UR6, PT ;  /* 0x0000000602007c0c */ /* 0x000fe4000bf05270 */
[----:B------:R-:W-:-:S05]  /*ee90*/  IMAD.U32 R11, RZ, RZ, UR5 ;  /* 0x00000005ff0b7e24 */ /* 0x000fca000f8e00ff */
[----:B------:R-:W-:-:S06]  /*eea0*/  LOP3.LUT R11, R11, 0x1, RZ, 0xc0, !PT ;  /* 0x000000010b0b7812 */ /* 0x000fcc00078ec0ff */
[----:B------:R-:W-:Y:S05]  /*eeb0*/  @!P0 BRA `(.L_x_55) ;  /* 0x0000001000ec8947 */ /* 0x000fea0003800000 */
[----:B------:R-:W-:Y:S01]  /*eec0*/  R2UR UR4, R11 ;  /* 0x000000000b0472ca */ /* 0x000fe200000e0000 */
[----:B------:R-:W-:Y:S01]  /*eed0*/  BSSY B0, `(.L_x_55) ;  /* 0x0000139000007945 */ /* 0x000fe20003800000 */
[----:B------:R-:W-:Y:S02]  /*eee0*/  IMAD.MOV.U32 R7, RZ, RZ, 0x1 ;  /* 0x00000001ff077424 */ /* 0x000fe400078e00ff */
[----:B------:R-:W-:-:S09]  /*eef0*/  IMAD.MOV.U32 R4, RZ, RZ, R16 ;  /* 0x000000ffff047224 */ /* 0x000fd200078e0010 */
[----:B------:R-:W-:-:S06]  /*ef00*/  UIADD3 UR4, UR5, -UR4, URZ ;  /* 0x8000000405047290 */ /* 0x000fcc000fffe03f */
[----:B------:R-:W-:-:S07]  /*ef10*/  MOV R8, UR4 ;  /* 0x0000000400087c02 */ /* 0x000fce0008000f00 */
.L_x_90:
[----:B------:R-:W-:Y:S01]  /*ef20*/  LOP3.LUT P0, RZ, R17, 0x2, RZ, 0xc0, !PT ;  /* 0x0000000211ff7812 */ /* 0x000fe2000780c0ff */
[----:B------:R-:W-:Y:S01]  /*ef30*/  VIADD R8, R8, 0xfffffffe ;  /* 0xfffffffe08087836 */ /* 0x000fe20000000000 */
[----:B------:R-:W-:Y:S04]  /*ef40*/  BSSY B1, `(.L_x_56) ;  /* 0x0000096000017945 */ /* 0x000fe80003800000 */
[----:B------:R-:W-:-:S07]  /*ef50*/  ISETP.NE.AND P1, PT, R8, RZ, PT ;  /* 0x000000ff0800720c */ /* 0x000fce0003f25270 */
[----:B------:R-:W-:Y:S06]  /*ef60*/  @!P0 BRA `(.L_x_57) ;  /* 0x00000008004c8947 */ /* 0x000fec0003800000 */
[----:B------:R-:W-:Y:S01]  /*ef70*/  LOP3.LUT P0, RZ, R17, 0x1, RZ, 0xc0, !PT ;  /* 0x0000000111ff7812 */ /* 0x000fe2000780c0ff */
[----:B------:R-:W-:-:S12]  /*ef80*/  IMAD.MOV.U32 R10, RZ, RZ, R6 ;  /* 0x000000ffff0a7224 */ /* 0x000fd800078e0006 */
[----:B------:R-:W-:Y:S05]  /*ef90*/  @!P0 BRA `(.L_x_58) ;  /* 0x0000000000508947 */ /* 0x000fea0003800000 */
[----:B------:R-:W2:Y:S01]  /*efa0*/  LDL R5, [R1] ;  /* 0x0000000001057983 */ /* 0x000ea20000100800 */
[----:B------:R-:W0:Y:S01]  /*efb0*/  LDC R10, c[0x0][0x43c] ;  /* 0x00010f00ff0a7b82 */ /* 0x000e220000000800 */
[----:B------:R-:W-:Y:S01]  /*efc0*/  ULDC.64 UR4, c[0x0][0x428] ;  /* 0x00010a0000047ab9 */ /* 0x000fe20000000a00 */
[----:B------:R-:W-:Y:S01]  /*efd0*/  ULDC.64 UR6, c[0x0][0x208] ;  /* 0x0000820000067ab9 */ /* 0x000fe20000000a00 */
[----:B0-----:R-:W-:-:S13]  /*efe0*/  ISETP.NE.AND P0, PT, R10, 0x1, PT ;  /* 0x000000010a00780c */ /* 0x001fda0003f05270 */
[----:B------:R-:W0:Y:S02]  /*eff0*/  @P0 LDC.64 R2, c[0x0][0x440] ;  /* 0x00011000ff020b82 */ /* 0x000e240000000a00 */
[----:B0-----:R-:W-:-:S04]  /*f000*/  @P0 IMAD.HI.U32 R4, R6, R2, RZ ;  /* 0x0000000206040227 */ /* 0x001fc800078e00ff */
[----:B------:R-:W-:Y:S01]  /*f010*/  IMAD.MOV.U32 R2, RZ, RZ, R6 ;  /* 0x000000ffff027224 */ /* 0x000fe200078e0006 */
[----:B------:R-:W-:-:S04]  /*f020*/  @P0 SHF.R.U32.HI R2, RZ, R3, R4 ;  /* 0x00000003ff020219 */ /* 0x000fc80000011604 */
[--C-:B------:R-:W-:Y:S01]  /*f030*/  SHF.R.S32.HI R3, RZ, 0x1f, R2.reuse ;  /* 0x0000001fff037819 */ /* 0x100fe20000011402 */
[----:B--2---:R-:W-:Y:S02]  /*f040*/  IMAD R4, R5, UR4, RZ ;  /* 0x0000000405047c24 */ /* 0x004fe4000f8e02ff */
[----:B------:R-:W-:Y:S02]  /*f050*/  IMAD.MOV R5, RZ, RZ, -R2 ;  /* 0x000000ffff057224 */ /* 0x000fe400078e0a02 */
[C---:B------:R-:W-:Y:S02]  /*f060*/  IMAD R4, R19.reuse, UR5, R4 ;  /* 0x0000000513047c24 */ /* 0x040fe4000f8e0204 */
[----:B------:R-:W-:Y:S01]  /*f070*/  IMAD.WIDE.U32 R2, R19, UR4, R2 ;  /* 0x0000000413027c25 */ /* 0x000fe2000f8e0002 */
[----:B------:R-:W-:-:S03]  /*f080*/  ULDC.64 UR4, c[0x0][0x418] ;  /* 0x0001060000047ab9 */ /* 0x000fc60000000a00 */
[----:B------:R-:W-:Y:S01]  /*f090*/  IMAD.IADD R3, R4, 0x1, R3 ;  /* 0x0000000104037824 */ /* 0x000fe200078e0203 */
[----:B------:R-:W-:Y:S01]  /*f0a0*/  LEA R4, P0, R2, UR4, 0x2 ;  /* 0x0000000402047c11 */ /* 0x000fe2000f8010ff */
[----:B------:R-:W-:-:S03]  /*f0b0*/  IMAD R10, R10, R5, R6 ;  /* 0x000000050a0a7224 */ /* 0x000fc600078e0206 */
[----:B------:R-:W-:-:S05]  /*f0c0*/  LEA.HI.X R5, R2, UR5, R3, 0x2, P0 ;  /* 0x0000000502057c11 */ /* 0x000fca00080f1403 */
[----:B------:R0:W5:Y:S04]  /*f0d0*/  LDG.E R4, desc[UR6][R4.64] ;  /* 0x0000000604047981 */ /* 0x000168000c1e1900 */
.L_x_58:
[----:B------:R-:W1:Y:S01]  /*f0e0*/  S2R R2, SR_TID.X ;  /* 0x0000000000027919 */ /* 0x000e620000002100 */
[----:B------:R-:W-:Y:S01]  /*f0f0*/  BSSY B2, `(.L_x_59) ;  /* 0x0000006000027945 */ /* 0x000fe20003800000 */
[----:B-1----:R-:W-:Y:S02]  /*f100*/  LOP3.LUT R3, R2, 0x7f, RZ, 0xc0, !PT ;  /* 0x0000007f02037812 */ /* 0x002fe400078ec0ff */
[----:B------:R-:W-:Y:S02]  /*f110*/  SHF.L.U32 R2, R7, 0x1f, RZ ;  /* 0x0000001f07027819 */ /* 0x000fe400000006ff */
[----:B------:R-:W-:Y:S02]  /*f120*/  ISETP.NE.AND P2, PT, R3, RZ, PT ;  /* 0x000000ff0300720c */ /* 0x000fe40003f45270 */
[----:B------:R-:W1:Y:S02]  /*f130*/  SYNCS.PHASECHK.TRANS64.TRYWAIT P0, [UR38+0x36848], R2 ;  /* 0x03684802ff0075a7 */ /* 0x000e640008000166 */
[----:B-1----:R-:W-:Y:S09]  /*f140*/  @!P0 BRA `(.L_x_60) ;  /* 0x0000003000588947 */ /* 0x002ff20003800000 */
.L_x_150:
[----:B------:R-:W-:Y:S05]  /*f150*/  BSYNC B2 ;  /* 0x0000000000027941 */ /* 0x000fea0003800000 */
.L_x_59:
[----:B------:R-:W-:Y:S04]  /*f160*/  BSSY B2, `(.L_x_61) ;  /* 0x0000007000027945 */ /* 0x000fe80003800000 */
[----:B------:R-:W-:Y:S05]  /*f170*/  @P2 BRA `(.L_x_62) ;  /* 0x0000000000142947 */ /* 0x000fea0003800000 */
[----:B------:R-:W-:Y:S01]  /*f180*/  ISETP.NE.AND P0, PT, R9, RZ, PT ;  /* 0x000000ff0900720c */ /* 0x000fe20003f05270 */
[----:B-1----:R-:W-:-:S04]  /*f190*/  IMAD.MOV.U32 R3, RZ, RZ, 0xa800 ;  /* 0x0000a800ff037424 */ /* 0x002fc800078e00ff */
[----:B------:R2:W-:Y:S08]  /*f1a0*/  SYNCS.ARRIVE.TRANS64 RZ, [UR38+0x36838], R3 ;  /* 0x03683803ffff79a7 */ /* 0x0005f00008000026 */
[----:B--2---:R-:W-:Y:S05]  /*f1b0*/  @!P0 BRA `(.L_x_62) ;  /* 0x0000000000048947 */ /* 0x004fea0003800000 */
[----:B------:R-:W-:Y:S01]  /*f1c0*/  BPT.TRAP 0x1 ;  /* 0x000000040000795c */ /* 0x000fe20000300000 */
.L_x_62:
[----:B------:R-:W-:Y:S05]  /*f1d0*/  BSYNC B2 ;  /* 0x0000000000027941 */ /* 0x000fea0003800000 */
.L_x_61:
[----:B0-----:R-:W-:Y:S01]  /*f1e0*/  MOV R5, RZ ;  /* 0x000000ff00057202 */ /* 0x001fe20000000f00 */
[----:B------:R-:W-:Y:S01]  /*f1f0*/  ULDC.64 UR4, c[0x0][0x198] ;  /* 0x0000660000047ab9 */ /* 0x000fe20000000a00 */
[----:B------:R-:W-:Y:S01]  /*f200*/  PLOP3.LUT P0, PT, PT, PT, PT, 0x80, 0x0 ;  /* 0x000000000000781c */ /* 0x000fe20003f0f070 */
[----:B------:R-:W-:Y:S01]  /*f210*/  UIADD3 UR4, UP0, UR4, 0x370, URZ ;  /* 0x0000037004047890 */ /* 0x000fe2000ff1e03f */
[----:B------:R-:W-:Y:S01]  /*f220*/  R2UR UR34, R5 ;  /* 0x00000000052272ca */ /* 0x000fe200000e0000 */
[----:B-1----:R-:W-:Y:S01]  /*f230*/  IMAD R3, R10, 0x70, RZ ;  /* 0x000000700a037824 */ /* 0x002fe200078e02ff */
[----:B------:R-:W-:Y:S02]  /*f240*/  UIADD3 UR32, UR38, 0x2bc00, URZ ;  /* 0x0002bc0026207890 */ /* 0x000fe4000fffe03f */
[----:B------:R-:W-:Y:S02]  /*f250*/  UIADD3 UR33, UR38, 0x36838, URZ ;  /* 0x0003683826217890 */ /* 0x000fe4000fffe03f */
[----:B------:R-:W-:Y:S01]  /*f260*/  UIADD3.X UR5, URZ, UR5, URZ, UP0, !UPT ;  /* 0x000000053f057290 */ /* 0x000fe200087fe43f */
[----:B------:R-:W-:Y:S01]  /*f270*/  UMOV UR6, 0x0 ;  /* 0x0000000000067882 */ /* 0x000fe20000000000 */
[----:B------:R-:W-:-:S10]  /*f280*/  UMOV UR7, 0x14f00000 ;  /* 0x14f0000000077882 */ /* 0x000fd40000000000 */
.L_x_63:
[----:B------:R-:W-:-:S13]  /*f290*/  @P0 ELECT P3, URZ, PT ;  /* 0x00000000003f082f */ /* 0x000fda0003860000 */
[----:B-----5:R-:W-:Y:S02]  /*f2a0*/  @P3 R2UR UR37, R4 ;  /* 0x00000000042532ca */ /* 0x020fe400000e0000 */
[----:B------:R-:W-:Y:S02]  /*f2b0*/  @P3 R2UR UR35, R3 ;  /* 0x00000000032332ca */ /* 0x000fe400000e0000 */
[----:B------:R-:W-:Y:S02]  /*f2c0*/  @P3 PLOP3.LUT P0, PT, P3, PT, PT, 0x8, 0x0 ;  /* 0x000000000000381c */ /* 0x000fe40001f0e170 */
[----:B------:R-:W-:-:S09]  /*f2d0*/  PLOP3.LUT P3, PT, PT, PT, PT, 0x8, 0x0 ;  /* 0x000000000000781c */ /* 0x000fd20003f6e170 */
[----:B------:R0:W-:Y:S02]  /*f2e0*/  UTMALDG.4D [UR32], [UR4], desc[UR6] ;  /* 0x00000620040075b4 */ /* 0x0001e40008019000 */
[----:B0-----:R-:W-:Y:S05]  /*f2f0*/  @P0 BRA.U.ANY `(.L_x_63) ;  /* 0xfffffffd00e40947 */ /* 0x001fea000393ffff */
[----:B------:R-:W-:Y:S01]  /*f300*/  IMAD.MOV.U32 R12, RZ, RZ, 0x40 ;  /* 0x00000040ff0c7424 */ /* 0x000fe200078e00ff */
[----:B------:R-:W-:Y:S01]  /*f310*/  PLOP3.LUT P0, PT, PT, PT, PT, 0x80, 0x0 ;  /* 0x000000000000781c */ /* 0x000fe20003f0f070 */
[----:B------:R-:W-:Y:S01]  /*f320*/  UIADD3 UR8, UR38, 0x2f400, URZ ;  /* 0x0002f40026087890 */ /* 0x000fe2000fffe03f */
[----:B------:R-:W-:Y:S02]  /*f330*/  UMOV UR6, 0x0 ;  /* 0x0000000000067882 */ /* 0x000fe40000000000 */
[----:B------:R-:W-:Y:S01]  /*f340*/  R2UR UR10, R12 ;  /* 0x000000000c0a72ca */ /* 0x000fe200000e0000 */
[----:B------:R-:W-:-:S14]  /*f350*/  UMOV UR7, 0x14f00000 ;  /* 0x14f0000000077882 */ /* 0x000fdc0000000000 */
.L_x_64:
[----:B------:R-:W-:-:S13]  /*f360*/  @P0 ELECT P3, URZ, PT ;  /* 0x00000000003f082f */ /* 0x000fda0003860000 */
[----:B------:R-:W-:Y:S01]  /*f370*/  @P3 R2UR UR13, R4 ;  /* 0x00000000040d32ca */ /* 0x000fe200000e0000 */
[----:B------:R-:W-:Y:S01]  /*f380*/  UMOV UR9, UR33 ;  /* 0x0000002100097c82 */ /* 0x000fe20008000000 */
[----:B------:R-:W-:Y:S01]  /*f390*/  @P3 R2UR UR11, R3 ;  /* 0x00000000030b32ca */ /* 0x000fe200000e0000 */
[----:B------:R-:W-:Y:S01]  /*f3a0*/  UMOV UR12, UR36 ;  /* 0x00000024000c7c82 */ /* 0x000fe20008000000 */
        /* <DEDUP_REMOVED lines=10> */
.L_x_65:
        /* <DEDUP_REMOVED lines=9> */
[----:B------:R-:W0:Y:S01]  /*f4e0*/  SYNCS.PHASECHK.TRANS64.TRYWAIT P0, [UR38+0x36860], R2 ;  /* 0x03686002ff0075a7 */ /* 0x000e220008000166 */
[----:B------:R-:W-:Y:S04]  /*f4f0*/  BSSY B2, `(.L_x_66) ;  /* 0x0000002000027945 */ /* 0x000fe80003800000 */
[----:B0-----:R-:W-:Y:S05]  /*f500*/  @!P0 BRA `(.L_x_67) ;  /* 0x0000002c00808947 */ /* 0x001fea0003800000 */
.L_x_151:
[----:B------:R-:W-:Y:S05]  /*f510*/  BSYNC B2 ;  /* 0x0000000000027941 */ /* 0x000fea0003800000 */
.L_x_66:
[----:B------:R-:W-:Y:S01]  /*f520*/  BSSY B2, `(.L_x_68) ;  /* 0x0000009000027945 */ /* 0x000fe20003800000 */
[----:B0-----:R-:W-:Y:S02]  /*f530*/  IMAD.MOV.U32 R2, RZ, RZ, 0x0 ;  /* 0x00000000ff027424 */ /* 0x001fe400078e00ff */
[----:B------:R-:W-:Y:S01]  /*f540*/  IMAD.MOV.U32 R3, RZ, RZ, 0x14f00000 ;  /* 0x14f00000ff037424 */ /* 0x000fe200078e00ff */
[----:B------:R-:W-:Y:S06]  /*f550*/  @P2 BRA `(.L_x_69) ;  /* 0x0000000000142947 */ /* 0x000fec0003800000 */
[----:B------:R-:W-:Y:S01]  /*f560*/  ISETP.NE.AND P0, PT, R9, RZ, PT ;  /* 0x000000ff0900720c */ /* 0x000fe20003f05270 */
[----:B------:R-:W-:-:S04]  /*f570*/  IMAD.MOV.U32 R14, RZ, RZ, 0xa800 ;  /* 0x0000a800ff0e7424 */ /* 0x000fc800078e00ff */
[----:B------:R0:W-:Y:S08]  /*f580*/  SYNCS.ARRIVE.TRANS64 RZ, [UR38+0x36850], R14 ;  /* 0x0368500effff79a7 */ /* 0x0001f00008000026 */
[----:B0-----:R-:W-:Y:S05]  /*f590*/  @!P0 BRA `(.L_x_69) ;  /* 0x0000000000048947 */ /* 0x001fea0003800000 */
[----:B------:R-:W-:Y:S01]  /*f5a0*/  BPT.TRAP 0x1 ;  /* 0x000000040000795c */ /* 0x000fe20000300000 */
.L_x_69:
[----:B------:R-:W-:Y:S05]  /*f5b0*/  BSYNC B2 ;  /* 0x0000000000027941 */ /* 0x000fea0003800000 */
.L_x_68:
[----:B------:R-:W-:Y:S01]  /*f5c0*/  R2UR UR6, R2 ;  /* 0x00000000020672ca */ /* 0x000fe200000e0000 */
[----:B------:R-:W-:Y:S01]  /*f5d0*/  ULDC.64 UR4, c[0x0][0x198] ;  /* 0x0000660000047ab9 */ /* 0x000fe20000000a00 */
[----:B------:R-:W-:Y:S01]  /*f5e0*/  R2UR UR7, R3 ;  /* 0x00000000030772ca */ /* 0x000fe200000e0000 */
[----:B------:R-:W-:Y:S01]  /*f5f0*/  UIADD3 UR4, UP0, UR4, 0x470, URZ ;  /* 0x0000047004047890 */ /* 0x000fe2000ff1e03f */
[----:B------:R-:W-:Y:S01]  /*f600*/  R2UR UR10, R5 ;  /* 0x00000000050a72ca */ /* 0x000fe200000e0000 */
[----:B------:R-:W-:Y:S01]  /*f610*/  IMAD R5, R18, 0x70, RZ ;  /* 0x0000007012057824 */ /* 0x000fe200078e02ff */
[----:B------:R-:W-:Y:S01]  /*f620*/  PLOP3.LUT P0, PT, PT, PT, PT, 0x80, 0x0 ;  /* 0x000000000000781c */ /* 0x000fe20003f0f070 */
[----:B------:R-:W-:Y:S02]  /*f630*/  UIADD3 UR8, UR38, 0x400, URZ ;  /* 0x0000040026087890 */ /* 0x000fe4000fffe03f */
[----:B------:R-:W-:Y:S02]  /*f640*/  UIADD3 UR9, UR38, 0x36850, URZ ;  /* 0x0003685026097890 */ /* 0x000fe4000fffe03f */
[----:B------:R-:W-:-:S12]  /*f650*/  UIADD3.X UR5, URZ, UR5, URZ, UP0, !UPT ;  /* 0x000000053f057290 */ /* 0x000fd800087fe43f */
.L_x_70:
[----:B------:R-:W-:-:S13]  /*f660*/  @P0 ELECT P2, URZ, PT ;  /* 0x00000000003f082f */ /* 0x000fda0003840000 */
[----:B------:R-:W-:Y:S01]  /*f670*/  @P2 R2UR UR13, R16 ;  /* 0x00000000100d22ca */ /* 0x000fe200000e0000 */
[----:B------:R-:W-:Y:S01]  /*f680*/  UMOV UR12, UR36 ;  /* 0x00000024000c7c82 */ /* 0x000fe20008000000 */
[----:B------:R-:W-:Y:S02]  /*f690*/  @P2 R2UR UR11, R5 ;  /* 0x00000000050b22ca */ /* 0x000fe400000e0000 */
[----:B------:R-:W-:Y:S02]  /*f6a0*/  @P2 PLOP3.LUT P0, PT, P2, PT, PT, 0x8, 0x0 ;  /* 0x000000000000281c */ /* 0x000fe4000170e170 */
[----:B------:R-:W-:-:S09]  /*f6b0*/  PLOP3.LUT P2, PT, PT, PT, PT, 0x8, 0x0 ;  /* 0x000000000000781c */ /* 0x000fd20003f4e170 */
[----:B------:R0:W-:Y:S02]  /*f6c0*/  UTMALDG.4D [UR8], [UR4], desc[UR6] ;  /* 0x00000608040075b4 */ /* 0x0001e40008019000 */
[----:B0-----:R-:W-:Y:S05]  /*f6d0*/  @P0 BRA.U.ANY `(.L_x_70) ;  /* 0xfffffffd00e00947 */ /* 0x001fea000393ffff */
[----:B------:R-:W-:Y:S01]  /*f6e0*/  R2UR UR10, R12 ;  /* 0x000000000c0a72ca */ /* 0x000fe200000e0000 */
[----:B------:R-:W-:Y:S01]  /*f6f0*/  UIADD3 UR8, UR38, 0x3c00, URZ ;  /* 0x00003c0026087890 */ /* 0x000fe2000fffe03f */
[----:B------:R-:W-:Y:S02]  /*f700*/  R2UR UR6, R2 ;  /* 0x00000000020672ca */ /* 0x000fe400000e0000 */
[----:B------:R-:W-:Y:S02]  /*f710*/  R2UR UR7, R3 ;  /* 0x00000000030772ca */ /* 0x000fe400000e0000 */
[----:B------:R-:W-:-:S13]  /*f720*/  PLOP3.LUT P0, PT, PT, PT, PT, 0x80, 0x0 ;  /* 0x000000000000781c */ /* 0x000fda0003f0f070 */
.L_x_71:
        /* <DEDUP_REMOVED lines=13> */
.L_x_72:
        /* <DEDUP_REMOVED lines=8> */
[----:B------:R-:W-:Y:S01]  /*f880*/  IMAD.MOV.U32 R18, RZ, RZ, R10 ;  /* 0x000000ffff127224 */ /* 0x000fe200078e000a */
[----:B------:R-:W-:-:S07]  /*f890*/  MOV R16, R4 ;  /* 0x0000000400107202 */ /* 0x000fce0000000f00 */
.L_x_57:
[----:B------:R-:W-:Y:S05]  /*f8a0*/  BSYNC B1 ;  /* 0x0000000000017941 */ /* 0x000fea0003800000 */
.L_x_56:
[----:B------:R-:W-:Y:S01]  /*f8b0*/  LOP3.LUT P0, RZ, R17, 0x2, RZ, 0xc0, !PT ;  /* 0x0000000211ff7812 */ /* 0x000fe2000780c0ff */
[----:B------:R-:W-:Y:S01]  /*f8c0*/  BSSY B1, `(.L_x_73) ;  /* 0x0000096000017945 */ /* 0x000fe20003800000 */
[----:B------:R-:W-:-:S11]  /*f8d0*/  LOP3.LUT R10, R7, 0x1, RZ, 0x3c, !PT ;  /* 0x00000001070a7812 */ /* 0x000fd600078e3cff */
[----:B------:R-:W-:Y:S05]  /*f8e0*/  @!P0 BRA `(.L_x_74) ;  /* 0x00000008004c8947 */ /* 0x000fea0003800000 */
[----:B------:R-:W-:Y:S01]  /*f8f0*/  LOP3.LUT P0, RZ, R17, 0x1, RZ, 0xc0, !PT ;  /* 0x0000000111ff7812 */ /* 0x000fe2000780c0ff */
[----:B------:R-:W-:-:S12]  /*f900*/  VIADD R12, R6, 0xffffffff ;  /* 0xffffffff060c7836 */ /* 0x000fd80000000000 */
        /* <DEDUP_REMOVED lines=9> */
[----:B------:R-:W-:-:S05]  /*f9a0*/  @P0 SHF.R.U32.HI R2, RZ, R3, R4 ;  /* 0x00000003ff020219 */ /* 0x000fca0000011604 */
[----:B------:R-:W-:-:S04]  /*f9b0*/  IMAD.MOV R3, RZ, RZ, -R2 ;  /* 0x000000ffff037224 */ /* 0x000fc800078e0a02 */
[----:B------:R-:W-:Y:S01]  /*f9c0*/  IMAD R12, R5, R3, R12 ;  /* 0x00000003050c7224 */ /* 0x000fe200078e020c */
[----:B------:R-:W-:-:S03]  /*f9d0*/  SHF.R.S32.HI R3, RZ, 0x1f, R2 ;  /* 0x0000001fff037819 */ /* 0x000fc60000011402 */
[----:B------:R-:W-:-:S04]  /*f9e0*/  IMAD.WIDE.U32 R2, R19, UR4, R2 ;  /* 0x0000000413027c25 */ /* 0x000fc8000f8e0002 */
[----:B--2---:R-:W-:-:S04]  /*f9f0*/  IMAD R4, R13, UR4, RZ ;  /* 0x000000040d047c24 */ /* 0x004fc8000f8e02ff */
[----:B------:R-:W-:Y:S01]  /*fa00*/  IMAD R4, R19, UR5, R4 ;  /* 0x0000000513047c24 */ /* 0x000fe2000f8e0204 */
[----:B------:R-:W-:-:S03]  /*fa10*/  ULDC.64 UR4, c[0x0][0x418] ;  /* 0x0001060000047ab9 */ /* 0x000fc60000000a00 */
[----:B------:R-:W-:Y:S01]  /*fa20*/  IMAD.IADD R3, R4, 0x1, R3 ;  /* 0x0000000104037824 */ /* 0x000fe200078e0203 */
[----:B------:R-:W-:-:S04]  /*fa30*/  LEA R4, P0, R2, UR4, 0x2 ;  /* 0x0000000402047c11 */ /* 0x000fc8000f8010ff */
[----:B------:R-:W-:-:S05]  /*fa40*/  LEA.HI.X R5, R2, UR5, R3, 0x2, P0 ;  /* 0x0000000502057c11 */ /* 0x000fca00080f1403 */
[----:B------:R0:W5:Y:S04]  /*fa50*/  LDG.E R4, desc[UR6][R4.64] ;  /* 0x0000000604047981 */ /* 0x000168000c1e1900 */
.L_x_75:
[----:B------:R-:W1:Y:S01]  /*fa60*/  S2R R2, SR_TID.X ;  /* 0x0000000000027919 */ /* 0x000e620000002100 */
[----:B------:R-:W-:Y:S01]  /*fa70*/  BSSY B2, `(.L_x_76) ;  /* 0x0000006000027945 */ /* 0x000fe20003800000 */
[----:B-1----:R-:W-:Y:S02]  /*fa80*/  LOP3.LUT R3, R2, 0x7f, RZ, 0xc0, !PT ;  /* 0x0000007f02037812 */ /* 0x002fe400078ec0ff */
[----:B------:R-:W-:Y:S02]  /*fa90*/  SHF.L.U32 R2, R10, 0x1f, RZ ;  /* 0x0000001f0a027819 */ /* 0x000fe400000006ff */
[----:B------:R-:W-:Y:S02]  /*faa0*/  ISETP.NE.AND P2, PT, R3, RZ, PT ;  /* 0x000000ff0300720c */ /* 0x000fe40003f45270 */
[----:B------:R-:W1:Y:S02]  /*fab0*/  SYNCS.PHASECHK.TRANS64.TRYWAIT P0, [UR38+0x36840], R2 ;  /* 0x03684002ff0075a7 */ /* 0x000e640008000166 */
[----:B-1----:R-:W-:Y:S09]  /*fac0*/  @!P0 BRA `(.L_x_77) ;  /* 0x0000002800288947 */ /* 0x002ff20003800000 */
.L_x_152:
[----:B------:R-:W-:Y:S05]  /*fad0*/  BSYNC B2 ;  /* 0x0000000000027941 */ /* 0x000fea0003800000 */
.L_x_76:
[----:B------:R-:W-:Y:S04]  /*fae0*/  BSSY B2, `(.L_x_78) ;  /* 0x0000007000027945 */ /* 0x000fe80003800000 */
[----:B------:R-:W-:Y:S05]  /*faf0*/  @P2 BRA `(.L_x_79) ;  /* 0x0000000000142947 */ /* 0x000fea0003800000 */
[----:B------:R-:W-:Y:S01]  /*fb00*/  ISETP.NE.AND P0, PT, R9, RZ, PT ;  /* 0x000000ff0900720c */ /* 0x000fe20003f05270 */
[----:B-1----:R-:W-:-:S04]  /*fb10*/  IMAD.MOV.U32 R2, RZ, RZ, 0xa800 ;  /* 0x0000a800ff027424 */ /* 0x002fc800078e00ff */
[----:B------:R2:W-:Y:S08]  /*fb20*/  SYNCS.ARRIVE.TRANS64 RZ, [UR38+0x36830], R2 ;  /* 0x03683002ffff79a7 */ /* 0x0005f00008000026 */
[----:B--2---:R-:W-:Y:S05]  /*fb30*/  @!P0 BRA `(.L_x_79) ;  /* 0x0000000000048947 */ /* 0x004fea0003800000 */
[----:B------:R-:W-:Y:S01]  /*fb40*/  BPT.TRAP 0x1 ;  /* 0x000000040000795c */ /* 0x000fe20000300000 */
.L_x_79:
[----:B------:R-:W-:Y:S05]  /*fb50*/  BSYNC B2 ;  /* 0x0000000000027941 */ /* 0x000fea0003800000 */
.L_x_78:
[----:B0-----:R-:W-:Y:S01]  /*fb60*/  IMAD.MOV.U32 R5, RZ, RZ, RZ ;  /* 0x000000ffff057224 */ /* 0x001fe200078e00ff */
[----:B------:R-:W-:Y:S01]  /*fb70*/  ULDC.64 UR4, c[0x0][0x198] ;  /* 0x0000660000047ab9 */ /* 0x000fe20000000a00 */
[----:B------:R-:W-:Y:S01]  /*fb80*/  PLOP3.LUT P0, PT, PT, PT, PT, 0x80, 0x0 ;  /* 0x000000000000781c */ /* 0x000fe20003f0f070 */
[----:B------:R-:W-:Y:S01]  /*fb90*/  UIADD3 UR4, UP0, UR4, 0x370, URZ ;  /* 0x0000037004047890 */ /* 0x000fe2000ff1e03f */
[----:B-1----:R-:W-:Y:S01]  /*fba0*/  IMAD R2, R12, 0x70, RZ ;  /* 0x000000700c027824 */ /* 0x002fe200078e02ff */
[----:B------:R-:W-:Y:S01]  /*fbb0*/  R2UR UR10, R5 ;  /* 0x00000000050a72ca */ /* 0x000fe200000e0000 */
[----:B------:R-:W-:Y:S02]  /*fbc0*/  UIADD3 UR8, UR38, 0x21400, URZ ;  /* 0x0002140026087890 */ /* 0x000fe4000fffe03f */
[----:B------:R-:W-:Y:S02]  /*fbd0*/  UIADD3 UR9, UR38, 0x36830, URZ ;  /* 0x0003683026097890 */ /* 0x000fe4000fffe03f */
[----:B------:R-:W-:Y:S01]  /*fbe0*/  UIADD3.X UR5, URZ, UR5, URZ, UP0, !UPT ;  /* 0x000000053f057290 */ /* 0x000fe200087fe43f */
[----:B------:R-:W-:Y:S01]  /*fbf0*/  UMOV UR6, 0x0 ;  /* 0x0000000000067882 */ /* 0x000fe20000000000 */
[----:B------:R-:W-:-:S10]  /*fc00*/  UMOV UR7, 0x14f00000 ;  /* 0x14f0000000077882 */ /* 0x000fd40000000000 */
.L_x_80:
[----:B------:R-:W-:-:S13]  /*fc10*/  @P0 ELECT P3, URZ, PT ;  /* 0x00000000003f082f */ /* 0x000fda0003860000 */
[----:B-----5:R-:W-:Y:S01]  /*fc20*/  @P3 R2UR UR13, R4 ;  /* 0x00000000040d32ca */ /* 0x020fe200000e0000 */
[----:B------:R-:W-:Y:S01]  /*fc30*/  UMOV UR12, UR36 ;  /* 0x00000024000c7c82 */ /* 0x000fe20008000000 */
[----:B------:R-:W-:Y:S02]  /*fc40*/  @P3 R2UR UR11, R2 ;  /* 0x00000000020b32ca */ /* 0x000fe400000e0000 */
[----:B------:R-:W-:Y:S02]  /*fc50*/  @P3 PLOP3.LUT P0, PT, P3, PT, PT, 0x8, 0x0 ;  /* 0x000000000000381c */ /* 0x000fe40001f0e170 */
[----:B------:R-:W-:-:S09]  /*fc60*/  PLOP3.LUT P3, PT, PT, PT, PT, 0x8, 0x0 ;  /* 0x000000000000781c */ /* 0x000fd20003f6e170 */
[----:B------:R0:W-:Y:S02]  /*fc70*/  UTMALDG.4D [UR8], [UR4], desc[UR6] ;  /* 0x00000608040075b4 */ /* 0x0001e40008019000 */
[----:B0-----:R-:W-:Y:S05]  /*fc80*/  @P0 BRA.U.ANY `(.L_x_80) ;  /* 0xfffffffd00e00947 */ /* 0x001fea000393ffff */
[----:B------:R-:W-:Y:S01]  /*fc90*/  MOV R13, 0x40 ;  /* 0x00000040000d7802 */ /* 0x000fe20000000f00 */
[----:B------:R-:W-:Y:S01]  /*fca0*/  UIADD3 UR8, UR38, 0x24c00, URZ ;  /* 0x00024c0026087890 */ /* 0x000fe2000fffe03f */
[----:B------:R-:W-:Y:S01]  /*fcb0*/  PLOP3.LUT P0, PT, PT, PT, PT, 0x80, 0x0 ;  /* 0x000000000000781c */ /* 0x000fe20003f0f070 */
[----:B------:R-:W-:Y:S01]  /*fcc0*/  UMOV UR6, 0x0 ;  /* 0x0000000000067882 */ /* 0x000fe20000000000 */
[----:B------:R-:W-:Y:S01]  /*fcd0*/  R2UR UR10, R13 ;  /* 0x000000000d0a72ca */ /* 0x000fe200000e0000 */
[----:B------:R-:W-:-:S14]  /*fce0*/  UMOV UR7, 0x14f00000 ;  /* 0x14f0000000077882 */ /* 0x000fdc0000000000 */
.L_x_81:
        /* <DEDUP_REMOVED lines=14> */
.L_x_82:
        /* <DEDUP_REMOVED lines=8> */
[----:B------:R-:W-:Y:S01]  /*fe50*/  SHF.L.U32 R2, R7, 0x1f, RZ ;  /* 0x0000001f07027819 */ /* 0x000fe200000006ff */
[----:B------:R-:W-:Y:S03]  /*fe60*/  BSSY B2, `(.L_x_83) ;  /* 0x0000003000027945 */ /* 0x000fe60003800000 */
[----:B------:R-:W0:Y:S02]  /*fe70*/  SYNCS.PHASECHK.TRANS64.TRYWAIT P0, [UR38+0x36868], R2 ;  /* 0x03686802ff0075a7 */ /* 0x000e240008000166 */
[----:B0-----:R-:W-:Y:S05]  /*fe80*/  @!P0 BRA `(.L_x_84) ;  /* 0x0000002400508947 */ /* 0x001fea0003800000 */
.L_x_153:
[----:B------:R-:W-:Y:S05]  /*fe90*/  BSYNC B2 ;  /* 0x0000000000027941 */ /* 0x000fea0003800000 */
.L_x_83:
        /* <DEDUP_REMOVED lines=9> */
.L_x_86:
[----:B------:R-:W-:Y:S05]  /*ff30*/  BSYNC B2 ;  /* 0x0000000000027941 */ /* 0x000fea0003800000 */
.L_x_85:
        /* <DEDUP_REMOVED lines=10> */
.L_x_87:
        /* <DEDUP_REMOVED lines=13> */
.L_x_88:
        /* <DEDUP_REMOVED lines=13> */
.L_x_89:
        /* <DEDUP_REMOVED lines=8> */
[----:B------:R-:W-:Y:S02]  /*10200*/  IMAD.MOV.U32 R18, RZ, RZ, R12 ;  /* 0x000000ffff127224 */ /* 0x000fe400078e000c */
[----:B------:R-:W-:-:S07]  /*10210*/  IMAD.MOV.U32 R16, RZ, RZ, R4 ;  /* 0x000000ffff107224 */ /* 0x000fce00078e0004 */
.L_x_74:
[----:B------:R-:W-:Y:S05]  /*10220*/  BSYNC B1 ;  /* 0x0000000000017941 */ /* 0x000fea0003800000 */
.L_x_73:
[----:B------:R-:W-:Y:S01]  /*10230*/  IADD3 R6, R6, -0x2, RZ ;  /* 0xfffffffe06067810 */ /* 0x000fe20007ffe0ff */
[----:B------:R-:W-:Y:S01]  /*10240*/  IMAD.MOV.U32 R7, RZ, RZ, R10 ;  /* 0x000000ffff077224 */ /* 0x000fe200078e000a */
[----:B------:R-:W-:Y:S06]  /*10250*/  @P1 BRA `(.L_x_90) ;  /* 0xffffffec00301947 */ /* 0x000fec000383ffff */
[----:B------:R-:W-:Y:S05]  /*10260*/  BSYNC B0 ;  /* 0x0000000000007941 */ /* 0x000fea0003800000 */
.L_x_55:
[----:B------:R-:W-:Y:S01]  /*10270*/  ISETP.NE.AND P0, PT, R11, RZ, PT ;  /* 0x000000ff0b00720c */ /* 0x000fe20003f05270 */
[----:B------:R-:W-:-:S12]  /*10280*/  BSSY B0, `(.L_x_54) ;  /* 0x0000097000007945 */ /* 0x000fd80003800000 */
[----:B------:R-:W-:Y:S05]  /*10290*/  @!P0 BRA `(.L_x_91) ;  /* 0x0000000800548947 */ /* 0x000fea0003800000 */
[----:B------:R-:W-:Y:S01]  /*102a0*/  LOP3.LUT P1, RZ, R17, 0x2, RZ, 0xc0, !PT ;  /* 0x0000000211ff7812 */ /* 0x000fe2000782c0ff */
[----:B------:R-:W-:-:S12]  /*102b0*/  IMAD.MOV.U32 R0, RZ, RZ, 0x1 ;  /* 0x00000001ff007424 */ /* 0x000fd800078e00ff */
[----:B------:R-:W-:Y:S05]  /*102c0*/  @!P1 BRA `(.L_x_91) ;  /* 0x0000000800489947 */ /* 0x000fea0003800000 */
[----:B------:R-:W-:-:S13]  /*102d0*/  LOP3.LUT P1, RZ, R17, 0x1, RZ, 0xc0, !PT ;  /* 0x0000000111ff7812 */ /* 0x000fda000782c0ff */
[----:B------:R-:W-:Y:S05]  /*102e0*/  @!P1 BRA `(.L_x_92) ;  /* 0x0000000000549947 */ /* 0x000fea0003800000 */
[----:B------:R-:W2:Y:S01]  /*102f0*/  LDL.LU R5, [R1] ;  /* 0x0000000001057983 */ /* 0x000ea20000300800 */
[----:B------:R-:W0:Y:S01]  /*10300*/  LDC R8, c[0x0][0x43c] ;  /* 0x00010f00ff087b82 */ /* 0x000e220000000800 */
[----:B------:R-:W-:Y:S01]  /*10310*/  IMAD.MOV.U32 R7, RZ, RZ, R6 ;  /* 0x000000ffff077224 */ /* 0x000fe200078e0006 */
[----:B------:R-:W-:Y:S01]  /*10320*/  ULDC.64 UR4, c[0x0][0x428] ;  /* 0x00010a0000047ab9 */ /* 0x000fe20000000a00 */
[----:B------:R-:W-:Y:S01]  /*10330*/  ULDC.64 UR6, c[0x0][0x208] ;  /* 0x0000820000067ab9 */ /* 0x000fe20000000a00 */
[----:B0-----:R-:W-:-:S13]  /*10340*/  ISETP.NE.AND P0, PT, R8, 0x1, PT ;  /* 0x000000010800780c */ /* 0x001fda0003f05270 */
[----:B------:R-:W0:Y:S02]  /*10350*/  @P0 LDC.64 R2, c[0x0][0x440] ;  /* 0x00011000ff020b82 */ /* 0x000e240000000a00 */
[----:B0-----:R-:W-:-:S05]  /*10360*/  @P0 IMAD.HI.U32 R2, R6, R2, RZ ;  /* 0x0000000206020227 */ /* 0x001fca00078e00ff */
[----:B------:R-:W-:-:S04]  /*10370*/  @P0 SHF.R.U32.HI R7, RZ, R3, R2 ;  /* 0x00000003ff070219 */ /* 0x000fc80000011602 */
[----:B------:R-:W-:Y:S01]  /*10380*/  SHF.R.S32.HI R3, RZ, 0x1f, R7 ;  /* 0x0000001fff037819 */ /* 0x000fe20000011407 */
[----:B--2---:R-:W-:-:S04]  /*10390*/  IMAD R2, R5, UR4, RZ ;  /* 0x0000000405027c24 */ /* 0x004fc8000f8e02ff */
[----:B------:R-:W-:Y:S02]  /*103a0*/  IMAD R5, R19, UR5, R2 ;  /* 0x0000000513057c24 */ /* 0x000fe4000f8e0202 */
[----:B------:R-:W-:-:S04]  /*103b0*/  IMAD.MOV.U32 R2, RZ, RZ, R7 ;  /* 0x000000ffff027224 */ /* 0x000fc800078e0007 */
[----:B------:R-:W-:Y:S01]  /*103c0*/  IMAD.WIDE.U32 R2, R19, UR4, R2 ;  /* 0x0000000413027c25 */ /* 0x000fe2000f8e0002 */
[----:B------:R-:W-:-:S03]  /*103d0*/  ULDC.64 UR4, c[0x0][0x418] ;  /* 0x0001060000047ab9 */ /* 0x000fc60000000a00 */
[----:B------:R-:W-:Y:S01]  /*103e0*/  IMAD.IADD R3, R5, 0x1, R3 ;  /* 0x0000000105037824 */ /* 0x000fe200078e0203 */
[----:B------:R-:W-:-:S04]  /*103f0*/  LEA R4, P0, R2, UR4, 0x2 ;  /* 0x0000000402047c11 */ /* 0x000fc8000f8010ff */
[----:B------:R-:W-:-:S05]  /*10400*/  LEA.HI.X R5, R2, UR5, R3, 0x2, P0 ;  /* 0x0000000502057c11 */ /* 0x000fca00080f1403 */
[----:B------:R0:W5:Y:S01]  /*10410*/  LDG.E R4, desc[UR6][R4.64] ;  /* 0x0000000604047981 */ /* 0x000162000c1e1900 */
[----:B------:R-:W-:-:S04]  /*10420*/  IMAD.MOV R3, RZ, RZ, -R7 ;  /* 0x000000ffff037224 */ /* 0x000fc800078e0a07 */
[----:B------:R-:W-:-:S07]  /*10430*/  IMAD R6, R8, R3, R6 ;  /* 0x0000000308067224 */ /* 0x000fce00078e0206 */
.L_x_92:
[----:B------:R-:W1:Y:S01]  /*10440*/  S2R R2, SR_TID.X ;  /* 0x0000000000027919 */ /* 0x000e620000002100 */
[----:B------:R-:W-:Y:S01]  /*10450*/  BSSY B1, `(.L_x_93) ;  /* 0x0000006000017945 */ /* 0x000fe20003800000 */
[----:B-1----:R-:W-:Y:S02]  /*10460*/  LOP3.LUT R3, R2, 0x7f, RZ, 0xc0, !PT ;  /* 0x0000007f02037812 */ /* 0x002fe400078ec0ff */
[----:B------:R-:W-:Y:S02]  /*10470*/  SHF.L.U32 R2, R10, 0x1f, RZ ;  /* 0x0000001f0a027819 */ /* 0x000fe400000006ff */
[----:B------:R-:W-:Y:S02]  /*10480*/  ISETP.NE.AND P1, PT, R3, RZ, PT ;  /* 0x000000ff0300720c */ /* 0x000fe40003f25270 */
[----:B------:R-:W1:Y:S02]  /*10490*/  SYNCS.PHASECHK.TRANS64.TRYWAIT P0, [UR38+0x36848], R2 ;  /* 0x03684802ff0075a7 */ /* 0x000e640008000166 */
[----:B-1----:R-:W-:Y:S09]  /*104a0*/  @!P0 BRA `(.L_x_94) ;  /* 0x0000001c00e08947 */ /* 0x002ff20003800000 */
.L_x_154:
[----:B------:R-:W-:Y:S05]  /*104b0*/  BSYNC B1 ;  /* 0x0000000000017941 */ /* 0x000fea0003800000 */
.L_x_93:
[----:B------:R-:W-:Y:S04]  /*104c0*/  BSSY B1, `(.L_x_95) ;  /* 0x0000007000017945 */ /* 0x000fe80003800000 */
[----:B------:R-:W-:Y:S05]  /*104d0*/  @P1 BRA `(.L_x_96) ;  /* 0x0000000000141947 */ /* 0x000fea0003800000 */
[----:B------:R-:W-:Y:S02]  /*104e0*/  ISETP.NE.AND P0, PT, R9, RZ, PT ;  /* 0x000000ff0900720c */ /* 0x000fe40003f05270 */
[----:B-1----:R-:W-:-:S04]  /*104f0*/  MOV R3, 0xa800 ;  /* 0x0000a80000037802 */ /* 0x002fc80000000f00 */
[----:B------:R2:W-:Y:S07]  /*10500*/  SYNCS.ARRIVE.TRANS64 RZ, [UR38+0x36838], R3 ;  /* 0x03683803ffff79a7 */ /* 0x0005ee0008000026 */
[----:B------:R-:W-:Y:S05]  /*10510*/  @!P0 BRA `(.L_x_96) ;  /* 0x0000000000048947 */ /* 0x000fea0003800000 */
[----:B------:R-:W-:Y:S01]  /*10520*/  BPT.TRAP 0x1 ;  /* 0x000000040000795c */ /* 0x000fe20000300000 */
.L_x_96:
[----:B------:R-:W-:Y:S05]  /*10530*/  BSYNC B1 ;  /* 0x0000000000017941 */ /* 0x000fea0003800000 */
.L_x_95:
[----:B------:R-:W-:Y:S01]  /*10540*/  IMAD.MOV.U32 R8, RZ, RZ, RZ ;  /* 0x000000ffff087224 */ /* 0x000fe200078e00ff */
[----:B------:R-:W-:Y:S01]  /*10550*/  ULDC.64 UR4, c[0x0][0x198] ;  /* 0x0000660000047ab9 */ /* 0x000fe20000000a00 */
[----:B------:R-:W-:Y:S01]  /*10560*/  PLOP3.LUT P0, PT, PT, PT, PT, 0x80, 0x0 ;  /* 0x000000000000781c */ /* 0x000fe20003f0f070 */
[----:B------:R-:W-:Y:S01]  /*10570*/  UIADD3 UR4, UP0, UR4, 0x370, URZ ;  /* 0x0000037004047890 */ /* 0x000fe2000ff1e03f */
[----:B-12---:R-:W-:Y:S01]  /*10580*/  IMAD R3, R6, 0x70, RZ ;  /* 0x0000007006037824 */ /* 0x006fe200078e02ff */
[----:B------:R-:W-:Y:S01]  /*10590*/  R2UR UR10, R8 ;  /* 0x00000000080a72ca */ /* 0x000fe200000e0000 */
[----:B------:R-:W-:Y:S02]  /*105a0*/  UIADD3 UR8, UR38, 0x2bc00, URZ ;  /* 0x0002bc0026087890 */ /* 0x000fe4000fffe03f */
[----:B------:R-:W-:Y:S02]  /*105b0*/  UIADD3 UR9, UR38, 0x36838, URZ ;  /* 0x0003683826097890 */ /* 0x000fe4000fffe03f */
[----:B------:R-:W-:Y:S01]  /*105c0*/  UIADD3.X UR5, URZ, UR5, URZ, UP0, !UPT ;  /* 0x000000053f057290 */ /* 0x000fe200087fe43f */
[----:B------:R-:W-:Y:S01]  /*105d0*/  UMOV UR6, 0x0 ;  /* 0x0000000000067882 */ /* 0x000fe20000000000 */
[----:B------:R-:W-:-:S10]  /*105e0*/  UMOV UR7, 0x14f00000 ;  /* 0x14f0000000077882 */ /* 0x000fd40000000000 */
.L_x_97:
[----:B------:R-:W-:-:S13]  /*105f0*/  @P0 ELECT P2, URZ, PT ;  /* 0x00000000003f082f */ /* 0x000fda0003840000 */
[----:B-----5:R-:W-:Y:S01]  /*10600*/  @P2 R2UR UR13, R4 ;  /* 0x00000000040d22ca */ /* 0x020fe200000e0000 */
[----:B------:R-:W-:Y:S01]  /*10610*/  UMOV UR12, UR36 ;  /* 0x00000024000c7c82 */ /* 0x000fe20008000000 */
[----:B------:R-:W-:Y:S02]  /*10620*/  @P2 R2UR UR11, R3 ;  /* 0x00000000030b22ca */ /* 0x000fe400000e0000 */
[----:B------:R-:W-:Y:S02]  /*10630*/  @P2 PLOP3.LUT P0, PT, P2, PT, PT, 0x8, 0x0 ;  /* 0x000000000000281c */ /* 0x000fe4000170e170 */
[----:B------:R-:W-:-:S09]  /*10640*/  PLOP3.LUT P2, PT, PT, PT, PT, 0x8, 0x0 ;  /* 0x000000000000781c */ /* 0x000fd20003f4e170 */
[----:B------:R1:W-:Y:S02]  /*10650*/  UTMALDG.4D [UR8], [UR4], desc[UR6] ;  /* 0x00000608040075b4 */ /* 0x0003e40008019000 */
[----:B-1----:R-:W-:Y:S05]  /*10660*/  @P0 BRA.U.ANY `(.L_x_97) ;  /* 0xfffffffd00e00947 */ /* 0x002fea000393ffff */
[----:B------:R-:W-:Y:S01]  /*10670*/  IMAD.MOV.U32 R7, RZ, RZ, 0x40 ;  /* 0x00000040ff077424 */ /* 0x000fe200078e00ff */
[----:B------:R-:W-:Y:S01]  /*10680*/  PLOP3.LUT P0, PT, PT, PT, PT, 0x80, 0x0 ;  /* 0x000000000000781c */ /* 0x000fe20003f0f070 */
[----:B------:R-:W-:Y:S01]  /*10690*/  UIADD3 UR8, UR38, 0x2f400, URZ ;  /* 0x0002f40026087890 */ /* 0x000fe2000fffe03f */
[----:B------:R-:W-:Y:S02]  /*106a0*/  UMOV UR6, 0x0 ;  /* 0x0000000000067882 */ /* 0x000fe40000000000 */
[----:B------:R-:W-:Y:S01]  /*106b0*/  R2UR UR10, R7 ;  /* 0x00000000070a72ca */ /* 0x000fe200000e0000 */
[----:B------:R-:W-:-:S14]  /*106c0*/  UMOV UR7, 0x14f00000 ;  /* 0x14f0000000077882 */ /* 0x000fdc0000000000 */
.L_x_98:
[----:B------:R-:W-:-:S13]  /*106d0*/  @P0 ELECT P2, URZ, PT ;  /* 0x00000000003f082f */ /* 0x000fda0003840000 */
[----:B------:R-:W-:Y:S01]  /*106e0*/  @P2 R2UR UR13, R4 ;  /* 0x00000000040d22ca */ /* 0x000fe200000e0000 */
[----:B------:R-:W-:Y:S01]  /*106f0*/  UMOV UR12, UR36 ;  /* 0x00000024000c7c82 */ /* 0x000fe20008000000 */
[----:B------:R-:W-:Y:S02]  /*10700*/  @P2 R2UR UR11, R3 ;  /* 0x00000000030b22ca */ /* 0x000fe400000e0000 */
[----:B------:R-:W-:Y:S02]  /*10710*/  @P2 PLOP3.LUT P0, PT, P2, PT, PT, 0x8, 0x0 ;  /* 0x000000000000281c */ /* 0x000fe4000170e170 */
[----:B------:R-:W-:-:S09]  /*10720*/  PLOP3.LUT P2, PT, PT, PT, PT, 0x8, 0x0 ;  /* 0x000000000000781c */ /* 0x000fd20003f4e170 */
[----:B------:R1:W-:Y:S02]  /*10730*/  UTMALDG.4D [UR8], [UR4], desc[UR6] ;  /* 0x00000608040075b4 */ /* 0x0003e40008019000 */
[----:B-1----:R-:W-:Y:S05]  /*10740*/  @P0 BRA.U.ANY `(.L_x_98) ;  /* 0xfffffffd00e00947 */ /* 0x002fea000393ffff */
[----:B0-----:R-:W-:Y:S01]  /*10750*/  IMAD.MOV.U32 R5, RZ, RZ, 0x80 ;  /* 0x00000080ff057424 */ /* 0x001fe200078e00ff */
[----:B------:R-:W-:Y:S01]  /*10760*/  PLOP3.LUT P0, PT, PT, PT, PT, 0x80, 0x0 ;  /* 0x000000000000781c */ /* 0x000fe20003f0f070 */
[----:B------:R-:W-:Y:S01]  /*10770*/  UIADD3 UR8, UR38, 0x32c00, URZ ;  /* 0x00032c0026087890 */ /* 0x000fe2000fffe03f */
[----:B------:R-:W-:Y:S02]  /*10780*/  UMOV UR6, 0x0 ;  /* 0x0000000000067882 */ /* 0x000fe40000000000 */
[----:B------:R-:W-:Y:S01]  /*10790*/  R2UR UR10, R5 ;  /* 0x00000000050a72ca */ /* 0x000fe200000e0000 */
[----:B------:R-:W-:-:S14]  /*107a0*/  UMOV UR7, 0x14f00000 ;  /* 0x14f0000000077882 */ /* 0x000fdc0000000000 */
.L_x_99:
        /* <DEDUP_REMOVED lines=8> */
[----:B------:R-:W0:Y:S01]  /*10830*/  SYNCS.PHASECHK.TRANS64.TRYWAIT P0, [UR38+0x36860], R2 ;  /* 0x03686002ff0075a7 */ /* 0x000e220008000166 */
[----:B------:R-:W-:Y:S04]  /*10840*/  BSSY B1, `(.L_x_100) ;  /* 0x0000002000017945 */ /* 0x000fe80003800000 */
[----:B0-----:R-:W-:Y:S05]  /*10850*/  @!P0 BRA `(.L_x_101) ;  /* 0x0000001c000c8947 */ /* 0x001fea0003800000 */
.L_x_155:
[----:B------:R-:W-:Y:S05]  /*10860*/  BSYNC B1 ;  /* 0x0000000000017941 */ /* 0x000fea0003800000 */
.L_x_100:
        /* <DEDUP_REMOVED lines=9> */
.L_x_103:
[----:B------:R-:W-:Y:S05]  /*10900*/  BSYNC B1 ;  /* 0x0000000000017941 */ /* 0x000fea0003800000 */
.L_x_102:
        /* <DEDUP_REMOVED lines=10> */
.L_x_104:
        /* <DEDUP_REMOVED lines=13> */
.L_x_105:
        /* <DEDUP_REMOVED lines=13> */
.L_x_106:
        /* <DEDUP_REMOVED lines=8> */
[----:B------:R-:W-:Y:S01]  /*10bd0*/  MOV R18, R6 ;  /* 0x0000000600127202 */ /* 0x000fe20000000f00 */
[----:B------:R-:W-:-:S07]  /*10be0*/  IMAD.MOV.U32 R16, RZ, RZ, R4 ;  /* 0x000000ffff107224 */ /* 0x000fce00078e0004 */
.L_x_91:
[----:B------:R-:W-:Y:S05]  /*10bf0*/  BSYNC B0 ;  /* 0x0000000000007941 */ /* 0x000fea0003800000 */
.L_x_54:
[----:B------:R-:W-:Y:S01]  /*10c00*/  LOP3.LUT P0, RZ, R17, 0x2, RZ, 0xc0, !PT ;  /* 0x0000000211ff7812 */ /* 0x000fe2000780c0ff */
[----:B------:R-:W-:-:S12]  /*10c10*/  BSSY B0, `(.L_x_107) ;  /* 0x0000043000007945 */ /* 0x000fd80003800000 */
[----:B------:R-:W-:Y:S05]  /*10c20*/  @!P0 BRA `(.L_x_108) ;  /* 0x0000000400048947 */ /* 0x000fea0003800000 */
[----:B------:R-:W0:Y:S01]  /*10c30*/  S2R R2, SR_TID.X ;  /* 0x0000000000027919 */ /* 0x000e220000002100 */
[----:B------:R-:W-:Y:S01]  /*10c40*/  LEA R3, R0, UR38, 0x3 ;  /* 0x0000002600037c11 */ /* 0x000fe2000f8e18ff */
[----:B------:R-:W-:Y:S01]  /*10c50*/  BSSY B1, `(.L_x_109) ;  /* 0x0000006000017945 */ /* 0x000fe20003800000 */
[----:B0-----:R-:W-:Y:S02]  /*10c60*/  LOP3.LUT R4, R2, 0x7f, RZ, 0xc0, !PT ;  /* 0x0000007f02047812 */ /* 0x001fe400078ec0ff */
[----:B------:R-:W-:Y:S02]  /*10c70*/  SHF.L.U32 R2, R10, 0x1f, RZ ;  /* 0x0000001f0a027819 */ /* 0x000fe400000006ff */
[----:B------:R-:W-:Y:S02]  /*10c80*/  ISETP.NE.AND P1, PT, R4, RZ, PT ;  /* 0x000000ff0400720c */ /* 0x000fe40003f25270 */
[----:B------:R-:W0:Y:S02]  /*10c90*/  SYNCS.PHASECHK.TRANS64.TRYWAIT P0, [R3+URZ+0x36860], R2 ;  /* 0x03686002030075a7 */ /* 0x000e24000800017f */
[----:B0-----:R-:W-:Y:S09]  /*10ca0*/  @!P0 BRA `(.L_x_110) ;  /* 0x0000001800108947 */ /* 0x001ff20003800000 */
.L_x_156:
[----:B------:R-:W-:Y:S05]  /*10cb0*/  BSYNC B1 ;  /* 0x0000000000017941 */ /* 0x000fea0003800000 */
.L_x_109:
[----:B------:R-:W-:Y:S04]  /*10cc0*/  BSSY B1, `(.L_x_111) ;  /* 0x0000008000017945 */ /* 0x000fe80003800000 */
[----:B------:R-:W-:Y:S05]  /*10cd0*/  @P1 BRA `(.L_x_112) ;  /* 0x0000000000181947 */ /* 0x000fea0003800000 */
[----:B------:R-:W1:Y:S01]  /*10ce0*/  S2R R4, SR_TID.X ;  /* 0x0000000000047919 */ /* 0x000e620000002100 */
[----:B0-----:R-:W-:-:S04]  /*10cf0*/  IMAD.MOV.U32 R2, RZ, RZ, 0xa800 ;  /* 0x0000a800ff027424 */ /* 0x001fc800078e00ff */
[----:B------:R2:W-:Y:S01]  /*10d00*/  SYNCS.ARRIVE.TRANS64 RZ, [R3+URZ+0x36850], R2 ;  /* 0x0368500203ff79a7 */ /* 0x0005e2000800003f */
[----:B-1----:R-:W-:-:S13]  /*10d10*/  LOP3.LUT P0, RZ, R4, 0x1f, RZ, 0xc0, !PT ;  /* 0x0000001f04ff7812 */ /* 0x002fda000780c0ff */
[----:B--2---:R-:W-:Y:S05]  /*10d20*/  @!P0 BRA `(.L_x_112) ;  /* 0x0000000000048947 */ /* 0x004fea0003800000 */
[----:B------:R-:W-:Y:S01]  /*10d30*/  BPT.TRAP 0x1 ;  /* 0x000000040000795c */ /* 0x000fe20000300000 */
.L_x_112:
[----:B------:R-:W-:Y:S05]  /*10d40*/  BSYNC B1 ;  /* 0x0000000000017941 */ /* 0x000fea0003800000 */
.L_x_111:
[----:B------:R-:W-:Y:S01]  /*10d50*/  R2UR UR4, R0 ;  /* 0x00000000000472ca */ /* 0x000fe200000e0000 */
[----:B------:R-:W-:Y:S01]  /*10d60*/  ULDC.64 UR6, c[0x0][0x198] ;  /* 0x0000660000067ab9 */ /* 0x000fe20000000a00 */
[----:B------:R-:W-:Y:S01]  /*10d70*/  R2UR UR9, R3 ;  /* 0x00000000030972ca */ /* 0x000fe200000e0000 */
[----:B------:R-:W-:Y:S01]  /*10d80*/  UIADD3 UR6, UP0, UR6, 0x470, URZ ;  /* 0x0000047006067890 */ /* 0x000fe2000ff1e03f */
[----:B------:R-:W-:Y:S01]  /*10d90*/  PLOP3.LUT P0, PT, PT, PT, PT, 0x80, 0x0 ;  /* 0x000000000000781c */ /* 0x000fe20003f0f070 */
[----:B------:R-:W-:Y:S01]  /*10da0*/  IMAD R18, R18, 0x70, RZ ;  /* 0x0000007012127824 */ /* 0x000fe200078e02ff */
[----:B------:R-:W-:Y:S01]  /*10db0*/  UMOV UR14, 0x0 ;  /* 0x00000000000e7882 */ /* 0x000fe20000000000 */
[----:B------:R-:W-:Y:S01]  /*10dc0*/  UIADD3.X UR7, URZ, UR7, URZ, UP0, !UPT ;  /* 0x000000073f077290 */ /* 0x000fe200087fe43f */
[----:B------:R-:W-:Y:S01]  /*10dd0*/  UMOV UR15, 0x14f00000 ;  /* 0x14f00000000f7882 */ /* 0x000fe20000000000 */
[----:B------:R-:W-:-:S04]  /*10de0*/  UMOV UR10, URZ ;  /* 0x0000003f000a7c82 */ /* 0x000fc80008000000 */
[----:B------:R-:W-:Y:S02]  /*10df0*/  UIMAD UR4, UR4, 0xa800, UR38 ;  /* 0x0000a800040478a4 */ /* 0x000fe4000f8e0226 */
[----:B------:R-:W-:Y:S02]  /*10e00*/  UIADD3 UR9, UR9, 0x36850, URZ ;  /* 0x0003685009097890 */ /* 0x000fe4000fffe03f */
[----:B------:R-:W-:-:S12]  /*10e10*/  UIADD3 UR8, UR4, 0x400, URZ ;  /* 0x0000040004087890 */ /* 0x000fd8000fffe03f */
.L_x_113:
        /* <DEDUP_REMOVED lines=8> */
[----:B------:R-:W-:Y:S01]  /*10ea0*/  PLOP3.LUT P0, PT, PT, PT, PT, 0x80, 0x0 ;  /* 0x000000000000781c */ /* 0x000fe20003f0f070 */
[----:B------:R-:W-:Y:S01]  /*10eb0*/  UIADD3 UR8, UR4, 0x3c00, URZ ;  /* 0x00003c0004087890 */ /* 0x000fe2000fffe03f */
[----:B------:R-:W-:Y:S01]  /*10ec0*/  UMOV UR14, 0x0 ;  /* 0x00000000000e7882 */ /* 0x000fe20000000000 */
[----:B------:R-:W-:Y:S01]  /*10ed0*/  UMOV UR15, 0x14f00000 ;  /* 0x14f00000000f7882 */ /* 0x000fe20000000000 */
[----:B------:R-:W-:-:S09]  /*10ee0*/  UMOV UR10, 0x40 ;  /* 0x00000040000a7882 */ /* 0x000fd20000000000 */
.L_x_114:
        /* <DEDUP_REMOVED lines=10> */
[----:B------:R-:W-:Y:S02]  /*10f90*/  UMOV UR5, 0x14f00000 ;  /* 0x14f0000000057882 */ /* 0x000fe40000000000 */
[----:B------:R-:W-:Y:S01]  /*10fa0*/  UMOV UR4, 0x0 ;  /* 0x0000000000047882 */ /* 0x000fe20000000000 */
[----:B------:R-:W-:-:S08]  /*10fb0*/  UMOV UR10, 0x80 ;  /* 0x00000080000a7882 */ /* 0x000fd00000000000 */
.L_x_115:
        /* <DEDUP_REMOVED lines=8> */
.L_x_108:
[----:B------:R-:W-:Y:S05]  /*11040*/  BSYNC B0 ;  /* 0x0000000000007941 */ /* 0x000fea0003800000 */
.L_x_107:
[----:B------:R-:W-:-:S05]  /*11050*/  VIADD R0, R0, 0x1 ;  /* 0x0000000100007836 */ /* 0x000fca0000000000 */
[----:B------:R-:W-:-:S04]  /*11060*/  ISETP.NE.AND P0, PT, R0, 0x2, PT ;  /* 0x000000020000780c */ /* 0x000fc80003f05270 */
[----:B0-----:R-:W-:Y:S02]  /*11070*/  SEL R3, RZ, 0x1, P0 ;  /* 0x00000001ff037807 */ /* 0x001fe40000000000 */
[----:B------:R-:W-:Y:S02]  /*11080*/  SEL R0, R0, RZ, P0 ;  /* 0x000000ff00007207 */ /* 0x000fe40000000000 */
[----:B------:R-:W-:Y:S01]  /*11090*/  LOP3.LUT R10, R10, R3, RZ, 0x3c, !PT ;  /* 0x000000030a0a7212 */ /* 0x000fe200078e3cff */
[----:B------:R-:W-:-:S07]  /*110a0*/  IMAD.MOV.U32 R3, RZ, RZ, RZ ;  /* 0x000000ffff037224 */ /* 0x000fce00078e00ff */
.L_x_38:
[----:B------:R-:W0:Y:S01]  /*110b0*/  S2R R5, SR_CgaCtaId ;  /* 0x0000000000057919 */ /* 0x000e220000008800 */
[----:B------:R-:W-:Y:S02]  /*110c0*/  MOV R2, 0x400 ;  /* 0x0000040000027802 */ /* 0x000fe40000000f00 */
[----:B------:R-:W-:Y:S02]  /*110d0*/  SHF.L.U32 R3, R3, 0x1f, RZ ;  /* 0x0000001f03037819 */ /* 0x000fe400000006ff */
[----:B0-----:R-:W-:-:S04]  /*110e0*/  LEA R2, R5, R2, 0x18 ;  /* 0x0000000205027211 */ /* 0x001fc800078ec0ff */
[----:B------:R-:W0:Y:S02]  /*110f0*/  SYNCS.PHASECHK.TRANS64.TRYWAIT P0, [R2+URZ+0x36820], R3 ;  /* 0x03682003020075a7 */ /* 0x000e24000800017f */
[----:B0-----:R-:W-:Y:S05]  /*11100*/  @!P0 BRA `(.L_x_116) ;  /* 0x00000014000c8947 */ /* 0x001fea0003800000 */
.L_x_157:
[----:B------:R-:W-:-:S03]  /*11110*/  UMOV UR4, 0xffffffff ;  /* 0xffffffff00047882 */ /* 0x000fc60000000000 */
[----:B------:R-:W-:Y:S05]  /*11120*/  BRA.DIV UR4, `(.L_x_117) ;  /* 0x0000001604187947 */ /* 0x000fea000b800000 */
[----:B0-----:R-:W0:Y:S02]  /*11130*/  S2R R3, SR_TID.X ;  /* 0x0000000000037919 */ /* 0x001e240000002100 */
[----:B0-----:R-:W-:-:S04]  /*11140*/  SHF.R.U32.HI R3, RZ, 0x5, R3 ;  /* 0x00000005ff037819 */ /* 0x001fc80000011603 */
[----:B------:R-:W-:-:S05]  /*11150*/  LOP3.LUT R3, R3, 0x3, RZ, 0xc0, !PT ;  /* 0x0000000303037812 */ /* 0x000fca00078ec0ff */
[----:B------:R0:W1:Y:S02]  /*11160*/  SHFL.IDX PT, R14, R3, RZ, 0x1f ;  /* 0x00001fff030e7589 */ /* 0x00006400000e0000 */
.L_x_160:
[----:B-1----:R-:W-:-:S13]  /*11170*/  ISETP.NE.AND P0, PT, R14, RZ, PT ;  /* 0x000000ff0e00720c */ /* 0x002fda0003f05270 */
[----:B------:R-:W-:Y:S05]  /*11180*/  @P0 BRA `(.L_x_10) ;  /* 0x0000000000900947 */ /* 0x000fea0003800000 */
[----:B------:R-:W-:-:S03]  /*11190*/  UMOV UR4, 0xffffffff ;  /* 0xffffffff00047882 */ /* 0x000fc60000000000 */
[----:B------:R-:W-:Y:S05]  /*111a0*/  BRA.DIV UR4, `(.L_x_118) ;  /* 0x00000016042c7947 */ /* 0x000fea000b800000 */
[----:B------:R-:W-:-:S13]  /*111b0*/  ELECT P6, URZ, PT ;  /* 0x00000000003f782f */ /* 0x000fda00038c0000 */
.L_x_163:
[----:B------:R-:W-:Y:S05]  /*111c0*/  @!P6 BRA `(.L_x_10) ;  /* 0x000000000080e947 */ /* 0x000fea0003800000 */
[----:B0-----:R-:W2:Y:S02]  /*111d0*/  LDL R3, [R1+0x8] ;  /* 0x0000080001037983 */ /* 0x001ea40000100800 */
[----:B--2---:R-:W-:-:S13]  /*111e0*/  R2UR UR4, R3 ;  /* 0x00000000030472ca */ /* 0x004fda00000e0000 */
[----:B------:R-:W-:-:S06]  /*111f0*/  ULOP3.LUT UR4, UR4, 0x2, URZ, 0xfc, !UPT ;  /* 0x0000000204047892 */ /* 0x000fcc000f8efc3f */
[----:B------:R-:W-:-:S05]  /*11200*/  IMAD.U32 R3, RZ, RZ, UR4 ;  /* 0x00000004ff037e24 */ /* 0x000fca000f8e00ff */
[----:B------:R-:W-:-:S13]  /*11210*/  ISETP.NE.AND P2, PT, R3, 0x3, PT ;  /* 0x000000030300780c */ /* 0x000fda0003f45270 */
[----:B------:R-:W-:Y:S05]  /*11220*/  @!P2 BRA `(.L_x_119) ;  /* 0x000000000004a947 */ /* 0x000fea0003800000 */
[----:B------:R-:W-:Y:S01]  /*11230*/  BPT.TRAP 0x1 ;  /* 0x000000040000795c */ /* 0x000fe20000300000 */
.L_x_119:
[----:B------:R-:W-:Y:S01]  /*11240*/  VIADD R9, R2, 0x36840 ;  /* 0x0003684002097836 */ /* 0x000fe20000000000 */
[----:B------:R-:W-:Y:S01]  /*11250*/  SHF.L.U32 R4, R10, 0x1f, RZ ;  /* 0x0000001f0a047819 */ /* 0x000fe200000006ff */
[----:B------:R-:W-:-:S03]  /*11260*/  VIADD R3, R0, 0x1 ;  /* 0x0000000100037836 */ /* 0x000fc60000000000 */
[----:B------:R-:W-:Y:S02]  /*11270*/  LEA R7, R0, R9, 0x3 ;  /* 0x0000000900077211 */ /* 0x000fe400078e18ff */
[C---:B------:R-:W-:Y:S02]  /*11280*/  ISETP.NE.AND P1, PT, R3.reuse, 0x2, PT ;  /* 0x000000020300780c */ /* 0x040fe40003f25270 */
[----:B------:R-:W0:Y:S02]  /*11290*/  SYNCS.PHASECHK.TRANS64.TRYWAIT P0, [R7+URZ], R4 ;  /* 0x00000004070075a7 */ /* 0x000e24000800017f */
[----:B------:R-:W-:Y:S02]  /*112a0*/  SEL R5, RZ, 0x1, P1 ;  /* 0x00000001ff057807 */ /* 0x000fe40000800000 */
[----:B------:R-:W-:Y:S02]  /*112b0*/  SEL R6, R3, RZ, P1 ;  /* 0x000000ff03067207 */ /* 0x000fe40000800000 */
[----:B------:R-:W-:-:S03]  /*112c0*/  LOP3.LUT R5, R10, R5, RZ, 0x3c, !PT ;  /* 0x000000050a057212 */ /* 0x000fc600078e3cff */
[----:B------:R-:W-:Y:S01]  /*112d0*/  IMAD R8, R6, 0x8, R9 ;  /* 0x0000000806087824 */ /* 0x000fe200078e0209 */
[----:B------:R-:W-:Y:S01]  /*112e0*/  SHF.L.U32 R5, R5, 0x1f, RZ ;  /* 0x0000001f05057819 */ /* 0x000fe200000006ff */
[----:B0-----:R-:W-:Y:S06]  /*112f0*/  @!P0 BRA `(.L_x_120) ;  /* 0x0000001000f88947 */ /* 0x001fec0003800000 */
.L_x_164:
[----:B------:R-:W1:Y:S02]  /*11300*/  SYNCS.PHASECHK.TRANS64.TRYWAIT P0, [R8+URZ], R5 ;  /* 0x00000005080075a7 */ /* 0x000e64000800017f */
[----:B-1----:R-:W-:Y:S05]  /*11310*/  @!P0 BRA `(.L_x_121) ;  /* 0x0000001400048947 */ /* 0x002fea0003800000 */
.L_x_165:
[----:B------:R-:W-:Y:S05]  /*11320*/  @!P2 BRA `(.L_x_122) ;  /* 0x000000000004a947 */ /* 0x000fea0003800000 */
[----:B------:R-:W-:Y:S01]  /*11330*/  BPT.TRAP 0x1 ;  /* 0x000000040000795c */ /* 0x000fe20000300000 */
.L_x_122:
[----:B------:R-:W-:-:S04]  /*11340*/  VIADD R3, R2, 0x36860 ;  /* 0x0003686002037836 */ /* 0x000fc80000000000 */
[----:B0-----:R-:W-:-:S04]  /*11350*/  IMAD R7, R0, 0x8, R3 ;  /* 0x0000000800077824 */ /* 0x001fc800078e0203 */
[----:B------:R-:W0:Y:S02]  /*11360*/  SYNCS.PHASECHK.TRANS64.TRYWAIT P0, [R7+URZ], R4 ;  /* 0x00000004070075a7 */ /* 0x000e24000800017f */
[----:B0-----:R-:W-:Y:S05]  /*11370*/  @!P0 BRA `(.L_x_123) ;  /* 0x0000001400008947 */ /* 0x001fea0003800000 */
.L_x_166:
[----:B------:R-:W-:-:S07]  /*11380*/  IMAD R6, R6, 0x8, R3 ;  /* 0x0000000806067824 */ /* 0x000fce00078e0203 */
.L_x_124:
[----:B--2---:R2:W3:Y:S02]  /*11390*/  SYNCS.PHASECHK.TRANS64.TRYWAIT P0, [R6+URZ], R5 ;  /* 0x00000005060075a7 */ /* 0x0044e4000800017f */
[----:B---3--:R-:W-:Y:S05]  /*113a0*/  @!P0 NANOSLEEP.SYNCS 0x989680 ;  /* 0x009896800000895d */ /* 0x008fea0003900000 */
[----:B------:R-:W3:Y:S02]  /*113b0*/  @!P0 SYNCS.PHASECHK.TRANS64 P0, [R6+URZ], R5 ;  /* 0x00000005060085a7 */ /* 0x000ee4000800007f */
[----:B---3--:R-:W-:Y:S05]  /*113c0*/  @!P0 BRA `(.L_x_124) ;  /* 0xfffffffc00f08947 */ /* 0x008fea000383ffff */
.L_x_10:
[----:B------:R-:W-:Y:S05]  /*113d0*/  BSYNC B6 ;  /* 0x0000000000067941 */ /* 0x000fea0003800000 */
.L_x_7:
[----:B------:R-:W-:Y:S05]  /*113e0*/  EXIT ;  /* 0x000000000000794d */ /* 0x000fea0003800000 */
.L_x_14:
[----:B------:R-:W-:-:S13]  /*113f0*/  R2UR UR4, R16 ;  /* 0x00000000100472ca */ /* 0x000fda00000e0000 */
[----:B0-----:R-:W-:-:S04]  /*11400*/  IMAD.U32 R3, RZ, RZ, UR4 ;  /* 0x00000004ff037e24 */ /* 0x001fc8000f8e00ff */
[----:B------:R0:W1:Y:S03]  /*11410*/  SYNCS.PHASECHK.TRANS64.TRYWAIT P0, [R3+URZ+0x36800], R0 ;  /* 0x03680000030075a7 */ /* 0x000066000800017f */
[----:B-1----:R-:W-:Y:S05]  /*11420*/  @!P0 NANOSLEEP.SYNCS 0x989680 ;  /* 0x009896800000895d */ /* 0x002fea0003900000 */
[----:B------:R-:W1:Y:S02]  /*11430*/  @!P0 SYNCS.PHASECHK.TRANS64 P0, [R3+URZ+0x36800], R0 ;  /* 0x03680000030085a7 */ /* 0x000e64000800007f */
[----:B-1----:R-:W-:Y:S05]  /*11440*/  @!P0 BRA `(.L_x_14) ;  /* 0xfffffffc00e88947 */ /* 0x002fea000383ffff */
[----:B------:R-:W-:Y:S05]  /*11450*/  BRA `(.L_x_125) ;  /* 0xffffff0000007947 */ /* 0x000fea000383ffff */
.L_x_18:
[----:B------:R-:W-:-:S13]  /*11460*/  R2UR UR4, R16 ;  /* 0x00000000100472ca */ /* 0x000fda00000e0000 */
[----:B0-----:R-:W-:-:S04]  /*11470*/  MOV R3, UR4 ;  /* 0x0000000400037c02 */ /* 0x001fc80008000f00 */
[----:B------:R0:W2:Y:S03]  /*11480*/  SYNCS.PHASECHK.TRANS64.TRYWAIT P2, [R3+URZ+0x36830], R0 ;  /* 0x03683000030075a7 */ /* 0x0000a6000804017f */
[----:B--2---:R-:W-:Y:S05]  /*11490*/  @!P2 NANOSLEEP.SYNCS 0x989680 ;  /* 0x009896800000a95d */ /* 0x004fea0003900000 */
[----:B------:R-:W2:Y:S02]  /*114a0*/  @!P2 SYNCS.PHASECHK.TRANS64 P2, [R3+URZ+0x36830], R0 ;  /* 0x036830000300a5a7 */ /* 0x000ea4000804007f */
[----:B--2---:R-:W-:Y:S05]  /*114b0*/  @!P2 BRA `(.L_x_18) ;  /* 0xfffffffc00e8a947 */ /* 0x004fea000383ffff */
[----:B------:R-:W-:Y:S05]  /*114c0*/  BRA `(.L_x_17) ;  /* 0xffffff0000307947 */ /* 0x000fea000383ffff */
.L_x_23:
[----:B------:R-:W-:-:S13]  /*114d0*/  R2UR UR4, R6 ;  /* 0x00000000060472ca */ /* 0x000fda00000e0000 */
[----:B-1----:R-:W-:-:S04]  /*114e0*/  IMAD.U32 R3, RZ, RZ, UR4 ;  /* 0x00000004ff037e24 */ /* 0x002fc8000f8e00ff */
[----:B------:R1:W2:Y:S03]  /*114f0*/  SYNCS.PHASECHK.TRANS64.TRYWAIT P2, [R3+URZ+0x36830], R0 ;  /* 0x03683000030075a7 */ /* 0x0002a6000804017f */
[----:B--2---:R-:W-:Y:S05]  /*11500*/  @!P2 NANOSLEEP.SYNCS 0x989680 ;  /* 0x009896800000a95d */ /* 0x004fea0003900000 */
[----:B------:R-:W2:Y:S02]  /*11510*/  @!P2 SYNCS.PHASECHK.TRANS64 P2, [R3+URZ+0x36830], R0 ;  /* 0x036830000300a5a7 */ /* 0x000ea4000804007f */
[----:B--2---:R-:W-:Y:S05]  /*11520*/  @!P2 BRA `(.L_x_23) ;  /* 0xfffffffc00e8a947 */ /* 0x004fea000383ffff */
[----:B------:R-:W-:Y:S05]  /*11530*/  BRA `(.L_x_22) ;  /* 0xffffff4800287947 */ /* 0x000fea000383ffff */
.L_x_27:
[----:B-1----:R-:W-:-:S04]  /*11540*/  IMAD.U32 R3, RZ, RZ, UR5 ;  /* 0x00000005ff037e24 */ /* 0x002fc8000f8e00ff */
[----:B------:R1:W2:Y:S03]  /*11550*/  SYNCS.PHASECHK.TRANS64.TRYWAIT P2, [R3+URZ+0x36850], R0 ;  /* 0x03685000030075a7 */ /* 0x0002a6000804017f */
[----:B--2---:R-:W-:Y:S05]  /*11560*/  @!P2 NANOSLEEP.SYNCS 0x989680 ;  /* 0x009896800000a95d */ /* 0x004fea0003900000 */
[----:B------:R-:W2:Y:S02]  /*11570*/  @!P2 SYNCS.PHASECHK.TRANS64 P2, [R3+URZ+0x36850], R0 ;  /* 0x036850000300a5a7 */ /* 0x000ea4000804007f */
[----:B--2---:R-:W-:Y:S05]  /*11580*/  @!P2 BRA `(.L_x_27) ;  /* 0xfffffffc00eca947 */ /* 0x004fea000383ffff */
[----:B------:R-:W-:Y:S05]  /*11590*/  BRA `(.L_x_26) ;  /* 0xffffff7400a47947 */ /* 0x000fea000383ffff */
.L_x_32:
[----:B-1----:R1:W2:Y:S02]  /*115a0*/  SYNCS.PHASECHK.TRANS64.TRYWAIT P0, [R9+URZ+0x36850], R2 ;  /* 0x03685002090075a7 */ /* 0x0022a4000800017f */
[----:B--2---:R-:W-:Y:S05]  /*115b0*/  @!P0 NANOSLEEP.SYNCS 0x989680 ;  /* 0x009896800000895d */ /* 0x004fea0003900000 */
[----:B------:R-:W2:Y:S02]  /*115c0*/  @!P0 SYNCS.PHASECHK.TRANS64 P0, [R9+URZ+0x36850], R2 ;  /* 0x03685002090085a7 */ /* 0x000ea4000800007f */
[----:B--2---:R-:W-:Y:S05]  /*115d0*/  @!P0 BRA `(.L_x_32) ;  /* 0xfffffffc00f08947 */ /* 0x004fea000383ffff */
[----:B------:R-:W-:Y:S05]  /*115e0*/  BRA `(.L_x_31) ;  /* 0xffffff9000807947 */ /* 0x000fea000383ffff */
.L_x_43:
[----:B------:R-:W-:Y:S02]  /*115f0*/  IMAD.MOV.U32 R13, RZ, RZ, R0 ;  /* 0x000000ffff0d7224 */ /* 0x000fe400078e0000 */
[----:B------:R-:W-:Y:S02]  /*11600*/  IMAD.MOV.U32 R12, RZ, RZ, RZ ;  /* 0x000000ffff0c7224 */ /* 0x000fe400078e00ff */
[----:B------:R-:W-:Y:S02]  /*11610*/  IMAD.MOV.U32 R11, RZ, RZ, 0x1f ;  /* 0x0000001fff0b7424 */ /* 0x000fe400078e00ff */
[----:B------:R-:W-:-:S07]  /*11620*/  IMAD.MOV.U32 R15, RZ, RZ, -0x1 ;  /* 0xffffffffff0f7424 */ /* 0x000fce00078e00ff */
[----:B0-----:R-:W-:Y:S05]  /*11630*/  WARPSYNC.COLLECTIVE R15, `(.L_x_126) ;  /* 0x000000000f087348 */ /* 0x001fea0003c00000 */
[----:B------:R1:W2:Y:S02]  /*11640*/  SHFL.IDX P6, R14, R13, R12, R11 ;  /* 0x0000000c0d0e7389 */ /* 0x0002a400000c000b */
[----:B012---:R-:W-:Y:S01]  /*11650*/  ENDCOLLECTIVE ;  /* 0x000000000000791b */ /* 0x007fe20003800000 */
.L_x_126:
[----:B------:R-:W-:Y:S05]  /*11660*/  BRA `(.L_x_127) ;  /* 0xffffffc400907947 */ /* 0x000fea000383ffff */
.L_x_45:
[----:B------:R-:W-:Y:S01]  /*11670*/  BSSY B0, `(.L_x_128) ;  /* 0x0000006000007945 */ /* 0x000fe20003800000 */
[----:B------:R-:W-:-:S07]  /*11680*/  MOV R15, 0xffffffff ;  /* 0xffffffff000f7802 */ /* 0x000fce0000000f00 */
[----:B01----:R-:W-:Y:S05]  /*11690*/  WARPSYNC.COLLECTIVE R15, `(.L_x_129) ;  /* 0x000000000f0c7348 */ /* 0x003fea0003c00000 */
[----:B------:R-:W-:Y:S02]  /*116a0*/  ELECT P6, UR62, PT ;  /* 0x00000000003e782f */ /* 0x000fe400038c0000 */
[----:B------:R-:W-:Y:S01]  /*116b0*/  MOV R14, UR62 ;  /* 0x0000003e000e7c02 */ /* 0x000fe20008000f00 */
[----:B01----:R-:W-:Y:S10]  /*116c0*/  ENDCOLLECTIVE ;  /* 0x000000000000791b */ /* 0x003ff40003800000 */
.L_x_129:
[----:B------:R-:W-:Y:S05]  /*116d0*/  BSYNC B0 ;  /* 0x0000000000007941 */ /* 0x000fea0003800000 */
.L_x_128:
[----:B------:R-:W-:Y:S05]  /*116e0*/  BRA `(.L_x_130) ;  /* 0xffffffc400907947 */ /* 0x000fea000383ffff */
.L_x_47:
[----:B-1----:R-:W-:-:S04]  /*116f0*/  IMAD.U32 R3, RZ, RZ, UR38 ;  /* 0x00000026ff037e24 */ /* 0x002fc8000f8e00ff */
[----:B------:R1:W3:Y:S03]  /*11700*/  SYNCS.PHASECHK.TRANS64.TRYWAIT P0, [R3+URZ+0x36840], R0 ;  /* 0x03684000030075a7 */ /* 0x0002e6000800017f */
[----:B---3--:R-:W-:Y:S05]  /*11710*/  @!P0 NANOSLEEP.SYNCS 0x989680 ;  /* 0x009896800000895d */ /* 0x008fea0003900000 */
[----:B------:R-:W3:Y:S02]  /*11720*/  @!P0 SYNCS.PHASECHK.TRANS64 P0, [R3+URZ+0x36840], R0 ;  /* 0x03684000030085a7 */ /* 0x000ee4000800007f */
[----:B---3--:R-:W-:Y:S05]  /*11730*/  @!P0 BRA `(.L_x_47) ;  /* 0xfffffffc00ec8947 */ /* 0x008fea000383ffff */
[----:B------:R-:W-:Y:S05]  /*11740*/  BRA `(.L_x_131) ;  /* 0xffffffc400ec7947 */ /* 0x000fea000383ffff */
.L_x_50:
[----:B------:R-:W-:Y:S02]  /*11750*/  IMAD R8, R12, 0x80, R8 ;  /* 0x000000800c087824 */ /* 0x000fe400078e0208 */
[----:B------:R-:W-:Y:S02]  /*11760*/  IMAD.MOV.U32 R13, RZ, RZ, R7 ;  /* 0x000000ffff0d7224 */ /* 0x000fe400078e0007 */
[----:B------:R-:W-:Y:S02]  /*11770*/  IMAD.MOV.U32 R12, RZ, RZ, RZ ;  /* 0x000000ffff0c7224 */ /* 0x000fe400078e00ff */
[----:B------:R-:W-:Y:S02]  /*11780*/  IMAD.MOV.U32 R11, RZ, RZ, 0x181f ;  /* 0x0000181fff0b7424 */ /* 0x000fe400078e00ff */
[----:B------:R-:W-:Y:S02]  /*11790*/  IMAD.MOV.U32 R15, RZ, RZ, -0x1 ;  /* 0xffffffffff0f7424 */ /* 0x000fe400078e00ff */
[----:B------:R-:W-:-:S07]  /*117a0*/  VIADD R5, R8, 0x10 ;  /* 0x0000001008057836 */ /* 0x000fce0000000000 */
[----:B------:R-:W-:Y:S05]  /*117b0*/  WARPSYNC.COLLECTIVE R15, `(.L_x_132) ;  /* 0x000000000f087348 */ /* 0x000fea0003c00000 */
[----:B------:R0:W1:Y:S02]  /*117c0*/  SHFL.IDX P6, R14, R13, R12, R11 ;  /* 0x0000000c0d0e7389 */ /* 0x00006400000c000b */
[----:B01----:R-:W-:Y:S01]  /*117d0*/  ENDCOLLECTIVE ;  /* 0x000000000000791b */ /* 0x003fe20003800000 */
.L_x_132:
[----:B------:R-:W-:Y:S01]  /*117e0*/  IMAD.MOV.U32 R13, RZ, RZ, R0 ;  /* 0x000000ffff0d7224 */ /* 0x000fe200078e0000 */
[----:B------:R-:W-:-:S07]  /*117f0*/  MOV R2, R14 ;  /* 0x0000000e00027202 */ /* 0x000fce0000000f00 */
[----:B------:R-:W-:Y:S05]  /*11800*/  WARPSYNC.COLLECTIVE R15, `(.L_x_133) ;  /* 0x000000000f087348 */ /* 0x000fea0003c00000 */
[----:B------:R0:W1:Y:S02]  /*11810*/  SHFL.IDX P6, R14, R13, R12, R11 ;  /* 0x0000000c0d0e7389 */ /* 0x00006400000c000b */
[----:B01----:R-:W-:Y:S01]  /*11820*/  ENDCOLLECTIVE ;  /* 0x000000000000791b */ /* 0x003fe20003800000 */
.L_x_133:
[----:B------:R-:W-:Y:S01]  /*11830*/  ULDC UR4, c[0x0][0x288] ;  /* 0x0000a20000047ab9 */ /* 0x000fe20000000800 */
[----:B------:R-:W-:Y:S01]  /*11840*/  ULDC.64 UR6, c[0x0][0x208] ;  /* 0x0000820000067ab9 */ /* 0x000fe20000000a00 */
[----:B------:R-:W-:Y:S02]  /*11850*/  IMAD R6, R6, UR4, RZ ;  /* 0x0000000406067c24 */ /* 0x000fe4000f8e02ff */
[----:B------:R-:W-:-:S03]  /*11860*/  IMAD.MOV.U32 R3, RZ, RZ, R2 ;  /* 0x000000ffff037224 */ /* 0x000fc600078e0002 */
[----:B------:R-:W-:Y:S01]  /*11870*/  ISETP.GE.AND P3, PT, R8, R6, PT ;  /* 0x000000060800720c */ /* 0x000fe20003f66270 */
[----:B------:R-:W-:Y:S02]  /*11880*/  IMAD.MOV.U32 R13, RZ, RZ, R7 ;  /* 0x000000ffff0d7224 */ /* 0x000fe400078e0007 */
[----:B------:R-:W-:-:S10]  /*11890*/  IMAD.MOV.U32 R12, RZ, RZ, 0x1 ;  /* 0x00000001ff0c7424 */ /* 0x000fd400078e00ff */
[----:B------:R-:W-:Y:S01]  /*118a0*/  @!P3 LEA R21, R9, UR38, 0x1 ;  /* 0x000000260915bc11 */ /* 0x000fe2000f8e08ff */
[----:B------:R-:W-:-:S04]  /*118b0*/  IMAD.MOV.U32 R2, RZ, RZ, R14 ;  /* 0x000000ffff027224 */ /* 0x000fc800078e000e */
[----:B------:R-:W-:-:S05]  /*118c0*/  @!P3 IMAD.WIDE.U32 R2, R10, 0x2, R2 ;  /* 0x000000020a02b825 */ /* 0x000fca00078e0002 */
[----:B------:R-:W-:Y:S01]  /*118d0*/  @!PT LDS RZ, [RZ] ;  /* 0x00000000fffff984 */ /* 0x000fe20000000800 */
[----:B------:R-:W-:Y:S01]  /*118e0*/  @!PT LDS RZ, [RZ] ;  /* 0x00000000fffff984 */ /* 0x000fe20000000800 */
[----:B------:R-:W-:Y:S01]  /*118f0*/  @!PT LDS RZ, [RZ] ;  /* 0x00000000fffff984 */ /* 0x000fe20000000800 */
[----:B------:R0:W-:Y:S04]  /*11900*/  @!P3 LDGSTS.E.BYPASS.LTC128B.128 [R21+0x15400], desc[UR6][R2.64], !P2 ;  /* 0x154000000215bfae */ /* 0x0001e8000d101d46 */
[----:B------:R0:W-:Y:S04]  /*11910*/  @!P3 LDGSTS.E.BYPASS.LTC128B.128 [R21+0x19400], desc[UR6][R2.64+0x80], !P0 ;  /* 0x194000800215bfae */ /* 0x0001e8000c101d46 */
[----:B------:R0:W-:Y:S01]  /*11920*/  @!P3 LDGSTS.E.BYPASS.LTC128B.128 [R21+0x1d400], desc[UR6][R2.64+0x100], !P1 ;  /* 0x1d4001000215bfae */ /* 0x0001e2000c901d46 */
[----:B------:R-:W-:-:S13]  /*11930*/  ISETP.GE.AND P3, PT, R5, R6, PT ;  /* 0x000000060500720c */ /* 0x000fda0003f66270 */
[----:B0-----:R-:W-:Y:S05]  /*11940*/  WARPSYNC.COLLECTIVE R15, `(.L_x_134) ;  /* 0x000000000f087348 */ /* 0x001fea0003c00000 */
[----:B------:R1:W2:Y:S02]  /*11950*/  SHFL.IDX P6, R14, R13, R12, R11 ;  /* 0x0000000c0d0e7389 */ /* 0x0002a400000c000b */
[----:B012---:R-:W-:Y:S01]  /*11960*/  ENDCOLLECTIVE ;  /* 0x000000000000791b */ /* 0x007fe20003800000 */
.L_x_134:
[----:B------:R-:W-:Y:S01]  /*11970*/  VIADD R3, R8, 0x20 ;  /* 0x0000002008037836 */ /* 0x000fe20000000000 */
[----:B------:R-:W-:Y:S01]  /*11980*/  @!P3 LEA R20, R9, UR38, 0x1 ;  /* 0x000000260914bc11 */ /* 0x000fe2000f8e08ff */
[----:B------:R-:W-:Y:S01]  /*11990*/  IMAD.MOV.U32 R13, RZ, RZ, R0 ;  /* 0x000000ffff0d7224 */ /* 0x000fe200078e0000 */
[----:B------:R-:W-:-:S07]  /*119a0*/  MOV R4, R14 ;  /* 0x0000000e00047202 */ /* 0x000fce0000000f00 */
[----:B------:R-:W-:Y:S05]  /*119b0*/  WARPSYNC.COLLECTIVE R15, `(.L_x_135) ;  /* 0x000000000f087348 */ /* 0x000fea0003c00000 */
[----:B------:R0:W1:Y:S02]  /*119c0*/  SHFL.IDX P6, R14, R13, R12, R11 ;  /* 0x0000000c0d0e7389 */ /* 0x00006400000c000b */
[----:B01----:R-:W-:Y:S01]  /*119d0*/  ENDCOLLECTIVE ;  /* 0x000000000000791b */ /* 0x003fe20003800000 */
.L_x_135:
[----:B------:R-:W-:Y:S01]  /*119e0*/  ULDC.64 UR4, c[0x0][0x208] ;  /* 0x0000820000047ab9 */ /* 0x000fe20000000a00 */
[----:B------:R-:W-:Y:S02]  /*119f0*/  IMAD.MOV.U32 R5, RZ, RZ, R4 ;  /* 0x000000ffff057224 */ /* 0x000fe400078e0004 */
[----:B------:R-:W-:Y:S02]  /*11a00*/  IMAD.MOV.U32 R13, RZ, RZ, R7 ;  /* 0x000000ffff0d7224 */ /* 0x000fe400078e0007 */
[----:B------:R-:W-:Y:S02]  /*11a10*/  IMAD.MOV.U32 R12, RZ, RZ, 0x2 ;  /* 0x00000002ff0c7424 */ /* 0x000fe400078e00ff */
        /* <DEDUP_REMOVED lines=12> */
.L_x_136:
[----:B------:R-:W-:Y:S01]  /*11ae0*/  VIADD R5, R8, 0x30 ;  /* 0x0000003008057836 */ /* 0x000fe20000000000 */
[----:B------:R-:W-:Y:S01]  /*11af0*/  @!P3 LEA R21, R9, UR38, 0x1 ;  /* 0x000000260915bc11 */ /* 0x000fe2000f8e08ff */
[----:B------:R-:W-:Y:S01]  /*11b00*/  IMAD.MOV.U32 R13, RZ, RZ, R0 ;  /* 0x000000ffff0d7224 */ /* 0x000fe200078e0000 */
[----:B------:R-:W-:-:S07]  /*11b10*/  MOV R2, R14 ;  /* 0x0000000e00027202 */ /* 0x000fce0000000f00 */
[----:B------:R-:W-:Y:S05]  /*11b20*/  WARPSYNC.COLLECTIVE R15, `(.L_x_137) ;  /* 0x000000000f087348 */ /* 0x000fea0003c00000 */
[----:B------:R0:W1:Y:S02]  /*11b30*/  SHFL.IDX P6, R14, R13, R12, R11 ;  /* 0x0000000c0d0e7389 */ /* 0x00006400000c000b */
[----:B01----:R-:W-:Y:S01]  /*11b40*/  ENDCOLLECTIVE ;  /* 0x000000000000791b */ /* 0x003fe20003800000 */
.L_x_137:
        /* <DEDUP_REMOVED lines=16> */
.L_x_138:
[----:B------:R-:W-:Y:S01]  /*11c50*/  VIADD R3, R8, 0x40 ;  /* 0x0000004008037836 */ /* 0x000fe20000000000 */
[----:B------:R-:W-:Y:S01]  /*11c60*/  @!P3 LEA R20, R9, UR38, 0x1 ;  /* 0x000000260914bc11 */ /* 0x000fe2000f8e08ff */
[----:B------:R-:W-:Y:S01]  /*11c70*/  IMAD.MOV.U32 R13, RZ, RZ, R0 ;  /* 0x000000ffff0d7224 */ /* 0x000fe200078e0000 */
[----:B------:R-:W-:-:S07]  /*11c80*/  MOV R4, R14 ;  /* 0x0000000e00047202 */ /* 0x000fce0000000f00 */
[----:B------:R-:W-:Y:S05]  /*11c90*/  WARPSYNC.COLLECTIVE R15, `(.L_x_139) ;  /* 0x000000000f087348 */ /* 0x000fea0003c00000 */
[----:B------:R0:W1:Y:S02]  /*11ca0*/  SHFL.IDX P6, R14, R13, R12, R11 ;  /* 0x0000000c0d0e7389 */ /* 0x00006400000c000b */
[----:B01----:R-:W-:Y:S01]  /*11cb0*/  ENDCOLLECTIVE ;  /* 0x000000000000791b */ /* 0x003fe20003800000 */
.L_x_139:
        /* <DEDUP_REMOVED lines=16> */
.L_x_140:
[----:B------:R-:W-:Y:S01]  /*11dc0*/  VIADD R5, R8, 0x50 ;  /* 0x0000005008057836 */ /* 0x000fe20000000000 */
[----:B------:R-:W-:Y:S01]  /*11dd0*/  @!P3 LEA R21, R9, UR38, 0x1 ;  /* 0x000000260915bc11 */ /* 0x000fe2000f8e08ff */
[----:B------:R-:W-:Y:S01]  /*11de0*/  IMAD.MOV.U32 R13, RZ, RZ, R0 ;  /* 0x000000ffff0d7224 */ /* 0x000fe200078e0000 */
[----:B------:R-:W-:-:S07]  /*11df0*/  MOV R2, R14 ;  /* 0x0000000e00027202 */ /* 0x000fce0000000f00 */
[----:B------:R-:W-:Y:S05]  /*11e00*/  WARPSYNC.COLLECTIVE R15, `(.L_x_141) ;  /* 0x000000000f087348 */ /* 0x000fea0003c00000 */
[----:B------:R0:W1:Y:S02]  /*11e10*/  SHFL.IDX P6, R14, R13, R12, R11 ;  /* 0x0000000c0d0e7389 */ /* 0x00006400000c000b */
[----:B01----:R-:W-:Y:S01]  /*11e20*/  ENDCOLLECTIVE ;  /* 0x000000000000791b */ /* 0x003fe20003800000 */
.L_x_141:
        /* <DEDUP_REMOVED lines=16> */
.L_x_142:
[----:B------:R-:W-:Y:S01]  /*11f30*/  VIADD R3, R8, 0x60 ;  /* 0x0000006008037836 */ /* 0x000fe20000000000 */
[----:B------:R-:W-:Y:S01]  /*11f40*/  @!P3 LEA R20, R9, UR38, 0x1 ;  /* 0x000000260914bc11 */ /* 0x000fe2000f8e08ff */
[----:B------:R-:W-:Y:S01]  /*11f50*/  IMAD.MOV.U32 R13, RZ, RZ, R0 ;  /* 0x000000ffff0d7224 */ /* 0x000fe200078e0000 */
[----:B------:R-:W-:-:S07]  /*11f60*/  MOV R4, R14 ;  /* 0x0000000e00047202 */ /* 0x000fce0000000f00 */
[----:B------:R-:W-:Y:S05]  /*11f70*/  WARPSYNC.COLLECTIVE R15, `(.L_x_143) ;  /* 0x000000000f087348 */ /* 0x000fea0003c00000 */
[----:B------:R0:W1:Y:S02]  /*11f80*/  SHFL.IDX P6, R14, R13, R12, R11 ;  /* 0x0000000c0d0e7389 */ /* 0x00006400000c000b */
[----:B01----:R-:W-:Y:S01]  /*11f90*/  ENDCOLLECTIVE ;  /* 0x000000000000791b */ /* 0x003fe20003800000 */
.L_x_143:
        /* <DEDUP_REMOVED lines=16> */
.L_x_144:
[----:B------:R-:W-:Y:S01]  /*120a0*/  @!P3 LEA R21, R9, UR38, 0x1 ;  /* 0x000000260915bc11 */ /* 0x000fe2000f8e08ff */
[----:B------:R-:W-:Y:S01]  /*120b0*/  IMAD.MOV.U32 R13, RZ, RZ, R0 ;  /* 0x000000ffff0d7224 */ /* 0x000fe200078e0000 */
[----:B------:R-:W-:-:S07]  /*120c0*/  MOV R2, R14 ;  /* 0x0000000e00027202 */ /* 0x000fce0000000f00 */
[----:B------:R-:W-:Y:S05]  /*120d0*/  WARPSYNC.COLLECTIVE R15, `(.L_x_145) ;  /* 0x000000000f087348 */ /* 0x000fea0003c00000 */
[----:B------:R0:W1:Y:S02]  /*120e0*/  SHFL.IDX P6, R14, R13, R12, R11 ;  /* 0x0000000c0d0e7389 */ /* 0x00006400000c000b */
[----:B01----:R-:W-:Y:S01]  /*120f0*/  ENDCOLLECTIVE ;  /* 0x000000000000791b */ /* 0x003fe20003800000 */
.L_x_145:
        /* <DEDUP_REMOVED lines=11> */
[----:B------:R0:W-:Y:S02]  /*121b0*/  @!P3 LDGSTS.E.BYPASS.LTC128B.128 [R21+0x20400], desc[UR4][R2.64+0x100], !P1 ;  /* 0x204001000215bfae */ /* 0x0001e4000c901d44 */
[----:B0-----:R-:W-:Y:S05]  /*121c0*/  WARPSYNC.COLLECTIVE R15, `(.L_x_146) ;  /* 0x000000000f087348 */ /* 0x001fea0003c00000 */
[----:B------:R1:W2:Y:S02]  /*121d0*/  SHFL.IDX P6, R14, R13, R12, R11 ;  /* 0x0000000c0d0e7389 */ /* 0x0002a400000c000b */
[----:B012---:R-:W-:Y:S01]  /*121e0*/  ENDCOLLECTIVE ;  /* 0x000000000000791b */ /* 0x007fe20003800000 */
.L_x_146:
[----:B------:R-:W-:Y:S01]  /*121f0*/  MOV R13, R0 ;  /* 0x00000000000d7202 */ /* 0x000fe20000000f00 */
[----:B------:R-:W-:-:S07]  /*12200*/  IMAD.MOV.U32 R4, RZ, RZ, R14 ;  /* 0x000000ffff047224 */ /* 0x000fce00078e000e */
[----:B------:R-:W-:Y:S05]  /*12210*/  WARPSYNC.COLLECTIVE R15, `(.L_x_147) ;  /* 0x000000000f087348 */ /* 0x000fea0003c00000 */
[----:B------:R0:W1:Y:S02]  /*12220*/  SHFL.IDX P6, R14, R13, R12, R11 ;  /* 0x0000000c0d0e7389 */ /* 0x00006400000c000b */
[----:B01----:R-:W-:Y:S01]  /*12230*/  ENDCOLLECTIVE ;  /* 0x000000000000791b */ /* 0x003fe20003800000 */
.L_x_147:
[----:B------:R-:W-:Y:S05]  /*12240*/  BRA `(.L_x_148) ;  /* 0xffffffc800547947 */ /* 0x000fea000383ffff */
.L_x_53:
[----:B-1----:R-:W-:-:S04]  /*12250*/  IMAD.U32 R3, RZ, RZ, UR38 ;  /* 0x00000026ff037e24 */ /* 0x002fc8000f8e00ff */
[----:B------:R1:W2:Y:S03]  /*12260*/  SYNCS.PHASECHK.TRANS64.TRYWAIT P0, [R3+URZ+0x36820], R0 ;  /* 0x03682000030075a7 */ /* 0x0002a6000800017f */
[----:B--2---:R-:W-:Y:S05]  /*12270*/  @!P0 NANOSLEEP.SYNCS 0x989680 ;  /* 0x009896800000895d */ /* 0x004fea0003900000 */
[----:B------:R-:W2:Y:S02]  /*12280*/  @!P0 SYNCS.PHASECHK.TRANS64 P0, [R3+URZ+0x36820], R0 ;  /* 0x03682000030085a7 */ /* 0x000ea4000800007f */
[----:B--2---:R-:W-:Y:S05]  /*12290*/  @!P0 BRA `(.L_x_53) ;  /* 0xfffffffc00ec8947 */ /* 0x004fea000383ffff */
[----:B------:R-:W-:Y:S05]  /*122a0*/  BRA `(.L_x_149) ;  /* 0xffffffc800ac7947 */ /* 0x000fea000383ffff */
.L_x_60:
[----:B-1----:R-:W-:-:S04]  /*122b0*/  IMAD.U32 R3, RZ, RZ, UR38 ;  /* 0x00000026ff037e24 */ /* 0x002fc8000f8e00ff */
[----:B------:R1:W2:Y:S03]  /*122c0*/  SYNCS.PHASECHK.TRANS64.TRYWAIT P0, [R3+URZ+0x36848], R2 ;  /* 0x03684802030075a7 */ /* 0x0002a6000800017f */
[----:B--2---:R-:W-:Y:S05]  /*122d0*/  @!P0 NANOSLEEP.SYNCS 0x989680 ;  /* 0x009896800000895d */ /* 0x004fea0003900000 */
[----:B------:R-:W2:Y:S02]  /*122e0*/  @!P0 SYNCS.PHASECHK.TRANS64 P0, [R3+URZ+0x36848], R2 ;  /* 0x03684802030085a7 */ /* 0x000ea4000800007f */
[----:B--2---:R-:W-:Y:S05]  /*122f0*/  @!P0 BRA `(.L_x_60) ;  /* 0xfffffffc00ec8947 */ /* 0x004fea000383ffff */
[----:B------:R-:W-:Y:S05]  /*12300*/  BRA `(.L_x_150) ;  /* 0xffffffcc00907947 */ /* 0x000fea000383ffff */
.L_x_67:
[----:B0-----:R-:W-:-:S04]  /*12310*/  IMAD.U32 R3, RZ, RZ, UR38 ;  /* 0x00000026ff037e24 */ /* 0x001fc8000f8e00ff */
[----:B------:R0:W1:Y:S03]  /*12320*/  SYNCS.PHASECHK.TRANS64.TRYWAIT P0, [R3+URZ+0x36860], R2 ;  /* 0x03686002030075a7 */ /* 0x000066000800017f */
[----:B-1----:R-:W-:Y:S05]  /*12330*/  @!P0 NANOSLEEP.SYNCS 0x989680 ;  /* 0x009896800000895d */ /* 0x002fea0003900000 */
[----:B------:R-:W1:Y:S02]  /*12340*/  @!P0 SYNCS.PHASECHK.TRANS64 P0, [R3+URZ+0x36860], R2 ;  /* 0x03686002030085a7 */ /* 0x000e64000800007f */
[----:B-1----:R-:W-:Y:S05]  /*12350*/  @!P0 BRA `(.L_x_67) ;  /* 0xfffffffc00ec8947 */ /* 0x002fea000383ffff */
[----:B------:R-:W-:Y:S05]  /*12360*/  BRA `(.L_x_151) ;  /* 0xffffffd000687947 */ /* 0x000fea000383ffff */
.L_x_77:
[----:B-1----:R-:W-:-:S04]  /*12370*/  IMAD.U32 R3, RZ, RZ, UR38 ;  /* 0x00000026ff037e24 */ /* 0x002fc8000f8e00ff */
[----:B------:R1:W2:Y:S03]  /*12380*/  SYNCS.PHASECHK.TRANS64.TRYWAIT P0, [R3+URZ+0x36840], R2 ;  /* 0x03684002030075a7 */ /* 0x0002a6000800017f */
[----:B--2---:R-:W-:Y:S05]  /*12390*/  @!P0 NANOSLEEP.SYNCS 0x989680 ;  /* 0x009896800000895d */ /* 0x004fea0003900000 */
[----:B------:R-:W2:Y:S02]  /*123a0*/  @!P0 SYNCS.PHASECHK.TRANS64 P0, [R3+URZ+0x36840], R2 ;  /* 0x03684002030085a7 */ /* 0x000ea4000800007f */
[----:B--2---:R-:W-:Y:S05]  /*123b0*/  @!P0 BRA `(.L_x_77) ;  /* 0xfffffffc00ec8947 */ /* 0x004fea000383ffff */
[----:B------:R-:W-:Y:S05]  /*123c0*/  BRA `(.L_x_152) ;  /* 0xffffffd400c07947 */ /* 0x000fea000383ffff */
.L_x_84:
[----:B0-----:R-:W-:-:S04]  /*123d0*/  IMAD.U32 R3, RZ, RZ, UR38 ;  /* 0x00000026ff037e24 */ /* 0x001fc8000f8e00ff */
[----:B------:R0:W1:Y:S03]  /*123e0*/  SYNCS.PHASECHK.TRANS64.TRYWAIT P0, [R3+URZ+0x36868], R2 ;  /* 0x03686802030075a7 */ /* 0x000066000800017f */
[----:B-1----:R-:W-:Y:S05]  /*123f0*/  @!P0 NANOSLEEP.SYNCS 0x989680 ;  /* 0x009896800000895d */ /* 0x002fea0003900000 */
[----:B------:R-:W1:Y:S02]  /*12400*/  @!P0 SYNCS.PHASECHK.TRANS64 P0, [R3+URZ+0x36868], R2 ;  /* 0x03686802030085a7 */ /* 0x000e64000800007f */
[----:B-1----:R-:W-:Y:S05]  /*12410*/  @!P0 BRA `(.L_x_84) ;  /* 0xfffffffc00ec8947 */ /* 0x002fea000383ffff */
[----:B------:R-:W-:Y:S05]  /*12420*/  BRA `(.L_x_153) ;  /* 0xffffffd800987947 */ /* 0x000fea000383ffff */
.L_x_94:
[----:B-1----:R-:W-:-:S04]  /*12430*/  IMAD.U32 R3, RZ, RZ, UR38 ;  /* 0x00000026ff037e24 */ /* 0x002fc8000f8e00ff */
[----:B------:R1:W2:Y:S03]  /*12440*/  SYNCS.PHASECHK.TRANS64.TRYWAIT P0, [R3+URZ+0x36848], R2 ;  /* 0x03684802030075a7 */ /* 0x0002a6000800017f */
[----:B--2---:R-:W-:Y:S05]  /*12450*/  @!P0 NANOSLEEP.SYNCS 0x989680 ;  /* 0x009896800000895d */ /* 0x004fea0003900000 */
[----:B------:R-:W2:Y:S02]  /*12460*/  @!P0 SYNCS.PHASECHK.TRANS64 P0, [R3+URZ+0x36848], R2 ;  /* 0x03684802030085a7 */ /* 0x000ea4000800007f */
[----:B--2---:R-:W-:Y:S05]  /*12470*/  @!P0 BRA `(.L_x_94) ;  /* 0xfffffffc00ec8947 */ /* 0x004fea000383ffff */
[----:B------:R-:W-:Y:S05]  /*12480*/  BRA `(.L_x_154) ;  /* 0xffffffe000087947 */ /* 0x000fea000383ffff */
.L_x_101:
[----:B0-----:R-:W-:-:S04]  /*12490*/  MOV R3, UR38 ;  /* 0x0000002600037c02 */ /* 0x001fc80008000f00 */
[----:B------:R0:W1:Y:S03]  /*124a0*/  SYNCS.PHASECHK.TRANS64.TRYWAIT P0, [R3+URZ+0x36860], R2 ;  /* 0x03686002030075a7 */ /* 0x000066000800017f */
[----:B-1----:R-:W-:Y:S05]  /*124b0*/  @!P0 NANOSLEEP.SYNCS 0x989680 ;  /* 0x009896800000895d */ /* 0x002fea0003900000 */
[----:B------:R-:W1:Y:S02]  /*124c0*/  @!P0 SYNCS.PHASECHK.TRANS64 P0, [R3+URZ+0x36860], R2 ;  /* 0x03686002030085a7 */ /* 0x000e64000800007f */
[----:B-1----:R-:W-:Y:S05]  /*124d0*/  @!P0 BRA `(.L_x_101) ;  /* 0xfffffffc00ec8947 */ /* 0x002fea000383ffff */
[----:B------:R-:W-:Y:S05]  /*124e0*/  BRA `(.L_x_155) ;  /* 0xffffffe000dc7947 */ /* 0x000fea000383ffff */
.L_x_110:
[----:B0-----:R0:W1:Y:S02]  /*124f0*/  SYNCS.PHASECHK.TRANS64.TRYWAIT P0, [R3+URZ+0x36860], R2 ;  /* 0x03686002030075a7 */ /* 0x001064000800017f */
[----:B-1----:R-:W-:Y:S05]  /*12500*/  @!P0 NANOSLEEP.SYNCS 0x989680 ;  /* 0x009896800000895d */ /* 0x002fea0003900000 */
[----:B------:R-:W1:Y:S02]  /*12510*/  @!P0 SYNCS.PHASECHK.TRANS64 P0, [R3+URZ+0x36860], R2 ;  /* 0x03686002030085a7 */ /* 0x000e64000800007f */
[----:B-1----:R-:W-:Y:S05]  /*12520*/  @!P0 BRA `(.L_x_110) ;  /* 0xfffffffc00f08947 */ /* 0x002fea000383ffff */
[----:B------:R-:W-:Y:S05]  /*12530*/  BRA `(.L_x_156) ;  /* 0xffffffe400dc7947 */ /* 0x000fea000383ffff */
.L_x_116:
[----:B0-----:R0:W1:Y:S02]  /*12540*/  SYNCS.PHASECHK.TRANS64.TRYWAIT P0, [R2+URZ+0x36820], R3 ;  /* 0x03682003020075a7 */ /* 0x001064000800017f */
[----:B-1----:R-:W-:Y:S05]  /*12550*/  @!P0 NANOSLEEP.SYNCS 0x989680 ;  /* 0x009896800000895d */ /* 0x002fea0003900000 */
[----:B------:R-:W1:Y:S02]  /*12560*/  @!P0 SYNCS.PHASECHK.TRANS64 P0, [R2+URZ+0x36820], R3 ;  /* 0x03682003020085a7 */ /* 0x000e64000800007f */
[----:B-1----:R-:W-:Y:S05]  /*12570*/  @!P0 BRA `(.L_x_116) ;  /* 0xfffffffc00f08947 */ /* 0x002fea000383ffff */
[----:B------:R-:W-:Y:S05]  /*12580*/  BRA `(.L_x_157) ;  /* 0xffffffe800e07947 */ /* 0x000fea000383ffff */
.L_x_117:
[----:B------:R-:W1:Y:S01]  /*12590*/  S2R R4, SR_TID.X ;  /* 0x0000000000047919 */ /* 0x000e620000002100 */
[----:B------:R-:W-:Y:S01]  /*125a0*/  BSSY B0, `(.L_x_158) ;  /* 0x000000a000007945 */ /* 0x000fe20003800000 */
[----:B------:R-:W-:Y:S02]  /*125b0*/  IMAD.MOV.U32 R12, RZ, RZ, RZ ;  /* 0x000000ffff0c7224 */ /* 0x000fe400078e00ff */
[----:B------:R-:W-:Y:S02]  /*125c0*/  IMAD.MOV.U32 R11, RZ, RZ, 0x1f ;  /* 0x0000001fff0b7424 */ /* 0x000fe400078e00ff */
[----:B------:R-:W-:Y:S01]  /*125d0*/  IMAD.MOV.U32 R15, RZ, RZ, -0x1 ;  /* 0xffffffffff0f7424 */ /* 0x000fe200078e00ff */
[----:B-1----:R-:W-:-:S04]  /*125e0*/  SHF.R.U32.HI R4, RZ, 0x5, R4 ;  /* 0x00000005ff047819 */ /* 0x002fc80000011604 */
[----:B------:R-:W-:-:S05]  /*125f0*/  LOP3.LUT R4, R4, 0x3, RZ, 0xc0, !PT ;  /* 0x0000000304047812 */ /* 0x000fca00078ec0ff */
[----:B------:R-:W-:-:S07]  /*12600*/  IMAD.MOV.U32 R13, RZ, RZ, R4 ;  /* 0x000000ffff0d7224 */ /* 0x000fce00078e0004 */
[----:B0-----:R-:W-:Y:S05]  /*12610*/  WARPSYNC.COLLECTIVE R15, `(.L_x_159) ;  /* 0x000000000f087348 */ /* 0x001fea0003c00000 */
[----:B------:R1:W2:Y:S02]  /*12620*/  SHFL.IDX P6, R14, R13, R12, R11 ;  /* 0x0000000c0d0e7389 */ /* 0x0002a400000c000b */
[----:B012---:R-:W-:Y:S01]  /*12630*/  ENDCOLLECTIVE ;  /* 0x000000000000791b */ /* 0x007fe20003800000 */
.L_x_159:
[----:B------:R-:W-:Y:S05]  /*12640*/  BSYNC B0 ;  /* 0x0000000000007941 */ /* 0x000fea0003800000 */
.L_x_158:
[----:B------:R-:W-:Y:S05]  /*12650*/  BRA `(.L_x_160) ;  /* 0xffffffe800c47947 */ /* 0x000fea000383ffff */
.L_x_118:
[----:B------:R-:W-:Y:S01]  /*12660*/  BSSY B0, `(.L_x_161) ;  /* 0x0000006000007945 */ /* 0x000fe20003800000 */
[----:B------:R-:W-:-:S07]  /*12670*/  IMAD.MOV.U32 R15, RZ, RZ, -0x1 ;  /* 0xffffffffff0f7424 */ /* 0x000fce00078e00ff */
[----:B0-----:R-:W-:Y:S05]  /*12680*/  WARPSYNC.COLLECTIVE R15, `(.L_x_162) ;  /* 0x000000000f0c7348 */ /* 0x001fea0003c00000 */
[----:B------:R-:W-:Y:S02]  /*12690*/  ELECT P6, UR62, PT ;  /* 0x00000000003e782f */ /* 0x000fe400038c0000 */
[----:B------:R-:W-:Y:S01]  /*126a0*/  MOV R14, UR62 ;  /* 0x0000003e000e7c02 */ /* 0x000fe20008000f00 */
[----:B0-----:R-:W-:Y:S10]  /*126b0*/  ENDCOLLECTIVE ;  /* 0x000000000000791b */ /* 0x001ff40003800000 */
.L_x_162:
[----:B------:R-:W-:Y:S05]  /*126c0*/  BSYNC B0 ;  /* 0x0000000000007941 */ /* 0x000fea0003800000 */
.L_x_161:
[----:B------:R-:W-:Y:S05]  /*126d0*/  BRA `(.L_x_163) ;  /* 0xffffffe800b87947 */ /* 0x000fea000383ffff */
.L_x_120:
[----:B0-----:R0:W1:Y:S02]  /*126e0*/  SYNCS.PHASECHK.TRANS64.TRYWAIT P0, [R7+URZ], R4 ;  /* 0x00000004070075a7 */ /* 0x001064000800017f */
[----:B-1----:R-:W-:Y:S05]  /*126f0*/  @!P0 NANOSLEEP.SYNCS 0x989680 ;  /* 0x009896800000895d */ /* 0x002fea0003900000 */
[----:B------:R-:W1:Y:S02]  /*12700*/  @!P0 SYNCS.PHASECHK.TRANS64 P0, [R7+URZ], R4 ;  /* 0x00000004070085a7 */ /* 0x000e64000800007f */
[----:B-1----:R-:W-:Y:S05]  /*12710*/  @!P0 BRA `(.L_x_120) ;  /* 0xfffffffc00f08947 */ /* 0x002fea000383ffff */
[----:B------:R-:W-:Y:S05]  /*12720*/  BRA `(.L_x_164) ;  /* 0xffffffe800f47947 */ /* 0x000fea000383ffff */
.L_x_121:
[----:B-1----:R1:W2:Y:S02]  /*12730*/  SYNCS.PHASECHK.TRANS64.TRYWAIT P0, [R8+URZ], R5 ;  /* 0x00000005080075a7 */ /* 0x0022a4000800017f */
[----:B--2---:R-:W-:Y:S05]  /*12740*/  @!P0 NANOSLEEP.SYNCS 0x989680 ;  /* 0x009896800000895d */ /* 0x004fea0003900000 */
[----:B------:R-:W2:Y:S02]  /*12750*/  @!P0 SYNCS.PHASECHK.TRANS64 P0, [R8+URZ], R5 ;  /* 0x00000005080085a7 */ /* 0x000ea4000800007f */
[----:B--2---:R-:W-:Y:S05]  /*12760*/  @!P0 BRA `(.L_x_121) ;  /* 0xfffffffc00f08947 */ /* 0x004fea000383ffff */
[----:B------:R-:W-:Y:S05]  /*12770*/  BRA `(.L_x_165) ;  /* 0xffffffe800e87947 */ /* 0x000fea000383ffff */
.L_x_123:
[----:B0-----:R0:W2:Y:S02]  /*12780*/  SYNCS.PHASECHK.TRANS64.TRYWAIT P0, [R7+URZ], R4 ;  /* 0x00000004070075a7 */ /* 0x0010a4000800017f */
[----:B--2---:R-:W-:Y:S05]  /*12790*/  @!P0 NANOSLEEP.SYNCS 0x989680 ;  /* 0x009896800000895d */ /* 0x004fea0003900000 */
[----:B------:R-:W2:Y:S02]  /*127a0*/  @!P0 SYNCS.PHASECHK.TRANS64 P0, [R7+URZ], R4 ;  /* 0x00000004070085a7 */ /* 0x000ea4000800007f */
[----:B--2---:R-:W-:Y:S05]  /*127b0*/  @!P0 BRA `(.L_x_123) ;  /* 0xfffffffc00f08947 */ /* 0x004fea000383ffff */
[----:B------:R-:W-:Y:S05]  /*127c0*/  BRA `(.L_x_166) ;  /* 0xffffffe800ec7947 */ /* 0x000fea000383ffff */
.L_x_167:
[----:B------:R-:W-:-:S00]  /*127d0*/  BRA `(.L_x_167) ;  /* 0xfffffffc00fc7947 */ /* 0x000fc0000383ffff */
[----:B------:R-:W-:-:S00]  /*127e0*/  NOP ;  /* 0x0000000000007918 */ /* 0x000fc00000000000 */
        /* <DEDUP_REMOVED lines=9> */
.L_x_3022:


//--------------------- .text._ZN7cutlass13device_kernelIN5flash11enable_sm90INS1_16FlashAttnFwdSm90INS1_25CollectiveMainloopFwdSm90ILi2EN4cute5tupleIJNS5_1CILi1EEES8_S8_EEENS6_IJNS7_ILi128EEENS7_ILi112EEENS7_ILi192EEEEEELi192ENS_6half_tEfNS_4arch4Sm90ELb0ELb0ELb0ELb1ELb0ELb0ELb0ELb1ELb1ELb1ELb1ELb0EEENS1_21CollectiveEpilogueFwdINS6_IJSA_SC_SB_EEES9_SE_SG_Li256ELb1ELb1ELb1ELb0EEENS1_36VarlenDynamicPersistentTileSchedulerILi128ELi112ELi256ELi128ELb1ELb1ELb1ELb0ELb1ELb1EEEEEEEEEvNT_6ParamsE --------------------------
	.section	.text._ZN7cutlass13device_kernelIN5flash11enable_sm90INS1_16FlashAttnFwdSm90INS1_25CollectiveMainloopFwdSm90ILi2EN4cute5tupleIJNS5_1CILi1EEES8_S8_EEENS6_IJNS7_ILi128EEENS7_ILi112EEENS7_ILi192EEEEEELi192ENS_6half_tEfNS_4arch4Sm90ELb0ELb0ELb0ELb1ELb0ELb0ELb0ELb1ELb1ELb1ELb1ELb0EEENS1_21CollectiveEpilogueFwdINS6_IJSA_SC_SB_EEES9_SE_SG_Li256ELb1ELb1ELb1ELb0EEENS1_36VarlenDynamicPersistentTileSchedulerILi128ELi112ELi256ELi128ELb1ELb1ELb1ELb0ELb1ELb1EEEEEEEEEvNT_6ParamsE,"ax",@progbits
	.align	128
.text._ZN7cutlass13device_kernelIN5flash11enable_sm90INS1_16FlashAttnFwdSm90INS1_25CollectiveMainloopFwdSm90ILi2EN4cute5tupleIJNS5_1CILi1EEES8_S8_EEENS6_IJNS7_ILi128EEENS7_ILi112EEENS7_ILi192EEEEEELi192ENS_6half_tEfNS_4arch4Sm90ELb0ELb0ELb0ELb1ELb0ELb0ELb0ELb1ELb1ELb1ELb1ELb0EEENS1_21CollectiveEpilogueFwdINS6_IJSA_SC_SB_EEES9_SE_SG_Li256ELb1ELb1ELb1ELb0EEENS1_36VarlenDynamicPersistentTileSchedulerILi128ELi112ELi256ELi128ELb1ELb1ELb1ELb0ELb1ELb1EEEEEEEEEvNT_6ParamsE:
        .type           _ZN7cutlass13device_kernelIN5flash11enable_sm90INS1_16FlashAttnFwdSm90INS1_25CollectiveMainloopFwdSm90ILi2EN4cute5tupleIJNS5_1CILi1EEES8_S8_EEENS6_IJNS7_ILi128EEENS7_ILi112EEENS7_ILi192EEEEEELi192ENS_6half_tEfNS_4arch4Sm90ELb0ELb0ELb0ELb1ELb0ELb0ELb0ELb1ELb1ELb1ELb1ELb0EEENS1_21CollectiveEpilogueFwdINS6_IJSA_SC_SB_EEES9_SE_SG_Li256ELb1ELb1ELb1ELb0EEENS1_36VarlenDynamicPersistentTileSchedulerILi128ELi112ELi256ELi128ELb1ELb1ELb1ELb0ELb1ELb1EEEEEEEEEvNT_6ParamsE,@function
        .size           _ZN7cutlass13device_kernelIN5flash11enable_sm90INS1_16FlashAttnFwdSm90INS1_25CollectiveMainloopFwdSm90ILi2EN4cute5tupleIJNS5_1CILi1EEES8_S8_EEENS6_IJNS7_ILi128EEENS7_ILi112EEENS7_ILi192EEEEEELi192ENS_6half_tEfNS_4arch4Sm90ELb0ELb0ELb0ELb1ELb0ELb0ELb0ELb1ELb1ELb1ELb1ELb0EEENS1_21CollectiveEpilogueFwdINS6_IJSA_SC_SB_EEES9_SE_SG_Li256ELb1ELb1ELb1ELb0EEENS1_36VarlenDynamicPersistentTileSchedulerILi128ELi112ELi256ELi128ELb1ELb1ELb1ELb0ELb1ELb1EEEEEEEEEvNT_6ParamsE,(.L_x_3023 - _ZN7cutlass13device_kernelIN5flash11enable_sm90INS1_16FlashAttnFwdSm90INS1_25CollectiveMainloopFwdSm90ILi2EN4cute5tupleIJNS5_1CILi1EEES8_S8_EEENS6_IJNS7_ILi128EEENS7_ILi112EEENS7_ILi192EEEEEELi192ENS_6half_tEfNS_4arch4Sm90ELb0ELb0ELb0ELb1ELb0ELb0ELb0ELb1ELb1ELb1ELb1ELb0EEENS1_21CollectiveEpilogueFwdINS6_IJSA_SC_SB_EEES9_SE_SG_Li256ELb1ELb1ELb1ELb0EEENS1_36VarlenDynamicPersistentTileSchedulerILi128ELi112ELi256ELi128ELb1ELb1ELb1ELb0ELb1ELb1EEEEEEEEEvNT_6ParamsE)
        .other          _ZN7cutlass13device_kernelIN5flash11enable_sm90INS1_16FlashAttnFwdSm90INS1_25CollectiveMainloopFwdSm90ILi2EN4cute5tupleIJNS5_1CILi1EEES8_S8_EEENS6_IJNS7_ILi128EEENS7_ILi112EEENS7_ILi192EEEEEELi192ENS_6half_tEfNS_4arch4Sm90ELb0ELb0ELb0ELb1ELb0ELb0ELb0ELb1ELb1ELb1ELb1ELb0EEENS1_21CollectiveEpilogueFwdINS6_IJSA_SC_SB_EEES9_SE_SG_Li256ELb1ELb1ELb1ELb0EEENS1_36VarlenDynamicPersistentTileSchedulerILi128ELi112ELi256ELi128ELb1ELb1ELb1ELb0ELb1ELb1EEEEEEEEEvNT_6ParamsE,@"STO_CUDA_ENTRY STV_DEFAULT"
_ZN7cutlass13device_kernelIN5flash11enable_sm90INS1_16FlashAttnFwdSm90INS1_25CollectiveMainloopFwdSm90ILi2EN4cute5tupleIJNS5_1CILi1EEES8_S8_EEENS6_IJNS7_ILi128EEENS7_ILi112EEENS7_ILi192EEEEEELi192ENS_6half_tEfNS_4arch4Sm90ELb0ELb0ELb0ELb1ELb0ELb0ELb0ELb1ELb1ELb1ELb1ELb0EEENS1_21CollectiveEpilogueFwdINS6_IJSA_SC_SB_EEES9_SE_SG_Li256ELb1ELb1ELb1ELb0EEENS1_36VarlenDynamicPersistentTileSchedulerILi128ELi112ELi256ELi128ELb1ELb1ELb1ELb0ELb1ELb1EEEEEEEEEvNT_6ParamsE:
        /* <DEDUP_REMOVED lines=18> */
.L_x_169:
[----:B------:R-:W-:Y:S05]  /*0120*/  BSYNC B0 ;  /* 0x0000000000007941 */ /* 0x000fea0003800000 */
.L_x_168:
        /* <DEDUP_REMOVED lines=41> */
.L_x_170:
        /* <DEDUP_REMOVED lines=22> */
.L_x_171:
        /* <DEDUP_REMOVED lines=18> */
.L_x_172:
        /* <DEDUP_REMOVED lines=22> */
.L_x_173:
        /* <DEDUP_REMOVED lines=22> */
.L_x_174:
[----:B0-----:R-:W-:Y:S01]  /*0900*/  UMOV UR4, 0x1 ;  /* 0x0000000100047882 */ /* 0x001fe20000000000 */
[----:B------:R-:W-:Y:S01]  /*0910*/  PLOP3.LUT P0, PT, PT, PT, UP0, 0x80, 0x0 ;  /* 0x000000000000781c */ /* 0x000fe20003f0f008 */
[----:B------:R-:W-:Y:S01]  /*0920*/  USEL UR4, UR4, 0x2, !UP0 ;  /* 0x0000000204047887 */ /* 0x000fe2000c000000 */
[----:B------:R-:W-:-:S05]  /*0930*/  NOP ;  /* 0x0000000000007918 */ /* 0x000fca0000000000 */
[----:B------:R-:W-:-:S05]  /*0940*/  IMAD.U32 R2, RZ, RZ, UR4 ;  /* 0x00000004ff027e24 */ /* 0x000fca000f8e00ff */
[----:B------:R0:W-:Y:S01]  /*0950*/  STL [R1+0x64], R2 ;  /* 0x0000640201007387 */ /* 0x0001e20000100800 */
[----:B-12-4-:R-:W-:Y:S06]  /*0960*/  BAR.SYNC.DEFER_BLOCKING 0x0 ;  /* 0x0000000000007b1d */ /* 0x016fec0000010000 */
[----:B------:R-:W-:Y:S05]  /*0970*/  @!P0 BRA `(.L_x_175) ;  /* 0x000000e400d08947 */ /* 0x000fea0003800000 */
.L_x_176:
[----:B------:R-:W-:-:S08]  /*0980*/  NOP ;  /* 0x0000000000007918 */ /* 0x000fd00000000000 */
[----:B------:R-:W1:Y:S02]  /*0990*/  USETMAXREG.TRY_ALLOC.CTAPOOL UP0, 0xf0 ;  /* 0x000000f0000079c8 */ /* 0x000e640008000600 */
[----:B-1----:R-:W-:-:S13]  /*09a0*/  PLOP3.LUT P0, PT, PT, PT, UP0, 0x80, 0x0 ;  /* 0x000000000000781c */ /* 0x002fda0003f0f008 */
[----:B------:R-:W-:Y:S05]  /*09b0*/  @!P0 BRA `(.L_x_176) ;  /* 0xfffffffc00f08947 */ /* 0x000fea000383ffff */
[----:B------:R-:W1:Y:S08]  /*09c0*/  S2UR UR5, SR_CgaCtaId ;  /* 0x00000000000579c3 */ /* 0x000e700000008800 */
[----:B------:R-:W-:Y:S06]  /*09d0*/  BAR.ARV 0x8, 0x180 ;  /* 0x0206000000007b1d */ /* 0x000fec0000002000 */
[----:B------:R-:W-:-:S02]  /*09e0*/  UMOV UR4, 0x400 ;  /* 0x0000040000047882 */ /* 0x000fc40000000000 */
[----:B------:R-:W-:Y:S01]  /*09f0*/  BAR.SYNC.DEFER_BLOCKING 0x5, 0x180 ;  /* 0x0146000000007b1d */ /* 0x000fe20000010000 */
[----:B-1----:R-:W-:-:S09]  /*0a00*/  ULEA UR4, UR5, UR4, 0x18 ;  /* 0x0000000405047291 */ /* 0x002fd2000f8ec03f */
[----:B------:R-:W1:Y:S01]  /*0a10*/  LDS.128 R8, [UR4+0x368d0] ;  /* 0x0368d004ff087984 */ /* 0x000e620008000c00 */
[----:B------:R-:W-:Y:S01]  /*0a20*/  ULDC UR4, c[0x0][0xc3c] ;  /* 0x00030f0000047ab9 */ /* 0x000fe20000000800 */
[----:B------:R-:W-:Y:S06]  /*0a30*/  BAR.ARV 0x4, 0x180 ;  /* 0x0106000000007b1d */ /* 0x000fec0000002000 */
[----:B-1----:R-:W-:-:S13]  /*0a40*/  ISETP.GE.AND P0, PT, R11, UR4, PT ;  /* 0x000000040b007c0c */ /* 0x002fda000bf06270 */
[----:B------:R-:W-:Y:S05]  /*0a50*/  @P0 EXIT ;  /* 0x000000000000094d */ /* 0x000fea0003800000 */
[----:B0-----:R-:W2:Y:S01]  /*0a60*/  LDL R2, [R1+0x64] ;  /* 0x0000640001027983 */ /* 0x001ea20000100800 */
[----:B------:R-:W-:Y:S01]  /*0a70*/  R2UR UR5, R9 ;  /* 0x00000000090572ca */ /* 0x000fe200000e0000 */
[----:B------:R-:W-:Y:S01]  /*0a80*/  IMAD.MOV.U32 R232, RZ, RZ, RZ ;  /* 0x000000ffffe87224 */ /* 0x000fe200078e00ff */
[----:B------:R-:W-:Y:S01]  /*0a90*/  R2UR UR6, R10 ;  /* 0x000000000a0672ca */ /* 0x000fe200000e0000 */
[----:B------:R-:W0:Y:S01]  /*0aa0*/  S2R R0, SR_TID.X ;  /* 0x0000000000007919 */ /* 0x000e220000002100 */
[----:B------:R-:W-:Y:S02]  /*0ab0*/  R2UR UR7, R11 ;  /* 0x000000000b0772ca */ /* 0x000fe400000e0000 */
[----:B------:R-:W-:Y:S01]  /*0ac0*/  CS2R R16, SRZ ;  /* 0x0000000000107805 */ /* 0x000fe2000001ff00 */
[----:B0-----:R-:W-:-:S05]  /*0ad0*/  VIADD R12, R0, 0xffffff80 ;  /* 0xffffff80000c7836 */ /* 0x001fca0000000000 */
[----:B------:R-:W-:-:S04]  /*0ae0*/  SHF.R.S32.HI R0, RZ, 0x1f, R12 ;  /* 0x0000001fff007819 */ /* 0x000fc8000001140c */
[CC--:B------:R-:W-:Y:S02]  /*0af0*/  LEA.HI R4, R0.reuse, R12.reuse, RZ, 0x5 ;  /* 0x0000000c00047211 */ /* 0x0c0fe400078f28ff */
[CC--:B------:R-:W-:Y:S02]  /*0b00*/  LEA.HI R3, R0.reuse, R12.reuse, RZ, 0x4 ;  /* 0x0000000c00037211 */ /* 0x0c0fe400078f20ff */
[----:B------:R-:W-:Y:S01]  /*0b10*/  LEA.HI R11, R0, R12, RZ, 0x2 ;  /* 0x0000000c000b7211 */ /* 0x000fe200078f10ff */
[----:B------:R-:W-:Y:S01]  /*0b20*/  IMAD.SHL.U32 R5, R4, 0x20, RZ ;  /* 0x0000002004057824 */ /* 0x000fe200078e00ff */
[----:B------:R-:W-:Y:S02]  /*0b30*/  LOP3.LUT R4, R3, 0x3fffff0, RZ, 0xc0, !PT ;  /* 0x03fffff003047812 */ /* 0x000fe400078ec0ff */
[----:B------:R-:W-:Y:S02]  /*0b40*/  LOP3.LUT R11, R11, 0xfffffffc, RZ, 0xc0, !PT ;  /* 0xfffffffc0b0b7812 */ /* 0x000fe400078ec0ff */
[----:B------:R-:W-:Y:S01]  /*0b50*/  LOP3.LUT R5, R5, 0xfffffc00, RZ, 0xc0, !PT ;  /* 0xfffffc0005057812 */ /* 0x000fe200078ec0ff */
[----:B------:R-:W-:-:S02]  /*0b60*/  IMAD.IADD R4, R12, 0x1, -R4 ;  /* 0x000000010c047824 */ /* 0x000fc400078e0a04 */
[----:B------:R-:W-:Y:S01]  /*0b70*/  IMAD.IADD R11, R12, 0x1, -R11 ;  /* 0x000000010c0b7824 */ /* 0x000fe200078e0a0b */
[----:B--2---:R-:W-:Y:S02]  /*0b80*/  R2UR UR4, R2 ;  /* 0x00000000020472ca */ /* 0x004fe400000e0000 */
[CC--:B------:R-:W-:Y:S02]  /*0b90*/  LEA.HI R2, R0.reuse, R12.reuse, RZ, 0x7 ;  /* 0x0000000c00027211 */ /* 0x0c0fe400078f38ff */
[----:B------:R-:W-:Y:S02]  /*0ba0*/  LEA.HI R0, R0, R12, RZ, 0x3 ;  /* 0x0000000c00007211 */ /* 0x000fe400078f18ff */
[----:B------:R-:W-:Y:S02]  /*0bb0*/  LOP3.LUT R234, R2, 0xffffff80, RZ, 0xc0, !PT ;  /* 0xffffff8002ea7812 */ /* 0x000fe400078ec0ff */
[----:B------:R-:W-:Y:S02]  /*0bc0*/  SHF.R.S32.HI R13, RZ, 0x7, R2 ;  /* 0x00000007ff0d7819 */ /* 0x000fe40000011402 */
[----:B------:R-:W-:Y:S01]  /*0bd0*/  LOP3.LUT R19, R0, 0xfffffff8, RZ, 0xc0, !PT ;  /* 0xfffffff800137812 */ /* 0x000fe200078ec0ff */
[----:B------:R-:W-:Y:S01]  /*0be0*/  IMAD.IADD R234, R12, 0x1, -R234 ;  /* 0x000000010cea7824 */ /* 0x000fe200078e0aea */
[----:B------:R-:W-:Y:S01]  /*0bf0*/  LEA.HI R2, R2, R13, RZ, 0x1 ;  /* 0x0000000d02027211 */ /* 0x000fe200078f08ff */
[----:B------:R-:W-:Y:S01]  /*0c00*/  ULOP3.LUT UR4, UR4, 0x1, URZ, 0xfc, !UPT ;  /* 0x0000000104047892 */ /* 0x000fe2000f8efc3f */
[----:B------:R-:W-:Y:S01]  /*0c10*/  SHF.R.S32.HI R230, RZ, 0x3, R0 ;  /* 0x00000003ffe67819 */ /* 0x000fe20000011400 */
[----:B------:R-:W-:Y:S01]  /*0c20*/  IMAD.IADD R19, R12, 0x1, -R19 ;  /* 0x000000010c137824 */ /* 0x000fe200078e0a13 */
[----:B------:R-:W-:-:S02]  /*0c30*/  SHF.R.S32.HI R7, RZ, 0x1f, R234 ;  /* 0x0000001fff077819 */ /* 0x000fc400000114ea */
[----:B------:R-:W-:Y:S02]  /*0c40*/  LOP3.LUT R2, R2, 0x3fffffe, RZ, 0xc0, !PT ;  /* 0x03fffffe02027812 */ /* 0x000fe400078ec0ff */
[CC--:B------:R-:W-:Y:S02]  /*0c50*/  LEA.HI R8, R7.reuse, R234.reuse, RZ, 0x2 ;  /* 0x000000ea07087211 */ /* 0x0c0fe400078f10ff */
[----:B------:R-:W-:Y:S01]  /*0c60*/  LEA.HI R7, R7, R234, RZ, 0x5 ;  /* 0x000000ea07077211 */ /* 0x000fe200078f28ff */
[----:B------:R-:W-:Y:S01]  /*0c70*/  IMAD.IADD R2, R13, 0x1, -R2 ;  /* 0x000000010d027824 */ /* 0x000fe200078e0a02 */
[--C-:B------:R-:W-:Y:S02]  /*0c80*/  SHF.R.S32.HI R9, RZ, 0x2, R8.reuse ;  /* 0x00000002ff097819 */ /* 0x100fe40000011408 */
[----:B------:R-:W-:Y:S02]  /*0c90*/  SHF.R.S32.HI R6, RZ, 0x1f, R8 ;  /* 0x0000001fff067819 */ /* 0x000fe40000011408 */
[----:B------:R-:W-:-:S02]  /*0ca0*/  SHF.R.S32.HI R7, RZ, 0x5, R7 ;  /* 0x00000005ff077819 */ /* 0x000fc40000011407 */
[----:B------:R-:W-:-:S04]  /*0cb0*/  LEA.HI R6, R6, R9, RZ, 0x3 ;  /* 0x0000000906067211 */ /* 0x000fc800078f18ff */
[----:B------:R-:W-:Y:S01]  /*0cc0*/  LOP3.LUT R10, R6, 0xfffffff8, RZ, 0xc0, !PT ;  /* 0xfffffff8060a7812 */ /* 0x000fe200078ec0ff */
[----:B------:R-:W-:Y:S01]  /*0cd0*/  IMAD R6, R4, 0x40, R5 ;  /* 0x0000004004067824 */ /* 0x000fe200078e0205 */
[----:B------:R-:W-:Y:S02]  /*0ce0*/  SHF.R.S32.HI R4, RZ, 0x4, R3 ;  /* 0x00000004ff047819 */ /* 0x000fe40000011403 */
[----:B------:R-:W-:Y:S01]  /*0cf0*/  LEA.HI R5, R11, R11, RZ, 0x1 ;  /* 0x0000000b0b057211 */ /* 0x000fe200078f08ff */
[----:B------:R-:W-:Y:S01]  /*0d00*/  IMAD.IADD R10, R9, 0x1, -R10 ;  /* 0x00000001090a7824 */ /* 0x000fe200078e0a0a */
[----:B------:R-:W-:-:S03]  /*0d10*/  LEA.HI R3, R3, R4, RZ, 0x1 ;  /* 0x0000000403037211 */ /* 0x000fc600078f08ff */
[----:B------:R-:W-:Y:S01]  /*0d20*/  IMAD R7, R7, 0x10, R10 ;  /* 0x0000001007077824 */ /* 0x000fe200078e020a */
[----:B------:R-:W-:-:S03]  /*0d30*/  LOP3.LUT R3, R3, 0x1ffffffe, RZ, 0xc0, !PT ;  /* 0x1ffffffe03037812 */ /* 0x000fc600078ec0ff */
[----:B------:R-:W-:Y:S02]  /*0d40*/  IMAD R2, R2, 0x40, R7 ;  /* 0x0000004002027824 */ /* 0x000fe400078e0207 */
[----:B------:R-:W-:Y:S01]  /*0d50*/  IMAD.IADD R3, R4, 0x1, -R3 ;  /* 0x0000000104037824 */ /* 0x000fe200078e0a03 */
[----:B------:R-:W-:-:S03]  /*0d60*/  LOP3.LUT R4, R5, 0x1ffffffe, RZ, 0xc0, !PT ;  /* 0x1ffffffe05047812 */ /* 0x000fc600078ec0ff */
[----:B------:R-:W-:Y:S01]  /*0d70*/  IMAD R5, R3, 0x8, R6 ;  /* 0x0000000803057824 */ /* 0x000fe200078e0206 */
[----:B------:R-:W-:Y:S01]  /*0d80*/  LOP3.LUT R3, R8, 0x7ffffffc, RZ, 0xc0, !PT ;  /* 0x7ffffffc08037812 */ /* 0x000fe200078ec0ff */
[----:B------:R-:W-:-:S03]  /*0d90*/  IMAD.IADD R4, R11, 0x1, -R4 ;  /* 0x000000010b047824 */ /* 0x000fc600078e0a04 */
[----:B------:R0:W-:Y:S01]  /*0da0*/  STL [R1+0x5c], R5 ;  /* 0x00005c0501007387 */ /* 0x0001e20000100800 */
[----:B------:R-:W-:-:S03]  /*0db0*/  IMAD.IADD R3, R234, 0x1, -R3 ;  /* 0x00000001ea037824 */ /* 0x000fc600078e0a03 */
[----:B------:R-:W-:Y:S01]  /*0dc0*/  STL [R1+0x54], R2 ;  /* 0x0000540201007387 */ /* 0x000fe20000100800 */
[----:B------:R-:W-:-:S04]  /*0dd0*/  IMAD.SHL.U32 R204, R3, 0x2, RZ ;  /* 0x0000000203cc7824 */ /* 0x000fc800078e00ff */
[C---:B------:R-:W-:Y:S02]  /*0de0*/  VIADD R226, R204.reuse, 0x10 ;  /* 0x00000010cce27836 */ /* 0x040fe40000000000 */
[C---:B------:R-:W-:Y:S02]  /*0df0*/  VIADD R223, R204.reuse, 0x28 ;  /* 0x00000028ccdf7836 */ /* 0x040fe40000000000 */
[C---:B------:R-:W-:Y:S01]  /*0e00*/  VIADD R220, R204.reuse, 0x40 ;  /* 0x00000040ccdc7836 */ /* 0x040fe20000000000 */
[----:B------:R-:W-:Y:S01]  /*0e10*/  SHF.R.S32.HI R0, RZ, 0x1f, R226 ;  /* 0x0000001fff007819 */ /* 0x000fe200000114e2 */
        /* <DEDUP_REMOVED lines=8> */
[----:B0-----:R-:W-:Y:S01]  /*0ea0*/  IMAD.U32 R5, RZ, RZ, UR4 ;  /* 0x00000004ff057e24 */ /* 0x001fe2000f8e00ff */
[----:B------:R-:W-:Y:S01]  /*0eb0*/  SHF.R.S32.HI R0, RZ, 0x1f, R211 ;  /* 0x0000001fff007819 */ /* 0x000fe200000114d3 */
[----:B------:R-:W-:Y:S01]  /*0ec0*/  VIADD R227, R204, 0x8 ;  /* 0x00000008cce37836 */ /* 0x000fe20000000000 */
[----:B------:R-:W-:Y:S01]  /*0ed0*/  SHF.R.S32.HI R0, RZ, 0x1f, R208 ;  /* 0x0000001fff007819 */ /* 0x000fe200000114d0 */
[----:B------:R-:W-:Y:S01]  /*0ee0*/  IMAD R0, R4, 0x8, R2 ;  /* 0x0000000804007824 */ /* 0x000fe200078e0202 */
[----:B------:R0:W-:Y:S01]  /*0ef0*/  STL [R1+0x60], R5 ;  /* 0x0000600501007387 */ /* 0x0001e20000100800 */
[C---:B------:R-:W-:Y:S01]  /*0f00*/  VIADD R225, R204.reuse, 0x18 ;  /* 0x00000018cce17836 */ /* 0x040fe20000000000 */
[----:B------:R-:W-:Y:S01]  /*0f10*/  SHF.R.S32.HI R3, RZ, 0x1f, R227 ;  /* 0x0000001fff037819 */ /* 0x000fe200000114e3 */
[C---:B------:R-:W-:Y:S01]  /*0f20*/  VIADD R224, R204.reuse, 0x20 ;  /* 0x00000020cce07836 */ /* 0x040fe20000000000 */
[----:B------:R1:W-:Y:S01]  /*0f30*/  STL [R1+0x58], R0 ;  /* 0x0000580001007387 */ /* 0x0003e20000100800 */
[----:B------:R-:W-:-:S02]  /*0f40*/  VIADD R222, R204, 0x30 ;  /* 0x00000030ccde7836 */ /* 0x000fc40000000000 */
[C---:B------:R-:W-:Y:S01]  /*0f50*/  VIADD R221, R204.reuse, 0x38 ;  /* 0x00000038ccdd7836 */ /* 0x040fe20000000000 */
[----:B------:R-:W-:Y:S01]  /*0f60*/  SHF.R.S32.HI R3, RZ, 0x1f, R224 ;  /* 0x0000001fff037819 */ /* 0x000fe200000114e0 */
[C---:B------:R-:W-:Y:S01]  /*0f70*/  VIADD R219, R204.reuse, 0x48 ;  /* 0x00000048ccdb7836 */ /* 0x040fe20000000000 */
[----:B0-----:R-:W-:Y:S01]  /*0f80*/  SHF.R.S32.HI R5, RZ, 0x1f, R225 ;  /* 0x0000001fff057819 */ /* 0x001fe200000114e1 */
        /* <DEDUP_REMOVED lines=18> */
[----:B------:R-:W-:Y:S01]  /*10b0*/  VIADD R205, R204, 0xb8 ;  /* 0x000000b8cccd7836 */ /* 0x000fe20000000000 */
[----:B------:R-:W-:-:S02]  /*10c0*/  SHF.R.S32.HI R3, RZ, 0x1f, R209 ;  /* 0x0000001fff037819 */ /* 0x000fc400000114d1 */
[----:B------:R-:W-:Y:S02]  /*10d0*/  SHF.R.S32.HI R237, RZ, 0x1f, R207 ;  /* 0x0000001fffed7819 */ /* 0x000fe400000114cf */
[----:B------:R-:W-:Y:S02]  /*10e0*/  SHF.R.S32.HI R236, RZ, 0x1f, R206 ;  /* 0x0000001fffec7819 */ /* 0x000fe400000114ce */
[----:B-1----:R-:W-:-:S07]  /*10f0*/  SHF.R.S32.HI R235, RZ, 0x1f, R205 ;  /* 0x0000001fffeb7819 */ /* 0x002fce00000114cd */
.L_x_223:
[----:B------:R-:W-:Y:S01]  /*1100*/  ULDC.64 UR8, c[0x0][0xc88] ;  /* 0x0003220000087ab9 */ /* 0x000fe20000000a00 */
[----:B------:R-:W-:Y:S01]  /*1110*/  ULDC.64 UR12, c[0x0][0x208] ;  /* 0x00008200000c7ab9 */ /* 0x000fe20000000a00 */
[----:B------:R-:W-:Y:S01]  /*1120*/  UIMAD.WIDE UR8, UR7, 0x4, UR8 ;  /* 0x00000004070878a5 */ /* 0x000fe2000f8e0208 */
[----:B------:R-:W-:-:S05]  /*1130*/  ULDC.64 UR10, c[0x0][0xa20] ;  /* 0x00028800000a7ab9 */ /* 0x000fca0000000a00 */
[----:B0-2-4-:R-:W-:Y:S02]  /*1140*/  IMAD.U32 R2, RZ, RZ, UR8 ;  /* 0x00000008ff027e24 */ /* 0x015fe4000f8e00ff */
[----:B------:R-:W-:Y:S01]  /*1150*/  IMAD.U32 R3, RZ, RZ, UR9 ;  /* 0x00000009ff037e24 */ /* 0x000fe2000f8e00ff */
[----:B------:R-:W-:-:S04]  /*1160*/  ULDC.64 UR8, c[0x0][0xa28] ;  /* 0x00028a0000087ab9 */ /* 0x000fc80000000a00 */
[----:B------:R-:W2:Y:S01]  /*1170*/  LDG.E R2, desc[UR12][R2.64] ;  /* 0x0000000c02027981 */ /* 0x000ea2000c1e1900 */
[----:B------:R-:W-:Y:S02]  /*1180*/  UISETP.NE.U32.AND UP0, UPT, UR8, URZ, UPT ;  /* 0x0000003f0800728c */ /* 0x000fe4000bf05070 */
[----:B------:R-:W-:Y:S02]  /*1190*/  UISETP.NE.U32.AND UP1, UPT, UR10, URZ, UPT ;  /* 0x0000003f0a00728c */ /* 0x000fe4000bf25070 */
[----:B------:R-:W-:Y:S02]  /*11a0*/  UISETP.NE.AND.EX UP0, UPT, UR9, URZ, UPT, UP0 ;  /* 0x0000003f0900728c */ /* 0x000fe4000bf05300 */
[----:B------:R-:W-:-:S04]  /*11b0*/  UISETP.NE.AND.EX UP1, UPT, UR11, URZ, UPT, UP1 ;  /* 0x0000003f0b00728c */ /* 0x000fc8000bf25310 */
[----:B------:R-:W-:Y:S02]  /*11c0*/  PLOP3.LUT P0, PT, PT, PT, UP0, 0x80, 0x0 ;  /* 0x000000000000781c */ /* 0x000fe40003f0f008 */
[----:B------:R-:W-:Y:S02]  /*11d0*/  PLOP3.LUT P1, PT, PT, PT, UP1, 0x80, 0x0 ;  /* 0x000000000000781c */ /* 0x000fe40003f2f018 */
[----:B--2---:R-:W-:-:S13]  /*11e0*/  R2UR UR4, R2 ;  /* 0x00000000020472ca */ /* 0x004fda00000e0000 */
[----:B------:R-:W-:Y:S01]  /*11f0*/  USHF.R.S32.HI UR14, URZ, 0x1f, UR4 ;  /* 0x0000001f3f0e7899 */ /* 0x000fe20008011404 */
[----:B------:R-:W-:Y:S01]  /*1200*/  IMAD.U32 R229, RZ, RZ, UR5 ;  /* 0x00000005ffe57e24 */ /* 0x000fe2000f8e00ff */
[----:B------:R-:W-:Y:S02]  /*1210*/  @UP0 ULEA UR8, UP2, UR4, UR8, 0x2 ;  /* 0x0000000804080291 */ /* 0x000fe4000f84103f */
[----:B------:R-:W-:Y:S02]  /*1220*/  IMAD.U32 R231, RZ, RZ, UR4 ;  /* 0x00000004ffe77e24 */ /* 0x000fe4000f8e00ff */
[----:B------:R-:W-:Y:S02]  /*1230*/  @UP0 ULEA.HI.X UR9, UR4, UR9, UR14, 0x2, UP2 ;  /* 0x0000000904090291 */ /* 0x000fe400090f140e */
[----:B------:R-:W-:Y:S01]  /*1240*/  IMAD.U32 R233, RZ, RZ, UR14 ;  /* 0x0000000effe97e24 */ /* 0x000fe2000f8e00ff */
[----:B------:R-:W-:Y:S01]  /*1250*/  @UP1 ULEA UR10, UP0, UR4, UR10, 0x2 ;  /* 0x0000000a040a1291 */ /* 0x000fe2000f80103f */
[----:B------:R-:W-:-:S03]  /*1260*/  IMAD.U32 R2, RZ, RZ, UR8 ;  /* 0x00000008ff027e24 */ /* 0x000fc6000f8e00ff */
[----:B------:R-:W-:Y:S01]  /*1270*/  @UP1 ULEA.HI.X UR11, UR4, UR11, UR14, 0x2, UP0 ;  /* 0x0000000b040b1291 */ /* 0x000fe200080f140e */
[----:B------:R-:W-:Y:S01]  /*1280*/  IMAD.U32 R3, RZ, RZ, UR9 ;  /* 0x00000009ff037e24 */ /* 0x000fe2000f8e00ff */
[----:B------:R-:W-:Y:S01]  /*1290*/  ULDC.64 UR8, c[0x0][0x418] ;  /* 0x0001060000087ab9 */ /* 0x000fe20000000a00 */
[----:B-1----:R-:W-:Y:S01]  /*12a0*/  IMAD.U32 R4, RZ, RZ, UR10 ;  /* 0x0000000aff047e24 */ /* 0x002fe2000f8e00ff */
[----:B------:R-:W-:Y:S02]  /*12b0*/  ULOP3.LUT UR5, UR6, 0xffff, URZ, 0xc0, !UPT ;  /* 0x0000ffff06057892 */ /* 0x000fe4000f8ec03f */
[----:B---3--:R-:W-:Y:S01]  /*12c0*/  IMAD.U32 R5, RZ, RZ, UR11 ;  /* 0x0000000bff057e24 */ /* 0x008fe2000f8e00ff */
[----:B------:R-:W2:Y:S01]  /*12d0*/  @P0 LDG.E R2, desc[UR12][R2.64] ;  /* 0x0000000c02020981 */ /* 0x000ea2000c1e1900 */
[----:B------:R-:W-:-:S03]  /*12e0*/  ULDC UR4, c[0x0][0x424] ;  /* 0x0001090000047ab9 */ /* 0x000fc60000000800 */
[----:B------:R-:W3:Y:S01]  /*12f0*/  @P1 LDG.E R4, desc[UR12][R4.64] ;  /* 0x0000000c04041981 */ /* 0x000ee2000c1e1900 */
[----:B------:R-:W-:Y:S01]  /*1300*/  UISETP.NE.U32.AND UP0, UPT, UR8, URZ, UPT ;  /* 0x0000003f0800728c */ /* 0x000fe2000bf05070 */
[----:B------:R-:W-:Y:S01]  /*1310*/  IMAD.U32 R228, RZ, RZ, UR5 ;  /* 0x00000005ffe47e24 */ /* 0x000fe2000f8e00ff */
[----:B------:R-:W-:Y:S01]  /*1320*/  ULDC UR5, c[0x0][0x2f0] ;  /* 0x0000bc0000057ab9 */ /* 0x000fe20000000800 */
[----:B------:R-:W-:Y:S01]  /*1330*/  UMOV UR50, URZ ;  /* 0x0000003f00327c82 */ /* 0x000fe20008000000 */
[----:B------:R-:W-:Y:S02]  /*1340*/  UISETP.NE.AND.EX UP0, UPT, UR9, URZ, UPT, UP0 ;  /* 0x0000003f0900728c */ /* 0x000fe4000bf05300 */
[----:B------:R-:W-:Y:S02]  /*1350*/  ULOP3.LUT UR7, UR6, 0xff0000, URZ, 0xc0, !UPT ;  /* 0x00ff000006077892 */ /* 0x000fe4000f8ec03f */
[----:B------:R-:W-:Y:S02]  /*1360*/  USEL UR4, UR4, 0x1, UP0 ;  /* 0x0000000104047887 */ /* 0x000fe40008000000 */
[----:B------:R-:W-:-:S02]  /*1370*/  ULOP3.LUT UR6, UR6, 0xff000000, URZ, 0xc0, !UPT ;  /* 0xff00000006067892 */ /* 0x000fc4000f8ec03f */
[----:B------:R-:W-:Y:S01]  /*1380*/  UIMAD UR4, UR4, UR5, URZ ;  /* 0x00000005040472a4 */ /* 0x000fe2000f8e023f */
[----:B--2---:R-:W-:-:S06]  /*1390*/  @P0 R2UR UR50, R2 ;  /* 0x00000000023202ca */ /* 0x004fcc00000e0000 */
[----:B---3--:R-:W-:Y:S01]  /*13a0*/  @P1 R2UR UR4, R4 ;  /* 0x00000000040412ca */ /* 0x008fe200000e0000 */
[----:B-----5:R-:W-:-:S14]  /*13b0*/  @P1 BRA `(.L_x_177) ;  /* 0x00000000003c1947 */ /* 0x020fdc0003800000 */
[----:B------:R-:W-:Y:S02]  /*13c0*/  ULDC.64 UR8, c[0x0][0xa08] ;  /* 0x0002820000087ab9 */ /* 0x000fe40000000a00 */
[----:B------:R-:W-:-:S04]  /*13d0*/  ISETP.NE.U32.AND P0, PT, RZ, UR8, PT ;  /* 0x00000008ff007c0c */ /* 0x000fc8000bf05070 */
[----:B------:R-:W-:-:S13]  /*13e0*/  ISETP.NE.AND.EX P0, PT, RZ, UR9, PT, P0 ;  /* 0x00000009ff007c0c */ /* 0x000fda000bf05300 */
[----:B------:R-:W-:Y:S05]  /*13f0*/  @!P0 BRA `(.L_x_177) ;  /* 0x00000000002c8947 */ /* 0x000fea0003800000 */
[----:B------:R-:W-:Y:S01]  /*1400*/  R2UR UR10, R231 ;  /* 0x00000000e70a72ca */ /* 0x000fe200000e0000 */
[----:B------:R-:W-:Y:S01]  /*1410*/  ULDC.64 UR4, c[0x0][0xa08] ;  /* 0x0002820000047ab9 */ /* 0x000fe20000000a00 */
[----:B------:R-:W-:-:S11]  /*1420*/  ULDC.64 UR8, c[0x0][0x208] ;  /* 0x0000820000087ab9 */ /* 0x000fd60000000a00 */
[----:B------:R-:W-:-:S06]  /*1430*/  UIMAD.WIDE UR4, UR10, 0x4, UR4 ;  /* 0x000000040a0478a5 */ /* 0x000fcc000f8e0204 */
[----:B------:R-:W-:Y:S02]  /*1440*/  IMAD.U32 R2, RZ, RZ, UR4 ;  /* 0x00000004ff027e24 */ /* 0x000fe4000f8e00ff */
[----:B------:R-:W-:-:S05]  /*1450*/  IMAD.U32 R3, RZ, RZ, UR5 ;  /* 0x00000005ff037e24 */ /* 0x000fca000f8e00ff */
[----:B------:R-:W2:Y:S04]  /*1460*/  LDG.E R4, desc[UR8][R2.64] ;  /* 0x0000000802047981 */ /* 0x000ea8000c1e1900 */
[----:B------:R-:W3:Y:S01]  /*1470*/  LDG.E R0, desc[UR8][R2.64+0x4] ;  /* 0x0000040802007981 */ /* 0x000ee2000c1e1900 */
[----:B--2---:R-:W-:Y:S02]  /*1480*/  R2UR UR4, R4 ;  /* 0x00000000040472ca */ /* 0x004fe400000e0000 */
[----:B---3--:R-:W-:-:S13]  /*1490*/  R2UR UR5, R0 ;  /* 0x00000000000572ca */ /* 0x008fda00000e0000 */
[----:B------:R-:W-:-:S12]  /*14a0*/  UIADD3 UR4, -UR4, UR5, URZ ;  /* 0x0000000504047290 */ /* 0x000fd8000fffe13f */
.L_x_177:
[----:B------:R-:W-:Y:S02]  /*14b0*/  UIADD3 UR50, -UR50, UR4, URZ ;  /* 0x0000000432327290 */ /* 0x000fe4000fffe13f */
[----:B------:R-:W-:Y:S02]  /*14c0*/  USHF.R.U32.HI UR6, URZ, 0x8, UR6 ;  /* 0x000000083f067899 */ /* 0x000fe40008011606 */
[----:B------:R-:W-:Y:S02]  /*14d0*/  UISETP.GE.AND UP0, UPT, UR50, 0x1, UPT ;  /* 0x000000013200788c */ /* 0x000fe4000bf06270 */
[----:B------:R-:W-:Y:S02]  /*14e0*/  UIADD3 UR5, UR50, 0x6f, URZ ;  /* 0x0000006f32057890 */ /* 0x000fe4000fffe03f */
[----:B------:R-:W-:Y:S02]  /*14f0*/  ULEA.HI UR7, UR7, UR6, URZ, 0x10 ;  /* 0x0000000607077291 */ /* 0x000fe4000f8f803f */
[----:B------:R-:W-:Y:S01]  /*1500*/  PLOP3.LUT P0, PT, PT, PT, UP0, 0x80, 0x0 ;  /* 0x000000000000781c */ /* 0x000fe20003f0f008 */
[----:B------:R-:W-:Y:S01]  /*1510*/  UMOV UR4, URZ ;  /* 0x0000003f00047c82 */ /* 0x000fe20008000000 */
[----:B------:R-:W-:-:S02]  /*1520*/  ULOP3.LUT UR8, UR7, 0xff, URZ, 0xc0, !UPT ;  /* 0x000000ff07087892 */ /* 0x000fc4000f8ec03f */
[----:B------:R-:W-:Y:S02]  /*1530*/  UIMAD.WIDE UR4, UR5, -0x6db6db6d, UR4 ;  /* 0x92492493050478a5 */ /* 0x000fe4000f8e0204 */
[----:B------:R-:W-:Y:S02]  /*1540*/  USHF.R.U32.HI UR7, URZ, 0x10, UR7 ;  /* 0x000000103f077899 */ /* 0x000fe40008011607 */
[----:B------:R-:W-:Y:S01]  /*1550*/  USHF.R.U32.HI UR6, URZ, 0x1f, UR5 ;  /* 0x0000001f3f067899 */ /* 0x000fe20008011605 */
[----:B------:R-:W-:Y:S02]  /*1560*/  IMAD.U32 R23, RZ, RZ, UR8 ;  /* 0x00000008ff177e24 */ /* 0x000fe4000f8e00ff */
[----:B------:R-:W-:Y:S01]  /*1570*/  UMOV UR4, URZ ;  /* 0x0000003f00047c82 */ /* 0x000fe20008000000 */
[----:B------:R-:W-:Y:S01]  /*1580*/  ULEA.HI.SX32 UR9, UR5, UR6, 0x1a ;  /* 0x0000000605097291 */ /* 0x000fe2000f8fd23f */
[----:B------:R-:W-:Y:S01]  /*1590*/  IMAD.U32 R22, RZ, RZ, UR7 ;  /* 0x00000007ff167e24 */ /* 0x000fe2000f8e00ff */
[----:B------:R-:W-:Y:S10]  /*15a0*/  @!P0 BRA `(.L_x_178) ;  /* 0x0000000000948947 */ /* 0x000ff40003800000 */
[----:B------:R-:W-:Y:S01]  /*15b0*/  R2UR UR5, R22 ;  /* 0x00000000160572ca */ /* 0x000fe200000e0000 */
[----:B------:R-:W-:-:S12]  /*15c0*/  ULDC UR4, c[0x0][0x9f0] ;  /* 0x00027c0000047ab9 */ /* 0x000fd80000000800 */
[----:B------:R-:W-:-:S04]  /*15d0*/  UISETP.NE.AND UP0, UPT, UR5, URZ, UPT ;  /* 0x0000003f0500728c */ /* 0x000fc8000bf05270 */
[----:B------:R-:W-:-:S03]  /*15e0*/  USEL UR10, UR5, UR4, UP0 ;  /* 0x00000004050a7287 */ /* 0x000fc60008000000 */
[----:B------:R-:W-:Y:S01]  /*15f0*/  UMOV UR4, URZ ;  /* 0x0000003f00047c82 */ /* 0x000fe20008000000 */
[----:B------:R-:W-:Y:S02]  /*1600*/  UIADD3 UR6, UR9, -0x1, UR10 ;  /* 0xffffffff09067890 */ /* 0x000fe4000fffe00a */
[----:B------:R-:W-:-:S04]  /*1610*/  IMAD.U32 R3, RZ, RZ, UR10 ;  /* 0x0000000aff037e24 */ /* 0x000fc8000f8e00ff */
[----:B------:R-:W-:Y:S01]  /*1620*/  IMAD.U32 R4, RZ, RZ, UR6 ;  /* 0x00000006ff047e24 */ /* 0x000fe2000f8e00ff */
[-C--:B------:R-:W-:Y:S01]  /*1630*/  IABS R0, R3.reuse ;  /* 0x0000000300007213 */ /* 0x080fe20000000000 */
[----:B------:R-:W-:Y:S01]  /*1640*/  ULOP3.LUT UR6, UR6, UR10, URZ, 0x3c, !UPT ;  /* 0x0000000a06067292 */ /* 0x000fe2000f8e3c3f */
[----:B------:R-:W-:Y:S02]  /*1650*/  IABS R5, R3 ;  /* 0x0000000300057213 */ /* 0x000fe40000000000 */
[----:B------:R-:W-:Y:S02]  /*1660*/  R2UR UR11, R0 ;  /* 0x00000000000b72ca */ /* 0x000fe400000e0000 */
[----:B------:R-:W-:-:S05]  /*1670*/  IABS R4, R4 ;  /* 0x0000000400047213 */ /* 0x000fca0000000000 */
[----:B------:R-:W-:-:S05]  /*1680*/  IMAD.MOV.U32 R3, RZ, RZ, R4 ;  /* 0x000000ffff037224 */ /* 0x000fca00078e0004 */
[----:B------:R-:W-:Y:S01]  /*1690*/  R2UR UR8, R3 ;  /* 0x00000000030872ca */ /* 0x000fe200000e0000 */
[----:B------:R-:W0:Y:S08]  /*16a0*/  I2F.RP R0, UR11 ;  /* 0x0000000b00007d06 */ /* 0x000e300008209400 */
[----:B0-----:R-:W0:Y:S02]  /*16b0*/  MUFU.RCP R0, R0 ;  /* 0x0000000000007308 */ /* 0x001e240000001000 */
[----:B0-----:R-:W-:-:S02]  /*16c0*/  VIADD R2, R0, 0xffffffe ;  /* 0x0ffffffe00027836 */ /* 0x001fc40000000000 */
[----:B------:R-:W-:-:S04]  /*16d0*/  IMAD.MOV R0, RZ, RZ, -R5 ;  /* 0x000000ffff007224 */ /* 0x000fc800078e0a05 */
        /* <DEDUP_REMOVED lines=18> */
.L_x_178:
[----:B------:R-:W-:Y:S01]  /*1800*/  R2UR UR5, R23 ;  /* 0x00000000170572ca */ /* 0x000fe200000e0000 */
[----:B------:R-:W-:Y:S01]  /*1810*/  IMAD.U32 R0, RZ, RZ, UR9 ;  /* 0x00000009ff007e24 */ /* 0x000fe2000f8e00ff */
[----:B------:R-:W-:Y:S01]  /*1820*/  PLOP3.LUT P0, PT, PT, PT, PT, 0x80, 0x0 ;  /* 0x000000000000781c */ /* 0x000fe20003f0f070 */
[----:B------:R-:W-:Y:S01]  /*1830*/  IMAD.U32 R3, RZ, RZ, UR4 ;  /* 0x00000004ff037e24 */ /* 0x000fe2000f8e00ff */
[----:B------:R-:W-:Y:S01]  /*1840*/  CS2R R118, SRZ ;  /* 0x0000000000767805 */ /* 0x000fe2000001ff00 */
[----:B------:R-:W-:Y:S01]  /*1850*/  IMAD.MOV.U32 R4, RZ, RZ, RZ ;  /* 0x000000ffff047224 */ /* 0x000fe200078e00ff */
[----:B------:R-:W-:Y:S02]  /*1860*/  CS2R R116, SRZ ;  /* 0x0000000000747805 */ /* 0x000fe4000001ff00 */
[----:B------:R-:W-:Y:S02]  /*1870*/  CS2R R114, SRZ ;  /* 0x0000000000727805 */ /* 0x000fe4000001ff00 */
[----:B------:R-:W-:-:S02]  /*1880*/  CS2R R112, SRZ ;  /* 0x0000000000707805 */ /* 0x000fc4000001ff00 */
[----:B------:R-:W-:Y:S02]  /*1890*/  CS2R R110, SRZ ;  /* 0x00000000006e7805 */ /* 0x000fe4000001ff00 */
[----:B------:R-:W-:Y:S02]  /*18a0*/  CS2R R108, SRZ ;  /* 0x00000000006c7805 */ /* 0x000fe4000001ff00 */
[----:B------:R-:W-:Y:S02]  /*18b0*/  CS2R R106, SRZ ;  /* 0x00000000006a7805 */ /* 0x000fe4000001ff00 */
[----:B------:R-:W-:Y:S01]  /*18c0*/  CS2R R104, SRZ ;  /* 0x0000000000687805 */ /* 0x000fe2000001ff00 */
[----:B------:R-:W-:Y:S01]  /*18d0*/  UIMAD UR5, UR5, UR4, URZ ;  /* 0x00000004050572a4 */ /* 0x000fe2000f8e023f */
[----:B------:R-:W-:Y:S02]  /*18e0*/  CS2R R102, SRZ ;  /* 0x0000000000667805 */ /* 0x000fe4000001ff00 */
[----:B------:R-:W-:-:S02]  /*18f0*/  CS2R R100, SRZ ;  /* 0x0000000000647805 */ /* 0x000fc4000001ff00 */
[----:B------:R-:W-:Y:S02]  /*1900*/  CS2R R98, SRZ ;  /* 0x0000000000627805 */ /* 0x000fe4000001ff00 */
[----:B------:R-:W-:Y:S02]  /*1910*/  CS2R R96, SRZ ;  /* 0x0000000000607805 */ /* 0x000fe4000001ff00 */
[----:B------:R-:W-:Y:S02]  /*1920*/  CS2R R94, SRZ ;  /* 0x00000000005e7805 */ /* 0x000fe4000001ff00 */
[----:B------:R-:W-:Y:S01]  /*1930*/  VIADDMNMX R0, R3, UR5, R0, PT ;  /* 0x0000000503007c46 */ /* 0x000fe2000b800100 */
[----:B------:R-:W-:Y:S01]  /*1940*/  IMAD.U32 R18, RZ, RZ, UR5 ;  /* 0x00000005ff127e24 */ /* 0x000fe2000f8e00ff */
[----:B------:R-:W-:Y:S02]  /*1950*/  CS2R R92, SRZ ;  /* 0x00000000005c7805 */ /* 0x000fe4000001ff00 */
[----:B------:R-:W-:-:S02]  /*1960*/  CS2R R124, SRZ ;  /* 0x00000000007c7805 */ /* 0x000fc4000001ff00 */
[----:B------:R-:W-:Y:S01]  /*1970*/  R2UR UR51, R0 ;  /* 0x00000000003372ca */ /* 0x000fe200000e0000 */
[----:B------:R-:W-:Y:S01]  /*1980*/  IMAD.MOV.U32 R0, RZ, RZ, RZ ;  /* 0x000000ffff007224 */ /* 0x000fe200078e00ff */
        /* <DEDUP_REMOVED lines=10> */
[----:B------:R-:W-:Y:S01]  /*1a30*/  CS2R R68, SRZ ;  /* 0x0000000000447805 */ /* 0x000fe2000001ff00 */
[----:B------:R-:W-:Y:S01]  /*1a40*/  UISETP.GT.AND UP0, UPT, UR51, UR5, UPT ;  /* 0x000000053300728c */ /* 0x000fe2000bf04270 */
[----:B------:R-:W-:-:S02]  /*1a50*/  CS2R R66, SRZ ;  /* 0x0000000000427805 */ /* 0x000fc4000001ff00 */
[----:B------:R-:W-:Y:S02]  /*1a60*/  CS2R R64, SRZ ;  /* 0x0000000000407805 */ /* 0x000fe4000001ff00 */
[----:B------:R-:W-:Y:S02]  /*1a70*/  CS2R R62, SRZ ;  /* 0x00000000003e7805 */ /* 0x000fe4000001ff00 */
[----:B------:R-:W-:Y:S02]  /*1a80*/  CS2R R60, SRZ ;  /* 0x00000000003c7805 */ /* 0x000fe4000001ff00 */
[----:B------:R-:W-:Y:S02]  /*1a90*/  CS2R R58, SRZ ;  /* 0x00000000003a7805 */ /* 0x000fe4000001ff00 */
[----:B------:R-:W-:Y:S02]  /*1aa0*/  PLOP3.LUT P1, PT, PT, PT, UP0, 0x80, 0x0 ;  /* 0x000000000000781c */ /* 0x000fe40003f2f008 */
        /* <DEDUP_REMOVED lines=16> */
[----:B------:R-:W-:Y:S01]  /*1bb0*/  CS2R R24, SRZ ;  /* 0x0000000000187805 */ /* 0x000fe2000001ff00 */
[----:B------:R-:W-:Y:S06]  /*1bc0*/  @!P1 BRA `(.L_x_179) ;  /* 0x0000009400989947 */ /* 0x000fec0003800000 */
[----:B------:R-:W0:Y:S01]  /*1bd0*/  S2R R5, SR_TID.X ;  /* 0x0000000000057919 */ /* 0x000e220000002100 */
[----:B------:R-:W1:Y:S01]  /*1be0*/  S2UR UR7, SR_CgaCtaId ;  /* 0x00000000000779c3 */ /* 0x000e620000008800 */
[----:B------:R-:W-:Y:S02]  /*1bf0*/  UMOV UR6, 0x400 ;  /* 0x0000040000067882 */ /* 0x000fe40000000000 */
[----:B-1----:R-:W-:-:S04]  /*1c00*/  ULEA UR6, UR7, UR6, 0x18 ;  /* 0x0000000607067291 */ /* 0x002fc8000f8ec03f */
[----:B------:R-:W-:Y:S01]  /*1c10*/  UIADD3 UR6, UR6, 0x15400, URZ ;  /* 0x0001540006067890 */ /* 0x000fe2000fffe03f */
[----:B0-----:R-:W-:-:S03]  /*1c20*/  VIADD R8, R5, 0xffffff80 ;  /* 0xffffff8005087836 */ /* 0x001fc60000000000 */
[----:B------:R-:W-:Y:S02]  /*1c30*/  ULOP3.LUT UP0, URZ, UR6, 0x9f, URZ, 0xc0, !UPT ;  /* 0x0000009f063f7892 */ /* 0x000fe4000f80c03f */
[----:B------:R-:W-:-:S04]  /*1c40*/  SHF.R.S32.HI R5, RZ, 0x1f, R8 ;  /* 0x0000001fff057819 */ /* 0x000fc80000011408 */
[----:B------:R-:W-:Y:S02]  /*1c50*/  PLOP3.LUT P0, PT, PT, PT, UP0, 0x80, 0x0 ;  /* 0x000000000000781c */ /* 0x000fe40003f0f008 */
[----:B------:R-:W-:-:S04]  /*1c60*/  LEA.HI R5, R5, R8, RZ, 0x7 ;  /* 0x0000000805057211 */ /* 0x000fc800078f38ff */
[----:B------:R-:W-:-:S05]  /*1c70*/  SHF.R.S32.HI R5, RZ, 0x7, R5 ;  /* 0x00000007ff057819 */ /* 0x000fca0000011405 */
[----:B------:R-:W0:Y:S02]  /*1c80*/  SHFL.IDX PT, R0, R5, RZ, 0x1f ;  /* 0x00001fff05007589 */ /* 0x000e2400000e0000 */
[----:B0-----:R-:W-:-:S13]  /*1c90*/  R2UR UR4, R0 ;  /* 0x00000000000472ca */ /* 0x001fda00000e0000 */
        /* <DEDUP_REMOVED lines=10> */
[----:B------:R-:W-:Y:S01]  /*1d40*/  IMAD.U32 R4, RZ, RZ, UR4 ;  /* 0x00000004ff047e24 */ /* 0x000fe2000f8e00ff */
[----:B------:R0:W1:Y:S01]  /*1d50*/  LDC.64 R2, c[0x4][R0] ;  /* 0x0100000000027b82 */ /* 0x0000620000000a00 */
[----:B------:R-:W-:Y:S01]  /*1d60*/  IMAD.U32 R5, RZ, RZ, UR5 ;  /* 0x00000005ff057e24 */ /* 0x000fe2000f8e00ff */
[----:B------:R-:W-:Y:S01]  /*1d70*/  ULDC.64 UR4, c[0x4][0xb0] ;  /* 0x01002c0000047ab9 */ /* 0x000fe20000000a00 */
[----:B------:R-:W-:Y:S02]  /*1d80*/  IMAD.U32 R10, RZ, RZ, UR6 ;  /* 0x00000006ff0a7e24 */ /* 0x000fe4000f8e00ff */
[----:B------:R-:W-:Y:S02]  /*1d90*/  IMAD.U32 R6, RZ, RZ, UR4 ;  /* 0x00000004ff067e24 */ /* 0x000fe4000f8e00ff */
[----:B------:R-:W-:-:S02]  /*1da0*/  IMAD.U32 R7, RZ, RZ, UR5 ;  /* 0x00000005ff077e24 */ /* 0x000fc4000f8e00ff */
[----:B------:R-:W-:Y:S02]  /*1db0*/  IMAD.U32 R11, RZ, RZ, UR7 ;  /* 0x00000007ff0b7e24 */ /* 0x000fe4000f8e00ff */
[----:B------:R-:W-:Y:S02]  /*1dc0*/  IMAD.MOV.U32 R8, RZ, RZ, 0x70 ;  /* 0x00000070ff087424 */ /* 0x000fe400078e00ff */
[----:B------:R-:W-:Y:S02]  /*1dd0*/  IMAD.MOV.U32 R12, RZ, RZ, 0x1 ;  /* 0x00000001ff0c7424 */ /* 0x000fe400078e00ff */
[----:B0-----:R-:W-:-:S07]  /*1de0*/  IMAD.MOV.U32 R13, RZ, RZ, RZ ;  /* 0x000000ffff0d7224 */ /* 0x001fce00078e00ff */
[----:B------:R-:W-:-:S07]  /*1df0*/  LEPC R20, `(.L_x_180) ;  /* 0x000000001014794e */ /* 0x000fce0000000000 */
[----:B-1----:R-:W-:Y:S05]  /*1e00*/  CALL.ABS.NOINC R2 ;  /* 0x0000000002007343 */ /* 0x002fea0003c00000 */
.L_x_180:
[----:B------:R-:W2:Y:S01]  /*1e10*/  LDL R2, [R1+0x60] ;  /* 0x0000600001027983 */ /* 0x000ea20000100800 */
[----:B------:R-:W0:Y:S01]  /*1e20*/  S2UR UR5, SR_CgaCtaId ;  /* 0x00000000000579c3 */ /* 0x000e220000008800 */
[----:B------:R-:W-:Y:S01]  /*1e30*/  LEA.HI R0, R232, R232, RZ, 0x1 ;  /* 0x000000e8e8007211 */ /* 0x000fe200078f08ff */
[----:B------:R-:W-:Y:S01]  /*1e40*/  UMOV UR4, 0x400 ;  /* 0x0000040000047882 */ /* 0x000fe20000000000 */
[----:B------:R-:W-:Y:S02]  /*1e50*/  BSSY B0, `(.L_x_181) ;  /* 0x000000b000007945 */ /* 0x000fe40003800000 */
[----:B------:R-:W-:-:S05]  /*1e60*/  LOP3.LUT R3, R0, 0xfffffffe, RZ, 0xc0, !PT ;  /* 0xfffffffe00037812 */ /* 0x000fca00078ec0ff */
[----:B------:R-:W-:-:S05]  /*1e70*/  IMAD.IADD R3, R232, 0x1, -R3 ;  /* 0x00000001e8037824 */ /* 0x000fca00078e0a03 */
[----:B------:R-:W-:Y:S01]  /*1e80*/  SHF.L.U32 R3, R3, 0x1f, RZ ;  /* 0x0000001f03037819 */ /* 0x000fe200000006ff */
[----:B0-----:R-:W-:-:S06]  /*1e90*/  ULEA UR4, UR5, UR4, 0x18 ;  /* 0x0000000405047291 */ /* 0x001fcc000f8ec03f */
[----:B------:R-:W-:-:S04]  /*1ea0*/  IMAD.U32 R4, RZ, RZ, UR4 ;  /* 0x00000004ff047e24 */ /* 0x000fc8000f8e00ff */
[----:B------:R-:W0:Y:S01]  /*1eb0*/  SYNCS.PHASECHK.TRANS64.TRYWAIT P1, [R4+URZ+0x36800], R3 ;  /* 0x03680003040075a7 */ /* 0x000e22000802017f */
[----:B--2---:R-:W-:-:S13]  /*1ec0*/  R2UR UR6, R2 ;  /* 0x00000000020672ca */ /* 0x004fda00000e0000 */
[----:B------:R-:W-:-:S05]  /*1ed0*/  IMAD.U32 R0, RZ, RZ, UR6 ;  /* 0x00000006ff007e24 */ /* 0x000fca000f8e00ff */
[----:B------:R-:W-:Y:S01]  /*1ee0*/  ISETP.NE.AND P0, PT, R0, 0x3, PT ;  /* 0x000000030000780c */ /* 0x000fe20003f05270 */
[----:B0-----:R-:W-:-:S12]  /*1ef0*/  @!P1 BRA `(.L_x_182) ;  /* 0x0000013c00c09947 */ /* 0x001fd80003800000 */
.L_x_350:
[----:B------:R-:W-:Y:S05]  /*1f00*/  BSYNC B0 ;  /* 0x0000000000007941 */ /* 0x000fea0003800000 */
.L_x_181:
[----:B------:R-:W-:Y:S05]  /*1f10*/  @!P0 BRA `(.L_x_183) ;  /* 0x0000000000048947 */ /* 0x000fea0003800000 */
[----:B------:R-:W-:Y:S01]  /*1f20*/  BPT.TRAP 0x1 ;  /* 0x000000040000795c */ /* 0x000fe20000300000 */
.L_x_183:
[----:B------:R-:W-:Y:S01]  /*1f30*/  IMAD R0, R16, 0x8, R4 ;  /* 0x0000000810007824 */ /* 0x000fe200078e0204 */
[----:B0-----:R-:W-:-:S04]  /*1f40*/  SHF.L.U32 R3, R17, 0x1f, RZ ;  /* 0x0000001f11037819 */ /* 0x001fc800000006ff */
[----:B------:R0:W1:Y:S01]  /*1f50*/  SYNCS.PHASECHK.TRANS64.TRYWAIT P2, [R0+URZ+0x36830], R3 ;  /* 0x03683003000075a7 */ /* 0x000062000804017f */
[----:B------:R-:W-:Y:S05]  /*1f60*/  @!P0 BRA `(.L_x_184) ;  /* 0x0000000000048947 */ /* 0x000fea0003800000 */
[----:B------:R-:W-:Y:S01]  /*1f70*/  BPT.TRAP 0x1 ;  /* 0x000000040000795c */ /* 0x000fe20000300000 */
.L_x_184:
[----:B------:R-:W2:Y:S01]  /*1f80*/  S2R R2, SR_TID.X ;  /* 0x0000000000027919 */ /* 0x000ea20000002100 */
[----:B------:R-:W-:Y:S01]  /*1f90*/  IMAD.MOV.U32 R119, RZ, RZ, RZ ;  /* 0x000000ffff777224 */ /* 0x000fe200078e00ff */
[----:B--2---:R-:W-:Y:S01]  /*1fa0*/  LOP3.LUT P1, RZ, R2, 0x7f, RZ, 0xc0, !PT ;  /* 0x0000007f02ff7812 */ /* 0x004fe2000782c0ff */
[----:B-1----:R-:W-:-:S12]  /*1fb0*/  @P2 BRA `(.L_x_185) ;  /* 0x0000000000082947 */ /* 0x002fd80003800000 */
[----:B------:R-:W1:Y:S02]  /*1fc0*/  SYNCS.PHASECHK.TRANS64.TRYWAIT P2, [R0+URZ+0x36830], R3 ;  /* 0x03683003000075a7 */ /* 0x000e64000804017f */
[----:B-1----:R-:W-:Y:S05]  /*1fd0*/  @!P2 BRA `(.L_x_186) ;  /* 0x0000013c009ca947 */ /* 0x002fea0003800000 */
.L_x_185:
[----:B------:R-:W-:Y:S05]  /*1fe0*/  WARPSYNC.ALL ;  /* 0x0000000000007948 */ /* 0x000fea0003800000 */
[----:B------:R-:W-:Y:S01]  /*1ff0*/  R2UR UR4, R4 ;  /* 0x00000000040472ca */ /* 0x000fe200000e0000 */
[----:B------:R-:W-:Y:S01]  /*2000*/  ULOP3.LUT UR49, UR49, 0x10000, URZ, 0xfc, !UPT ;  /* 0x0001000031317892 */ /* 0x000fe2000f8efc3f */
[----:B------:R-:W-:Y:S01]  /*2010*/  R2UR UR48, R16 ;  /* 0x00000000103072ca */ /* 0x000fe200000e0000 */
[----:B------:R-:W-:Y:S01]  /*2020*/  WARPGROUP.ARRIVE ;  /* 0x00000000000079c5 */ /* 0x000fe20000000000 */
[----:B------:R-:W-:Y:S01]  /*2030*/  UMOV UR53, 0x40000040 ;  /* 0x4000004000357882 */ /* 0x000fe20000000000 */
[----:B------:R-:W-:Y:S01]  /*2040*/  UMOV UR55, 0x40000040 ;  /* 0x4000004000377882 */ /* 0x000fe20000000000 */
[----:B------:R-:W-:Y:S01]  /*2050*/  UMOV UR7, 0x40000040 ;  /* 0x4000004000077882 */ /* 0x000fe20000000000 */
[----:B------:R-:W-:Y:S01]  /*2060*/  UMOV UR9, UR53 ;  /* 0x0000003500097c82 */ /* 0x000fe20008000000 */
[----:B------:R-:W-:Y:S01]  /*2070*/  UMOV UR52, UR49 ;  /* 0x0000003100347c82 */ /* 0x000fe20008000000 */
[----:B------:R-:W-:Y:S01]  /*2080*/  UMOV UR11, 0x40000040 ;  /* 0x40000040000b7882 */ /* 0x000fe20000000000 */
[----:B------:R-:W-:Y:S01]  /*2090*/  UMOV UR8, UR52 ;  /* 0x0000003400087c82 */ /* 0x000fe20008000000 */
[----:B------:R-:W-:Y:S01]  /*20a0*/  UMOV UR12, UR52 ;  /* 0x00000034000c7c82 */ /* 0x000fe20008000000 */
[----:B------:R-:W-:Y:S01]  /*20b0*/  UMOV UR13, UR53 ;  /* 0x00000035000d7c82 */ /* 0x000fe20008000000 */
[----:B------:R-:W-:Y:S01]  /*20c0*/  UIADD3 UR4, UR4, 0x21400, URZ ;  /* 0x0002140004047890 */ /* 0x000fe2000fffe03f */
[----:B------:R-:W-:Y:S01]  /*20d0*/  MOV R2, UR53 ;  /* 0x0000003500027c02 */ /* 0x000fe20008000f00 */
[----:B------:R-:W-:Y:S01]  /*20e0*/  UMOV UR15, 0x40000040 ;  /* 0x40000040000f7882 */ /* 0x000fe20000000000 */
[----:B------:R-:W-:Y:S01]  /*20f0*/  UMOV UR16, UR52 ;  /* 0x0000003400107c82 */ /* 0x000fe20008000000 */
[----:B------:R-:W-:Y:S01]  /*2100*/  USHF.R.U32.HI UR4, URZ, 0x4, UR4 ;  /* 0x000000043f047899 */ /* 0x000fe20008011604 */
[----:B01----:R-:W-:Y:S01]  /*2110*/  MOV R3, UR52 ;  /* 0x0000003400037c02 */ /* 0x003fe20008000f00 */
[----:B------:R-:W-:Y:S01]  /*2120*/  UMOV UR17, UR53 ;  /* 0x0000003500117c82 */ /* 0x000fe20008000000 */
[----:B------:R-:W-:Y:S01]  /*2130*/  UMOV UR19, 0x40000040 ;  /* 0x4000004000137882 */ /* 0x000fe20000000000 */
[----:B------:R-:W-:Y:S01]  /*2140*/  ULOP3.LUT UR4, UR4, 0x3fff, URZ, 0xc0, !UPT ;  /* 0x00003fff04047892 */ /* 0x000fe2000f8ec03f */
[----:B------:R-:W-:Y:S01]  /*2150*/  IMAD.U32 R5, RZ, RZ, UR51 ;  /* 0x00000033ff057e24 */ /* 0x000fe2000f8e00ff */
[----:B------:R-:W-:Y:S01]  /*2160*/  UIADD3 UR20, UR49, 0x2, URZ ;  /* 0x0000000231147890 */ /* 0x000fe2000fffe03f */
[----:B------:R-:W-:Y:S01]  /*2170*/  P2R R15, PR, RZ, 0x2 ;  /* 0x00000002ff0f7803 */ /* 0x000fe20000000000 */
[----:B------:R-:W-:Y:S01]  /*2180*/  ULOP3.LUT UR5, UR4, 0x10000, URZ, 0xfc, !UPT ;  /* 0x0001000004057892 */ /* 0x000fe2000f8efc3f */
[----:B------:R-:W-:Y:S01]  /*2190*/  P2R R21, PR, RZ, 0x1 ;  /* 0x00000001ff157803 */ /* 0x000fe20000000000 */
[----:B------:R-:W-:Y:S01]  /*21a0*/  UMOV UR23, 0x40000040 ;  /* 0x4000004000177882 */ /* 0x000fe20000000000 */
[----:B------:R-:W-:Y:S01]  /*21b0*/  UMOV UR4, UR52 ;  /* 0x0000003400047c82 */ /* 0x000fe20008000000 */
[----:B------:R-:W-:Y:S01]  /*21c0*/  UIMAD UR48, UR48, 0xa80, UR5 ;  /* 0x00000a80303078a4 */ /* 0x000fe2000f8e0205 */
[--C-:B------:R-:W-:Y:S01]  /*21d0*/  IMAD.MOV.U32 R118, RZ, RZ, R119.reuse ;  /* 0x000000ffff767224 */ /* 0x100fe200078e0077 */
[----:B------:R-:W-:Y:S01]  /*21e0*/  UMOV UR27, 0x40000040 ;  /* 0x40000040001b7882 */ /* 0x000fe20000000000 */
[----:B------:R-:W-:Y:S01]  /*21f0*/  IMAD.U32 R8, RZ, RZ, UR5 ;  /* 0x00000005ff087e24 */ /* 0x000fe2000f8e00ff */
[----:B------:R-:W-:Y:S01]  /*2200*/  UIADD3 UR6, UR48, 0x80, URZ ;  /* 0x0000008030067890 */ /* 0x000fe2000fffe03f */
[--C-:B------:R-:W-:Y:S01]  /*2210*/  IMAD.MOV.U32 R117, RZ, RZ, R119.reuse ;  /* 0x000000ffff757224 */ /* 0x100fe200078e0077 */
[----:B------:R-:W-:Y:S01]  /*2220*/  UMOV UR5, UR53 ;  /* 0x0000003500057c82 */ /* 0x000fe20008000000 */
[----:B------:R-:W-:Y:S01]  /*2230*/  UMOV UR54, UR48 ;  /* 0x0000003000367c82 */ /* 0x000fe20008000000 */
[----:B------:R-:W-:Y:S01]  /*2240*/  UIADD3 UR10, UR48, 0x180, URZ ;  /* 0x00000180300a7890 */ /* 0x000fe2000fffe03f */
[----:B------:R-:W-:Y:S01]  /*2250*/  HGMMA.64x16x16.F32 R72, gdesc[UR52], RZ, !UPT, gsb0 ;  /* 0x00200000344879f0 */ /* 0x000fe2000c0008ff */
[----:B------:R-:W-:Y:S01]  /*2260*/  UIADD3 UR14, UR48, 0x200, URZ ;  /* 0x00000200300e7890 */ /* 0x000fe2000fffe03f */
[--C-:B------:R-:W-:Y:S01]  /*2270*/  IMAD.MOV.U32 R116, RZ, RZ, R119.reuse ;  /* 0x000000ffff747224 */ /* 0x100fe200078e0077 */
        /* <DEDUP_REMOVED lines=8> */
[----:B------:R-:W-:Y:S01]  /*2300*/  UMOV UR31, 0x40000040 ;  /* 0x40000040001f7882 */ /* 0x000fe20000000000 */
        /* <DEDUP_REMOVED lines=15> */
[----:B------:R-:W-:Y:S01]  /*2400*/  UMOV UR55, 0x40000040 ;  /* 0x4000004000377882 */ /* 0x000fe20000000000 */
[----:B------:R-:W-:Y:S01]  /*2410*/  UIADD3 UR61, UR51, -0x2, URZ ;  /* 0xfffffffe333d7890 */ /* 0x000fe2000fffe03f */
[----:B------:R-:W-:-:S02]  /*2420*/  IMAD.MOV.U32 R106, RZ, RZ, R119 ;  /* 0x000000ffff6a7224 */ /* 0x000fc400078e0077 */
[--C-:B------:R-:W-:Y:S02]  /*2430*/  IMAD.MOV.U32 R105, RZ, RZ, R119.reuse ;  /* 0x000000ffff697224 */ /* 0x100fe400078e0077 */
[--C-:B------:R-:W-:Y:S02]  /*2440*/  IMAD.MOV.U32 R104, RZ, RZ, R119.reuse ;  /* 0x000000ffff687224 */ /* 0x100fe400078e0077 */
[--C-:B------:R-:W-:Y:S02]  /*2450*/  IMAD.MOV.U32 R103, RZ, RZ, R119.reuse ;  /* 0x000000ffff677224 */ /* 0x100fe400078e0077 */
[--C-:B------:R-:W-:Y:S02]  /*2460*/  IMAD.MOV.U32 R102, RZ, RZ, R119.reuse ;  /* 0x000000ffff667224 */ /* 0x100fe400078e0077 */
[--C-:B------:R-:W-:Y:S02]  /*2470*/  IMAD.MOV.U32 R101, RZ, RZ, R119.reuse ;  /* 0x000000ffff657224 */ /* 0x100fe400078e0077 */
[----:B------:R-:W-:-:S02]  /*2480*/  IMAD.MOV.U32 R100, RZ, RZ, R119 ;  /* 0x000000ffff647224 */ /* 0x000fc400078e0077 */
[--C-:B------:R-:W-:Y:S02]  /*2490*/  IMAD.MOV.U32 R99, RZ, RZ, R119.reuse ;  /* 0x000000ffff637224 */ /* 0x100fe400078e0077 */
[--C-:B------:R-:W-:Y:S02]  /*24a0*/  IMAD.MOV.U32 R98, RZ, RZ, R119.reuse ;  /* 0x000000ffff627224 */ /* 0x100fe400078e0077 */
[--C-:B------:R-:W-:Y:S02]  /*24b0*/  IMAD.MOV.U32 R97, RZ, RZ, R119.reuse ;  /* 0x000000ffff617224 */ /* 0x100fe400078e0077 */
[--C-:B------:R-:W-:Y:S02]  /*24c0*/  IMAD.MOV.U32 R96, RZ, RZ, R119.reuse ;  /* 0x000000ffff607224 */ /* 0x100fe400078e0077 */
[--C-:B------:R-:W-:Y:S01]  /*24d0*/  IMAD.MOV.U32 R95, RZ, RZ, R119.reuse ;  /* 0x000000ffff5f7224 */ /* 0x100fe200078e0077 */
[----:B------:R-:W-:Y:S02]  /*24e0*/  WARPGROUP.DEPBAR.LE gsb0, 0x0 ;  /* 0x00008000000079c5 */ /* 0x000fe40000010000 */
[----:B------:R-:W-:Y:S01]  /*24f0*/  WARPGROUP.ARRIVE ;  /* 0x00000000000079c5 */ /* 0x000fe20000000000 */
[----:B------:R-:W-:-:S02]  /*2500*/  IMAD.MOV.U32 R94, RZ, RZ, R119 ;  /* 0x000000ffff5e7224 */ /* 0x000fc400078e0077 */
[--C-:B------:R-:W-:Y:S02]  /*2510*/  IMAD.MOV.U32 R93, RZ, RZ, R119.reuse ;  /* 0x000000ffff5d7224 */ /* 0x100fe400078e0077 */
[--C-:B------:R-:W-:Y:S01]  /*2520*/  IMAD.MOV.U32 R92, RZ, RZ, R119.reuse ;  /* 0x000000ffff5c7224 */ /* 0x100fe200078e0077 */
[----:B------:R-:W-:Y:S01]  /*2530*/  HGMMA.64x16x16.F32 R64, gdesc[UR4], RZ, !UPT, gsb0 ;  /* 0x00200000044079f0 */ /* 0x000fe2000c0008ff */
[----:B------:R-:W-:Y:S01]  /*2540*/  UIADD3 UR6, UR48, 0x100, URZ ;  /* 0x0000010030067890 */ /* 0x000fe2000fffe03f */
[--C-:B------:R-:W-:Y:S01]  /*2550*/  IMAD.MOV.U32 R91, RZ, RZ, R119.reuse ;  /* 0x000000ffff5b7224 */ /* 0x100fe200078e0077 */
[----:B------:R-:W-:Y:S01]  /*2560*/  UMOV UR4, UR52 ;  /* 0x0000003400047c82 */ /* 0x000fe20008000000 */
[----:B------:R-:W-:Y:S01]  /*2570*/  UMOV UR5, UR53 ;  /* 0x0000003500057c82 */ /* 0x000fe20008000000 */
[----:B------:R-:W-:Y:S01]  /*2580*/  UMOV UR7, 0x40000040 ;  /* 0x4000004000077882 */ /* 0x000fe20000000000 */
[--C-:B------:R-:W-:Y:S02]  /*2590*/  IMAD.MOV.U32 R90, RZ, RZ, R119.reuse ;  /* 0x000000ffff5a7224 */ /* 0x100fe400078e0077 */
        /* <DEDUP_REMOVED lines=8> */
[----:B------:R-:W-:Y:S01]  /*2620*/  IMAD.MOV.U32 R80, RZ, RZ, R119 ;  /* 0x000000ffff507224 */ /* 0x000fe200078e0077 */
[----:B------:R-:W-:Y:S02]  /*2630*/  WARPGROUP.DEPBAR.LE gsb0, 0x0 ;  /* 0x00008000000079c5 */ /* 0x000fe40000010000 */
[----:B------:R-:W-:-:S06]  /*2640*/  WARPGROUP.ARRIVE ;  /* 0x00000000000079c5 */ /* 0x000fcc0000000000 */
[----:B------:R-:W-:Y:S01]  /*2650*/  HGMMA.64x16x16.F32 R56, gdesc[UR4], RZ, !UPT, gsb0 ;  /* 0x00200000043879f0 */ /* 0x000fe2000c0008ff */
[----:B------:R-:W-:Y:S01]  /*2660*/  UIADD3 UR6, UR48, 0x300, URZ ;  /* 0x0000030030067890 */ /* 0x000fe2000fffe03f */
[----:B------:R-:W-:Y:S01]  /*2670*/  UMOV UR4, UR52 ;  /* 0x0000003400047c82 */ /* 0x000fe20008000000 */
[----:B------:R-:W-:Y:S01]  /*2680*/  UMOV UR5, UR53 ;  /* 0x0000003500057c82 */ /* 0x000fe20008000000 */
[----:B------:R-:W-:Y:S01]  /*2690*/  UMOV UR7, 0x40000040 ;  /* 0x4000004000077882 */ /* 0x000fe20000000000 */
[----:B------:R-:W-:Y:S02]  /*26a0*/  WARPGROUP.DEPBAR.LE gsb0, 0x0 ;  /* 0x00008000000079c5 */ /* 0x000fe40000010000 */
[----:B------:R-:W-:-:S06]  /*26b0*/  WARPGROUP.ARRIVE ;  /* 0x00000000000079c5 */ /* 0x000fcc0000000000 */
[----:B------:R-:W-:Y:S01]  /*26c0*/  HGMMA.64x16x16.F32 R48, gdesc[UR8], RZ, !UPT, gsb0 ;  /* 0x00200000083079f0 */ /* 0x000fe2000c0008ff */
[----:B------:R-:W-:Y:S02]  /*26d0*/  UIADD3 UR8, UR48, 0x2, URZ ;  /* 0x0000000230087890 */ /* 0x000fe4000fffe03f */
[----:B------:R-:W-:Y:S01]  /*26e0*/  UIADD3 UR10, UR48, 0x182, URZ ;  /* 0x00000182300a7890 */ /* 0x000fe2000fffe03f */
[----:B------:R-:W-:Y:S01]  /*26f0*/  UMOV UR11, 0x40000040 ;  /* 0x40000040000b7882 */ /* 0x000fe20000000000 */
[----:B------:R-:W-:Y:S02]  /*2700*/  WARPGROUP.DEPBAR.LE gsb0, 0x0 ;  /* 0x00008000000079c5 */ /* 0x000fe40000010000 */
[----:B------:R-:W-:-:S06]  /*2710*/  WARPGROUP.ARRIVE ;  /* 0x00000000000079c5 */ /* 0x000fcc0000000000 */
[----:B------:R-:W-:Y:S01]  /*2720*/  HGMMA.64x16x16.F32 R40, gdesc[UR12], RZ, !UPT, gsb0 ;  /* 0x002000000c2879f0 */ /* 0x000fe2000c0008ff */
        /* <DEDUP_REMOVED lines=10> */
[----:B------:R-:W-:Y:S01]  /*27d0*/  UMOV UR4, UR20 ;  /* 0x0000001400047c82 */ /* 0x000fe20008000000 */
[----:B------:R-:W-:Y:S01]  /*27e0*/  UMOV UR5, 0x40000040 ;  /* 0x4000004000057882 */ /* 0x000fe20000000000 */
[----:B------:R-:W-:Y:S01]  /*27f0*/  UMOV UR6, UR8 ;  /* 0x0000000800067c82 */ /* 0x000fe20008000000 */
[----:B------:R-:W-:Y:S01]  /*2800*/  UMOV UR7, 0x40000040 ;  /* 0x4000004000077882 */ /* 0x000fe20000000000 */
[----:B------:R-:W-:Y:S01]  /*2810*/  UMOV UR8, UR4 ;  /* 0x0000000400087c82 */ /* 0x000fe20008000000 */
[----:B------:R-:W-:Y:S01]  /*2820*/  UMOV UR9, UR5 ;  /* 0x0000000500097c82 */ /* 0x000fe20008000000 */
[----:B------:R-:W-:Y:S01]  /*2830*/  UMOV UR12, UR4 ;  /* 0x00000004000c7c82 */ /* 0x000fe20008000000 */
[----:B------:R-:W-:Y:S01]  /*2840*/  UMOV UR13, UR5 ;  /* 0x00000005000d7c82 */ /* 0x000fe20008000000 */
[----:B------:R-:W-:Y:S01]  /*2850*/  UMOV UR16, UR4 ;  /* 0x0000000400107c82 */ /* 0x000fe20008000000 */
[----:B------:R-:W-:Y:S01]  /*2860*/  UMOV UR17, UR5 ;  /* 0x0000000500117c82 */ /* 0x000fe20008000000 */
[----:B------:R-:W-:Y:S01]  /*2870*/  UIADD3 UR20, UR49, 0x4, URZ ;  /* 0x0000000431147890 */ /* 0x000fe2000fffe03f */
[----:B------:R-:W-:-:S02]  /*2880*/  WARPGROUP.DEPBAR.LE gsb0, 0x0 ;  /* 0x00008000000079c5 */ /* 0x000fc40000010000 */
        /* <DEDUP_REMOVED lines=18> */
[----:B------:R-:W-:Y:S01]  /*29b0*/  UMOV UR8, UR20 ;  /* 0x0000001400087c82 */ /* 0x000fe20008000000 */
[----:B------:R-:W-:Y:S01]  /*29c0*/  UMOV UR9, 0x40000040 ;  /* 0x4000004000097882 */ /* 0x000fe20000000000 */
[----:B------:R-:W-:Y:S01]  /*29d0*/  UMOV UR11, 0x40000040 ;  /* 0x40000040000b7882 */ /* 0x000fe20000000000 */
[----:B------:R-:W-:Y:S01]  /*29e0*/  UMOV UR20, UR8 ;  /* 0x0000000800147c82 */ /* 0x000fe20008000000 */
        /* <DEDUP_REMOVED lines=18> */
[----:B------:R-:W-:Y:S02]  /*2b10*/  UIADD3 UR6, UR49, 0x6, URZ ;  /* 0x0000000631067890 */ /* 0x000fe4000fffe03f */
[----:B------:R-:W-:-:S07]  /*2b20*/  UIADD3 UR7, UR48, 0x804, URZ ;  /* 0x0000080430077890 */ /* 0x000fce000fffe03f */
[----:B------:R-:W-:Y:S01]  /*2b30*/  UMOV UR54, UR7 ;  /* 0x0000000700367c82 */ /* 0x000fe20008000000 */
[----:B------:R-:W-:-:S13]  /*2b40*/  R2UR UR7, R18 ;  /* 0x00000000120772ca */ /* 0x000fda00000e0000 */
[----:B------:R-:W-:Y:S01]  /*2b50*/  UISETP.GE.AND UP0, UPT, UR61, UR7, UPT ;  /* 0x000000073d00728c */ /* 0x000fe2000bf06270 */
        /* <DEDUP_REMOVED lines=84> */
[----:B------:R-:W-:Y:S02]  /*30a0*/  ULDC UR14, c[0x0][0x988] ;  /* 0x00026200000e7ab9 */ /* 0x000fe40000000800 */
        /* <DEDUP_REMOVED lines=265> */
[----:B------:R-:W-:Y:S01]  /*4140*/  R2UR UR52, R3 ;  /* 0x00000000033472ca */ /* 0x000fe200000e0000 */
[----:B------:R-:W-:Y:S01]  /*4150*/  IMAD.U32 R3, RZ, RZ, UR50 ;  /* 0x00000032ff037e24 */ /* 0x000fe2000f8e00ff */
[----:B------:R-:W-:-:S04]  /*4160*/  R2UR UR53, R2 ;  /* 0x00000000023572ca */ /* 0x000fc800000e0000 */
[----:B------:R-:W-:-:S05]  /*4170*/  IADD3 R2, R3, 0x70, -R204 ;  /* 0x0000007003027810 */ /* 0x000fca0007ffe8cc */
[----:B------:R-:W-:-:S05]  /*4180*/  IMAD R2, R5, -0x70, R2 ;  /* 0xffffff9005027824 */ /* 0x000fca00078e0202 */
[C---:B------:R-:W-:Y:S02]  /*4190*/  ISETP.GT.AND P2, PT, R2.reuse, RZ, PT ;  /* 0x000000ff0200720c */ /* 0x040fe40003f44270 */
[C---:B------:R-:W-:Y:S02]  /*41a0*/  ISETP.GT.AND P3, PT, R2.reuse, 0x1, PT ;  /* 0x000000010200780c */ /* 0x040fe40003f64270 */
[C---:B------:R-:W-:Y:S02]  /*41b0*/  ISETP.GT.AND P4, PT, R2.reuse, 0x8, PT ;  /* 0x000000080200780c */ /* 0x040fe40003f84270 */
[C---:B------:R-:W-:Y:S02]  /*41c0*/  ISETP.GT.AND P5, PT, R2.reuse, 0x9, PT ;  /* 0x000000090200780c */ /* 0x040fe40003fa4270 */
[C---:B------:R-:W-:Y:S02]  /*41d0*/  ISETP.GT.AND P6, PT, R2.reuse, 0x21, PT ;  /* 0x000000210200780c */ /* 0x040fe40003fc4270 */
[----:B------:R-:W-:-:S02]  /*41e0*/  ISETP.GT.AND P1, PT, R2, 0x49, PT ;  /* 0x000000490200780c */ /* 0x000fc40003f24270 */
[----:B------:R-:W-:Y:S01]  /*41f0*/  ISETP.GT.AND P0, PT, R2, 0x50, PT ;  /* 0x000000500200780c */ /* 0x000fe20003f04270 */
        /* <DEDUP_REMOVED lines=12> */
[----:B------:R-:W-:Y:S01]  /*42c0*/  UIADD3 UR6, UR48, 0x986, URZ ;  /* 0x0000098630067890 */ /* 0x000fe2000fffe03f */
[----:B------:R-:W-:Y:S02]  /*42d0*/  WARPGROUP.DEPBAR.LE gsb0, 0x0 ;  /* 0x00008000000079c5 */ /* 0x000fe40000010000 */
[----:B------:R-:W-:-:S06]  /*42e0*/  WARPGROUP.ARRIVE ;  /* 0x00000000000079c5 */ /* 0x000fcc0000000000 */
[----:B------:R-:W-:Y:S03]  /*42f0*/  HGMMA.64x16x16.F32 R32, gdesc[UR56], R32, gsb0 ;  /* 0x00200000382079f0 */ /* 0x000fe60008000820 */
        /* <DEDUP_REMOVED lines=9> */
[----:B------:R-:W-:Y:S01]  /*4390*/  WARPGROUP.ARRIVE ;  /* 0x00000000000079c5 */ /* 0x000fe20000000000 */
[----:B------:R-:W-:Y:S02]  /*43a0*/  FSEL R72, R72, -INF , P2 ;  /* 0xff80000048487808 */ /* 0x000fe40001000000 */
[----:B------:R-:W-:Y:S02]  /*43b0*/  FSEL R73, R73, -INF , P3 ;  /* 0xff80000049497808 */ /* 0x000fe40001800000 */
[----:B------:R-:W-:Y:S01]  /*43c0*/  FSEL R76, R76, -INF , P4 ;  /* 0xff8000004c4c7808 */ /* 0x000fe20002000000 */
[----:B------:R-:W-:Y:S01]  /*43d0*/  HGMMA.64x16x16.F32 R64, gdesc[UR44], R64, gsb0 ;  /* 0x002000002c4079f0 */ /* 0x000fe20008000840 */
[----:B------:R-:W-:Y:S01]  /*43e0*/  UIADD3 UR46, UR48, 0x806, URZ ;  /* 0x00000806302e7890 */ /* 0x000fe2000fffe03f */
[----:B------:R-:W-:Y:S01]  /*43f0*/  FMNMX.FTZ R3, R72, R73, !PT ;  /* 0x0000004948037209 */ /* 0x000fe20007810000 */
[----:B------:R-:W-:Y:S01]  /*4400*/  UMOV UR47, 0x40000040 ;  /* 0x40000040002f7882 */ /* 0x000fe20000000000 */
[----:B------:R-:W-:-:S02]  /*4410*/  FSEL R74, R74, -INF , P2 ;  /* 0xff8000004a4a7808 */ /* 0x000fc40001000000 */
[----:B------:R-:W-:Y:S02]  /*4420*/  FSEL R77, R77, -INF , P5 ;  /* 0xff8000004d4d7808 */ /* 0x000fe40002800000 */
[----:B------:R-:W-:Y:S02]  /*4430*/  ISETP.GT.AND P2, PT, R2, 0x10, PT ;  /* 0x000000100200780c */ /* 0x000fe40003f44270 */
[----:B------:R-:W-:Y:S02]  /*4440*/  FMNMX.FTZ R6, R76, R3, !PT ;  /* 0x000000034c067209 */ /* 0x000fe40007810000 */
[----:B------:R-:W-:Y:S02]  /*4450*/  FSEL R75, R75, -INF , P3 ;  /* 0xff8000004b4b7808 */ /* 0x000fe40001800000 */
[----:B------:R-:W-:Y:S02]  /*4460*/  ISETP.GT.AND P3, PT, R2, 0x11, PT ;  /* 0x000000110200780c */ /* 0x000fe40003f64270 */
[----:B------:R-:W-:-:S02]  /*4470*/  FMNMX.FTZ R3, R77, R6, !PT ;  /* 0x000000064d037209 */ /* 0x000fc40007810000 */
[----:B------:R-:W-:Y:S02]  /*4480*/  FSEL R78, R78, -INF , P4 ;  /* 0xff8000004e4e7808 */ /* 0x000fe40002000000 */
[C---:B------:R-:W-:Y:S02]  /*4490*/  ISETP.GT.AND P4, PT, R2.reuse, 0x18, PT ;  /* 0x000000180200780c */ /* 0x040fe40003f84270 */
[----:B------:R-:W-:Y:S02]  /*44a0*/  FSEL R79, R79, -INF , P5 ;  /* 0xff8000004f4f7808 */ /* 0x000fe40002800000 */
[----:B------:R-:W-:Y:S01]  /*44b0*/  ISETP.GT.AND P5, PT, R2, 0x19, PT ;  /* 0x000000190200780c */ /* 0x000fe20003fa4270 */
[----:B------:R-:W-:Y:S02]  /*44c0*/  WARPGROUP.DEPBAR.LE gsb0, 0x0 ;  /* 0x00008000000079c5 */ /* 0x000fe40000010000 */
[----:B------:R-:W-:Y:S01]  /*44d0*/  WARPGROUP.ARRIVE ;  /* 0x00000000000079c5 */ /* 0x000fe20000000000 */
[----:B------:R-:W-:-:S02]  /*44e0*/  FSEL R64, R64, -INF , P2 ;  /* 0xff80000040407808 */ /* 0x000fc40001000000 */
[----:B------:R-:W-:Y:S02]  /*44f0*/  FSEL R65, R65, -INF , P3 ;  /* 0xff80000041417808 */ /* 0x000fe40001800000 */
[----:B------:R-:W-:Y:S01]  /*4500*/  FMNMX.FTZ R6, R64, R3, !PT ;  /* 0x0000000340067209 */ /* 0x000fe20007810000 */
[----:B------:R-:W-:Y:S01]  /*4510*/  HGMMA.64x16x16.F32 R56, gdesc[UR44], R56, gsb0 ;  /* 0x002000002c3879f0 */ /* 0x000fe20008000838 */
[----:B------:R-:W-:Y:S01]  /*4520*/  UIADD3 UR46, UR48, 0x886, URZ ;  /* 0x00000886302e7890 */ /* 0x000fe2000fffe03f */
[----:B------:R-:W-:Y:S01]  /*4530*/  FSEL R68, R68, -INF , P4 ;  /* 0xff80000044447808 */ /* 0x000fe20002000000 */
[----:B------:R-:W-:Y:S01]  /*4540*/  UMOV UR47, 0x40000040 ;  /* 0x40000040002f7882 */ /* 0x000fe20000000000 */
[----:B------:R-:W-:Y:S02]  /*4550*/  FMNMX.FTZ R3, R65, R6, !PT ;  /* 0x0000000641037209 */ /* 0x000fe40007810000 */
[----:B------:R-:W-:Y:S02]  /*4560*/  FSEL R66, R66, -INF , P2 ;  /* 0xff80000042427808 */ /* 0x000fe40001000000 */
[----:B------:R-:W-:-:S02]  /*4570*/  FSEL R69, R69, -INF , P5 ;  /* 0xff80000045457808 */ /* 0x000fc40002800000 */
[----:B------:R-:W-:Y:S02]  /*4580*/  ISETP.GT.AND P2, PT, R2, 0x20, PT ;  /* 0x000000200200780c */ /* 0x000fe40003f44270 */
[----:B------:R-:W-:Y:S02]  /*4590*/  FMNMX.FTZ R6, R68, R3, !PT ;  /* 0x0000000344067209 */ /* 0x000fe40007810000 */
[----:B------:R-:W-:Y:S02]  /*45a0*/  FSEL R71, R71, -INF , P5 ;  /* 0xff80000047477808 */ /* 0x000fe40002800000 */
[----:B------:R-:W-:Y:S02]  /*45b0*/  FMNMX.FTZ R3, R69, R6, !PT ;  /* 0x0000000645037209 */ /* 0x000fe40007810000 */
[----:B------:R-:W-:Y:S02]  /*45c0*/  ISETP.GT.AND P5, PT, R2, 0x28, PT ;  /* 0x000000280200780c */ /* 0x000fe40003fa4270 */
[----:B------:R-:W-:-:S02]  /*45d0*/  FSEL R70, R70, -INF , P4 ;  /* 0xff80000046467808 */ /* 0x000fc40002000000 */
[C---:B------:R-:W-:Y:S02]  /*45e0*/  ISETP.GT.AND P4, PT, R2.reuse, 0x29, PT ;  /* 0x000000290200780c */ /* 0x040fe40003f84270 */
[----:B------:R-:W-:Y:S02]  /*45f0*/  FSEL R67, R67, -INF , P3 ;  /* 0xff80000043437808 */ /* 0x000fe40001800000 */
[----:B------:R-:W-:Y:S01]  /*4600*/  ISETP.GT.AND P3, PT, R2, 0x30, PT ;  /* 0x000000300200780c */ /* 0x000fe20003f64270 */
[----:B------:R-:W-:Y:S02]  /*4610*/  WARPGROUP.DEPBAR.LE gsb0, 0x0 ;  /* 0x00008000000079c5 */ /* 0x000fe40000010000 */
[----:B------:R-:W-:Y:S01]  /*4620*/  WARPGROUP.ARRIVE ;  /* 0x00000000000079c5 */ /* 0x000fe20000000000 */
[----:B------:R-:W-:Y:S02]  /*4630*/  FSEL R56, R56, -INF , P2 ;  /* 0xff80000038387808 */ /* 0x000fe40001000000 */
[----:B------:R-:W-:-:S02]  /*4640*/  FSEL R57, R57, -INF , P6 ;  /* 0xff80000039397808 */ /* 0x000fc40003000000 */
[----:B------:R-:W-:Y:S01]  /*4650*/  FMNMX.FTZ R6, R56, R3, !PT ;  /* 0x0000000338067209 */ /* 0x000fe20007810000 */
[----:B------:R-:W-:Y:S01]  /*4660*/  HGMMA.64x16x16.F32 R48, gdesc[UR44], R48, gsb0 ;  /* 0x002000002c3079f0 */ /* 0x000fe20008000830 */
[----:B------:R-:W-:Y:S01]  /*4670*/  UIADD3 UR46, UR48, 0x906, URZ ;  /* 0x00000906302e7890 */ /* 0x000fe2000fffe03f */
[----:B------:R-:W-:Y:S01]  /*4680*/  FSEL R60, R60, -INF , P5 ;  /* 0xff8000003c3c7808 */ /* 0x000fe20002800000 */
[----:B------:R-:W-:Y:S01]  /*4690*/  UMOV UR47, 0x40000040 ;  /* 0x40000040002f7882 */ /* 0x000fe20000000000 */
[----:B------:R-:W-:Y:S02]  /*46a0*/  FMNMX.FTZ R3, R57, R6, !PT ;  /* 0x0000000639037209 */ /* 0x000fe40007810000 */
[----:B------:R-:W-:Y:S02]  /*46b0*/  FSEL R61, R61, -INF , P4 ;  /* 0xff8000003d3d7808 */ /* 0x000fe40002000000 */
[----:B------:R-:W-:Y:S02]  /*46c0*/  FMNMX.FTZ R6, R60, R3, !PT ;  /* 0x000000033c067209 */ /* 0x000fe40007810000 */
[----:B------:R-:W-:-:S02]  /*46d0*/  FSEL R58, R58, -INF , P2 ;  /* 0xff8000003a3a7808 */ /* 0x000fc40001000000 */
[C---:B------:R-:W-:Y:S02]  /*46e0*/  ISETP.GT.AND P2, PT, R2.reuse, 0x31, PT ;  /* 0x000000310200780c */ /* 0x040fe40003f44270 */
[----:B------:R-:W-:Y:S02]  /*46f0*/  FMNMX.FTZ R3, R61, R6, !PT ;  /* 0x000000063d037209 */ /* 0x000fe40007810000 */
[----:B------:R-:W-:Y:S02]  /*4700*/  FSEL R59, R59, -INF , P6 ;  /* 0xff8000003b3b7808 */ /* 0x000fe40003000000 */
[----:B------:R-:W-:Y:S02]  /*4710*/  ISETP.GT.AND P6, PT, R2, 0x38, PT ;  /* 0x000000380200780c */ /* 0x000fe40003fc4270 */
[----:B------:R-:W-:Y:S02]  /*4720*/  FSEL R62, R62, -INF , P5 ;  /* 0xff8000003e3e7808 */ /* 0x000fe40002800000 */
[----:B------:R-:W-:-:S02]  /*4730*/  ISETP.GT.AND P5, PT, R2, 0x39, PT ;  /* 0x000000390200780c */ /* 0x000fc40003fa4270 */
[----:B------:R-:W-:Y:S02]  /*4740*/  FSEL R63, R63, -INF , P4 ;  /* 0xff8000003f3f7808 */ /* 0x000fe40002000000 */
[----:B------:R-:W-:Y:S01]  /*4750*/  ISETP.GT.AND P4, PT, R2, 0x40, PT ;  /* 0x000000400200780c */ /* 0x000fe20003f84270 */
[----:B------:R-:W-:Y:S02]  /*4760*/  WARPGROUP.DEPBAR.LE gsb0, 0x0 ;  /* 0x00008000000079c5 */ /* 0x000fe40000010000 */
[----:B------:R-:W-:Y:S01]  /*4770*/  WARPGROUP.ARRIVE ;  /* 0x00000000000079c5 */ /* 0x000fe20000000000 */
[----:B------:R-:W-:Y:S02]  /*4780*/  FSEL R48, R48, -INF , P3 ;  /* 0xff80000030307808 */ /* 0x000fe40001800000 */
[----:B------:R-:W-:Y:S02]  /*4790*/  FSEL R49, R49, -INF , P2 ;  /* 0xff80000031317808 */ /* 0x000fe40001000000 */
[----:B------:R-:W-:Y:S01]  /*47a0*/  FMNMX.FTZ R6, R48, R3, !PT ;  /* 0x0000000330067209 */ /* 0x000fe20007810000 */
[----:B------:R-:W-:Y:S01]  /*47b0*/  HGMMA.64x16x16.F32 R40, gdesc[UR44], R40, gsb0 ;  /* 0x002000002c2879f0 */ /* 0x000fe20008000828 */
[----:B------:R-:W-:Y:S01]  /*47c0*/  UMOV UR46, UR6 ;  /* 0x00000006002e7c82 */ /* 0x000fe20008000000 */
[----:B------:R-:W-:Y:S01]  /*47d0*/  UMOV UR47, 0x40000040 ;  /* 0x40000040002f7882 */ /* 0x000fe20000000000 */
[----:B------:R-:W-:-:S02]  /*47e0*/  FSEL R52, R52, -INF , P6 ;  /* 0xff80000034347808 */ /* 0x000fc40003000000 */
[----:B------:R-:W-:Y:S02]  /*47f0*/  FMNMX.FTZ R3, R49, R6, !PT ;  /* 0x0000000631037209 */ /* 0x000fe40007810000 */
[----:B------:R-:W-:Y:S02]  /*4800*/  FSEL R53, R53, -INF , P5 ;  /* 0xff80000035357808 */ /* 0x000fe40002800000 */
[----:B------:R-:W-:Y:S02]  /*4810*/  FMNMX.FTZ R6, R52, R3, !PT ;  /* 0x0000000334067209 */ /* 0x000fe40007810000 */
[----:B------:R-:W-:Y:S02]  /*4820*/  FSEL R50, R50, -INF , P3 ;  /* 0xff80000032327808 */ /* 0x000fe40001800000 */
[----:B------:R-:W-:Y:S02]  /*4830*/  ISETP.GT.AND P3, PT, R2, 0x41, PT ;  /* 0x000000410200780c */ /* 0x000fe40003f64270 */
[----:B------:R-:W-:-:S02]  /*4840*/  FMNMX.FTZ R3, R53, R6, !PT ;  /* 0x0000000635037209 */ /* 0x000fc40007810000 */
[----:B------:R-:W-:Y:S02]  /*4850*/  FSEL R51, R51, -INF , P2 ;  /* 0xff80000033337808 */ /* 0x000fe40001000000 */
[C---:B------:R-:W-:Y:S02]  /*4860*/  ISETP.GT.AND P2, PT, R2.reuse, 0x48, PT ;  /* 0x000000480200780c */ /* 0x040fe40003f44270 */
[----:B------:R-:W-:Y:S02]  /*4870*/  FSEL R55, R55, -INF , P5 ;  /* 0xff80000037377808 */ /* 0x000fe40002800000 */
[----:B------:R-:W-:Y:S02]  /*4880*/  ISETP.GT.AND P5, PT, R2, 0x68, PT ;  /* 0x000000680200780c */ /* 0x000fe40003fa4270 */
[----:B------:R-:W-:Y:S02]  /*4890*/  FSEL R54, R54, -INF , P6 ;  /* 0xff80000036367808 */ /* 0x000fe40003000000 */
[----:B------:R-:W-:Y:S01]  /*48a0*/  ISETP.GT.AND P6, PT, R2, 0x69, PT ;  /* 0x000000690200780c */ /* 0x000fe20003fc4270 */
        /* <DEDUP_REMOVED lines=8> */
[----:B------:R-:W-:Y:S01]  /*4930*/  UMOV UR47, 0x40000040 ;  /* 0x40000040002f7882 */ /* 0x000fe20000000000 */
[----:B------:R-:W-:-:S02]  /*4940*/  FMNMX.FTZ R3, R41, R6, !PT ;  /* 0x0000000629037209 */ /* 0x000fc40007810000 */
[----:B------:R-:W-:Y:S02]  /*4950*/  FSEL R45, R45, -INF , P1 ;  /* 0xff8000002d2d7808 */ /* 0x000fe40000800000 */
[----:B------:R-:W-:Y:S02]  /*4960*/  FMNMX.FTZ R6, R44, R3, !PT ;  /* 0x000000032c067209 */ /* 0x000fe40007810000 */
[----:B------:R-:W-:Y:S02]  /*4970*/  ISETP.GT.AND P1, PT, R2, 0x51, PT ;  /* 0x000000510200780c */ /* 0x000fe40003f24270 */
[----:B------:R-:W-:Y:S02]  /*4980*/  FMNMX.FTZ R3, R45, R6, !PT ;  /* 0x000000062d037209 */ /* 0x000fe40007810000 */
[----:B------:R-:W-:Y:S02]  /*4990*/  FSEL R46, R46, -INF , P2 ;  /* 0xff8000002e2e7808 */ /* 0x000fe40001000000 */
[----:B------:R-:W-:-:S02]  /*49a0*/  ISETP.GT.AND P2, PT, R2, 0x59, PT ;  /* 0x000000590200780c */ /* 0x000fc40003f44270 */
[----:B------:R-:W-:Y:S02]  /*49b0*/  FSEL R43, R43, -INF , P3 ;  /* 0xff8000002b2b7808 */ /* 0x000fe40001800000 */
[----:B------:R-:W-:Y:S02]  /*49c0*/  ISETP.GT.AND P3, PT, R2, 0x60, PT ;  /* 0x000000600200780c */ /* 0x000fe40003f64270 */
[----:B------:R-:W-:Y:S02]  /*49d0*/  FSEL R42, R42, -INF , P4 ;  /* 0xff8000002a2a7808 */ /* 0x000fe40002000000 */
[----:B------:R-:W-:Y:S02]  /*49e0*/  ISETP.GT.AND P4, PT, R2, 0x61, PT ;  /* 0x000000610200780c */ /* 0x000fe40003f84270 */
[----:B------:R-:W-:Y:S02]  /*49f0*/  P2R R9, PR, RZ, 0x4 ;  /* 0x00000004ff097803 */ /* 0x000fe40000000000 */
[----:B------:R-:W-:Y:S01]  /*4a00*/  P2R R13, PR, RZ, 0x2 ;  /* 0x00000002ff0d7803 */ /* 0x000fe20000000000 */
[----:B------:R-:W-:-:S02]  /*4a10*/  WARPGROUP.DEPBAR.LE gsb0, 0x0 ;  /* 0x00008000000079c5 */ /* 0x000fc40000010000 */
[----:B------:R-:W-:Y:S01]  /*4a20*/  WARPGROUP.ARRIVE ;  /* 0x00000000000079c5 */ /* 0x000fe20000000000 */
[----:B------:R-:W-:Y:S02]  /*4a30*/  FSEL R32, R32, -INF , P0 ;  /* 0xff80000020207808 */ /* 0x000fe40000000000 */
[----:B------:R-:W-:Y:S02]  /*4a40*/  ISETP.GT.AND P0, PT, R2, 0x58, PT ;  /* 0x000000580200780c */ /* 0x000fe40003f04270 */
[----:B------:R-:W-:Y:S01]  /*4a50*/  FSEL R10, R33, -INF , P1 ;  /* 0xff800000210a7808 */ /* 0x000fe20000800000 */
[----:B------:R-:W-:Y:S01]  /*4a60*/  HGMMA.64x16x16.F32 R24, gdesc[UR44], R24, gsb0 ;  /* 0x002000002c1879f0 */ /* 0x000fe20008000818 */
[----:B------:R-:W-:Y:S02]  /*4a70*/  FMNMX.FTZ R3, R32, R3, !PT ;  /* 0x0000000320037209 */ /* 0x000fe40007810000 */
[----:B------:R-:W-:Y:S02]  /*4a80*/  FSEL R36, R36, -INF , P0 ;  /* 0xff80000024247808 */ /* 0x000fe40000000000 */
[----:B------:R-:W-:-:S02]  /*4a90*/  FMNMX.FTZ R3, R10, R3, !PT ;  /* 0x000000030a037209 */ /* 0x000fc40007810000 */
[----:B------:R-:W-:Y:S02]  /*4aa0*/  FSEL R12, R37, -INF , P2 ;  /* 0xff800000250c7808 */ /* 0x000fe40001000000 */
[----:B------:R-:W-:Y:S02]  /*4ab0*/  FMNMX.FTZ R3, R36, R3, !PT ;  /* 0x0000000324037209 */ /* 0x000fe40007810000 */
[----:B------:R-:W-:Y:S02]  /*4ac0*/  P2R R11, PR, RZ, 0x1 ;  /* 0x00000001ff0b7803 */ /* 0x000fe40000000000 */
[----:B------:R-:W-:Y:S02]  /*4ad0*/  FMNMX.FTZ R3, R12, R3, !PT ;  /* 0x000000030c037209 */ /* 0x000fe40007810000 */
[C---:B------:R-:W-:Y:S02]  /*4ae0*/  ISETP.GT.AND P0, PT, R2.reuse, 0x49, PT ;  /* 0x000000490200780c */ /* 0x040fe40003f04270 */
[----:B------:R-:W-:-:S02]  /*4af0*/  ISETP.GT.AND P1, PT, R2, 0x50, PT ;  /* 0x000000500200780c */ /* 0x000fc40003f24270 */
[----:B------:R-:W-:Y:S02]  /*4b00*/  FSEL R47, R47, -INF , P0 ;  /* 0xff8000002f2f7808 */ /* 0x000fe40000000000 */
[----:B------:R-:W-:Y:S02]  /*4b10*/  ISETP.NE.AND P0, PT, R11, RZ, PT ;  /* 0x000000ff0b00720c */ /* 0x000fe40003f05270 */
[----:B------:R-:W-:Y:S02]  /*4b20*/  FSEL R34, R34, -INF , P1 ;  /* 0xff80000022227808 */ /* 0x000fe40000800000 */
[----:B------:R-:W-:Y:S02]  /*4b30*/  ISETP.NE.AND P1, PT, R13, RZ, PT ;  /* 0x000000ff0d00720c */ /* 0x000fe40003f25270 */
[----:B------:R-:W-:Y:S02]  /*4b40*/  FSEL R38, R38, -INF , P0 ;  /* 0xff80000026267808 */ /* 0x000fe40000000000 */
[----:B------:R-:W-:-:S02]  /*4b50*/  FSEL R35, R35, -INF , P1 ;  /* 0xff80000023237808 */ /* 0x000fc40000800000 */
[----:B------:R-:W-:Y:S02]  /*4b60*/  ISETP.NE.AND P1, PT, R15, RZ, PT ;  /* 0x000000ff0f00720c */ /* 0x000fe40003f25270 */
[----:B------:R-:W-:-:S11]  /*4b70*/  ISETP.NE.AND P0, PT, R21, RZ, PT ;  /* 0x000000ff1500720c */ /* 0x000fd60003f05270 */
[----:B------:R-:W-:-:S05]  /*4b80*/  @!P1 VIADD R0, R0, 0x36840 ;  /* 0x0003684000009836 */ /* 0x000fca0000000000 */
[----:B------:R-:W-:Y:S01]  /*4b90*/  @!P1 PRMT R0, RZ, 0x654, R0 ;  /* 0x00000654ff009816 */ /* 0x000fe20000000000 */
[----:B------:R-:W-:Y:S02]  /*4ba0*/  WARPGROUP.DEPBAR.LE gsb0, 0x0 ;  /* 0x00008000000079c5 */ /* 0x000fe40000010000 */
[----:B------:R-:W-:Y:S01]  /*4bb0*/  FSEL R24, R24, -INF , P3 ;  /* 0xff80000018187808 */ /* 0x000fe20001800000 */
[----:B------:R0:W-:Y:S01]  /*4bc0*/  @!P1 SYNCS.ARRIVE.TRANS64.RED.A1T0 RZ, [R0+URZ], RZ ;  /* 0x000000ff00ff99a7 */ /* 0x0001e2000810043f */
[----:B------:R-:W-:Y:S02]  /*4bd0*/  FSEL R14, R25, -INF , P4 ;  /* 0xff800000190e7808 */ /* 0x000fe40002000000 */
[----:B------:R-:W-:Y:S02]  /*4be0*/  FMNMX.FTZ R3, R24, R3, !PT ;  /* 0x0000000318037209 */ /* 0x000fe40007810000 */
[----:B------:R-:W-:Y:S02]  /*4bf0*/  FSEL R28, R28, -INF , P5 ;  /* 0xff8000001c1c7808 */ /* 0x000fe40002800000 */
[----:B------:R-:W-:-:S02]  /*4c00*/  FMNMX.FTZ R3, R14, R3, !PT ;  /* 0x000000030e037209 */ /* 0x000fc40007810000 */
[----:B------:R-:W-:Y:S02]  /*4c10*/  FSEL R6, R29, -INF , P6 ;  /* 0xff8000001d067808 */ /* 0x000fe40003000000 */
[----:B------:R-:W-:Y:S02]  /*4c20*/  FMNMX.FTZ R3, R28, R3, !PT ;  /* 0x000000031c037209 */ /* 0x000fe40007810000 */
[----:B------:R-:W-:Y:S02]  /*4c30*/  FSEL R26, R26, -INF , P3 ;  /* 0xff8000001a1a7808 */ /* 0x000fe40001800000 */
[----:B------:R-:W-:Y:S02]  /*4c40*/  FMNMX.FTZ R5, R6, R3, !PT ;  /* 0x0000000306057209 */ /* 0x000fe40007810000 */
[----:B------:R-:W-:Y:S02]  /*4c50*/  FSEL R27, R27, -INF , P4 ;  /* 0xff8000001b1b7808 */ /* 0x000fe40002000000 */
[----:B------:R-:W-:Y:S01]  /*4c60*/  FSEL R30, R30, -INF , P5 ;  /* 0xff8000001e1e7808 */ /* 0x000fe20002800000 */
[----:B------:R-:W1:Y:S01]  /*4c70*/  SHFL.BFLY PT, R20, R5, 0x2, 0x1f ;  /* 0x0c401f0005147f89 */ /* 0x000e6200000e0000 */
[----:B------:R-:W-:-:S02]  /*4c80*/  FSEL R31, R31, -INF , P6 ;  /* 0xff8000001f1f7808 */ /* 0x000fc40003000000 */
[----:B-1----:R-:W-:-:S05]  /*4c90*/  FMNMX.FTZ R20, R5, R20, !PT ;  /* 0x0000001405147209 */ /* 0x002fca0007810000 */
[----:B------:R-:W1:Y:S02]  /*4ca0*/  SHFL.BFLY PT, R3, R20, 0x1, 0x1f ;  /* 0x0c201f0014037f89 */ /* 0x000e6400000e0000 */
[----:B-1----:R-:W-:-:S04]  /*4cb0*/  FMNMX.FTZ R3, R20, R3, !PT ;  /* 0x0000000314037209 */ /* 0x002fc80007810000 */
[C---:B------:R-:W-:Y:S01]  /*4cc0*/  FSETP.NEU.FTZ.AND P2, PT, R3.reuse, -INF , PT ;  /* 0xff8000000300780b */ /* 0x040fe20003f5d000 */
[----:B------:R-:W-:-:S05]  /*4cd0*/  FMUL.FTZ R7, R3, UR14 ;  /* 0x0000000e03077c20 */ /* 0x000fca0008410000 */
[----:B------:R-:W-:Y:S02]  /*4ce0*/  FSEL R81, R7, RZ, P2 ;  /* 0x000000ff07517208 */ /* 0x000fe40001000000 */
[----:B------:R-:W-:Y:S02]  /*4cf0*/  FMNMX.FTZ R7, R74, R75, !PT ;  /* 0x0000004b4a077209 */ /* 0x000fe40007810000 */
[----:B------:R-:W-:Y:S01]  /*4d00*/  ISETP.NE.AND P2, PT, R9, RZ, PT ;  /* 0x000000ff0900720c */ /* 0x000fe20003f45270 */
[--C-:B------:R-:W-:Y:S01]  /*4d10*/  FFMA.FTZ R33, R45, UR14, -R81.reuse ;  /* 0x0000000e2d217c23 */ /* 0x100fe20008010851 */
[----:B------:R-:W-:Y:S01]  /*4d20*/  FMNMX.FTZ R2, R78, R7, !PT ;  /* 0x000000074e027209 */ /* 0x000fe20007810000 */
[--C-:B------:R-:W-:Y:S01]  /*4d30*/  FFMA.FTZ R200, R72, UR14, -R81.reuse ;  /* 0x0000000e48c87c23 */ /* 0x100fe20008010851 */
[----:B------:R-:W-:Y:S01]  /*4d40*/  FSEL R39, R39, -INF , P2 ;  /* 0xff80000027277808 */ /* 0x000fe20001000000 */
[--C-:B------:R-:W-:Y:S01]  /*4d50*/  FFMA.FTZ R5, R73, UR14, -R81.reuse ;  /* 0x0000000e49057c23 */ /* 0x100fe20008010851 */
[----:B------:R-:W-:Y:S01]  /*4d60*/  FMNMX.FTZ R7, R79, R2, !PT ;  /* 0x000000024f077209 */ /* 0x000fe20007810000 */
[--C-:B------:R-:W-:Y:S01]  /*4d70*/  FFMA.FTZ R202, R76, UR14, -R81.reuse ;  /* 0x0000000e4cca7c23 */ /* 0x100fe20008010851 */
[--C-:B------:R-:W-:Y:S01]  /*4d80*/  FFMA.FTZ R196, R64, UR14, -R81.reuse ;  /* 0x0000000e40c47c23 */ /* 0x100fe20008010851 */
[----:B------:R-:W-:Y:S01]  /*4d90*/  MUFU.EX2 R200, R200 ;  /* 0x000000c800c87308 */ /* 0x000fe20000000800 */
[----:B------:R-:W-:Y:S01]  /*4da0*/  FMNMX.FTZ R2, R66, R7, !PT ;  /* 0x0000000742027209 */ /* 0x000fe20007810000 */
[--C-:B------:R-:W-:Y:S01]  /*4db0*/  FFMA.FTZ R7, R77, UR14, -R81.reuse ;  /* 0x0000000e4d077c23 */ /* 0x100fe20008010851 */
[--C-:B------:R-:W-:Y:S01]  /*4dc0*/  FFMA.FTZ R198, R68, UR14, -R81.reuse ;  /* 0x0000000e44c67c23 */ /* 0x100fe20008010851 */
[--C-:B------:R-:W-:Y:S01]  /*4dd0*/  FFMA.FTZ R29, R41, UR14, -R81.reuse ;  /* 0x0000000e291d7c23 */ /* 0x100fe20008010851 */
[----:B------:R-:W-:Y:S01]  /*4de0*/  FMNMX.FTZ R9, R67, R2, !PT ;  /* 0x0000000243097209 */ /* 0x000fe20007810000 */
[--C-:B------:R-:W-:Y:S01]  /*4df0*/  FFMA.FTZ R41, R12, UR14, -R81.reuse ;  /* 0x0000000e0c297c23 */ /* 0x100fe20008010851 */
[--C-:B------:R-:W-:Y:S01]  /*4e00*/  FFMA.FTZ R178, R28, UR14, -R81.reuse ;  /* 0x0000000e1cb27c23 */ /* 0x100fe20008010851 */
[----:B------:R-:W1:Y:S01]  /*4e10*/  MUFU.EX2 R5, R5 ;  /* 0x0000000500057308 */ /* 0x000e620000000800 */
[----:B------:R-:W-:Y:S01]  /*4e20*/  FMNMX.FTZ R2, R70, R9, !PT ;  /* 0x0000000946027209 */ /* 0x000fe20007810000 */
[--C-:B------:R-:W-:Y:S01]  /*4e30*/  FFMA.FTZ R14, R14, UR14, -R81.reuse ;  /* 0x0000000e0e0e7c23 */ /* 0x100fe20008010851 */
[--C-:B------:R-:W-:Y:S01]  /*4e40*/  FFMA.FTZ R180, R32, UR14, -R81.reuse ;  /* 0x0000000e20b47c23 */ /* 0x100fe20008010851 */
[--C-:B------:R-:W-:Y:S01]  /*4e50*/  FFMA.FTZ R192, R56, UR14, -R81.reuse ;  /* 0x0000000e38c07c23 */ /* 0x100fe20008010851 */
[----:B------:R-:W-:Y:S01]  /*4e60*/  FMNMX.FTZ R9, R71, R2, !PT ;  /* 0x0000000247097209 */ /* 0x000fe20007810000 */
[--C-:B------:R-:W-:Y:S01]  /*4e70*/  FFMA.FTZ R176, R24, UR14, -R81.reuse ;  /* 0x0000000e18b07c23 */ /* 0x100fe20008010851 */
[--C-:B------:R-:W-:Y:S01]  /*4e80*/  FFMA.FTZ R194, R60, UR14, -R81.reuse ;  /* 0x0000000e3cc27c23 */ /* 0x100fe20008010851 */
[----:B------:R-:W2:Y:S01]  /*4e90*/  MUFU.EX2 R202, R202 ;  /* 0x000000ca00ca7308 */ /* 0x000ea20000000800 */
[----:B------:R-:W-:Y:S01]  /*4ea0*/  FMNMX.FTZ R2, R58, R9, !PT ;  /* 0x000000093a027209 */ /* 0x000fe20007810000 */
[--C-:B------:R-:W-:Y:S01]  /*4eb0*/  FFMA.FTZ R9, R65, UR14, -R81.reuse ;  /* 0x0000000e41097c23 */ /* 0x100fe20008010851 */
[--C-:B------:R-:W-:Y:S01]  /*4ec0*/  FFMA.FTZ R188, R48, UR14, -R81.reuse ;  /* 0x0000000e30bc7c23 */ /* 0x100fe20008010851 */
[--C-:B------:R-:W-:Y:S01]  /*4ed0*/  FFMA.FTZ R190, R52, UR14, -R81.reuse ;  /* 0x0000000e34be7c23 */ /* 0x100fe20008010851 */
[----:B------:R-:W-:Y:S01]  /*4ee0*/  FMNMX.FTZ R11, R59, R2, !PT ;  /* 0x000000023b0b7209 */ /* 0x000fe20007810000 */
[--C-:B------:R-:W-:Y:S01]  /*4ef0*/  FFMA.FTZ R184, R40, UR14, -R81.reuse ;  /* 0x0000000e28b87c23 */ /* 0x100fe20008010851 */
[--C-:B------:R-:W-:Y:S01]  /*4f00*/  FFMA.FTZ R186, R44, UR14, -R81.reuse ;  /* 0x0000000e2cba7c23 */ /* 0x100fe20008010851 */
[----:B------:R-:W3:Y:S01]  /*4f10*/  MUFU.EX2 R7, R7 ;  /* 0x0000000700077308 */ /* 0x000ee20000000800 */
[----:B------:R-:W-:Y:S01]  /*4f20*/  FMNMX.FTZ R2, R62, R11, !PT ;  /* 0x0000000b3e027209 */ /* 0x000fe20007810000 */
[----:B------:R-:W-:Y:S01]  /*4f30*/  FFMA.FTZ R182, R36, UR14, -R81 ;  /* 0x0000000e24b67c23 */ /* 0x000fe20008010851 */
[----:B------:R-:W-:-:S02]  /*4f40*/  IMAD.MOV.U32 R77, RZ, RZ, R119 ;  /* 0x000000ffff4d7224 */ /* 0x000fc400078e0077 */
[----:B------:R-:W-:Y:S01]  /*4f50*/  FMNMX.FTZ R11, R63, R2, !PT ;  /* 0x000000023f0b7209 */ /* 0x000fe20007810000 */
[----:B------:R-:W-:Y:S02]  /*4f60*/  IMAD.MOV.U32 R76, RZ, RZ, R119 ;  /* 0x000000ffff4c7224 */ /* 0x000fe400078e0077 */
[----:B------:R-:W4:Y:S01]  /*4f70*/  MUFU.EX2 R196, R196 ;  /* 0x000000c400c47308 */ /* 0x000f220000000800 */
[----:B------:R-:W-:Y:S01]  /*4f80*/  FMNMX.FTZ R2, R50, R11, !PT ;  /* 0x0000000b32027209 */ /* 0x000fe20007810000 */
[----:B------:R-:W-:Y:S01]  /*4f90*/  FFMA.FTZ R11, R69, UR14, -R81 ;  /* 0x0000000e450b7c23 */ /* 0x000fe20008010851 */
[--C-:B------:R-:W-:Y:S02]  /*4fa0*/  IMAD.MOV.U32 R73, RZ, RZ, R119.reuse ;  /* 0x000000ffff497224 */ /* 0x100fe400078e0077 */
[----:B------:R-:W-:Y:S01]  /*4fb0*/  FMNMX.FTZ R13, R51, R2, !PT ;  /* 0x00000002330d7209 */ /* 0x000fe20007810000 */
[--C-:B------:R-:W-:Y:S02]  /*4fc0*/  IMAD.MOV.U32 R72, RZ, RZ, R119.reuse ;  /* 0x000000ffff487224 */ /* 0x100fe400078e0077 */
[----:B------:R-:W5:Y:S01]  /*4fd0*/  MUFU.EX2 R9, R9 ;  /* 0x0000000900097308 */ /* 0x000f620000000800 */
[----:B------:R-:W-:Y:S01]  /*4fe0*/  FMNMX.FTZ R2, R54, R13, !PT ;  /* 0x0000000d36027209 */ /* 0x000fe20007810000 */
[----:B------:R-:W-:-:S02]  /*4ff0*/  IMAD.MOV.U32 R69, RZ, RZ, R119 ;  /* 0x000000ffff457224 */ /* 0x000fc400078e0077 */
[--C-:B------:R-:W-:Y:S01]  /*5000*/  IMAD.MOV.U32 R68, RZ, RZ, R119.reuse ;  /* 0x000000ffff447224 */ /* 0x100fe200078e0077 */
[----:B------:R-:W-:Y:S01]  /*5010*/  FMNMX.FTZ R13, R55, R2, !PT ;  /* 0x00000002370d7209 */ /* 0x000fe20007810000 */
[----:B------:R-:W-:Y:S02]  /*5020*/  IMAD.MOV.U32 R65, RZ, RZ, R119 ;  /* 0x000000ffff417224 */ /* 0x000fe400078e0077 */
[----:B------:R-:W0:Y:S01]  /*5030*/  MUFU.EX2 R198, R198 ;  /* 0x000000c600c67308 */ /* 0x000e220000000800 */
[----:B------:R-:W-:Y:S01]  /*5040*/  FMNMX.FTZ R2, R42, R13, !PT ;  /* 0x0000000d2a027209 */ /* 0x000fe20007810000 */
[----:B------:R-:W-:Y:S01]  /*5050*/  FFMA.FTZ R13, R57, UR14, -R81 ;  /* 0x0000000e390d7c23 */ /* 0x000fe20008010851 */
[--C-:B------:R-:W-:Y:S02]  /*5060*/  IMAD.MOV.U32 R64, RZ, RZ, R119.reuse ;  /* 0x000000ffff407224 */ /* 0x100fe400078e0077 */
[----:B------:R-:W-:Y:S01]  /*5070*/  FMNMX.FTZ R15, R43, R2, !PT ;  /* 0x000000022b0f7209 */ /* 0x000fe20007810000 */
[----:B------:R-:W-:-:S02]  /*5080*/  IMAD.MOV.U32 R60, RZ, RZ, R119 ;  /* 0x000000ffff3c7224 */ /* 0x000fc400078e0077 */
[----:B------:R-:W0:Y:S01]  /*5090*/  MUFU.EX2 R11, R11 ;  /* 0x0000000b000b7308 */ /* 0x000e220000000800 */
[----:B------:R-:W-:Y:S01]  /*50a0*/  FMNMX.FTZ R2, R46, R15, !PT ;  /* 0x0000000f2e027209 */ /* 0x000fe20007810000 */
[--C-:B------:R-:W-:Y:S02]  /*50b0*/  IMAD.MOV.U32 R56, RZ, RZ, R119.reuse ;  /* 0x000000ffff387224 */ /* 0x100fe400078e0077 */
[--C-:B------:R-:W-:Y:S01]  /*50c0*/  IMAD.MOV.U32 R52, RZ, RZ, R119.reuse ;  /* 0x000000ffff347224 */ /* 0x100fe200078e0077 */
[----:B------:R-:W-:Y:S01]  /*50d0*/  FMNMX.FTZ R15, R47, R2, !PT ;  /* 0x000000022f0f7209 */ /* 0x000fe20007810000 */
[----:B------:R-:W-:Y:S02]  /*50e0*/  IMAD.MOV.U32 R48, RZ, RZ, R119 ;  /* 0x000000ffff307224 */ /* 0x000fe400078e0077 */
[----:B------:R-:W0:Y:S01]  /*50f0*/  MUFU.EX2 R192, R192 ;  /* 0x000000c000c07308 */ /* 0x000e220000000800 */
[----:B------:R-:W-:Y:S01]  /*5100*/  FMNMX.FTZ R2, R34, R15, !PT ;  /* 0x0000000f22027209 */ /* 0x000fe20007810000 */
[----:B------:R-:W-:Y:S01]  /*5110*/  FFMA.FTZ R15, R61, UR14, -R81 ;  /* 0x0000000e3d0f7c23 */ /* 0x000fe20008010851 */
[----:B------:R-:W-:-:S02]  /*5120*/  IMAD.MOV.U32 R61, RZ, RZ, R119 ;  /* 0x000000ffff3d7224 */ /* 0x000fc400078e0077 */
[----:B------:R-:W-:Y:S01]  /*5130*/  FMNMX.FTZ R21, R35, R2, !PT ;  /* 0x0000000223157209 */ /* 0x000fe20007810000 */
[--C-:B------:R-:W-:Y:S02]  /*5140*/  IMAD.MOV.U32 R44, RZ, RZ, R119.reuse ;  /* 0x000000ffff2c7224 */ /* 0x100fe400078e0077 */
[----:B------:R-:W0:Y:S01]  /*5150*/  MUFU.EX2 R13, R13 ;  /* 0x0000000d000d7308 */ /* 0x000e220000000800 */
[----:B------:R-:W-:Y:S01]  /*5160*/  FMNMX.FTZ R2, R38, R21, !PT ;  /* 0x0000001526027209 */ /* 0x000fe20007810000 */
[--C-:B------:R-:W-:Y:S02]  /*5170*/  IMAD.MOV.U32 R40, RZ, RZ, R119.reuse ;  /* 0x000000ffff287224 */ /* 0x100fe400078e0077 */
[----:B------:R-:W-:Y:S01]  /*5180*/  IMAD.MOV.U32 R36, RZ, RZ, R119 ;  /* 0x000000ffff247224 */ /* 0x000fe200078e0077 */
[----:B------:R-:W-:-:S03]  /*5190*/  FMNMX.FTZ R21, R39, R2, !PT ;  /* 0x0000000227157209 */ /* 0x000fc60007810000 */
[----:B------:R-:W0:Y:S01]  /*51a0*/  MUFU.EX2 R194, R194 ;  /* 0x000000c200c27308 */ /* 0x000e220000000800 */
[----:B------:R-:W-:Y:S01]  /*51b0*/  FMNMX.FTZ R2, R26, R21, !PT ;  /* 0x000000151a027209 */ /* 0x000fe20007810000 */
[--C-:B------:R-:W-:Y:S01]  /*51c0*/  FFMA.FTZ R21, R49, UR14, -R81.reuse ;  /* 0x0000000e31157c23 */ /* 0x100fe20008010851 */
[----:B------:R-:W-:Y:S02]  /*51d0*/  FFMA.FTZ R49, R6, UR14, -R81 ;  /* 0x0000000e06317c23 */ /* 0x000fe40008010851 */
[----:B------:R-:W-:-:S03]  /*51e0*/  FMNMX.FTZ R25, R27, R2, !PT ;  /* 0x000000021b197209 */ /* 0x000fc60007810000 */
[----:B------:R-:W0:Y:S01]  /*51f0*/  MUFU.EX2 R15, R15 ;  /* 0x0000000f000f7308 */ /* 0x000e220000000800 */
[----:B------:R-:W-:Y:S01]  /*5200*/  FMNMX.FTZ R2, R30, R25, !PT ;  /* 0x000000191e027209 */ /* 0x000fe20007810000 */
[----:B------:R-:W-:Y:S01]  /*5210*/  FFMA.FTZ R25, R53, UR14, -R81 ;  /* 0x0000000e35197c23 */ /* 0x000fe20008010851 */
[----:B-1----:R-:W-:Y:S01]  /*5220*/  FADD.FTZ R53, R200, R5 ;  /* 0x00000005c8357221 */ /* 0x002fe20000010000 */
[----:B------:R-:W-:Y:S02]  /*5230*/  F2FP.F16.F32.PACK_AB R200, R5, R200 ;  /* 0x000000c805c8723e */ /* 0x000fe400000000ff */
[----:B------:R-:W-:Y:S01]  /*5240*/  FMNMX.FTZ R2, R31, R2, !PT ;  /* 0x000000021f027209 */ /* 0x000fe20007810000 */
[----:B--2---:R-:W-:Y:S01]  /*5250*/  FADD.FTZ R28, R202, R53 ;  /* 0x00000035ca1c7221 */ /* 0x004fe20000010000 */
[----:B------:R-:W1:Y:S01]  /*5260*/  MUFU.EX2 R188, R188 ;  /* 0x000000bc00bc7308 */ /* 0x000e620000000800 */
[C---:B---3--:R-:W-:Y:S02]  /*5270*/  F2FP.F16.F32.PACK_AB R202, R7.reuse, R202 ;  /* 0x000000ca07ca723e */ /* 0x048fe400000000ff */
[----:B------:R-:W2:Y:S01]  /*5280*/  SHFL.BFLY PT, R37, R2, 0x2, 0x1f ;  /* 0x0c401f0002257f89 */ /* 0x000ea200000e0000 */
[----:B------:R-:W-:-:S04]  /*5290*/  FADD.FTZ R53, R7, R28 ;  /* 0x0000001c07357221 */ /* 0x000fc80000010000 */
[----:B----4-:R-:W-:Y:S01]  /*52a0*/  FADD.FTZ R28, R196, R53 ;  /* 0x00000035c41c7221 */ /* 0x010fe20000010000 */
[----:B------:R-:W3:Y:S01]  /*52b0*/  MUFU.EX2 R21, R21 ;  /* 0x0000001500157308 */ /* 0x000ee20000000800 */
[C---:B-----5:R-:W-:Y:S02]  /*52c0*/  F2FP.F16.F32.PACK_AB R196, R9.reuse, R196 ;  /* 0x000000c409c4723e */ /* 0x060fe400000000ff */
[----:B------:R-:W-:-:S04]  /*52d0*/  FADD.FTZ R53, R9, R28 ;  /* 0x0000001c09357221 */ /* 0x000fc80000010000 */
[----:B0-----:R-:W-:Y:S01]  /*52e0*/  FADD.FTZ R32, R198, R53 ;  /* 0x00000035c6207221 */ /* 0x001fe20000010000 */
[----:B------:R-:W-:Y:S01]  /*52f0*/  MUFU.EX2 R190, R190 ;  /* 0x000000be00be7308 */ /* 0x000fe20000000800 */
[C---:B------:R-:W-:Y:S02]  /*5300*/  F2FP.F16.F32.PACK_AB R198, R11.reuse, R198 ;  /* 0x000000c60bc6723e */ /* 0x040fe400000000ff */
[----:B------:R-:W-:-:S04]  /*5310*/  FADD.FTZ R57, R11, R32 ;  /* 0x000000200b397221 */ /* 0x000fc80000010000 */
[----:B------:R-:W-:Y:S01]  /*5320*/  FADD.FTZ R32, R192, R57 ;  /* 0x00000039c0207221 */ /* 0x000fe20000010000 */
[----:B------:R-:W-:Y:S01]  /*5330*/  MUFU.EX2 R25, R25 ;  /* 0x0000001900197308 */ /* 0x000fe20000000800 */
[C---:B------:R-:W-:Y:S02]  /*5340*/  F2FP.F16.F32.PACK_AB R192, R13.reuse, R192 ;  /* 0x000000c00dc0723e */ /* 0x040fe400000000ff */
[----:B--2---:R-:W-:Y:S01]  /*5350*/  FMNMX.FTZ R20, R2, R37, !PT ;  /* 0x0000002502147209 */ /* 0x004fe20007810000 */
[----:B------:R-:W-:Y:S01]  /*5360*/  FFMA.FTZ R37, R10, UR14, -R81 ;  /* 0x0000000e0a257c23 */ /* 0x000fe20008010851 */
[----:B------:R-:W-:Y:S01]  /*5370*/  FADD.FTZ R57, R13, R32 ;  /* 0x000000200d397221 */ /* 0x000fe20000010000 */
[----:B------:R-:W-:Y:S02]  /*5380*/  IMAD.MOV.U32 R81, RZ, RZ, R119 ;  /* 0x000000ffff517224 */ /* 0x000fe400078e0077 */
[----:B------:R-:W0:Y:S01]  /*5390*/  SHFL.BFLY PT, R45, R20, 0x1, 0x1f ;  /* 0x0c201f00142d7f89 */ /* 0x000e2200000e0000 */
[----:B------:R-:W-:Y:S01]  /*53a0*/  FADD.FTZ R32, R194, R57 ;  /* 0x00000039c2207221 */ /* 0x000fe20000010000 */
[----:B------:R-:W-:Y:S01]  /*53b0*/  MUFU.EX2 R184, R184 ;  /* 0x000000b800b87308 */ /* 0x000fe20000000800 */
[----:B------:R-:W-:-:S02]  /*53c0*/  F2FP.F16.F32.PACK_AB R194, R15, R194 ;  /* 0x000000c20fc2723e */ /* 0x000fc400000000ff */
[----:B------:R-:W-:-:S04]  /*53d0*/  FADD.FTZ R57, R15, R32 ;  /* 0x000000200f397221 */ /* 0x000fc80000010000 */
[----:B-1----:R-:W-:Y:S01]  /*53e0*/  FADD.FTZ R32, R188, R57 ;  /* 0x00000039bc207221 */ /* 0x002fe20000010000 */
[----:B------:R-:W-:Y:S01]  /*53f0*/  MUFU.EX2 R29, R29 ;  /* 0x0000001d001d7308 */ /* 0x000fe20000000800 */
[C---:B---3--:R-:W-:Y:S02]  /*5400*/  F2FP.F16.F32.PACK_AB R188, R21.reuse, R188 ;  /* 0x000000bc15bc723e */ /* 0x048fe400000000ff */
[----:B------:R-:W-:Y:S01]  /*5410*/  FADD.FTZ R57, R21, R32 ;  /* 0x0000002015397221 */ /* 0x000fe20000010000 */
[----:B------:R-:W-:-:S04]  /*5420*/  IMAD.MOV.U32 R32, RZ, RZ, R119 ;  /* 0x000000ffff207224 */ /* 0x000fc800078e0077 */
[----:B------:R-:W-:Y:S01]  /*5430*/  MUFU.EX2 R186, R186 ;  /* 0x000000ba00ba7308 */ /* 0x000fe20000000800 */
[----:B0-----:R-:W-:-:S07]  /*5440*/  FMNMX.FTZ R2, R20, R45, !PT ;  /* 0x0000002d14027209 */ /* 0x001fce0007810000 */
[----:B------:R0:W-:Y:S01]  /*5450*/  MUFU.EX2 R45, R14 ;  /* 0x0000000e002d7308 */ /* 0x0001e20000000800 */
[C---:B------:R-:W-:Y:S01]  /*5460*/  FSETP.NEU.FTZ.AND P2, PT, R2.reuse, -INF , PT ;  /* 0xff8000000200780b */ /* 0x040fe20003f5d000 */
[----:B------:R-:W-:-:S05]  /*5470*/  FMUL.FTZ R10, R2, UR14 ;  /* 0x0000000e020a7c20 */ /* 0x000fca0008410000 */
[----:B------:R-:W-:Y:S01]  /*5480*/  FSEL R6, R10, RZ, P2 ;  /* 0x000000ff0a067208 */ /* 0x000fe20001000000 */
[----:B------:R-:W-:Y:S01]  /*5490*/  MUFU.EX2 R33, R33 ;  /* 0x0000002100217308 */ /* 0x000fe20000000800 */
[----:B------:R-:W-:-:S03]  /*54a0*/  PLOP3.LUT P2, PT, PT, PT, UP0, 0x80, 0x0 ;  /* 0x000000000000781c */ /* 0x000fc60003f4f008 */
[--C-:B------:R-:W-:Y:S01]  /*54b0*/  FFMA.FTZ R201, R74, UR14, -R6.reuse ;  /* 0x0000000e4ac97c23 */ /* 0x100fe20008010806 */
[--C-:B------:R-:W-:Y:S01]  /*54c0*/  FFMA.FTZ R10, R75, UR14, -R6.reuse ;  /* 0x0000000e4b0a7c23 */ /* 0x100fe20008010806 */
[--C-:B------:R-:W-:Y:S01]  /*54d0*/  FFMA.FTZ R203, R78, UR14, -R6.reuse ;  /* 0x0000000e4ecb7c23 */ /* 0x100fe20008010806 */
[--C-:B------:R-:W-:Y:S01]  /*54e0*/  FFMA.FTZ R12, R79, UR14, -R6.reuse ;  /* 0x0000000e4f0c7c23 */ /* 0x100fe20008010806 */
[--C-:B------:R-:W-:Y:S01]  /*54f0*/  FFMA.FTZ R197, R66, UR14, -R6.reuse ;  /* 0x0000000e42c57c23 */ /* 0x100fe20008010806 */
[--C-:B0-----:R-:W-:Y:S01]  /*5500*/  FFMA.FTZ R14, R67, UR14, -R6.reuse ;  /* 0x0000000e430e7c23 */ /* 0x101fe20008010806 */
[----:B------:R-:W-:Y:S01]  /*5510*/  MUFU.EX2 R201, R201 ;  /* 0x000000c900c97308 */ /* 0x000fe20000000800 */
[--C-:B------:R-:W-:Y:S01]  /*5520*/  FFMA.FTZ R199, R70, UR14, -R6.reuse ;  /* 0x0000000e46c77c23 */ /* 0x100fe20008010806 */
[--C-:B------:R-:W-:Y:S01]  /*5530*/  FFMA.FTZ R20, R71, UR14, -R6.reuse ;  /* 0x0000000e47147c23 */ /* 0x100fe20008010806 */
[--C-:B------:R-:W-:Y:S01]  /*5540*/  FFMA.FTZ R193, R58, UR14, -R6.reuse ;  /* 0x0000000e3ac17c23 */ /* 0x100fe20008010806 */
[--C-:B------:R-:W-:Y:S01]  /*5550*/  FFMA.FTZ R24, R59, UR14, -R6.reuse ;  /* 0x0000000e3b187c23 */ /* 0x100fe20008010806 */
[--C-:B------:R-:W-:Y:S01]  /*5560*/  FFMA.FTZ R62, R62, UR14, -R6.reuse ;  /* 0x0000000e3e3e7c23 */ /* 0x100fe20008010806 */
[--C-:B------:R-:W-:Y:S01]  /*5570*/  FFMA.FTZ R63, R63, UR14, -R6.reuse ;  /* 0x0000000e3f3f7c23 */ /* 0x100fe20008010806 */
[--C-:B------:R-:W-:Y:S01]  /*5580*/  FFMA.FTZ R50, R50, UR14, -R6.reuse ;  /* 0x0000000e32327c23 */ /* 0x100fe20008010806 */
[----:B------:R-:W0:Y:S01]  /*5590*/  MUFU.EX2 R10, R10 ;  /* 0x0000000a000a7308 */ /* 0x000e220000000800 */
[--C-:B------:R-:W-:Y:S01]  /*55a0*/  FFMA.FTZ R51, R51, UR14, -R6.reuse ;  /* 0x0000000e33337c23 */ /* 0x100fe20008010806 */
[--C-:B------:R-:W-:Y:S01]  /*55b0*/  FFMA.FTZ R54, R54, UR14, -R6.reuse ;  /* 0x0000000e36367c23 */ /* 0x100fe20008010806 */
[--C-:B------:R-:W-:Y:S01]  /*55c0*/  FFMA.FTZ R55, R55, UR14, -R6.reuse ;  /* 0x0000000e37377c23 */ /* 0x100fe20008010806 */
[--C-:B------:R-:W-:Y:S01]  /*55d0*/  FFMA.FTZ R42, R42, UR14, -R6.reuse ;  /* 0x0000000e2a2a7c23 */ /* 0x100fe20008010806 */
[--C-:B------:R-:W-:Y:S01]  /*55e0*/  FFMA.FTZ R43, R43, UR14, -R6.reuse ;  /* 0x0000000e2b2b7c23 */ /* 0x100fe20008010806 */
[--C-:B------:R-:W-:Y:S01]  /*55f0*/  FFMA.FTZ R46, R46, UR14, -R6.reuse ;  /* 0x0000000e2e2e7c23 */ /* 0x100fe20008010806 */
[--C-:B------:R-:W-:Y:S01]  /*5600*/  FFMA.FTZ R47, R47, UR14, -R6.reuse ;  /* 0x0000000e2f2f7c23 */ /* 0x100fe20008010806 */
[----:B------:R-:W1:Y:S01]  /*5610*/  MUFU.EX2 R203, R203 ;  /* 0x000000cb00cb7308 */ /* 0x000e620000000800 */
[--C-:B------:R-:W-:Y:S01]  /*5620*/  FFMA.FTZ R34, R34, UR14, -R6.reuse ;  /* 0x0000000e22227c23 */ /* 0x100fe20008010806 */
[--C-:B------:R-:W-:Y:S01]  /*5630*/  FFMA.FTZ R35, R35, UR14, -R6.reuse ;  /* 0x0000000e23237c23 */ /* 0x100fe20008010806 */
[--C-:B------:R-:W-:Y:S01]  /*5640*/  FFMA.FTZ R38, R38, UR14, -R6.reuse ;  /* 0x0000000e26267c23 */ /* 0x100fe20008010806 */
[--C-:B------:R-:W-:Y:S01]  /*5650*/  FFMA.FTZ R39, R39, UR14, -R6.reuse ;  /* 0x0000000e27277c23 */ /* 0x100fe20008010806 */
[--C-:B------:R-:W-:Y:S01]  /*5660*/  FFMA.FTZ R26, R26, UR14, -R6.reuse ;  /* 0x0000000e1a1a7c23 */ /* 0x100fe20008010806 */
[--C-:B------:R-:W-:Y:S01]  /*5670*/  FFMA.FTZ R27, R27, UR14, -R6.reuse ;  /* 0x0000000e1b1b7c23 */ /* 0x100fe20008010806 */
[----:B------:R-:W-:Y:S01]  /*5680*/  FFMA.FTZ R30, R30, UR14, -R6 ;  /* 0x0000000e1e1e7c23 */ /* 0x000fe20008010806 */
[----:B------:R-:W2:Y:S01]  /*5690*/  MUFU.EX2 R12, R12 ;  /* 0x0000000c000c7308 */ /* 0x000ea20000000800 */
[----:B0-----:R-:W-:Y:S01]  /*56a0*/  FADD.FTZ R28, R201, R10 ;  /* 0x0000000ac91c7221 */ /* 0x001fe20000010000 */
[----:B------:R-:W-:Y:S01]  /*56b0*/  FFMA.FTZ R31, R31, UR14, -R6 ;  /* 0x0000000e1f1f7c23 */ /* 0x000fe20008010806 */
[----:B------:R-:W-:Y:S01]  /*56c0*/  F2FP.F16.F32.PACK_AB R201, R10, R201 ;  /* 0x000000c90ac9723e */ /* 0x000fe200000000ff */
[----:B------:R-:W-:-:S02]  /*56d0*/  IMAD.MOV.U32 R79, RZ, RZ, R119 ;  /* 0x000000ffff4f7224 */ /* 0x000fc400078e0077 */
[--C-:B------:R-:W-:Y:S02]  /*56e0*/  IMAD.MOV.U32 R78, RZ, RZ, R119.reuse ;  /* 0x000000ffff4e7224 */ /* 0x100fe400078e0077 */
[----:B------:R-:W0:Y:S01]  /*56f0*/  MUFU.EX2 R197, R197 ;  /* 0x000000c500c57308 */ /* 0x000e220000000800 */
[----:B-1----:R-:W-:Y:S01]  /*5700*/  FADD.FTZ R53, R203, R28 ;  /* 0x0000001ccb357221 */ /* 0x002fe20000010000 */
[--C-:B------:R-:W-:Y:S02]  /*5710*/  IMAD.MOV.U32 R75, RZ, RZ, R119.reuse ;  /* 0x000000ffff4b7224 */ /* 0x100fe400078e0077 */
[--C-:B------:R-:W-:Y:S02]  /*5720*/  IMAD.MOV.U32 R74, RZ, RZ, R119.reuse ;  /* 0x000000ffff4a7224 */ /* 0x100fe400078e0077 */
[----:B------:R-:W-:Y:S02]  /*5730*/  IMAD.MOV.U32 R71, RZ, RZ, R119 ;  /* 0x000000ffff477224 */ /* 0x000fe400078e0077 */
[----:B------:R-:W1:Y:S01]  /*5740*/  MUFU.EX2 R14, R14 ;  /* 0x0000000e000e7308 */ /* 0x000e620000000800 */
[C---:B--2---:R-:W-:Y:S01]  /*5750*/  FADD.FTZ R28, R12.reuse, R53 ;  /* 0x000000350c1c7221 */ /* 0x044fe20000010000 */
[----:B------:R-:W-:Y:S01]  /*5760*/  F2FP.F16.F32.PACK_AB R203, R12, R203 ;  /* 0x000000cb0ccb723e */ /* 0x000fe200000000ff */
[----:B------:R-:W-:-:S02]  /*5770*/  IMAD.MOV.U32 R70, RZ, RZ, R119 ;  /* 0x000000ffff467224 */ /* 0x000fc400078e0077 */
[--C-:B------:R-:W-:Y:S02]  /*5780*/  IMAD.MOV.U32 R67, RZ, RZ, R119.reuse ;  /* 0x000000ffff437224 */ /* 0x100fe400078e0077 */
[--C-:B------:R-:W-:Y:S01]  /*5790*/  IMAD.MOV.U32 R66, RZ, RZ, R119.reuse ;  /* 0x000000ffff427224 */ /* 0x100fe200078e0077 */
[----:B------:R-:W2:Y:S01]  /*57a0*/  MUFU.EX2 R199, R199 ;  /* 0x000000c700c77308 */ /* 0x000ea20000000800 */
[----:B0-----:R-:W-:Y:S01]  /*57b0*/  FADD.FTZ R53, R197, R28 ;  /* 0x0000001cc5357221 */ /* 0x001fe20000010000 */
[--C-:B------:R-:W-:Y:S02]  /*57c0*/  IMAD.MOV.U32 R59, RZ, RZ, R119.reuse ;  /* 0x000000ffff3b7224 */ /* 0x100fe400078e0077 */
[----:B------:R-:W-:-:S04]  /*57d0*/  IMAD.MOV.U32 R58, RZ, RZ, R119 ;  /* 0x000000ffff3a7224 */ /* 0x000fc800078e0077 */
[----:B------:R-:W0:Y:S01]  /*57e0*/  MUFU.EX2 R20, R20 ;  /* 0x0000001400147308 */ /* 0x000e220000000800 */
[C---:B-1----:R-:W-:Y:S01]  /*57f0*/  FADD.FTZ R28, R14.reuse, R53 ;  /* 0x000000350e1c7221 */ /* 0x042fe20000010000 */
[----:B------:R-:W-:-:S06]  /*5800*/  F2FP.F16.F32.PACK_AB R197, R14, R197 ;  /* 0x000000c50ec5723e */ /* 0x000fcc00000000ff */
[----:B------:R-:W1:Y:S01]  /*5810*/  MUFU.EX2 R193, R193 ;  /* 0x000000c100c17308 */ /* 0x000e620000000800 */
[----:B--2---:R-:W-:-:S07]  /*5820*/  FADD.FTZ R53, R199, R28 ;  /* 0x0000001cc7357221 */ /* 0x004fce0000010000 */
[----:B------:R-:W2:Y:S01]  /*5830*/  MUFU.EX2 R24, R24 ;  /* 0x0000001800187308 */ /* 0x000ea20000000800 */
[C---:B0-----:R-:W-:Y:S01]  /*5840*/  FADD.FTZ R28, R20.reuse, R53 ;  /* 0x00000035141c7221 */ /* 0x041fe20000010000 */
[----:B------:R-:W-:-:S06]  /*5850*/  F2FP.F16.F32.PACK_AB R199, R20, R199 ;  /* 0x000000c714c7723e */ /* 0x000fcc00000000ff */
[----:B------:R-:W0:Y:S01]  /*5860*/  MUFU.EX2 R62, R62 ;  /* 0x0000003e003e7308 */ /* 0x000e220000000800 */
[----:B-1----:R-:W-:Y:S01]  /*5870*/  FADD.FTZ R53, R193, R28 ;  /* 0x0000001cc1357221 */ /* 0x002fe20000010000 */
[----:B------:R-:W-:Y:S01]  /*5880*/  FADD.FTZ R28, R190, R57 ;  /* 0x00000039be1c7221 */ /* 0x000fe20000010000 */
[----:B------:R-:W-:-:S03]  /*5890*/  F2FP.F16.F32.PACK_AB R190, R25, R190 ;  /* 0x000000be19be723e */ /* 0x000fc600000000ff */
[----:B------:R-:W-:Y:S01]  /*58a0*/  FADD.FTZ R57, R25, R28 ;  /* 0x0000001c19397221 */ /* 0x000fe20000010000 */
[----:B------:R-:W-:Y:S01]  /*58b0*/  IMAD.MOV.U32 R25, RZ, RZ, R119 ;  /* 0x000000ffff197224 */ /* 0x000fe200078e0077 */
[----:B------:R-:W1:Y:S01]  /*58c0*/  MUFU.EX2 R63, R63 ;  /* 0x0000003f003f7308 */ /* 0x000e620000000800 */
[----:B--2---:R-:W-:Y:S01]  /*58d0*/  FADD.FTZ R53, R24, R53 ;  /* 0x0000003518357221 */ /* 0x004fe20000010000 */
[----:B------:R-:W-:Y:S01]  /*58e0*/  FADD.FTZ R28, R184, R57 ;  /* 0x00000039b81c7221 */ /* 0x000fe20000010000 */
[C---:B------:R-:W-:Y:S02]  /*58f0*/  F2FP.F16.F32.PACK_AB R184, R29.reuse, R184 ;  /* 0x000000b81db8723e */ /* 0x040fe400000000ff */
[----:B------:R-:W-:Y:S01]  /*5900*/  F2FP.F16.F32.PACK_AB R193, R24, R193 ;  /* 0x000000c118c1723e */ /* 0x000fe200000000ff */
[----:B------:R-:W-:Y:S01]  /*5910*/  FADD.FTZ R57, R29, R28 ;  /* 0x0000001c1d397221 */ /* 0x000fe20000010000 */
[----:B------:R-:W-:Y:S01]  /*5920*/  IMAD.MOV.U32 R29, RZ, RZ, R119 ;  /* 0x000000ffff1d7224 */ /* 0x000fe200078e0077 */
[----:B------:R-:W2:Y:S01]  /*5930*/  MUFU.EX2 R50, R50 ;  /* 0x0000003200327308 */ /* 0x000ea20000000800 */
[----:B0-----:R-:W-:Y:S01]  /*5940*/  FADD.FTZ R0, R62, R53 ;  /* 0x000000353e007221 */ /* 0x001fe20000010000 */
[----:B------:R-:W-:Y:S01]  /*5950*/  FADD.FTZ R28, R186, R57 ;  /* 0x00000039ba1c7221 */ /* 0x000fe20000010000 */
[----:B------:R-:W-:Y:S01]  /*5960*/  F2FP.F16.F32.PACK_AB R186, R33, R186 ;  /* 0x000000ba21ba723e */ /* 0x000fe200000000ff */
[----:B------:R-:W-:-:S02]  /*5970*/  IMAD.MOV.U32 R57, RZ, RZ, R119 ;  /* 0x000000ffff397224 */ /* 0x000fc400078e0077 */
[--C-:B------:R-:W-:Y:S02]  /*5980*/  IMAD.MOV.U32 R24, RZ, RZ, R119.reuse ;  /* 0x000000ffff187224 */ /* 0x100fe400078e0077 */
[----:B------:R-:W0:Y:S01]  /*5990*/  MUFU.EX2 R51, R51 ;  /* 0x0000003300337308 */ /* 0x000e220000000800 */
[C---:B-1----:R-:W-:Y:S01]  /*59a0*/  FADD.FTZ R53, R63.reuse, R0 ;  /* 0x000000003f357221 */ /* 0x042fe20000010000 */
[----:B------:R-:W-:Y:S01]  /*59b0*/  F2FP.F16.F32.PACK_AB R195, R63, R62 ;  /* 0x0000003e3fc3723e */ /* 0x000fe200000000ff */
[--C-:B------:R-:W-:Y:S02]  /*59c0*/  IMAD.MOV.U32 R63, RZ, RZ, R119.reuse ;  /* 0x000000ffff3f7224 */ /* 0x100fe400078e0077 */
[----:B------:R-:W-:-:S03]  /*59d0*/  IMAD.MOV.U32 R62, RZ, RZ, R119 ;  /* 0x000000ffff3e7224 */ /* 0x000fc600078e0077 */
[----:B------:R-:W1:Y:S01]  /*59e0*/  MUFU.EX2 R54, R54 ;  /* 0x0000003600367308 */ /* 0x000e620000000800 */
[----:B--2---:R-:W-:-:S07]  /*59f0*/  FADD.FTZ R0, R50, R53 ;  /* 0x0000003532007221 */ /* 0x004fce0000010000 */
[----:B------:R-:W2:Y:S01]  /*5a00*/  MUFU.EX2 R55, R55 ;  /* 0x0000003700377308 */ /* 0x000ea20000000800 */
[C---:B0-----:R-:W-:Y:S01]  /*5a10*/  FADD.FTZ R53, R51.reuse, R0 ;  /* 0x0000000033357221 */ /* 0x041fe20000010000 */
[----:B------:R-:W-:Y:S01]  /*5a20*/  F2FP.F16.F32.PACK_AB R189, R51, R50 ;  /* 0x0000003233bd723e */ /* 0x000fe200000000ff */
[--C-:B------:R-:W-:Y:S02]  /*5a30*/  IMAD.MOV.U32 R51, RZ, RZ, R119.reuse ;  /* 0x000000ffff337224 */ /* 0x100fe400078e0077 */
[----:B------:R-:W-:-:S03]  /*5a40*/  IMAD.MOV.U32 R50, RZ, RZ, R119 ;  /* 0x000000ffff327224 */ /* 0x000fc600078e0077 */
[----:B------:R-:W0:Y:S01]  /*5a50*/  MUFU.EX2 R42, R42 ;  /* 0x0000002a002a7308 */ /* 0x000e220000000800 */
[----:B-1----:R-:W-:Y:S01]  /*5a60*/  FADD.FTZ R0, R54, R53 ;  /* 0x0000003536007221 */ /* 0x002fe20000010000 */
[----:B------:R-:W-:Y:S01]  /*5a70*/  FADD.FTZ R53, R33, R28 ;  /* 0x0000001c21357221 */ /* 0x000fe20000010000 */
[--C-:B------:R-:W-:Y:S02]  /*5a80*/  IMAD.MOV.U32 R33, RZ, RZ, R119.reuse ;  /* 0x000000ffff217224 */ /* 0x100fe400078e0077 */
[----:B------:R-:W-:-:S03]  /*5a90*/  IMAD.MOV.U32 R28, RZ, RZ, R119 ;  /* 0x000000ffff1c7224 */ /* 0x000fc600078e0077 */
[----:B------:R-:W1:Y:S01]  /*5aa0*/  MUFU.EX2 R43, R43 ;  /* 0x0000002b002b7308 */ /* 0x000e620000000800 */
[C---:B--2---:R-:W-:Y:S01]  /*5ab0*/  FADD.FTZ R5, R55.reuse, R0 ;  /* 0x0000000037057221 */ /* 0x044fe20000010000 */
[----:B------:R-:W-:Y:S01]  /*5ac0*/  F2FP.F16.F32.PACK_AB R191, R55, R54 ;  /* 0x0000003637bf723e */ /* 0x000fe200000000ff */
[--C-:B------:R-:W-:Y:S02]  /*5ad0*/  IMAD.MOV.U32 R55, RZ, RZ, R119.reuse ;  /* 0x000000ffff377224 */ /* 0x100fe400078e0077 */
[----:B------:R-:W-:-:S03]  /*5ae0*/  IMAD.MOV.U32 R54, RZ, RZ, R119 ;  /* 0x000000ffff367224 */ /* 0x000fc600078e0077 */
[----:B------:R-:W2:Y:S01]  /*5af0*/  MUFU.EX2 R46, R46 ;  /* 0x0000002e002e7308 */ /* 0x000ea20000000800 */
[----:B0-----:R-:W-:-:S07]  /*5b00*/  FADD.FTZ R0, R42, R5 ;  /* 0x000000052a007221 */ /* 0x001fce0000010000 */
        /* <DEDUP_REMOVED lines=14> */
[----:B------:R-:W-:-:S06]  /*5bf0*/  IMAD.MOV.U32 R53, RZ, RZ, R119 ;  /* 0x000000ffff357224 */ /* 0x000fcc00078e0077 */
[----:B------:R-:W1:Y:S01]  /*5c00*/  MUFU.EX2 R35, R35 ;  /* 0x0000002300237308 */ /* 0x000e620000000800 */
[----:B--2---:R-:W-:-:S07]  /*5c10*/  FADD.FTZ R0, R34, R5 ;  /* 0x0000000522007221 */ /* 0x004fce0000010000 */
[----:B------:R-:W2:Y:S01]  /*5c20*/  MUFU.EX2 R182, R182 ;  /* 0x000000b600b67308 */ /* 0x000ea20000000800 */
[C---:B0-----:R-:W-:Y:S01]  /*5c30*/  FADD.FTZ R7, R37.reuse, R6 ;  /* 0x0000000625077221 */ /* 0x041fe20000010000 */
[----:B------:R-:W-:Y:S01]  /*5c40*/  F2FP.F16.F32.PACK_AB R180, R37, R180 ;  /* 0x000000b425b4723e */ /* 0x000fe200000000ff */
[----:B------:R-:W-:-:S05]  /*5c50*/  IMAD.MOV.U32 R37, RZ, RZ, R119 ;  /* 0x000000ffff257224 */ /* 0x000fca00078e0077 */
        /* <DEDUP_REMOVED lines=8> */
[----:B0-----:R-:W-:-:S07]  /*5ce0*/  FADD.FTZ R0, R38, R5 ;  /* 0x0000000526007221 */ /* 0x001fce0000010000 */
[----:B------:R-:W0:Y:S01]  /*5cf0*/  MUFU.EX2 R176, R176 ;  /* 0x000000b000b07308 */ /* 0x000e220000000800 */
[C---:B-1----:R-:W-:Y:S01]  /*5d00*/  FADD.FTZ R7, R41.reuse, R6 ;  /* 0x0000000629077221 */ /* 0x042fe20000010000 */
[----:B------:R-:W-:Y:S01]  /*5d10*/  F2FP.F16.F32.PACK_AB R182, R41, R182 ;  /* 0x000000b629b6723e */ /* 0x000fe200000000ff */
[----:B------:R-:W-:-:S05]  /*5d20*/  IMAD.MOV.U32 R41, RZ, RZ, R119 ;  /* 0x000000ffff297224 */ /* 0x000fca00078e0077 */
[----:B------:R-:W1:Y:S01]  /*5d30*/  MUFU.EX2 R26, R26 ;  /* 0x0000001a001a7308 */ /* 0x000e620000000800 */
[C---:B--2---:R-:W-:Y:S01]  /*5d40*/  FADD.FTZ R5, R39.reuse, R0 ;  /* 0x0000000027057221 */ /* 0x044fe20000010000 */
[----:B------:R-:W-:Y:S01]  /*5d50*/  F2FP.F16.F32.PACK_AB R183, R39, R38 ;  /* 0x0000002627b7723e */ /* 0x000fe200000000ff */
[--C-:B------:R-:W-:Y:S02]  /*5d60*/  IMAD.MOV.U32 R39, RZ, RZ, R119.reuse ;  /* 0x000000ffff277224 */ /* 0x100fe400078e0077 */
[----:B------:R-:W-:-:S03]  /*5d70*/  IMAD.MOV.U32 R38, RZ, RZ, R119 ;  /* 0x000000ffff267224 */ /* 0x000fc600078e0077 */
[----:B------:R-:W2:Y:S01]  /*5d80*/  MUFU.EX2 R27, R27 ;  /* 0x0000001b001b7308 */ /* 0x000ea20000000800 */
[----:B0-----:R-:W-:Y:S01]  /*5d90*/  FADD.FTZ R6, R176, R7 ;  /* 0x00000007b0067221 */ /* 0x001fe20000010000 */
[----:B------:R-:W-:-:S03]  /*5da0*/  F2FP.F16.F32.PACK_AB R176, R45, R176 ;  /* 0x000000b02db0723e */ /* 0x000fc600000000ff */
[----:B------:R-:W-:Y:S01]  /*5db0*/  FADD.FTZ R7, R45, R6 ;  /* 0x000000062d077221 */ /* 0x000fe20000010000 */
[----:B------:R-:W-:Y:S02]  /*5dc0*/  IMAD.MOV.U32 R45, RZ, RZ, R119 ;  /* 0x000000ffff2d7224 */ /* 0x000fe400078e0077 */
[----:B------:R-:W0:Y:S01]  /*5dd0*/  MUFU.EX2 R178, R178 ;  /* 0x000000b200b27308 */ /* 0x000e220000000800 */
[----:B-1----:R-:W-:-:S07]  /*5de0*/  FADD.FTZ R0, R26, R5 ;  /* 0x000000051a007221 */ /* 0x002fce0000010000 */
[----:B------:R-:W1:Y:S01]  /*5df0*/  MUFU.EX2 R30, R30 ;  /* 0x0000001e001e7308 */ /* 0x000e620000000800 */
[C---:B--2---:R-:W-:Y:S01]  /*5e00*/  FADD.FTZ R5, R27.reuse, R0 ;  /* 0x000000001b057221 */ /* 0x044fe20000010000 */
[----:B------:R-:W-:Y:S01]  /*5e10*/  F2FP.F16.F32.PACK_AB R177, R27, R26 ;  /* 0x0000001a1bb1723e */ /* 0x000fe200000000ff */
[--C-:B------:R-:W-:Y:S02]  /*5e20*/  IMAD.MOV.U32 R27, RZ, RZ, R119.reuse ;  /* 0x000000ffff1b7224 */ /* 0x100fe400078e0077 */
[----:B------:R-:W-:-:S03]  /*5e30*/  IMAD.MOV.U32 R26, RZ, RZ, R119 ;  /* 0x000000ffff1a7224 */ /* 0x000fc600078e0077 */
[----:B------:R-:W2:Y:S01]  /*5e40*/  MUFU.EX2 R49, R49 ;  /* 0x0000003100317308 */ /* 0x000ea20000000800 */
[----:B0-----:R-:W-:Y:S01]  /*5e50*/  FADD.FTZ R6, R178, R7 ;  /* 0x00000007b2067221 */ /* 0x001fe20000010000 */
[----:B------:R-:W-:-:S06]  /*5e60*/  IMAD.MOV.U32 R7, RZ, RZ, 0x3f800000 ;  /* 0x3f800000ff077424 */ /* 0x000fcc00078e00ff */
[----:B------:R-:W0:Y:S01]  /*5e70*/  MUFU.EX2 R31, R31 ;  /* 0x0000001f001f7308 */ /* 0x000e220000000800 */
[----:B-1----:R-:W-:Y:S01]  /*5e80*/  FADD.FTZ R0, R30, R5 ;  /* 0x000000051e007221 */ /* 0x002fe20000010000 */
[C---:B--2---:R-:W-:Y:S01]  /*5e90*/  FADD.FTZ R6, R49.reuse, R6 ;  /* 0x0000000631067221 */ /* 0x044fe20000010000 */
[----:B------:R-:W-:Y:S01]  /*5ea0*/  F2FP.F16.F32.PACK_AB R178, R49, R178 ;  /* 0x000000b231b2723e */ /* 0x000fe200000000ff */
[--C-:B------:R-:W-:Y:S02]  /*5eb0*/  IMAD.MOV.U32 R49, RZ, RZ, R119.reuse ;  /* 0x000000ffff317224 */ /* 0x100fe400078e0077 */
[C---:B0-----:R-:W-:Y:S01]  /*5ec0*/  FADD.FTZ R5, R31.reuse, R0 ;  /* 0x000000001f057221 */ /* 0x041fe20000010000 */
[----:B------:R-:W-:Y:S01]  /*5ed0*/  F2FP.F16.F32.PACK_AB R179, R31, R30 ;  /* 0x0000001e1fb3723e */ /* 0x000fe200000000ff */
[----:B------:R-:W-:Y:S02]  /*5ee0*/  IMAD.MOV.U32 R0, RZ, RZ, 0x3f800000 ;  /* 0x3f800000ff007424 */ /* 0x000fe400078e00ff */
[----:B------:R-:W-:-:S02]  /*5ef0*/  IMAD.MOV.U32 R31, RZ, RZ, R119 ;  /* 0x000000ffff1f7224 */ /* 0x000fc400078e0077 */
[----:B------:R-:W-:Y:S01]  /*5f00*/  IMAD.MOV.U32 R30, RZ, RZ, R119 ;  /* 0x000000ffff1e7224 */ /* 0x000fe200078e0077 */
[----:B------:R-:W-:Y:S06]  /*5f10*/  @!P2 BRA `(.L_x_187) ;  /* 0x000000400030a947 */ /* 0x000fec0003800000 */
[----:B------:R-:W-:Y:S01]  /*5f20*/  R2UR UR6, R16 ;  /* 0x00000000100672ca */ /* 0x000fe200000e0000 */
[----:B------:R-:W-:Y:S01]  /*5f30*/  IMAD.MOV.U32 R9, RZ, RZ, R2 ;  /* 0x000000ffff097224 */ /* 0x000fe200078e0002 */
[----:B------:R-:W-:Y:S01]  /*5f40*/  CS2R R118, SRZ ;  /* 0x0000000000767805 */ /* 0x000fe2000001ff00 */
        /* <DEDUP_REMOVED lines=49> */
[----:B------:R-:W-:-:S07]  /*6260*/  CS2R R24, SRZ ;  /* 0x0000000000187805 */ /* 0x000fce000001ff00 */
.L_x_196:
[----:B------:R-:W-:-:S04]  /*6270*/  UIADD3 UR7, UR6, 0x1, URZ ;  /* 0x0000000106077890 */ /* 0x000fc8000fffe03f */
[----:B------:R-:W-:-:S04]  /*6280*/  UISETP.NE.AND UP0, UPT, UR7, 0x2, UPT ;  /* 0x000000020700788c */ /* 0x000fc8000bf05270 */
[----:B------:R-:W-:Y:S02]  /*6290*/  USEL UR10, URZ, 0x1, UP0 ;  /* 0x000000013f0a7887 */ /* 0x000fe40008000000 */
[----:B------:R-:W-:-:S04]  /*62a0*/  USEL UR7, UR7, URZ, UP0 ;  /* 0x0000003f07077287 */ /* 0x000fc80008000000 */
[----:B------:R-:W-:Y:S02]  /*62b0*/  LOP3.LUT R17, R11, UR10, RZ, 0x3c, !PT ;  /* 0x0000000a0b117c12 */ /* 0x000fe4000f8e3cff */
[----:B------:R-:W-:Y:S01]  /*62c0*/  IMAD.U32 R16, RZ, RZ, UR7 ;  /* 0x00000007ff107e24 */ /* 0x000fe2000f8e00ff */
[----:B------:R-:W-:Y:S06]  /*62d0*/  @!P0 BRA `(.L_x_188) ;  /* 0x0000000000048947 */ /* 0x000fec0003800000 */
[----:B------:R-:W-:Y:S01]  /*62e0*/  BPT.TRAP 0x1 ;  /* 0x000000040000795c */ /* 0x000fe20000300000 */
.L_x_188:
[----:B------:R-:W0:Y:S01]  /*62f0*/  S2UR UR11, SR_CgaCtaId ;  /* 0x00000000000b79c3 */ /* 0x000e220000008800 */
[----:B------:R-:W-:Y:S01]  /*6300*/  UMOV UR10, 0x400 ;  /* 0x00000400000a7882 */ /* 0x000fe20000000000 */
[----:B------:R-:W-:Y:S01]  /*6310*/  SHF.L.U32 R2, R17, 0x1f, RZ ;  /* 0x0000001f11027819 */ /* 0x000fe200000006ff */
[----:B0-----:R-:W-:-:S06]  /*6320*/  ULEA UR10, UR11, UR10, 0x18 ;  /* 0x0000000a0b0a7291 */ /* 0x001fcc000f8ec03f */
[----:B------:R-:W-:-:S05]  /*6330*/  IMAD.U32 R4, RZ, RZ, UR10 ;  /* 0x0000000aff047e24 */ /* 0x000fca000f8e00ff */
[----:B------:R-:W-:-:S13]  /*6340*/  R2UR UR60, R4 ;  /* 0x00000000043c72ca */ /* 0x000fda00000e0000 */
[----:B------:R-:W-:-:S09]  /*6350*/  ULEA UR60, UR7, UR60, 0x3 ;  /* 0x0000003c073c7291 */ /* 0x000fd2000f8e183f */
[----:B------:R0:W1:Y:S01]  /*6360*/  SYNCS.PHASECHK.TRANS64.TRYWAIT P2, [UR60+0x36830], R2 ;  /* 0x03683002ff0075a7 */ /* 0x000062000804017c */
[----:B------:R-:W-:Y:S05]  /*6370*/  @!P0 BRA `(.L_x_189) ;  /* 0x0000000000048947 */ /* 0x000fea0003800000 */
[----:B------:R-:W-:Y:S01]  /*6380*/  BPT.TRAP 0x1 ;  /* 0x000000040000795c */ /* 0x000fe20000300000 */
.L_x_189:
[----:B-1----:R-:W-:Y:S05]  /*6390*/  @P2 BRA `(.L_x_190) ;  /* 0x0000000000082947 */ /* 0x002fea0003800000 */
[----:B------:R-:W1:Y:S02]  /*63a0*/  SYNCS.PHASECHK.TRANS64.TRYWAIT P2, [UR60+0x36830], R2 ;  /* 0x03683002ff0075a7 */ /* 0x000e64000804017c */
[----:B-1----:R-:W-:Y:S05]  /*63b0*/  @!P2 BRA `(.L_x_191) ;  /* 0x000000f800b8a947 */ /* 0x002fea0003800000 */
.L_x_190:
[----:B------:R-:W-:Y:S01]  /*63c0*/  R2UR UR10, R8 ;  /* 0x00000000080a72ca */ /* 0x000fe200000e0000 */
[----:B------:R-:W-:Y:S01]  /*63d0*/  WARPGROUP.ARRIVE ;  /* 0x00000000000079c5 */ /* 0x000fe20000000000 */
[----:B------:R-:W-:Y:S01]  /*63e0*/  R2UR UR7, R16 ;  /* 0x00000000100772ca */ /* 0x000fe200000e0000 */
[----:B------:R-:W-:Y:S01]  /*63f0*/  UMOV UR39, 0x40000040 ;  /* 0x4000004000277882 */ /* 0x000fe20000000000 */
[----:B------:R-:W-:Y:S01]  /*6400*/  MOV R12, UR37 ;  /* 0x00000025000c7c02 */ /* 0x000fe20008000f00 */
[----:B------:R-:W-:Y:S01]  /*6410*/  UMOV UR37, UR53 ;  /* 0x0000003500257c82 */ /* 0x000fe20008000000 */
[----:B------:R-:W-:Y:S01]  /*6420*/  MOV R13, UR36 ;  /* 0x00000024000d7c02 */ /* 0x000fe20008000f00 */
[----:B------:R-:W-:Y:S01]  /*6430*/  UMOV UR36, UR52 ;  /* 0x0000003400247c82 */ /* 0x000fe20008000000 */
[----:B------:R-:W-:Y:S01]  /*6440*/  MOV R14, UR41 ;  /* 0x00000029000e7c02 */ /* 0x000fe20008000f00 */
[----:B------:R-:W-:Y:S01]  /*6450*/  UMOV UR41, UR53 ;  /* 0x0000003500297c82 */ /* 0x000fe20008000000 */
[----:B------:R-:W-:Y:S01]  /*6460*/  MOV R15, UR40 ;  /* 0x00000028000f7c02 */ /* 0x000fe20008000f00 */
[----:B------:R-:W-:Y:S01]  /*6470*/  UMOV UR40, UR52 ;  /* 0x0000003400287c82 */ /* 0x000fe20008000000 */
[----:B------:R-:W-:Y:S01]  /*6480*/  UMOV UR43, 0x40000040 ;  /* 0x40000040002b7882 */ /* 0x000fe20000000000 */
[----:B------:R-:W-:Y:S01]  /*6490*/  UMOV UR48, UR52 ;  /* 0x0000003400307c82 */ /* 0x000fe20008000000 */
[----:B------:R-:W-:Y:S01]  /*64a0*/  UMOV UR49, UR53 ;  /* 0x0000003500317c82 */ /* 0x000fe20008000000 */
[----:B------:R-:W-:Y:S01]  /*64b0*/  UIMAD UR7, UR7, 0xa80, UR10 ;  /* 0x00000a80070778a4 */ /* 0x000fe2000f8e020a */
[----:B01----:R-:W-:Y:S01]  /*64c0*/  MOV R2, UR45 ;  /* 0x0000002d00027c02 */ /* 0x003fe20008000f00 */
[----:B------:R-:W-:Y:S01]  /*64d0*/  UMOV UR51, 0x40000040 ;  /* 0x4000004000337882 */ /* 0x000fe20000000000 */
[----:B------:R-:W-:Y:S01]  /*64e0*/  MOV R3, UR44 ;  /* 0x0000002c00037c02 */ /* 0x000fe20008000f00 */
[----:B------:R-:W-:Y:S01]  /*64f0*/  UIADD3 UR11, UR7, 0x80, URZ ;  /* 0x00000080070b7890 */ /* 0x000fe2000fffe03f */
[-C--:B------:R-:W-:Y:S01]  /*6500*/  FMUL.FTZ R24, R24, R7.reuse ;  /* 0x0000000718187220 */ /* 0x080fe20000410000 */
[----:B------:R-:W-:Y:S01]  /*6510*/  UIADD3 UR50, UR7, 0x100, URZ ;  /* 0x0000010007327890 */ /* 0x000fe2000fffe03f */
[-C--:B------:R-:W-:Y:S01]  /*6520*/  FMUL.FTZ R25, R25, R7.reuse ;  /* 0x0000000719197220 */ /* 0x080fe20000410000 */
[----:B------:R-:W-:Y:S01]  /*6530*/  UMOV UR38, UR7 ;  /* 0x0000000700267c82 */ /* 0x000fe20008000000 */
[----:B------:R-:W-:Y:S01]  /*6540*/  UIADD3 UR10, UR7, 0x180, URZ ;  /* 0x00000180070a7890 */ /* 0x000fe2000fffe03f */
[----:B------:R-:W-:Y:S01]  /*6550*/  HGMMA.64x16x16.F32 R168, gdesc[UR36], RZ, !UPT, gsb0 ;  /* 0x0020000024a879f0 */ /* 0x000fe2000c0008ff */
[----:B------:R-:W-:Y:S01]  /*6560*/  UMOV UR42, UR11 ;  /* 0x0000000b002a7c82 */ /* 0x000fe20008000000 */
[----:B------:R-:W-:Y:S01]  /*6570*/  UMOV UR44, UR52 ;  /* 0x00000034002c7c82 */ /* 0x000fe20008000000 */
[----:B------:R-:W-:Y:S01]  /*6580*/  UMOV UR45, UR53 ;  /* 0x00000035002d7c82 */ /* 0x000fe20008000000 */
[----:B------:R-:W-:Y:S01]  /*6590*/  UMOV UR47, 0x40000040 ;  /* 0x40000040002f7882 */ /* 0x000fe20000000000 */
[----:B------:R-:W-:Y:S01]  /*65a0*/  UIADD3 UR54, UR7, 0x200, URZ ;  /* 0x0000020007367890 */ /* 0x000fe2000fffe03f */
[----:B------:R-:W-:Y:S01]  /*65b0*/  R2UR UR37, R12 ;  /* 0x000000000c2572ca */ /* 0x000fe200000e0000 */
[----:B------:R-:W-:Y:S01]  /*65c0*/  UMOV UR46, UR10 ;  /* 0x0000000a002e7c82 */ /* 0x000fe20008000000 */
[----:B------:R-:W-:Y:S01]  /*65d0*/  UMOV UR55, 0x40000040 ;  /* 0x4000004000377882 */ /* 0x000fe20000000000 */
[----:B------:R-:W-:Y:S01]  /*65e0*/  UIADD3 UR58, UR7, 0x280, URZ ;  /* 0x00000280073a7890 */ /* 0x000fe2000fffe03f */
[----:B------:R-:W-:Y:S01]  /*65f0*/  R2UR UR36, R13 ;  /* 0x000000000d2472ca */ /* 0x000fe200000e0000 */
[----:B------:R-:W-:Y:S01]  /*6600*/  UMOV UR56, UR52 ;  /* 0x0000003400387c82 */ /* 0x000fe20008000000 */
[----:B------:R-:W-:Y:S01]  /*6610*/  UMOV UR57, UR53 ;  /* 0x0000003500397c82 */ /* 0x000fe20008000000 */
[----:B------:R-:W-:Y:S01]  /*6620*/  UMOV UR59, 0x40000040 ;  /* 0x40000040003b7882 */ /* 0x000fe20000000000 */
[----:B------:R-:W-:Y:S01]  /*6630*/  UIADD3 UR10, UR7, 0x82, URZ ;  /* 0x00000082070a7890 */ /* 0x000fe2000fffe03f */
[-C--:B------:R-:W-:Y:S01]  /*6640*/  FMUL.FTZ R28, R28, R7.reuse ;  /* 0x000000071c1c7220 */ /* 0x080fe20000410000 */
        /* <DEDUP_REMOVED lines=44> */
[----:B------:R-:W-:Y:S01]  /*6910*/  R2UR UR41, R14 ;  /* 0x000000000e2972ca */ /* 0x000fe200000e0000 */
[----:B------:R-:W-:Y:S01]  /*6920*/  UIADD3 UR42, UR7, 0x704, URZ ;  /* 0x00000704072a7890 */ /* 0x000fe2000fffe03f */
[----:B------:R-:W-:Y:S01]  /*6930*/  R2UR UR40, R15 ;  /* 0x000000000f2872ca */ /* 0x000fe200000e0000 */
        /* <DEDUP_REMOVED lines=57> */
[-C--:B------:R-:W-:Y:S01]  /*6cd0*/  FMUL.FTZ R91, R91, R0.reuse ;  /* 0x000000005b5b7220 */ /* 0x080fe20000410000 */
[----:B------:R-:W-:Y:S01]  /*6ce0*/  UMOV UR48, UR52 ;  /* 0x0000003400307c82 */ /* 0x000fe20008000000 */
[----:B------:R-:W-:Y:S01]  /*6cf0*/  UMOV UR49, UR53 ;  /* 0x0000003500317c82 */ /* 0x000fe20008000000 */
        /* <DEDUP_REMOVED lines=24> */
[----:B------:R-:W-:Y:S03]  /*6e80*/  HGMMA.64x16x16.F32 R136, gdesc[UR52], RZ, !UPT, gsb0 ;  /* 0x00200000348879f0 */ /* 0x000fe6000c0008ff */
[----:B------:R-:W-:Y:S02]  /*6e90*/  WARPGROUP.DEPBAR.LE gsb0, 0x0 ;  /* 0x00008000000079c5 */ /* 0x000fe40000010000 */
[----:B------:R-:W-:-:S06]  /*6ea0*/  WARPGROUP.ARRIVE ;  /* 0x00000000000079c5 */ /* 0x000fcc0000000000 */
[----:B------:R-:W-:Y:S03]  /*6eb0*/  HGMMA.64x16x16.F32 R128, gdesc[UR56], RZ, !UPT, gsb0 ;  /* 0x00200000388079f0 */ /* 0x000fe6000c0008ff */
        /* <DEDUP_REMOVED lines=93> */
[----:B------:R-:W-:Y:S01]  /*7490*/  UMOV UR15, 0x40000040 ;  /* 0x40000040000f7882 */ /* 0x000fe20000000000 */
[----:B------:R-:W-:Y:S02]  /*74a0*/  WARPGROUP.DEPBAR.LE gsb0, 0x0 ;  /* 0x00008000000079c5 */ /* 0x000fe40000010000 */
[----:B------:R-:W-:-:S06]  /*74b0*/  WARPGROUP.ARRIVE ;  /* 0x00000000000079c5 */ /* 0x000fcc0000000000 */
[----:B------:R-:W-:Y:S01]  /*74c0*/  HGMMA.64x16x16.F32 R120, gdesc[UR8], R120, gsb0 ;  /* 0x00200000087879f0 */ /* 0x000fe20008000878 */
[----:B------:R-:W-:Y:S02]  /*74d0*/  UIADD3 UR10, UR7, 0x86, URZ ;  /* 0x00000086070a7890 */ /* 0x000fe4000fffe03f */
        /* <DEDUP_REMOVED lines=336> */
[----:B------:R-:W-:Y:S01]  /*89e0*/  UMOV UR47, 0x40000040 ;  /* 0x40000040002f7882 */ /* 0x000fe20000000000 */
        /* <DEDUP_REMOVED lines=16> */
.L_x_192:
[----:B------:R-:W-:Y:S02]  /*8af0*/  R2UR UR10, R4 ;  /* 0x00000000040a72ca */ /* 0x000fe400000e0000 */
[----:B------:R-:W-:-:S11]  /*8b00*/  SHF.L.U32 R0, R11, 0x1f, RZ ;  /* 0x0000001f0b007819 */ /* 0x000fd600000006ff */
[----:B------:R-:W-:-:S09]  /*8b10*/  ULEA UR10, UR6, UR10, 0x3 ;  /* 0x0000000a060a7291 */ /* 0x000fd2000f8e183f */
[----:B------:R0:W1:Y:S01]  /*8b20*/  SYNCS.PHASECHK.TRANS64.TRYWAIT P2, [UR10+0x36850], R0 ;  /* 0x03685000ff0075a7 */ /* 0x000062000804014a */
[----:B------:R-:W-:Y:S05]  /*8b30*/  @!P0 BRA `(.L_x_193) ;  /* 0x0000000000048947 */ /* 0x000fea0003800000 */
[----:B------:R-:W-:Y:S01]  /*8b40*/  BPT.TRAP 0x1 ;  /* 0x000000040000795c */ /* 0x000fe20000300000 */
.L_x_193:
[----:B-1----:R-:W-:Y:S05]  /*8b50*/  @P2 BRA `(.L_x_194) ;  /* 0x0000000000082947 */ /* 0x002fea0003800000 */
[----:B------:R-:W1:Y:S02]  /*8b60*/  SYNCS.PHASECHK.TRANS64.TRYWAIT P2, [UR10+0x36850], R0 ;  /* 0x03685000ff0075a7 */ /* 0x000e64000804014a */
[----:B-1----:R-:W-:Y:S05]  /*8b70*/  @!P2 BRA `(.L_x_195) ;  /* 0x000000d000e0a947 */ /* 0x002fea0003800000 */
.L_x_194:
[----:B------:R-:W-:Y:S01]  /*8b80*/  R2UR UR7, R4 ;  /* 0x00000000040772ca */ /* 0x000fe200000e0000 */
[----:B------:R-:W-:Y:S01]  /*8b90*/  WARPGROUP.ARRIVE ;  /* 0x00000000000079c5 */ /* 0x000fe20000000000 */
[----:B01----:R-:W-:Y:S01]  /*8ba0*/  FMNMX.FTZ R0, R168, R10, !PT ;  /* 0x0000000aa8007209 */ /* 0x003fe20007810000 */
[----:B------:R-:W-:Y:S01]  /*8bb0*/  ULDC UR14, c[0x0][0x988] ;  /* 0x00026200000e7ab9 */ /* 0x000fe20000000800 */
[----:B------:R-:W-:Y:S01]  /*8bc0*/  R2UR UR15, R18 ;  /* 0x00000000120f72ca */ /* 0x000fe200000e0000 */
[----:B------:R-:W-:Y:S01]  /*8bd0*/  VOTEU.ALL UP0, P1 ;  /* 0x00000000003f7886 */ /* 0x000fe20000800000 */
[----:B------:R-:W-:-:S04]  /*8be0*/  FMNMX.FTZ R3, R169, R0, !PT ;  /* 0x00000000a9037209 */ /* 0x000fc80007810000 */
[----:B------:R-:W-:Y:S01]  /*8bf0*/  FMNMX.FTZ R0, R172, R3, !PT ;  /* 0x00000003ac007209 */ /* 0x000fe20007810000 */
[----:B------:R-:W-:Y:S02]  /*8c00*/  @!UP0 UIADD3 UR60, UR60, 0x36840, URZ ;  /* 0x000368403c3c8890 */ /* 0x000fe4000fffe03f */
[----:B------:R-:W-:Y:S01]  /*8c10*/  UIADD3 UR7, UR7, 0x400, URZ ;  /* 0x0000040007077890 */ /* 0x000fe2000fffe03f */
[----:B------:R-:W-:Y:S01]  /*8c20*/  FMNMX.FTZ R3, R173, R0, !PT ;  /* 0x00000000ad037209 */ /* 0x000fe20007810000 */
[----:B------:R-:W-:Y:S02]  /*8c30*/  @!UP0 UIADD3 UR10, UR10, 0x36860, URZ ;  /* 0x000368600a0a8890 */ /* 0x000fe4000fffe03f */
[----:B------:R-:W-:Y:S01]  /*8c40*/  USHF.R.U32.HI UR7, URZ, 0x4, UR7 ;  /* 0x000000043f077899 */ /* 0x000fe20008011607 */
[----:B------:R-:W-:Y:S01]  /*8c50*/  FMNMX.FTZ R0, R160, R3, !PT ;  /* 0x00000003a0007209 */ /* 0x000fe20007810000 */
[----:B------:R-:W-:Y:S02]  /*8c60*/  @!UP0 UPRMT UR60, URZ, 0x654, UR60 ;  /* 0x000006543f3c8896 */ /* 0x000fe4000800003c */
[----:B------:R-:W-:Y:S01]  /*8c70*/  ULOP3.LUT UR7, UR7, 0x3fff, URZ, 0xc0, !UPT ;  /* 0x00003fff07077892 */ /* 0x000fe2000f8ec03f */
[----:B------:R-:W-:Y:S01]  /*8c80*/  FMNMX.FTZ R3, R161, R0, !PT ;  /* 0x00000000a1037209 */ /* 0x000fe20007810000 */
[----:B------:R-:W-:-:S02]  /*8c90*/  @!UP0 UPRMT UR10, URZ, 0x654, UR10 ;  /* 0x000006543f0a8896 */ /* 0x000fc4000800000a */
[----:B------:R-:W-:Y:S01]  /*8ca0*/  ULOP3.LUT UR7, UR7, 0x3800000, URZ, 0xfc, !UPT ;  /* 0x0380000007077892 */ /* 0x000fe2000f8efc3f */
[----:B------:R-:W-:Y:S01]  /*8cb0*/  FMNMX.FTZ R0, R164, R3, !PT ;  /* 0x00000003a4007209 */ /* 0x000fe20007810000 */
[----:B------:R-:W-:Y:S02]  /*8cc0*/  UISETP.GT.AND UP0, UPT, UR61, UR15, UPT ;  /* 0x0000000f3d00728c */ /* 0x000fe4000bf04270 */
[----:B------:R-:W-:Y:S01]  /*8cd0*/  UIMAD UR11, UR6, 0xa80, UR7 ;  /* 0x00000a80060b78a4 */ /* 0x000fe2000f8e0207 */
[----:B------:R-:W-:Y:S01]  /*8ce0*/  FMNMX.FTZ R3, R165, R0, !PT ;  /* 0x00000000a5037209 */ /* 0x000fe20007810000 */
[----:B------:R-:W-:Y:S01]  /*8cf0*/  UIADD3 UR61, UR61, -0x1, URZ ;  /* 0xffffffff3d3d7890 */ /* 0x000fe2000fffe03f */
[----:B------:R-:W-:Y:S02]  /*8d00*/  UMOV UR7, 0x40000040 ;  /* 0x4000004000077882 */ /* 0x000fe40000000000 */
[----:B------:R-:W-:Y:S02]  /*8d10*/  FMNMX.FTZ R0, R152, R3, !PT ;  /* 0x0000000398007209 */ /* 0x000fe40007810000 */
[----:B------:R-:W-:Y:S01]  /*8d20*/  UMOV UR6, UR11 ;  /* 0x0000000b00067c82 */ /* 0x000fe20008000000 */
[----:B------:R-:W-:Y:S01]  /*8d30*/  PLOP3.LUT P2, PT, PT, PT, UP0, 0x80, 0x0 ;  /* 0x000000000000781c */ /* 0x000fe20003f4f008 */
[----:B------:R-:W-:Y:S01]  /*8d40*/  HGMMA.64x192x16.F32 R24, R200, gdesc[UR4].tnspB, R24, gsb0 ;  /* 0x42e00004c8187df0 */ /* 0x000fe20008000818 */
[----:B------:R-:W-:Y:S01]  /*8d50*/  UIADD3 UR6, UR11, 0x80, URZ ;  /* 0x000000800b067890 */ /* 0x000fe2000fffe03f */
[----:B------:R-:W-:Y:S01]  /*8d60*/  FMNMX.FTZ R3, R153, R0, !PT ;  /* 0x0000000099037209 */ /* 0x000fe20007810000 */
[----:B------:R-:W-:-:S03]  /*8d70*/  UMOV UR7, 0x40000040 ;  /* 0x4000004000077882 */ /* 0x000fc60000000000 */
        /* <DEDUP_REMOVED lines=19> */
[----:B0-----:R-:W-:Y:S02]  /*8eb0*/  FMNMX.FTZ R11, R2, R3, !PT ;  /* 0x00000003020b7209 */ /* 0x001fe40007810000 */
[----:B------:R-:W-:-:S03]  /*8ec0*/  FMNMX.FTZ R2, R170, R9, !PT ;  /* 0x00000009aa027209 */ /* 0x000fc60007810000 */
[----:B------:R-:W0:Y:S02]  /*8ed0*/  SHFL.BFLY PT, R0, R11, 0x1, 0x1f ;  /* 0x0c201f000b007f89 */ /* 0x000e2400000e0000 */
[----:B0-----:R-:W-:Y:S02]  /*8ee0*/  FMNMX.FTZ R3, R11, R0, !PT ;  /* 0x000000000b037209 */ /* 0x001fe40007810000 */
[----:B------:R-:W-:-:S03]  /*8ef0*/  FMNMX.FTZ R11, R171, R2, !PT ;  /* 0x00000002ab0b7209 */ /* 0x000fc60007810000 */
[----:B------:R-:W-:Y:S01]  /*8f00*/  FADD.FTZ R0, -R3, R10 ;  /* 0x0000000a03007221 */ /* 0x000fe20000010100 */
[----:B------:R-:W-:-:S03]  /*8f10*/  FMNMX.FTZ R2, R174, R11, !PT ;  /* 0x0000000bae027209 */ /* 0x000fc60007810000 */
[----:B------:R-:W-:Y:S01]  /*8f20*/  FMUL.FTZ R7, R0, UR14 ;  /* 0x0000000e00077c20 */ /* 0x000fe20008410000 */
[----:B------:R-:W-:Y:S01]  /*8f30*/  FMNMX.FTZ R11, R175, R2, !PT ;  /* 0x00000002af0b7209 */ /* 0x000fe20007810000 */
[----:B------:R-:W-:-:S03]  /*8f40*/  FMUL.FTZ R0, R3, UR14 ;  /* 0x0000000e03007c20 */ /* 0x000fc60008410000 */
[----:B------:R-:W-:Y:S01]  /*8f50*/  FMNMX.FTZ R2, R162, R11, !PT ;  /* 0x0000000ba2027209 */ /* 0x000fe20007810000 */
[--C-:B------:R-:W-:Y:S01]  /*8f60*/  FFMA.FTZ R21, R169, UR14, -R0.reuse ;  /* 0x0000000ea9157c23 */ /* 0x100fe20008010800 */
[--C-:B------:R-:W-:Y:S01]  /*8f70*/  FFMA.FTZ R12, R157, UR14, -R0.reuse ;  /* 0x0000000e9d0c7c23 */ /* 0x100fe20008010800 */
[--C-:B------:R-:W-:Y:S01]  /*8f80*/  FFMA.FTZ R14, R145, UR14, -R0.reuse ;  /* 0x0000000e910e7c23 */ /* 0x100fe20008010800 */
[----:B------:R-:W-:Y:S01]  /*8f90*/  FMNMX.FTZ R11, R163, R2, !PT ;  /* 0x00000002a30b7209 */ /* 0x000fe20007810000 */
[--C-:B------:R-:W-:Y:S01]  /*8fa0*/  FFMA.FTZ R20, R141, UR14, -R0.reuse ;  /* 0x0000000e8d147c23 */ /* 0x100fe20008010800 */
[--C-:B------:R-:W-:Y:S01]  /*8fb0*/  FFMA.FTZ R129, R129, UR14, -R0.reuse ;  /* 0x0000000e81817c23 */ /* 0x100fe20008010800 */
[----:B------:R-:W-:Y:S01]  /*8fc0*/  MUFU.EX2 R7, R7 ;  /* 0x0000000700077308 */ /* 0x000fe20000000800 */
[----:B------:R-:W-:Y:S01]  /*8fd0*/  FMNMX.FTZ R2, R166, R11, !PT ;  /* 0x0000000ba6027209 */ /* 0x000fe20007810000 */
[----:B------:R-:W-:-:S03]  /*8fe0*/  FFMA.FTZ R11, R161, UR14, -R0 ;  /* 0x0000000ea10b7c23 */ /* 0x000fc60008010800 */
[----:B------:R-:W-:-:S03]  /*8ff0*/  FMNMX.FTZ R13, R167, R2, !PT ;  /* 0x00000002a70d7209 */ /* 0x000fc60007810000 */
[----:B------:R-:W-:Y:S01]  /*9000*/  MUFU.EX2 R21, R21 ;  /* 0x0000001500157308 */ /* 0x000fe20000000800 */
[----:B------:R-:W-:-:S04]  /*9010*/  FMNMX.FTZ R2, R154, R13, !PT ;  /* 0x0000000d9a027209 */ /* 0x000fc80007810000 */
[----:B------:R-:W-:-:S03]  /*9020*/  FMNMX.FTZ R13, R155, R2, !PT ;  /* 0x000000029b0d7209 */ /* 0x000fc60007810000 */
        /* <DEDUP_REMOVED lines=14> */
[----:B------:R-:W-:Y:S01]  /*9110*/  FMNMX.FTZ R2, R142, R15, !PT ;  /* 0x0000000f8e027209 */ /* 0x000fe20007810000 */
[----:B------:R-:W-:Y:S02]  /*9120*/  WARPGROUP.DEPBAR.LE gsb0, 0x0 ;  /* 0x00008000000079c5 */ /* 0x000fe40000010000 */
[----:B------:R-:W-:Y:S01]  /*9130*/  WARPGROUP.ARRIVE ;  /* 0x00000000000079c5 */ /* 0x000fe20000000000 */
[----:B------:R-:W-:Y:S01]  /*9140*/  FMNMX.FTZ R15, R143, R2, !PT ;  /* 0x000000028f0f7209 */ /* 0x000fe20007810000 */
[--C-:B------:R-:W-:Y:S01]  /*9150*/  FFMA.FTZ R200, R168, UR14, -R0.reuse ;  /* 0x0000000ea8c87c23 */ /* 0x100fe20008010800 */
[--C-:B------:R-:W-:Y:S01]  /*9160*/  FFMA.FTZ R202, R172, UR14, -R0.reuse ;  /* 0x0000000eacca7c23 */ /* 0x100fe20008010800 */
[----:B------:R-:W-:Y:S01]  /*9170*/  FFMA.FTZ R168, R173, UR14, -R0 ;  /* 0x0000000eada87c23 */ /* 0x000fe20008010800 */
[----:B------:R-:W-:Y:S01]  /*9180*/  FMNMX.FTZ R2, R130, R15, !PT ;  /* 0x0000000f82027209 */ /* 0x000fe20007810000 */
[----:B------:R-:W-:Y:S01]  /*9190*/  HGMMA.64x192x16.F32 R24, R196, gdesc[UR4].tnspB, R24, gsb0 ;  /* 0x42e00004c4187df0 */ /* 0x000fe20008000818 */
[----:B------:R-:W-:Y:S01]  /*91a0*/  UIADD3 UR6, UR11, 0x100, URZ ;  /* 0x000001000b067890 */ /* 0x000fe2000fffe03f */
[----:B------:R-:W0:Y:S01]  /*91b0*/  MUFU.EX2 R200, R200 ;  /* 0x000000c800c87308 */ /* 0x000e220000000800 */
[----:B------:R-:W-:Y:S01]  /*91c0*/  UMOV UR7, 0x40000040 ;  /* 0x4000004000077882 */ /* 0x000fe20000000000 */
[----:B------:R-:W-:-:S04]  /*91d0*/  FMNMX.FTZ R15, R131, R2, !PT ;  /* 0x00000002830f7209 */ /* 0x000fc80007810000 */
[----:B------:R-:W-:Y:S02]  /*91e0*/  FMNMX.FTZ R2, R134, R15, !PT ;  /* 0x0000000f86027209 */ /* 0x000fe40007810000 */
[----:B------:R-:W-:Y:S02]  /*91f0*/  MUFU.EX2 R202, R202 ;  /* 0x000000ca00ca7308 */ /* 0x000fe40000000800 */
[----:B------:R-:W-:-:S04]  /*9200*/  FMNMX.FTZ R15, R135, R2, !PT ;  /* 0x00000002870f7209 */ /* 0x000fc80007810000 */
[----:B------:R-:W-:Y:S02]  /*9210*/  FMNMX.FTZ R2, R122, R15, !PT ;  /* 0x0000000f7a027209 */ /* 0x000fe40007810000 */
[----:B------:R-:W-:Y:S02]  /*9220*/  MUFU.EX2 R168, R168 ;  /* 0x000000a800a87308 */ /* 0x000fe40000000800 */
[----:B------:R-:W-:-:S04]  /*9230*/  FMNMX.FTZ R15, R123, R2, !PT ;  /* 0x000000027b0f7209 */ /* 0x000fc80007810000 */
[----:B------:R-:W-:Y:S01]  /*9240*/  FMNMX.FTZ R2, R126, R15, !PT ;  /* 0x0000000f7e027209 */ /* 0x000fe20007810000 */
[----:B------:R-:W-:Y:S01]  /*9250*/  FFMA.FTZ R15, R137, UR14, -R0 ;  /* 0x0000000e890f7c23 */ /* 0x000fe20008010800 */
[----:B------:R-:W-:Y:S02]  /*9260*/  MUFU.EX2 R129, R129 ;  /* 0x0000008100817308 */ /* 0x000fe40000000800 */
[----:B------:R-:W-:-:S05]  /*9270*/  FMNMX.FTZ R2, R127, R2, !PT ;  /* 0x000000027f027209 */ /* 0x000fca0007810000 */
[----:B------:R-:W1:Y:S01]  /*9280*/  SHFL.BFLY PT, R10, R2, 0x2, 0x1f ;  /* 0x0c401f00020a7f89 */ /* 0x000e6200000e0000 */
[----:B------:R-:W-:Y:S01]  /*9290*/  MUFU.EX2 R15, R15 ;  /* 0x0000000f000f7308 */ /* 0x000fe20000000800 */
[----:B-1----:R-:W-:Y:S01]  /*92a0*/  FMNMX.FTZ R2, R2, R10, !PT ;  /* 0x0000000a02027209 */ /* 0x002fe20007810000 */
[--C-:B------:R-:W-:Y:S01]  /*92b0*/  FFMA.FTZ R10, R120, UR14, -R0.reuse ;  /* 0x0000000e780a7c23 */ /* 0x100fe20008010800 */
[--C-:B------:R-:W-:Y:S01]  /*92c0*/  FFMA.FTZ R120, R121, UR14, -R0.reuse ;  /* 0x0000000e79787c23 */ /* 0x100fe20008010800 */
[----:B------:R-:W-:-:S04]  /*92d0*/  FFMA.FTZ R121, R124, UR14, -R0 ;  /* 0x0000000e7c797c23 */ /* 0x000fc80008010800 */
[----:B------:R-:W-:Y:S08]  /*92e0*/  MUFU.EX2 R10, R10 ;  /* 0x0000000a000a7308 */ /* 0x000ff00000000800 */
[----:B------:R-:W-:Y:S08]  /*92f0*/  MUFU.EX2 R120, R120 ;  /* 0x0000007800787308 */ /* 0x000ff00000000800 */
[----:B------:R-:W-:Y:S01]  /*9300*/  MUFU.EX2 R121, R121 ;  /* 0x0000007900797308 */ /* 0x000fe20000000800 */
[----:B------:R-:W-:-:S02]  /*9310*/  WARPGROUP.DEPBAR.LE gsb0, 0x0 ;  /* 0x00008000000079c5 */ /* 0x000fc40000010000 */
[----:B------:R-:W-:Y:S01]  /*9320*/  WARPGROUP.ARRIVE ;  /* 0x00000000000079c5 */ /* 0x000fe20000000000 */
[--C-:B------:R-:W-:Y:S01]  /*9330*/  FFMA.FTZ R196, R160, UR14, -R0.reuse ;  /* 0x0000000ea0c47c23 */ /* 0x100fe20008010800 */
[----:B------:R-:W-:-:S04]  /*9340*/  FFMA.FTZ R198, R164, UR14, -R0 ;  /* 0x0000000ea4c67c23 */ /* 0x000fc80008010800 */
[----:B------:R-:W-:Y:S01]  /*9350*/  HGMMA.64x192x16.F32 R24, R192, gdesc[UR4].tnspB, R24, gsb0 ;  /* 0x42e00004c0187df0 */ /* 0x000fe20008000818 */
[----:B------:R-:W-:Y:S01]  /*9360*/  UIADD3 UR6, UR11, 0x180, URZ ;  /* 0x000001800b067890 */ /* 0x000fe2000fffe03f */
[----:B------:R-:W-:Y:S01]  /*9370*/  MUFU.EX2 R196, R196 ;  /* 0x000000c400c47308 */ /* 0x000fe20000000800 */
[----:B------:R-:W-:-:S07]  /*9380*/  UMOV UR7, 0x40000040 ;  /* 0x4000004000077882 */ /* 0x000fce0000000000 */
[----:B------:R-:W-:Y:S01]  /*9390*/  MUFU.EX2 R198, R198 ;  /* 0x000000c600c67308 */ /* 0x000fe20000000800 */
[----:B------:R-:W-:Y:S02]  /*93a0*/  WARPGROUP.DEPBAR.LE gsb0, 0x0 ;  /* 0x00008000000079c5 */ /* 0x000fe40000010000 */
[----:B------:R-:W-:Y:S01]  /*93b0*/  WARPGROUP.ARRIVE ;  /* 0x00000000000079c5 */ /* 0x000fe20000000000 */
[--C-:B------:R-:W-:Y:S01]  /*93c0*/  FFMA.FTZ R192, R152, UR14, -R0.reuse ;  /* 0x0000000e98c07c23 */ /* 0x100fe20008010800 */
[--C-:B------:R-:W-:Y:S01]  /*93d0*/  FFMA.FTZ R152, R153, UR14, -R0.reuse ;  /* 0x0000000e99987c23 */ /* 0x100fe20008010800 */
[----:B------:R-:W-:-:S04]  /*93e0*/  FFMA.FTZ R194, R156, UR14, -R0 ;  /* 0x0000000e9cc27c23 */ /* 0x000fc80008010800 */
[----:B------:R-:W-:Y:S01]  /*93f0*/  HGMMA.64x192x16.F32 R24, R188, gdesc[UR4].tnspB, R24, gsb0 ;  /* 0x42e00004bc187df0 */ /* 0x000fe20008000818 */
[----:B------:R-:W-:Y:S01]  /*9400*/  UIADD3 UR6, UR11, 0x200, URZ ;  /* 0x000002000b067890 */ /* 0x000fe2000fffe03f */
[----:B------:R-:W-:Y:S01]  /*9410*/  MUFU.EX2 R192, R192 ;  /* 0x000000c000c07308 */ /* 0x000fe20000000800 */
[----:B------:R-:W-:-:S07]  /*9420*/  UMOV UR7, 0x40000040 ;  /* 0x4000004000077882 */ /* 0x000fce0000000000 */
[----:B------:R-:W-:Y:S08]  /*9430*/  MUFU.EX2 R152, R152 ;  /* 0x0000009800987308 */ /* 0x000ff00000000800 */
[----:B------:R-:W-:Y:S01]  /*9440*/  MUFU.EX2 R194, R194 ;  /* 0x000000c200c27308 */ /* 0x000fe20000000800 */
[----:B------:R-:W-:Y:S02]  /*9450*/  WARPGROUP.DEPBAR.LE gsb0, 0x0 ;  /* 0x00008000000079c5 */ /* 0x000fe40000010000 */
[----:B------:R-:W-:Y:S01]  /*9460*/  WARPGROUP.ARRIVE ;  /* 0x00000000000079c5 */ /* 0x000fe20000000000 */
[--C-:B------:R-:W-:Y:S01]  /*9470*/  FFMA.FTZ R188, R144, UR14, -R0.reuse ;  /* 0x0000000e90bc7c23 */ /* 0x100fe20008010800 */
[--C-:B------:R-:W-:Y:S01]  /*9480*/  FFMA.FTZ R190, R148, UR14, -R0.reuse ;  /* 0x0000000e94be7c23 */ /* 0x100fe20008010800 */
[----:B------:R-:W-:-:S03]  /*9490*/  FFMA.FTZ R144, R149, UR14, -R0 ;  /* 0x0000000e95907c23 */ /* 0x000fc60008010800 */
        /* <DEDUP_REMOVED lines=9> */
[----:B------:R-:W-:Y:S01]  /*9530*/  FFMA.FTZ R186, R140, UR14, -R0 ;  /* 0x0000000e8cba7c23 */ /* 0x000fe20008010800 */
[----:B------:R-:W1:Y:S03]  /*9540*/  SHFL.BFLY PT, R136, R2, 0x1, 0x1f ;  /* 0x0c201f0002887f89 */ /* 0x000e6600000e0000 */
[----:B------:R-:W-:Y:S01]  /*9550*/  HGMMA.64x192x16.F32 R24, R180, gdesc[UR4].tnspB, R24, gsb0 ;  /* 0x42e00004b4187df0 */ /* 0x000fe20008000818 */
[----:B------:R-:W-:Y:S01]  /*9560*/  UIADD3 UR6, UR11, 0x300, URZ ;  /* 0x000003000b067890 */ /* 0x000fe2000fffe03f */
[----:B------:R-:W-:Y:S01]  /*9570*/  MUFU.EX2 R184, R184 ;  /* 0x000000b800b87308 */ /* 0x000fe20000000800 */
[----:B------:R-:W-:-:S07]  /*9580*/  UMOV UR7, 0x40000040 ;  /* 0x4000004000077882 */ /* 0x000fce0000000000 */
[----:B------:R-:W-:Y:S01]  /*9590*/  MUFU.EX2 R186, R186 ;  /* 0x000000ba00ba7308 */ /* 0x000fe20000000800 */
[----:B-1----:R-:W-:-:S05]  /*95a0*/  FMNMX.FTZ R2, R2, R136, !PT ;  /* 0x0000008802027209 */ /* 0x002fca0007810000 */
[----:B------:R-:W-:-:S04]  /*95b0*/  FMUL.FTZ R124, R2, UR14 ;  /* 0x0000000e027c7c20 */ /* 0x000fc80008410000 */
[--C-:B------:R-:W-:Y:S01]  /*95c0*/  FFMA.FTZ R201, R170, UR14, -R124.reuse ;  /* 0x0000000eaac97c23 */ /* 0x100fe2000801087c */
[--C-:B------:R-:W-:Y:S01]  /*95d0*/  FFMA.FTZ R203, R174, UR14, -R124.reuse ;  /* 0x0000000eaecb7c23 */ /* 0x100fe2000801087c */
[--C-:B------:R-:W-:Y:S01]  /*95e0*/  FFMA.FTZ R175, R175, UR14, -R124.reuse ;  /* 0x0000000eafaf7c23 */ /* 0x100fe2000801087c */
[--C-:B------:R-:W-:Y:S01]  /*95f0*/  FFMA.FTZ R197, R162, UR14, -R124.reuse ;  /* 0x0000000ea2c57c23 */ /* 0x100fe2000801087c */
[--C-:B------:R-:W-:Y:S01]  /*9600*/  FFMA.FTZ R189, R146, UR14, -R124.reuse ;  /* 0x0000000e92bd7c23 */ /* 0x100fe2000801087c */
[----:B------:R-:W-:Y:S01]  /*9610*/  FFMA.FTZ R187, R142, UR14, -R124 ;  /* 0x0000000e8ebb7c23 */ /* 0x000fe2000801087c */
[----:B------:R-:W-:Y:S01]  /*9620*/  MUFU.EX2 R201, R201 ;  /* 0x000000c900c97308 */ /* 0x000fe20000000800 */
[----:B0-----:R-:W-:Y:S01]  /*9630*/  FFMA.FTZ R146, R7, R6, R200 ;  /* 0x0000000607927223 */ /* 0x001fe200000100c8 */
[--C-:B------:R-:W-:Y:S01]  /*9640*/  FFMA.FTZ R199, R166, UR14, -R124.reuse ;  /* 0x0000000ea6c77c23 */ /* 0x100fe2000801087c */
[--C-:B------:R-:W-:Y:S01]  /*9650*/  FFMA.FTZ R136, R167, UR14, -R124.reuse ;  /* 0x0000000ea7887c23 */ /* 0x100fe2000801087c */
[--C-:B------:R-:W-:Y:S01]  /*9660*/  FFMA.FTZ R6, R143, UR14, -R124.reuse ;  /* 0x0000000e8f067c23 */ /* 0x100fe2000801087c */
[--C-:B------:R-:W-:Y:S01]  /*9670*/  FFMA.FTZ R193, R154, UR14, -R124.reuse ;  /* 0x0000000e9ac17c23 */ /* 0x100fe2000801087c */
[--C-:B------:R-:W-:Y:S01]  /*9680*/  FFMA.FTZ R137, R155, UR14, -R124.reuse ;  /* 0x0000000e9b897c23 */ /* 0x100fe2000801087c */
[--C-:B------:R-:W-:Y:S01]  /*9690*/  FFMA.FTZ R195, R158, UR14, -R124.reuse ;  /* 0x0000000e9ec37c23 */ /* 0x100fe2000801087c */
[----:B------:R-:W-:Y:S01]  /*96a0*/  MUFU.EX2 R203, R203 ;  /* 0x000000cb00cb7308 */ /* 0x000fe20000000800 */
[--C-:B------:R-:W-:Y:S01]  /*96b0*/  FFMA.FTZ R140, R159, UR14, -R124.reuse ;  /* 0x0000000e9f8c7c23 */ /* 0x100fe2000801087c */
[----:B------:R-:W-:Y:S01]  /*96c0*/  F2FP.F16.F32.PACK_AB R200, R21, R200 ;  /* 0x000000c815c8723e */ /* 0x000fe200000000ff */
[--C-:B------:R-:W-:Y:S01]  /*96d0*/  FFMA.FTZ R141, R147, UR14, -R124.reuse ;  /* 0x0000000e938d7c23 */ /* 0x100fe2000801087c */
[--C-:B------:R-:W-:Y:S01]  /*96e0*/  FFMA.FTZ R191, R150, UR14, -R124.reuse ;  /* 0x0000000e96bf7c23 */ /* 0x100fe2000801087c */
[--C-:B------:R-:W-:Y:S01]  /*96f0*/  FFMA.FTZ R151, R151, UR14, -R124.reuse ;  /* 0x0000000e97977c23 */ /* 0x100fe2000801087c */
[--C-:B------:R-:W-:Y:S01]  /*9700*/  FFMA.FTZ R185, R138, UR14, -R124.reuse ;  /* 0x0000000e8ab97c23 */ /* 0x100fe2000801087c */
[--C-:B------:R-:W-:Y:S01]  /*9710*/  FFMA.FTZ R139, R139, UR14, -R124.reuse ;  /* 0x0000000e8b8b7c23 */ /* 0x100fe2000801087c */
[----:B------:R-:W-:Y:S01]  /*9720*/  MUFU.EX2 R197, R197 ;  /* 0x000000c500c57308 */ /* 0x000fe20000000800 */
[--C-:B------:R-:W-:Y:S01]  /*9730*/  FFMA.FTZ R130, R130, UR14, -R124.reuse ;  /* 0x0000000e82827c23 */ /* 0x100fe2000801087c */
[--C-:B------:R-:W-:Y:S01]  /*9740*/  FFMA.FTZ R131, R131, UR14, -R124.reuse ;  /* 0x0000000e83837c23 */ /* 0x100fe2000801087c */
[--C-:B------:R-:W-:Y:S01]  /*9750*/  FFMA.FTZ R134, R134, UR14, -R124.reuse ;  /* 0x0000000e86867c23 */ /* 0x100fe2000801087c */
[--C-:B------:R-:W-:Y:S01]  /*9760*/  FFMA.FTZ R135, R135, UR14, -R124.reuse ;  /* 0x0000000e87877c23 */ /* 0x100fe2000801087c */
[--C-:B------:R-:W-:Y:S01]  /*9770*/  FFMA.FTZ R122, R122, UR14, -R124.reuse ;  /* 0x0000000e7a7a7c23 */ /* 0x100fe2000801087c */
[--C-:B------:R-:W-:Y:S01]  /*9780*/  FFMA.FTZ R123, R123, UR14, -R124.reuse ;  /* 0x0000000e7b7b7c23 */ /* 0x100fe2000801087c */
[----:B------:R-:W-:Y:S01]  /*9790*/  FFMA.FTZ R126, R126, UR14, -R124 ;  /* 0x0000000e7e7e7c23 */ /* 0x000fe2000801087c */
        /* <DEDUP_REMOVED lines=17> */
[----:B------:R-:W-:Y:S08]  /*98b0*/  MUFU.EX2 R122, R122 ;  /* 0x0000007a007a7308 */ /* 0x000ff00000000800 */
[----:B------:R-:W-:Y:S01]  /*98c0*/  MUFU.EX2 R123, R123 ;  /* 0x0000007b007b7308 */ /* 0x000fe20000000800 */
[----:B------:R-:W-:-:S02]  /*98d0*/  WARPGROUP.DEPBAR.LE gsb0, 0x0 ;  /* 0x00008000000079c5 */ /* 0x000fc40000010000 */
[----:B------:R-:W-:Y:S01]  /*98e0*/  WARPGROUP.ARRIVE ;  /* 0x00000000000079c5 */ /* 0x000fe20000000000 */
[--C-:B------:R-:W-:Y:S01]  /*98f0*/  FFMA.FTZ R180, R128, UR14, -R0.reuse ;  /* 0x0000000e80b47c23 */ /* 0x100fe20008010800 */
[--C-:B------:R-:W-:Y:S01]  /*9900*/  FFMA.FTZ R182, R132, UR14, -R0.reuse ;  /* 0x0000000e84b67c23 */ /* 0x100fe20008010800 */
[--C-:B------:R-:W-:Y:S01]  /*9910*/  FFMA.FTZ R128, R133, UR14, -R0.reuse ;  /* 0x0000000e85807c23 */ /* 0x100fe20008010800 */
[----:B------:R-:W-:Y:S01]  /*9920*/  FFMA.FTZ R132, R125, UR14, -R0 ;  /* 0x0000000e7d847c23 */ /* 0x000fe20008010800 */
[----:B------:R-:W-:Y:S01]  /*9930*/  FADD.FTZ R0, -R2, R9 ;  /* 0x0000000902007221 */ /* 0x000fe20000010100 */
[----:B------:R-:W-:Y:S01]  /*9940*/  HGMMA.64x192x16.F32 R24, R176, gdesc[UR4].tnspB, R24, gsb0 ;  /* 0x42e00004b0187df0 */ /* 0x000fe20008000818 */
[--C-:B------:R-:W-:Y:S01]  /*9950*/  FFMA.FTZ R125, R171, UR14, -R124.reuse ;  /* 0x0000000eab7d7c23 */ /* 0x100fe2000801087c */
[----:B------:R-:W-:Y:S01]  /*9960*/  MUFU.EX2 R9, R132 ;  /* 0x0000008400097308 */ /* 0x000fe20000000800 */
[----:B------:R-:W-:Y:S01]  /*9970*/  FMUL.FTZ R0, R0, UR14 ;  /* 0x0000000e00007c20 */ /* 0x000fe20008410000 */
[--C-:B------:R-:W-:Y:S01]  /*9980*/  FFMA.FTZ R133, R163, UR14, -R124.reuse ;  /* 0x0000000ea3857c23 */ /* 0x100fe2000801087c */
[----:B------:R-:W-:Y:S01]  /*9990*/  FFMA.FTZ R124, R127, UR14, -R124 ;  /* 0x0000000e7f7c7c23 */ /* 0x000fe2000801087c */
[----:B------:R-:W-:-:S02]  /*99a0*/  R2UR UR6, R16 ;  /* 0x00000000100672ca */ /* 0x000fc400000e0000 */
[----:B0-----:R-:W-:Y:S02]  /*99b0*/  F2FP.F16.F32.PACK_AB R181, R131, R130 ;  /* 0x0000008283b5723e */ /* 0x001fe400000000ff */
[----:B------:R-:W0:Y:S01]  /*99c0*/  MUFU.EX2 R0, R0 ;  /* 0x0000000000007308 */ /* 0x000e220000000800 */
[----:B-1----:R-:W-:-:S07]  /*99d0*/  F2FP.F16.F32.PACK_AB R183, R135, R134 ;  /* 0x0000008687b7723e */ /* 0x002fce00000000ff */
[----:B------:R-:W1:Y:S08]  /*99e0*/  MUFU.EX2 R125, R125 ;  /* 0x0000007d007d7308 */ /* 0x000e700000000800 */
[----:B------:R-:W2:Y:S01]  /*99f0*/  MUFU.EX2 R132, R175 ;  /* 0x000000af00847308 */ /* 0x000ea20000000800 */
[----:B0-----:R-:W-:Y:S01]  /*9a00*/  FFMA.FTZ R142, R0, R5, R201 ;  /* 0x00000005008e7223 */ /* 0x001fe200000100c9 */
[----:B------:R-:W-:-:S04]  /*9a10*/  FADD.FTZ R5, R21, R146 ;  /* 0x0000009215057221 */ /* 0x000fc80000010000 */
[----:B------:R-:W-:Y:S01]  /*9a20*/  FADD.FTZ R5, R202, R5 ;  /* 0x00000005ca057221 */ /* 0x000fe20000010000 */
[C---:B------:R-:W-:Y:S01]  /*9a30*/  F2FP.F16.F32.PACK_AB R202, R168.reuse, R202 ;  /* 0x000000caa8ca723e */ /* 0x040fe200000000ff */
[----:B------:R-:W0:Y:S01]  /*9a40*/  MUFU.EX2 R133, R133 ;  /* 0x0000008500857308 */ /* 0x000e220000000800 */
[C---:B-1----:R-:W-:Y:S01]  /*9a50*/  FADD.FTZ R142, R125.reuse, R142 ;  /* 0x0000008e7d8e7221 */ /* 0x042fe20000010000 */
[----:B------:R-:W-:Y:S01]  /*9a60*/  FADD.FTZ R145, R168, R5 ;  /* 0x00000005a8917221 */ /* 0x000fe20000010000 */
[----:B------:R-:W-:Y:S02]  /*9a70*/  F2FP.F16.F32.PACK_AB R201, R125, R201 ;  /* 0x000000c97dc9723e */ /* 0x000fe400000000ff */
[----:B------:R-:W-:Y:S01]  /*9a80*/  FADD.FTZ R143, R203, R142 ;  /* 0x0000008ecb8f7221 */ /* 0x000fe20000010000 */
[----:B------:R-:W-:Y:S01]  /*9a90*/  FADD.FTZ R146, R196, R145 ;  /* 0x00000091c4927221 */ /* 0x000fe20000010000 */
[C---:B------:R-:W-:Y:S01]  /*9aa0*/  F2FP.F16.F32.PACK_AB R196, R11.reuse, R196 ;  /* 0x000000c40bc4723e */ /* 0x040fe200000000ff */
[----:B------:R-:W1:Y:S01]  /*9ab0*/  MUFU.EX2 R5, R139 ;  /* 0x0000008b00057308 */ /* 0x000e620000000800 */
[C---:B--2---:R-:W-:Y:S01]  /*9ac0*/  FADD.FTZ R142, R132.reuse, R143 ;  /* 0x0000008f848e7221 */ /* 0x044fe20000010000 */
[----:B------:R-:W-:Y:S01]  /*9ad0*/  FADD.FTZ R143, R11, R146 ;  /* 0x000000920b8f7221 */ /* 0x000fe20000010000 */
[----:B------:R-:W-:-:S02]  /*9ae0*/  F2FP.F16.F32.PACK_AB R203, R132, R203 ;  /* 0x000000cb84cb723e */ /* 0x000fc400000000ff */
[----:B------:R-:W-:Y:S01]  /*9af0*/  FADD.FTZ R142, R197, R142 ;  /* 0x0000008ec58e7221 */ /* 0x000fe20000010000 */
[----:B------:R-:W-:Y:S01]  /*9b00*/  FADD.FTZ R146, R198, R143 ;  /* 0x0000008fc6927221 */ /* 0x000fe20000010000 */
[----:B------:R-:W-:Y:S01]  /*9b10*/  F2FP.F16.F32.PACK_AB R198, R13, R198 ;  /* 0x000000c60dc6723e */ /* 0x000fe200000000ff */
[----:B------:R-:W2:Y:S01]  /*9b20*/  MUFU.EX2 R180, R180 ;  /* 0x000000b400b47308 */ /* 0x000ea20000000800 */
[----:B0-----:R-:W-:Y:S01]  /*9b30*/  FADD.FTZ R142, R133, R142 ;  /* 0x0000008e858e7221 */ /* 0x001fe20000010000 */
[----:B------:R-:W-:Y:S01]  /*9b40*/  FADD.FTZ R127, R13, R146 ;  /* 0x000000920d7f7221 */ /* 0x000fe20000010000 */
[----:B------:R-:W-:Y:S02]  /*9b50*/  F2FP.F16.F32.PACK_AB R197, R133, R197 ;  /* 0x000000c585c5723e */ /* 0x000fe400000000ff */
[----:B------:R-:W-:Y:S01]  /*9b60*/  FADD.FTZ R21, R199, R142 ;  /* 0x0000008ec7157221 */ /* 0x000fe20000010000 */
[----:B------:R-:W-:Y:S01]  /*9b70*/  FADD.FTZ R127, R192, R127 ;  /* 0x0000007fc07f7221 */ /* 0x000fe20000010000 */
[C---:B------:R-:W-:Y:S01]  /*9b80*/  F2FP.F16.F32.PACK_AB R199, R136.reuse, R199 ;  /* 0x000000c788c7723e */ /* 0x040fe200000000ff */
[----:B------:R-:W0:Y:S01]  /*9b90*/  MUFU.EX2 R182, R182 ;  /* 0x000000b600b67308 */ /* 0x000e220000000800 */
[----:B------:R-:W-:Y:S01]  /*9ba0*/  FADD.FTZ R142, R136, R21 ;  /* 0x00000015888e7221 */ /* 0x000fe20000010000 */
[C---:B------:R-:W-:Y:S01]  /*9bb0*/  FADD.FTZ R127, R152.reuse, R127 ;  /* 0x0000007f987f7221 */ /* 0x040fe20000010000 */
[----:B------:R-:W-:-:S02]  /*9bc0*/  F2FP.F16.F32.PACK_AB R192, R152, R192 ;  /* 0x000000c098c0723e */ /* 0x000fc400000000ff */
[----:B------:R-:W-:Y:S01]  /*9bd0*/  FADD.FTZ R142, R193, R142 ;  /* 0x0000008ec18e7221 */ /* 0x000fe20000010000 */
[----:B------:R-:W-:Y:S01]  /*9be0*/  FADD.FTZ R127, R194, R127 ;  /* 0x0000007fc27f7221 */ /* 0x000fe20000010000 */
[C---:B------:R-:W-:Y:S01]  /*9bf0*/  F2FP.F16.F32.PACK_AB R194, R12.reuse, R194 ;  /* 0x000000c20cc2723e */ /* 0x040fe200000000ff */
[----:B------:R-:W3:Y:S01]  /*9c00*/  MUFU.EX2 R128, R128 ;  /* 0x0000008000807308 */ /* 0x000ee20000000800 */
[C---:B------:R-:W-:Y:S01]  /*9c10*/  FADD.FTZ R142, R137.reuse, R142 ;  /* 0x0000008e898e7221 */ /* 0x040fe20000010000 */
[----:B------:R-:W-:Y:S01]  /*9c20*/  FADD.FTZ R127, R12, R127 ;  /* 0x0000007f0c7f7221 */ /* 0x000fe20000010000 */
[----:B------:R-:W-:Y:S02]  /*9c30*/  F2FP.F16.F32.PACK_AB R193, R137, R193 ;  /* 0x000000c189c1723e */ /* 0x000fe400000000ff */
[----:B------:R-:W-:Y:S01]  /*9c40*/  FADD.FTZ R11, R195, R142 ;  /* 0x0000008ec30b7221 */ /* 0x000fe20000010000 */
[----:B------:R-:W-:Y:S01]  /*9c50*/  FADD.FTZ R127, R188, R127 ;  /* 0x0000007fbc7f7221 */ /* 0x000fe20000010000 */
[----:B------:R-:W-:Y:S01]  /*9c60*/  F2FP.F16.F32.PACK_AB R188, R14, R188 ;  /* 0x000000bc0ebc723e */ /* 0x000fe200000000ff */
[----:B------:R-:W4:Y:S01]  /*9c70*/  MUFU.EX2 R126, R126 ;  /* 0x0000007e007e7308 */ /* 0x000f220000000800 */
[----:B------:R-:W-:Y:S01]  /*9c80*/  FADD.FTZ R132, R140, R11 ;  /* 0x0000000b8c847221 */ /* 0x000fe20000010000 */
[----:B------:R-:W-:Y:S01]  /*9c90*/  FADD.FTZ R127, R14, R127 ;  /* 0x0000007f0e7f7221 */ /* 0x000fe20000010000 */
[----:B------:R-:W-:-:S02]  /*9ca0*/  F2FP.F16.F32.PACK_AB R195, R140, R195 ;  /* 0x000000c38cc3723e */ /* 0x000fc400000000ff */
[----:B------:R-:W-:Y:S01]  /*9cb0*/  FADD.FTZ R132, R189, R132 ;  /* 0x00000084bd847221 */ /* 0x000fe20000010000 */
[----:B------:R-:W-:Y:S01]  /*9cc0*/  FADD.FTZ R127, R190, R127 ;  /* 0x0000007fbe7f7221 */ /* 0x000fe20000010000 */
[C---:B------:R-:W-:Y:S01]  /*9cd0*/  F2FP.F16.F32.PACK_AB R189, R141.reuse, R189 ;  /* 0x000000bd8dbd723e */ /* 0x040fe200000000ff */
[----:B------:R-:W5:Y:S01]  /*9ce0*/  MUFU.EX2 R124, R124 ;  /* 0x0000007c007c7308 */ /* 0x000f620000000800 */
[----:B------:R-:W-:Y:S01]  /*9cf0*/  FADD.FTZ R132, R141, R132 ;  /* 0x000000848d847221 */ /* 0x000fe20000010000 */
[C---:B------:R-:W-:Y:S01]  /*9d00*/  FADD.FTZ R127, R144.reuse, R127 ;  /* 0x0000007f907f7221 */ /* 0x040fe20000010000 */
[----:B------:R-:W-:Y:S02]  /*9d10*/  F2FP.F16.F32.PACK_AB R190, R144, R190 ;  /* 0x000000be90be723e */ /* 0x000fe400000000ff */
[----:B------:R-:W-:Y:S01]  /*9d20*/  FADD.FTZ R11, R191, R132 ;  /* 0x00000084bf0b7221 */ /* 0x000fe20000010000 */
[----:B------:R-:W-:Y:S01]  /*9d30*/  FADD.FTZ R14, R184, R127 ;  /* 0x0000007fb80e7221 */ /* 0x000fe20000010000 */
[----:B------:R-:W-:-:S02]  /*9d40*/  F2FP.F16.F32.PACK_AB R191, R138, R191 ;  /* 0x000000bf8abf723e */ /* 0x000fc400000000ff */
[----:B------:R-:W-:Y:S01]  /*9d50*/  FADD.FTZ R12, R138, R11 ;  /* 0x0000000b8a0c7221 */ /* 0x000fe20000010000 */
[C---:B------:R-:W-:Y:S01]  /*9d60*/  FADD.FTZ R11, R15.reuse, R14 ;  /* 0x0000000e0f0b7221 */ /* 0x040fe20000010000 */
[----:B------:R-:W-:Y:S02]  /*9d70*/  F2FP.F16.F32.PACK_AB R184, R15, R184 ;  /* 0x000000b80fb8723e */ /* 0x000fe400000000ff */
[----:B------:R-:W-:Y:S01]  /*9d80*/  FADD.FTZ R12, R185, R12 ;  /* 0x0000000cb90c7221 */ /* 0x000fe20000010000 */
[C---:B-1----:R-:W-:Y:S01]  /*9d90*/  F2FP.F16.F32.PACK_AB R185, R5.reuse, R185 ;  /* 0x000000b905b9723e */ /* 0x042fe200000000ff */
[----:B------:R-:W-:Y:S01]  /*9da0*/  FADD.FTZ R11, R186, R11 ;  /* 0x0000000bba0b7221 */ /* 0x000fe20000010000 */
[C---:B------:R-:W-:Y:S01]  /*9db0*/  F2FP.F16.F32.PACK_AB R186, R20.reuse, R186 ;  /* 0x000000ba14ba723e */ /* 0x040fe200000000ff */
[----:B------:R-:W-:Y:S02]  /*9dc0*/  FADD.FTZ R12, R5, R12 ;  /* 0x0000000c050c7221 */ /* 0x000fe40000010000 */
[----:B------:R-:W-:-:S02]  /*9dd0*/  FADD.FTZ R11, R20, R11 ;  /* 0x0000000b140b7221 */ /* 0x000fc40000010000 */
[----:B------:R-:W-:Y:S01]  /*9de0*/  FADD.FTZ R5, R187, R12 ;  /* 0x0000000cbb057221 */ /* 0x000fe20000010000 */
[----:B------:R-:W-:Y:S01]  /*9df0*/  F2FP.F16.F32.PACK_AB R187, R6, R187 ;  /* 0x000000bb06bb723e */ /* 0x000fe200000000ff */
[----:B--2---:R-:W-:Y:S01]  /*9e00*/  FADD.FTZ R12, R180, R11 ;  /* 0x0000000bb40c7221 */ /* 0x004fe20000010000 */
[----:B------:R-:W-:Y:S01]  /*9e10*/  F2FP.F16.F32.PACK_AB R180, R129, R180 ;  /* 0x000000b481b4723e */ /* 0x000fe200000000ff */
[----:B------:R-:W-:-:S04]  /*9e20*/  FADD.FTZ R5, R6, R5 ;  /* 0x0000000506057221 */ /* 0x000fc80000010000 */
[----:B------:R-:W-:Y:S01]  /*9e30*/  FADD.FTZ R6, R130, R5 ;  /* 0x0000000582067221 */ /* 0x000fe20000010000 */
[----:B------:R-:W-:-:S03]  /*9e40*/  FADD.FTZ R5, R129, R12 ;  /* 0x0000000c81057221 */ /* 0x000fc60000010000 */
[----:B------:R-:W-:Y:S01]  /*9e50*/  FADD.FTZ R11, R131, R6 ;  /* 0x00000006830b7221 */ /* 0x000fe20000010000 */
[----:B0-----:R-:W-:Y:S01]  /*9e60*/  FADD.FTZ R5, R182, R5 ;  /* 0x00000005b6057221 */ /* 0x001fe20000010000 */
[----:B---3--:R-:W-:Y:S02]  /*9e70*/  F2FP.F16.F32.PACK_AB R182, R128, R182 ;  /* 0x000000b680b6723e */ /* 0x008fe400000000ff */
[----:B------:R-:W-:Y:S01]  /*9e80*/  FADD.FTZ R6, R134, R11 ;  /* 0x0000000b86067221 */ /* 0x000fe20000010000 */
[----:B------:R-:W-:-:S03]  /*9e90*/  FADD.FTZ R5, R128, R5 ;  /* 0x0000000580057221 */ /* 0x000fc60000010000 */
[----:B------:R-:W-:Y:S01]  /*9ea0*/  FADD.FTZ R11, R135, R6 ;  /* 0x00000006870b7221 */ /* 0x000fe20000010000 */
[----:B------:R-:W-:-:S03]  /*9eb0*/  FADD.FTZ R5, R10, R5 ;  /* 0x000000050a057221 */ /* 0x000fc60000010000 */
[----:B------:R-:W-:Y:S01]  /*9ec0*/  FADD.FTZ R11, R122, R11 ;  /* 0x0000000b7a0b7221 */ /* 0x000fe20000010000 */
[----:B------:R-:W-:-:S03]  /*9ed0*/  FADD.FTZ R6, R120, R5 ;  /* 0x0000000578067221 */ /* 0x000fc60000010000 */
[----:B------:R-:W-:Y:S01]  /*9ee0*/  FADD.FTZ R11, R123, R11 ;  /* 0x0000000b7b0b7221 */ /* 0x000fe20000010000 */
[----:B------:R-:W-:-:S03]  /*9ef0*/  FADD.FTZ R6, R121, R6 ;  /* 0x0000000679067221 */ /* 0x000fc60000010000 */
[----:B----4-:R-:W-:Y:S01]  /*9f00*/  FADD.FTZ R11, R126, R11 ;  /* 0x0000000b7e0b7221 */ /* 0x010fe20000010000 */
[----:B------:R-:W-:-:S03]  /*9f10*/  FADD.FTZ R6, R9, R6 ;  /* 0x0000000609067221 */ /* 0x000fc60000010000 */
[----:B-----5:R-:W-:Y:S01]  /*9f20*/  FADD.FTZ R5, R124, R11 ;  /* 0x0000000b7c057221 */ /* 0x020fe20000010000 */
[----:B------:R-:W-:Y:S01]  /*9f30*/  IMAD.MOV.U32 R11, RZ, RZ, R17 ;  /* 0x000000ffff0b7224 */ /* 0x000fe200078e0011 */
[----:B------:R-:W-:Y:S02]  /*9f40*/  WARPGROUP.DEPBAR.LE gsb0, 0x0 ;  /* 0x00008000000079c5 */ /* 0x000fe40000010000 */
[----:B------:R-:W-:Y:S01]  /*9f50*/  @!P1 SYNCS.ARRIVE.TRANS64.RED.A1T0 RZ, [UR60], RZ ;  /* 0x000000ffffff99a7 */ /* 0x000fe2000810043c */
[----:B------:R-:W-:Y:S01]  /*9f60*/  F2FP.F16.F32.PACK_AB R176, R120, R10 ;  /* 0x0000000a78b0723e */ /* 0x000fe200000000ff */
[----:B------:R-:W-:Y:S01]  /*9f70*/  IMAD.MOV.U32 R10, RZ, RZ, R3 ;  /* 0x000000ffff0a7224 */ /* 0x000fe200078e0003 */
[----:B------:R-:W-:Y:S01]  /*9f80*/  F2FP.F16.F32.PACK_AB R178, R9, R121 ;  /* 0x0000007909b2723e */ /* 0x000fe200000000ff */
[----:B------:R-:W-:Y:S01]  /*9f90*/  IMAD.MOV.U32 R9, RZ, RZ, R2 ;  /* 0x000000ffff097224 */ /* 0x000fe200078e0002 */
[----:B------:R-:W-:Y:S02]  /*9fa0*/  F2FP.F16.F32.PACK_AB R177, R123, R122 ;  /* 0x0000007a7bb1723e */ /* 0x000fe400000000ff */
[----:B------:R-:W-:Y:S01]  /*9fb0*/  F2FP.F16.F32.PACK_AB R179, R124, R126 ;  /* 0x0000007e7cb3723e */ /* 0x000fe200000000ff */
[----:B------:R-:W-:Y:S01]  /*9fc0*/  @!P1 SYNCS.ARRIVE.TRANS64.RED.A1T0 RZ, [UR10], RZ ;  /* 0x000000ffffff99a7 */ /* 0x000fe2000810040a */
[----:B------:R-:W-:Y:S05]  /*9fd0*/  @P2 BRA `(.L_x_196) ;  /* 0xffffffc000a42947 */ /* 0x000fea000383ffff */
.L_x_187:
        /* <DEDUP_REMOVED lines=99> */
.L_x_197:
[----:B------:R-:W-:Y:S01]  /*a610*/  IMAD R13, R16, 0x8, R4 ;  /* 0x00000008100d7824 */ /* 0x000fe200078e0204 */
[----:B------:R-:W-:-:S04]  /*a620*/  SHF.L.U32 R0, R17, 0x1f, RZ ;  /* 0x0000001f11007819 */ /* 0x000fc800000006ff */
[----:B------:R0:W1:Y:S01]  /*a630*/  SYNCS.PHASECHK.TRANS64.TRYWAIT P2, [R13+URZ+0x36850], R0 ;  /* 0x036850000d0075a7 */ /* 0x000062000804017f */
[----:B------:R-:W-:Y:S05]  /*a640*/  @!P0 BRA `(.L_x_198) ;  /* 0x0000000000048947 */ /* 0x000fea0003800000 */
[----:B------:R-:W-:Y:S01]  /*a650*/  BPT.TRAP 0x1 ;  /* 0x000000040000795c */ /* 0x000fe20000300000 */
.L_x_198:
[----:B-1----:R-:W-:Y:S05]  /*a660*/  @P2 BRA `(.L_x_199) ;  /* 0x0000000000082947 */ /* 0x002fea0003800000 */
[----:B------:R-:W1:Y:S02]  /*a670*/  SYNCS.PHASECHK.TRANS64.TRYWAIT P0, [R13+URZ+0x36850], R0 ;  /* 0x036850000d0075a7 */ /* 0x000e64000800017f */
[----:B-1----:R-:W-:Y:S05]  /*a680*/  @!P0 BRA `(.L_x_200) ;  /* 0x000000b800348947 */ /* 0x002fea0003800000 */
.L_x_199:
[----:B------:R-:W-:Y:S05]  /*a690*/  WARPSYNC.ALL ;  /* 0x0000000000007948 */ /* 0x000fea0003800000 */
[----:B------:R-:W-:Y:S01]  /*a6a0*/  VIADD R4, R4, 0x400 ;  /* 0x0000040004047836 */ /* 0x000fe20000000000 */
[----:B------:R-:W-:Y:S01]  /*a6b0*/  WARPGROUP.ARRIVE ;  /* 0x00000000000079c5 */ /* 0x000fe20000000000 */
[----:B------:R-:W-:Y:S01]  /*a6c0*/  IMAD.MOV.U32 R11, RZ, RZ, 0x40000040 ;  /* 0x40000040ff0b7424 */ /* 0x000fe200078e00ff */
[----:B------:R-:W2:Y:S01]  /*a6d0*/  SHFL.BFLY PT, R7, R6, 0x2, 0x1f ;  /* 0x0c401f0006077f89 */ /* 0x000ea200000e0000 */
[----:B------:R-:W-:Y:S01]  /*a6e0*/  IMAD.U32 R18, RZ, RZ, UR14 ;  /* 0x0000000eff127e24 */ /* 0x000fe2000f8e00ff */
[----:B------:R-:W-:Y:S01]  /*a6f0*/  SHF.R.U32.HI R4, RZ, 0x4, R4 ;  /* 0x00000004ff047819 */ /* 0x000fe20000011604 */
[----:B------:R-:W-:Y:S01]  /*a700*/  VIADD R232, R232, 0x1 ;  /* 0x00000001e8e87836 */ /* 0x000fe20000000000 */
[----:B01----:R-:W0:Y:S02]  /*a710*/  SHFL.BFLY PT, R0, R5, 0x2, 0x1f ;  /* 0x0c401f0005007f89 */ /* 0x003e2400000e0000 */
[----:B------:R-:W-:-:S04]  /*a720*/  LOP3.LUT R4, R4, 0x3fff, RZ, 0xc0, !PT ;  /* 0x00003fff04047812 */ /* 0x000fc800078ec0ff */
[----:B------:R-:W-:-:S05]  /*a730*/  LOP3.LUT R9, R4, 0x3800000, RZ, 0xfc, !PT ;  /* 0x0380000004097812 */ /* 0x000fca00078efcff */
[----:B------:R-:W-:Y:S02]  /*a740*/  IMAD R8, R16, 0xa80, R9 ;  /* 0x00000a8010087824 */ /* 0x000fe400078e0209 */
[----:B------:R-:W-:Y:S02]  /*a750*/  IMAD.MOV.U32 R9, RZ, RZ, 0x40000040 ;  /* 0x40000040ff097424 */ /* 0x000fe400078e00ff */
[C---:B------:R-:W-:Y:S01]  /*a760*/  VIADD R10, R8.reuse, 0x80 ;  /* 0x00000080080a7836 */ /* 0x040fe20000000000 */
[----:B------:R-:W-:Y:S01]  /*a770*/  R2UR UR6, R8 ;  /* 0x00000000080672ca */ /* 0x000fe200000e0000 */
[----:B------:R-:W-:Y:S01]  /*a780*/  VIADD R16, R16, 0x1 ;  /* 0x0000000110107836 */ /* 0x000fe20000000000 */
[----:B------:R-:W-:Y:S01]  /*a790*/  R2UR UR7, R9 ;  /* 0x00000000090772ca */ /* 0x000fe200000e0000 */
[----:B------:R-:W-:Y:S02]  /*a7a0*/  IMAD.MOV.U32 R9, RZ, RZ, 0x40000040 ;  /* 0x40000040ff097424 */ /* 0x000fe400078e00ff */
[----:B--2---:R-:W-:Y:S01]  /*a7b0*/  FADD.FTZ R7, R7, R6 ;  /* 0x0000000607077221 */ /* 0x004fe20000010000 */
[----:B------:R-:W-:Y:S01]  /*a7c0*/  IMAD.U32 R6, RZ, RZ, UR14 ;  /* 0x0000000eff067e24 */ /* 0x000fe2000f8e00ff */
[----:B------:R-:W-:Y:S01]  /*a7d0*/  ISETP.NE.AND P2, PT, R16, 0x2, PT ;  /* 0x000000021000780c */ /* 0x000fe20003f45270 */
[----:B0-----:R-:W-:Y:S01]  /*a7e0*/  FADD.FTZ R4, R0, R5 ;  /* 0x0000000500047221 */ /* 0x001fe20000010000 */
[----:B------:R-:W-:Y:S01]  /*a7f0*/  IMAD.MOV.U32 R5, RZ, RZ, RZ ;  /* 0x000000ffff057224 */ /* 0x000fe200078e00ff */
[----:B------:R-:W0:Y:S01]  /*a800*/  SHFL.BFLY PT, R0, R7, 0x1, 0x1f ;  /* 0x0c201f0007007f89 */ /* 0x000e2200000e0000 */
[----:B------:R-:W-:-:S04]  /*a810*/  SEL R16, R16, RZ, P2 ;  /* 0x000000ff10107207 */ /* 0x000fc80001000000 */
[----:B------:R-:W-:Y:S01]  /*a820*/  HGMMA.64x192x16.F32 R24, R200, gdesc[UR4].tnspB, R24, gsb0 ;  /* 0x42e00004c8187df0 */ /* 0x000fe20008000818 */
[----:B------:R-:W-:Y:S01]  /*a830*/  R2UR UR6, R10 ;  /* 0x000000000a0672ca */ /* 0x000fe200000e0000 */
[----:B------:R-:W-:Y:S01]  /*a840*/  VIADD R10, R8, 0x100 ;  /* 0x00000100080a7836 */ /* 0x000fe20000000000 */
[----:B------:R-:W-:Y:S01]  /*a850*/  R2UR UR7, R11 ;  /* 0x000000000b0772ca */ /* 0x000fe200000e0000 */
[----:B------:R-:W-:Y:S02]  /*a860*/  IMAD.MOV.U32 R11, RZ, RZ, 0x40000040 ;  /* 0x40000040ff0b7424 */ /* 0x000fe400078e00ff */
[----:B0-----:R-:W-:Y:S01]  /*a870*/  FADD.FTZ R12, R7, R0 ;  /* 0x00000000070c7221 */ /* 0x001fe20000010000 */
[----:B------:R-:W-:-:S04]  /*a880*/  SEL R0, RZ, 0x1, P2 ;  /* 0x00000001ff007807 */ /* 0x000fc80001000000 */
[----:B------:R-:W-:Y:S02]  /*a890*/  FSETP.NE.FTZ.AND P0, PT, R12, RZ, PT ;  /* 0x000000ff0c00720b */ /* 0x000fe40003f15000 */
[----:B------:R-:W-:Y:S01]  /*a8a0*/  LOP3.LUT R17, R17, R0, RZ, 0x3c, !PT ;  /* 0x0000000011117212 */ /* 0x000fe200078e3cff */
[----:B------:R-:W-:-:S10]  /*a8b0*/  IMAD.MOV.U32 R0, RZ, RZ, -0x800000 ;  /* 0xff800000ff007424 */ /* 0x000fd400078e00ff */
[----:B------:R-:W-:Y:S01]  /*a8c0*/  @P0 FMUL.FTZ R6, R6, 0.69314718246459960938 ;  /* 0x3f31721806060820 */ /* 0x000fe20000410000 */
[----:B------:R-:W-:Y:S02]  /*a8d0*/  WARPGROUP.DEPBAR.LE gsb0, 0x0 ;  /* 0x00008000000079c5 */ /* 0x000fe40000010000 */
[----:B------:R-:W-:-:S06]  /*a8e0*/  WARPGROUP.ARRIVE ;  /* 0x00000000000079c5 */ /* 0x000fcc0000000000 */
[----:B------:R-:W-:Y:S01]  /*a8f0*/  HGMMA.64x192x16.F32 R24, R196, gdesc[UR4].tnspB, R24, gsb0 ;  /* 0x42e00004c4187df0 */ /* 0x000fe20008000818 */
[----:B------:R-:W-:Y:S01]  /*a900*/  R2UR UR6, R10 ;  /* 0x000000000a0672ca */ /* 0x000fe200000e0000 */
[----:B------:R-:W-:Y:S01]  /*a910*/  VIADD R10, R8, 0x180 ;  /* 0x00000180080a7836 */ /* 0x000fe20000000000 */
[----:B------:R-:W-:Y:S01]  /*a920*/  R2UR UR7, R11 ;  /* 0x000000000b0772ca */ /* 0x000fe200000e0000 */
[----:B------:R-:W-:Y:S01]  /*a930*/  IMAD.MOV.U32 R11, RZ, RZ, 0x40000040 ;  /* 0x40000040ff0b7424 */ /* 0x000fe200078e00ff */
[----:B------:R-:W-:Y:S02]  /*a940*/  WARPGROUP.DEPBAR.LE gsb0, 0x0 ;  /* 0x00008000000079c5 */ /* 0x000fe40000010000 */
[----:B------:R-:W-:-:S13]  /*a950*/  WARPGROUP.ARRIVE ;  /* 0x00000000000079c5 */ /* 0x000fda0000000000 */
        /* <DEDUP_REMOVED lines=9> */
[C---:B------:R-:W-:Y:S01]  /*a9f0*/  VIADD R10, R8.reuse, 0x280 ;  /* 0x00000280080a7836 */ /* 0x040fe20000000000 */
[----:B------:R-:W-:Y:S01]  /*aa00*/  R2UR UR7, R11 ;  /* 0x000000000b0772ca */ /* 0x000fe200000e0000 */
[----:B------:R-:W-:Y:S02]  /*aa10*/  IMAD.MOV.U32 R11, RZ, RZ, 0x40000040 ;  /* 0x40000040ff0b7424 */ /* 0x000fe400078e00ff */
[----:B------:R-:W-:Y:S01]  /*aa20*/  VIADD R8, R8, 0x300 ;  /* 0x0000030008087836 */ /* 0x000fe20000000000 */
[----:B------:R-:W-:Y:S02]  /*aa30*/  WARPGROUP.DEPBAR.LE gsb0, 0x0 ;  /* 0x00008000000079c5 */ /* 0x000fe40000010000 */
[----:B------:R-:W-:-:S11]  /*aa40*/  WARPGROUP.ARRIVE ;  /* 0x00000000000079c5 */ /* 0x000fd60000000000 */
[----:B------:R-:W-:Y:S01]  /*aa50*/  HGMMA.64x192x16.F32 R24, R184, gdesc[UR4].tnspB, R24, gsb0 ;  /* 0x42e00004b8187df0 */ /* 0x000fe20008000818 */
[----:B------:R-:W-:Y:S02]  /*aa60*/  R2UR UR6, R10 ;  /* 0x000000000a0672ca */ /* 0x000fe400000e0000 */
[----:B------:R-:W-:Y:S01]  /*aa70*/  R2UR UR7, R11 ;  /* 0x000000000b0772ca */ /* 0x000fe200000e0000 */
[----:B------:R-:W-:-:S05]  /*aa80*/  @!P1 VIADD R11, R13, 0x36860 ;  /* 0x000368600d0b9836 */ /* 0x000fca0000000000 */
[----:B------:R-:W-:Y:S01]  /*aa90*/  @!P1 PRMT R11, RZ, 0x654, R11 ;  /* 0x00000654ff0b9816 */ /* 0x000fe2000000000b */
[----:B------:R-:W-:Y:S02]  /*aaa0*/  WARPGROUP.DEPBAR.LE gsb0, 0x0 ;  /* 0x00008000000079c5 */ /* 0x000fe40000010000 */
[----:B------:R-:W-:-:S08]  /*aab0*/  WARPGROUP.ARRIVE ;  /* 0x00000000000079c5 */ /* 0x000fd00000000000 */
[----:B------:R-:W-:Y:S01]  /*aac0*/  HGMMA.64x192x16.F32 R24, R180, gdesc[UR4].tnspB, R24, gsb0 ;  /* 0x42e00004b4187df0 */ /* 0x000fe20008000818 */
[----:B------:R-:W-:Y:S01]  /*aad0*/  R2UR UR6, R8 ;  /* 0x00000000080672ca */ /* 0x000fe200000e0000 */
[----:B------:R-:W-:Y:S01]  /*aae0*/  IMAD.MOV.U32 R8, RZ, RZ, RZ ;  /* 0x000000ffff087224 */ /* 0x000fe200078e00ff */
[----:B------:R-:W-:Y:S02]  /*aaf0*/  R2UR UR7, R9 ;  /* 0x00000000090772ca */ /* 0x000fe400000e0000 */
[----:B------:R-:W0:Y:S03]  /*ab00*/  SHFL.BFLY PT, R9, R4, 0x1, 0x1f ;  /* 0x0c201f0004097f89 */ /* 0x000e2600000e0000 */
[----:B------:R-:W-:Y:S01]  /*ab10*/  @P0 MUFU.RCP R8, R12 ;  /* 0x0000000c00080308 */ /* 0x000fe20000001000 */
[----:B0-----:R-:W-:Y:S01]  /*ab20*/  FADD.FTZ R14, R4, R9 ;  /* 0x00000009040e7221 */ /* 0x001fe20000010000 */
[----:B------:R-:W-:-:S06]  /*ab30*/  IMAD.MOV.U32 R4, RZ, RZ, -0x800000 ;  /* 0xff800000ff047424 */ /* 0x000fcc00078e00ff */
[----:B------:R-:W0:Y:S01]  /*ab40*/  @P0 MUFU.LG2 R9, R12 ;  /* 0x0000000c00090308 */ /* 0x000e220000000c00 */
[----:B------:R-:W-:-:S13]  /*ab50*/  FSETP.NE.FTZ.AND P3, PT, R14, RZ, PT ;  /* 0x000000ff0e00720b */ /* 0x000fda0003f75000 */
[----:B------:R-:W1:Y:S01]  /*ab60*/  @P3 MUFU.LG2 R10, R14 ;  /* 0x0000000e000a3308 */ /* 0x000e620000000c00 */
[----:B------:R-:W-:Y:S01]  /*ab70*/  @P3 FMUL.FTZ R18, R18, 0.69314718246459960938 ;  /* 0x3f31721812123820 */ /* 0x000fe20000410000 */
[----:B0-----:R-:W-:-:S04]  /*ab80*/  @P0 FMUL.FTZ R9, R9, 0.69314718246459960938 ;  /* 0x3f31721809090820 */ /* 0x001fc80000410000 */
[----:B------:R-:W-:Y:S01]  /*ab90*/  @P0 FFMA.FTZ R0, R6, R3, R9 ;  /* 0x0000000306000223 */ /* 0x000fe20000010009 */
[----:B------:R-:W-:Y:S01]  /*aba0*/  PLOP3.LUT P0, PT, PT, PT, PT, 0x8, 0x0 ;  /* 0x000000000000781c */ /* 0x000fe20003f0e170 */
[----:B------:R-:W0:Y:S01]  /*abb0*/  @P3 MUFU.RCP R5, R14 ;  /* 0x0000000e00053308 */ /* 0x000e220000001000 */
[----:B-1----:R-:W-:-:S04]  /*abc0*/  @P3 FMUL.FTZ R7, R10, 0.69314718246459960938 ;  /* 0x3f3172180a073820 */ /* 0x002fc80000410000 */
[----:B------:R-:W-:Y:S01]  /*abd0*/  @P3 FFMA.FTZ R4, R18, R2, R7 ;  /* 0x0000000212043223 */ /* 0x000fe20000010007 */
[----:B------:R-:W-:Y:S02]  /*abe0*/  WARPGROUP.DEPBAR.LE gsb0, 0x0 ;  /* 0x00008000000079c5 */ /* 0x000fe40000010000 */
[----:B------:R-:W-:-:S06]  /*abf0*/  WARPGROUP.ARRIVE ;  /* 0x00000000000079c5 */ /* 0x000fcc0000000000 */
[----:B------:R-:W-:Y:S03]  /*ac00*/  HGMMA.64x192x16.F32 R24, R176, gdesc[UR4].tnspB, R24, gsb0 ;  /* 0x42e00004b0187df0 */ /* 0x000fe60008000818 */
[----:B------:R-:W-:Y:S02]  /*ac10*/  WARPGROUP.DEPBAR.LE gsb0, 0x0 ;  /* 0x00008000000079c5 */ /* 0x000fe40000010000 */
[----:B------:R1:W-:Y:S01]  /*ac20*/  @!P1 SYNCS.ARRIVE.TRANS64.RED.A1T0 RZ, [R11+URZ], RZ ;  /* 0x000000ff0bff99a7 */ /* 0x0003e2000810043f */
        /* <DEDUP_REMOVED lines=96> */
.L_x_179:
[----:B------:R-:W0:Y:S08]  /*b230*/  S2UR UR4, SR_CgaCtaId ;  /* 0x00000000000479c3 */ /* 0x000e300000008800 */
[----:B------:R-:W-:Y:S06]  /*b240*/  BAR.SYNC.DEFER_BLOCKING 0x5, 0x180 ;  /* 0x0146000000007b1d */ /* 0x000fec0000010000 */
[----:B------:R-:W-:Y:S01]  /*b250*/  UMOV UR8, 0x400 ;  /* 0x0000040000087882 */ /* 0x000fe20000000000 */
[----:B------:R-:W-:Y:S01]  /*b260*/  BSSY B0, `(.L_x_201) ;  /* 0x00003e0000007945 */ /* 0x000fe20003800000 */
[----:B0-----:R-:W-:-:S09]  /*b270*/  ULEA UR8, UR4, UR8, 0x18 ;  /* 0x0000000804087291 */ /* 0x001fd2000f8ec03f */
[----:B------:R-:W0:Y:S02]  /*b280*/  LDS.128 R8, [UR8+0x368d0] ;  /* 0x0368d008ff087984 */ /* 0x000e240008000c00 */
[----:B0-----:R-:W-:Y:S02]  /*b290*/  R2UR UR5, R9 ;  /* 0x00000000090572ca */ /* 0x001fe400000e0000 */
[----:B------:R-:W-:Y:S02]  /*b2a0*/  R2UR UR6, R10 ;  /* 0x000000000a0672ca */ /* 0x000fe400000e0000 */
[----:B------:R-:W-:Y:S01]  /*b2b0*/  R2UR UR7, R11 ;  /* 0x000000000b0772ca */ /* 0x000fe200000e0000 */
[----:B------:R-:W-:Y:S06]  /*b2c0*/  BAR.ARV 0x4, 0x180 ;  /* 0x0106000000007b1d */ /* 0x000fec0000002000 */
[----:B------:R-:W-:Y:S08]  /*b2d0*/  @P0 BRA `(.L_x_202) ;  /* 0x0000002c00940947 */ /* 0x000ff00003800000 */
[----:B------:R-:W2:Y:S01]  /*b2e0*/  LDL R5, [R1+0x5c] ;  /* 0x00005c0001057983 */ /* 0x000ea20000100800 */
[----:B------:R-:W0:Y:S01]  /*b2f0*/  S2UR UR4, SR_SWINHI ;  /* 0x00000000000479c3 */ /* 0x000e220000002f00 */
[----:B------:R-:W-:Y:S01]  /*b300*/  IMAD.MOV.U32 R8, RZ, RZ, 0x2 ;  /* 0x00000002ff087424 */ /* 0x000fe200078e00ff */
[----:B------:R-:W-:Y:S01]  /*b310*/  R2UR UR21, R22 ;  /* 0x00000000161572ca */ /* 0x000fe200000e0000 */
[----:B------:R-:W-:Y:S01]  /*b320*/  ULDC.64 UR14, c[0x0][0xc00] ;  /* 0x00030000000e7ab9 */ /* 0x000fe20000000a00 */
[----:B------:R-:W-:Y:S01]  /*b330*/  R2UR UR18, R231 ;  /* 0x00000000e71272ca */ /* 0x000fe200000e0000 */
[----:B------:R-:W3:Y:S01]  /*b340*/  LDL R138, [R1+0x58] ;  /* 0x00005800018a7983 */ /* 0x000ee20000100800 */
[----:B------:R-:W-:Y:S02]  /*b350*/  R2UR UR17, R233 ;  /* 0x00000000e91172ca */ /* 0x000fe400000e0000 */
[----:B------:R-:W-:Y:S02]  /*b360*/  R2UR UR20, R229 ;  /* 0x00000000e51472ca */ /* 0x000fe400000e0000 */
[----:B------:R-:W-:-:S02]  /*b370*/  R2UR UR19, R23 ;  /* 0x00000000171372ca */ /* 0x000fc400000e0000 */
[----:B------:R-:W-:Y:S01]  /*b380*/  R2UR UR23, R228 ;  /* 0x00000000e41772ca */ /* 0x000fe200000e0000 */
[----:B------:R-:W-:Y:S01]  /*b390*/  UMOV UR10, UR8 ;  /* 0x00000008000a7c82 */ /* 0x000fe20008000000 */
[----:B0-----:R-:W-:-:S03]  /*b3a0*/  UMOV UR11, UR4 ;  /* 0x00000004000b7c82 */ /* 0x001fc60008000000 */
[----:B------:R-:W-:Y:S02]  /*b3b0*/  USHF.L.U32 UR4, UR18, 0x2, URZ ;  /* 0x0000000212047899 */ /* 0x000fe4000800063f */
[----:B------:R-:W-:Y:S02]  /*b3c0*/  USHF.L.U64.HI UR16, UR18, 0x2, UR17 ;  /* 0x0000000212107899 */ /* 0x000fe40008010211 */
[----:B------:R-:W-:-:S04]  /*b3d0*/  UIADD3 UR9, UP0, UR4, UR14, URZ ;  /* 0x0000000e04097290 */ /* 0x000fc8000ff1e03f */
[----:B------:R-:W-:Y:S01]  /*b3e0*/  UIADD3.X UR12, UR16, UR15, URZ, UP0, !UPT ;  /* 0x0000000f100c7290 */ /* 0x000fe200087fe43f */
[----:B------:R-:W-:Y:S01]  /*b3f0*/  ULDC.64 UR24, c[0x0][0x208] ;  /* 0x0000820000187ab9 */ /* 0x000fe20000000a00 */
[----:B------:R-:W-:Y:S01]  /*b400*/  BAR.SYNC.DEFER_BLOCKING 0x1, 0x100 ;  /* 0x0044000000007b1d */ /* 0x000fe20000010000 */
[----:B--2---:R-:W-:-:S03]  /*b410*/  IMAD.WIDE R8, R5, R8, UR10 ;  /* 0x0000000a05087e25 */ /* 0x004fc6000f8e0208 */
[C---:B------:R-:W-:Y:S02]  /*b420*/  LOP3.LUT R5, R8.reuse, 0x380, RZ, 0xc0, !PT ;  /* 0x0000038008057812 */ /* 0x040fe400078ec0ff */
[C---:B------:R-:W-:Y:S02]  /*b430*/  IADD3 R10, P2, R8.reuse, 0x20, RZ ;  /* 0x00000020080a7810 */ /* 0x040fe40007f5e0ff */
[C---:B------:R-:W-:Y:S02]  /*b440*/  IADD3 R12, P1, R8.reuse, 0x40, RZ ;  /* 0x00000040080c7810 */ /* 0x040fe40007f3e0ff */
[C---:B------:R-:W-:Y:S02]  /*b450*/  IADD3 R133, P6, R8.reuse, 0x60, RZ ;  /* 0x0000006008857810 */ /* 0x040fe40007fde0ff */
[C---:B------:R-:W-:Y:S02]  /*b460*/  IADD3 R135, P5, R8.reuse, 0x4000, RZ ;  /* 0x0000400008877810 */ /* 0x040fe40007fbe0ff */
[----:B------:R-:W-:Y:S01]  /*b470*/  SHF.R.U64 R5, R5, 0x3, RZ ;  /* 0x0000000305057819 */ /* 0x000fe200000012ff */
[--C-:B------:R-:W-:Y:S01]  /*b480*/  IMAD.X R15, RZ, RZ, R9.reuse, P2 ;  /* 0x000000ffff0f7224 */ /* 0x100fe200010e0609 */
[C---:B------:R-:W-:Y:S01]  /*b490*/  IADD3 R86, P0, R8.reuse, 0x4020, RZ ;  /* 0x0000402008567810 */ /* 0x040fe20007f1e0ff */
[--C-:B------:R-:W-:Y:S01]  /*b4a0*/  IMAD.X R81, RZ, RZ, R9.reuse, P1 ;  /* 0x000000ffff517224 */ /* 0x100fe200008e0609 */
[C---:B------:R-:W-:Y:S01]  /*b4b0*/  IADD3 R137, P4, R8.reuse, 0x4040, RZ ;  /* 0x0000404008897810 */ /* 0x040fe20007f9e0ff */
[--C-:B------:R-:W-:Y:S01]  /*b4c0*/  IMAD.X R83, RZ, RZ, R9.reuse, P6 ;  /* 0x000000ffff537224 */ /* 0x100fe200030e0609 */
[C---:B------:R-:W-:Y:S01]  /*b4d0*/  IADD3 R90, P3, R8.reuse, 0x4060, RZ ;  /* 0x00004060085a7810 */ /* 0x040fe20007f7e0ff */
[----:B------:R-:W-:Y:S01]  /*b4e0*/  IMAD.X R85, RZ, RZ, R9, P5 ;  /* 0x000000ffff557224 */ /* 0x000fe200028e0609 */
[----:B------:R-:W-:-:S02]  /*b4f0*/  IADD3 R139, P2, R8, 0x8000, RZ ;  /* 0x00008000088b7810 */ /* 0x000fc40007f5e0ff */
[C---:B------:R-:W-:Y:S02]  /*b500*/  IADD3 R128, P1, R8.reuse, 0x8020, RZ ;  /* 0x0000802008807810 */ /* 0x040fe40007f3e0ff */
[C---:B------:R-:W-:Y:S02]  /*b510*/  IADD3 R141, P6, R8.reuse, 0x8040, RZ ;  /* 0x00008040088d7810 */ /* 0x040fe40007fde0ff */
[----:B------:R-:W-:Y:S02]  /*b520*/  IADD3 R143, P5, R8, 0x8060, RZ ;  /* 0x00008060088f7810 */ /* 0x000fe40007fbe0ff */
[----:B------:R-:W-:Y:S02]  /*b530*/  LOP3.LUT R11, R12, 0x380, RZ, 0xc0, !PT ;  /* 0x000003800c0b7812 */ /* 0x000fe400078ec0ff */
[----:B------:R-:W-:Y:S02]  /*b540*/  LOP3.LUT R8, R5, R8, RZ, 0x3c, !PT ;  /* 0x0000000805087212 */ /* 0x000fe400078e3cff */
[----:B------:R-:W-:-:S02]  /*b550*/  LOP3.LUT R5, R10, 0x380, RZ, 0xc0, !PT ;  /* 0x000003800a057812 */ /* 0x000fc400078ec0ff */
[----:B------:R-:W-:Y:S02]  /*b560*/  SHF.R.U64 R11, R11, 0x3, RZ ;  /* 0x000000030b0b7819 */ /* 0x000fe400000012ff */
[----:B------:R-:W-:Y:S02]  /*b570*/  SHF.R.U64 R5, R5, 0x3, RZ ;  /* 0x0000000305057819 */ /* 0x000fe400000012ff */
[----:B------:R-:W-:Y:S02]  /*b580*/  LOP3.LUT R80, R11, R12, RZ, 0x3c, !PT ;  /* 0x0000000c0b507212 */ /* 0x000fe400078e3cff */
[----:B------:R-:W-:Y:S02]  /*b590*/  LOP3.LUT R12, R139, 0x380, RZ, 0xc0, !PT ;  /* 0x000003808b0c7812 */ /* 0x000fe400078ec0ff */
[----:B------:R-:W-:Y:S02]  /*b5a0*/  LOP3.LUT R22, R135, 0x380, RZ, 0xc0, !PT ;  /* 0x0000038087167812 */ /* 0x000fe400078ec0ff */
[----:B------:R-:W-:-:S02]  /*b5b0*/  LOP3.LUT R14, R5, R10, RZ, 0x3c, !PT ;  /* 0x0000000a050e7212 */ /* 0x000fc400078e3cff */
[----:B------:R-:W-:Y:S02]  /*b5c0*/  LOP3.LUT R5, R86, 0x380, RZ, 0xc0, !PT ;  /* 0x0000038056057812 */ /* 0x000fe400078ec0ff */
[----:B------:R-:W-:Y:S02]  /*b5d0*/  SHF.R.U64 R12, R12, 0x3, RZ ;  /* 0x000000030c0c7819 */ /* 0x000fe400000012ff */
[----:B------:R-:W-:Y:S02]  /*b5e0*/  LOP3.LUT R18, R133, 0x380, RZ, 0xc0, !PT ;  /* 0x0000038085127812 */ /* 0x000fe400078ec0ff */
[----:B------:R-:W-:Y:S02]  /*b5f0*/  SHF.R.U64 R22, R22, 0x3, RZ ;  /* 0x0000000316167819 */ /* 0x000fe400000012ff */
[----:B------:R-:W-:Y:S02]  /*b600*/  SHF.R.U64 R5, R5, 0x3, RZ ;  /* 0x0000000305057819 */ /* 0x000fe400000012ff */
[----:B------:R-:W-:-:S02]  /*b610*/  LOP3.LUT R10, R137, 0x380, RZ, 0xc0, !PT ;  /* 0x00000380890a7812 */ /* 0x000fc400078ec0ff */
[----:B------:R-:W-:Y:S02]  /*b620*/  LOP3.LUT R11, R90, 0x380, RZ, 0xc0, !PT ;  /* 0x000003805a0b7812 */ /* 0x000fe400078ec0ff */
[----:B------:R-:W-:Y:S02]  /*b630*/  LOP3.LUT R126, R12, R139, RZ, 0x3c, !PT ;  /* 0x0000008b0c7e7212 */ /* 0x000fe400078e3cff */
[----:B------:R-:W-:Y:S02]  /*b640*/  SHF.R.U64 R18, R18, 0x3, RZ ;  /* 0x0000000312127819 */ /* 0x000fe400000012ff */
[----:B------:R-:W-:Y:S02]  /*b650*/  LOP3.LUT R84, R22, R135, RZ, 0x3c, !PT ;  /* 0x0000008716547212 */ /* 0x000fe400078e3cff */
[----:B------:R-:W-:Y:S02]  /*b660*/  LOP3.LUT R12, R141, 0x380, RZ, 0xc0, !PT ;  /* 0x000003808d0c7812 */ /* 0x000fe400078ec0ff */
[----:B------:R-:W-:-:S02]  /*b670*/  LOP3.LUT R86, R5, R86, RZ, 0x3c, !PT ;  /* 0x0000005605567212 */ /* 0x000fc400078e3cff */
[----:B------:R-:W-:Y:S02]  /*b680*/  LOP3.LUT R22, R143, 0x380, RZ, 0xc0, !PT ;  /* 0x000003808f167812 */ /* 0x000fe400078ec0ff */
[----:B------:R-:W-:Y:S02]  /*b690*/  SHF.R.U64 R10, R10, 0x3, RZ ;  /* 0x000000030a0a7819 */ /* 0x000fe400000012ff */
[----:B------:R-:W-:Y:S02]  /*b6a0*/  SHF.R.U64 R11, R11, 0x3, RZ ;  /* 0x000000030b0b7819 */ /* 0x000fe400000012ff */
[----:B------:R-:W-:Y:S01]  /*b6b0*/  LOP3.LUT R5, R128, 0x380, RZ, 0xc0, !PT ;  /* 0x0000038080057812 */ /* 0x000fe200078ec0ff */
[--C-:B------:R-:W-:Y:S01]  /*b6c0*/  IMAD.X R87, RZ, RZ, R9.reuse, P0 ;  /* 0x000000ffff577224 */ /* 0x100fe200000e0609 */
[----:B------:R-:W-:Y:S02]  /*b6d0*/  LOP3.LUT R82, R18, R133, RZ, 0x3c, !PT ;  /* 0x0000008512527212 */ /* 0x000fe400078e3cff */
[----:B------:R-:W-:Y:S01]  /*b6e0*/  SHF.R.U64 R12, R12, 0x3, RZ ;  /* 0x000000030c0c7819 */ /* 0x000fe200000012ff */
[--C-:B------:R-:W-:Y:S01]  /*b6f0*/  IMAD.X R89, RZ, RZ, R9.reuse, P4 ;  /* 0x000000ffff597224 */ /* 0x100fe200020e0609 */
[----:B------:R-:W-:Y:S01]  /*b700*/  SHF.R.U64 R22, R22, 0x3, RZ ;  /* 0x0000000316167819 */ /* 0x000fe200000012ff */
[--C-:B------:R-:W-:Y:S01]  /*b710*/  IMAD.X R91, RZ, RZ, R9.reuse, P3 ;  /* 0x000000ffff5b7224 */ /* 0x100fe200018e0609 */
[----:B------:R-:W-:Y:S01]  /*b720*/  LOP3.LUT R88, R10, R137, RZ, 0x3c, !PT ;  /* 0x000000890a587212 */ /* 0x000fe200078e3cff */
[--C-:B------:R-:W-:Y:S01]  /*b730*/  IMAD.X R127, RZ, RZ, R9.reuse, P2 ;  /* 0x000000ffff7f7224 */ /* 0x100fe200010e0609 */
[----:B------:R-:W-:Y:S01]  /*b740*/  LOP3.LUT R90, R11, R90, RZ, 0x3c, !PT ;  /* 0x0000005a0b5a7212 */ /* 0x000fe200078e3cff */
[--C-:B------:R-:W-:Y:S01]  /*b750*/  IMAD.X R129, RZ, RZ, R9.reuse, P1 ;  /* 0x000000ffff817224 */ /* 0x100fe200008e0609 */
[----:B------:R-:W-:Y:S01]  /*b760*/  MOV R18, R8 ;  /* 0x0000000800127202 */ /* 0x000fe20000000f00 */
[--C-:B------:R-:W-:Y:S01]  /*b770*/  IMAD.X R131, RZ, RZ, R9.reuse, P6 ;  /* 0x000000ffff837224 */ /* 0x100fe200030e0609 */
[----:B------:R-:W-:Y:S01]  /*b780*/  SHF.R.U64 R5, R5, 0x3, RZ ;  /* 0x0000000305057819 */ /* 0x000fe200000012ff */
[----:B------:R-:W-:Y:S01]  /*b790*/  IMAD.X R13, RZ, RZ, R9, P5 ;  /* 0x000000ffff0d7224 */ /* 0x000fe200028e0609 */
[----:B------:R-:W-:-:S02]  /*b7a0*/  F2FP.F16.F32.PACK_AB R8, R25, R24 ;  /* 0x000000181908723e */ /* 0x000fc400000000ff */
[----:B------:R-:W-:Y:S02]  /*b7b0*/  F2FP.F16.F32.PACK_AB R9, R27, R26 ;  /* 0x0000001a1b09723e */ /* 0x000fe400000000ff */
[----:B------:R-:W-:Y:S02]  /*b7c0*/  F2FP.F16.F32.PACK_AB R10, R29, R28 ;  /* 0x0000001c1d0a723e */ /* 0x000fe400000000ff */
[----:B------:R-:W-:Y:S02]  /*b7d0*/  F2FP.F16.F32.PACK_AB R11, R31, R30 ;  /* 0x0000001e1f0b723e */ /* 0x000fe400000000ff */
[----:B------:R-:W-:Y:S02]  /*b7e0*/  LOP3.LUT R130, R12, R141, RZ, 0x3c, !PT ;  /* 0x0000008d0c827212 */ /* 0x000fe400078e3cff */
[----:B------:R-:W-:Y:S02]  /*b7f0*/  MOV R135, R80 ;  /* 0x0000005000877202 */ /* 0x000fe40000000f00 */
[----:B------:R-:W-:-:S02]  /*b800*/  MOV R134, R82 ;  /* 0x0000005200867202 */ /* 0x000fc40000000f00 */
[----:B------:R-:W-:Y:S02]  /*b810*/  LOP3.LUT R12, R22, R143, RZ, 0x3c, !PT ;  /* 0x0000008f160c7212 */ /* 0x000fe400078e3cff */
[----:B------:R-:W-:Y:S02]  /*b820*/  MOV R136, R14 ;  /* 0x0000000e00887202 */ /* 0x000fe40000000f00 */
[----:B------:R-:W-:Y:S02]  /*b830*/  F2FP.F16.F32.PACK_AB R80, R33, R32 ;  /* 0x000000202150723e */ /* 0x000fe400000000ff */
[----:B------:R-:W-:Y:S02]  /*b840*/  F2FP.F16.F32.PACK_AB R81, R35, R34 ;  /* 0x000000222351723e */ /* 0x000fe400000000ff */
[----:B------:R-:W-:Y:S02]  /*b850*/  F2FP.F16.F32.PACK_AB R82, R37, R36 ;  /* 0x000000242552723e */ /* 0x000fe400000000ff */
[----:B------:R-:W-:-:S02]  /*b860*/  F2FP.F16.F32.PACK_AB R83, R39, R38 ;  /* 0x000000262753723e */ /* 0x000fc400000000ff */
[----:B------:R-:W-:Y:S02]  /*b870*/  LOP3.LUT R128, R5, R128, RZ, 0x3c, !PT ;  /* 0x0000008005807212 */ /* 0x000fe400078e3cff */
[----:B------:R-:W-:Y:S02]  /*b880*/  MOV R133, R84 ;  /* 0x0000005400857202 */ /* 0x000fe40000000f00 */
[----:B------:R-:W-:Y:S01]  /*b890*/  MOV R132, R86 ;  /* 0x0000005600847202 */ /* 0x000fe20000000f00 */
[----:B------:R0:W-:Y:S01]  /*b8a0*/  STSM.16.M88.4 [R18], R8 ;  /* 0x0000000812007844 */ /* 0x0001e20000000200 */
[----:B------:R-:W-:Y:S02]  /*b8b0*/  MOV R22, R88 ;  /* 0x0000005800167202 */ /* 0x000fe40000000f00 */
[----:B------:R-:W-:Y:S02]  /*b8c0*/  MOV R5, R90 ;  /* 0x0000005a00057202 */ /* 0x000fe40000000f00 */
[----:B------:R-:W-:-:S02]  /*b8d0*/  F2FP.F16.F32.PACK_AB R84, R41, R40 ;  /* 0x000000282954723e */ /* 0x000fc400000000ff */
[----:B------:R-:W-:Y:S02]  /*b8e0*/  F2FP.F16.F32.PACK_AB R85, R43, R42 ;  /* 0x0000002a2b55723e */ /* 0x000fe400000000ff */
[----:B------:R-:W-:Y:S02]  /*b8f0*/  F2FP.F16.F32.PACK_AB R86, R45, R44 ;  /* 0x0000002c2d56723e */ /* 0x000fe400000000ff */
[----:B------:R-:W-:Y:S02]  /*b900*/  F2FP.F16.F32.PACK_AB R87, R47, R46 ;  /* 0x0000002e2f57723e */ /* 0x000fe400000000ff */
[----:B------:R-:W-:Y:S02]  /*b910*/  F2FP.F16.F32.PACK_AB R88, R49, R48 ;  /* 0x000000303158723e */ /* 0x000fe400000000ff */
[----:B------:R-:W-:Y:S02]  /*b920*/  F2FP.F16.F32.PACK_AB R89, R51, R50 ;  /* 0x000000323359723e */ /* 0x000fe400000000ff */
[----:B------:R-:W-:-:S02]  /*b930*/  F2FP.F16.F32.PACK_AB R90, R53, R52 ;  /* 0x00000034355a723e */ /* 0x000fc400000000ff */
[----:B------:R-:W-:Y:S01]  /*b940*/  F2FP.F16.F32.PACK_AB R91, R55, R54 ;  /* 0x00000036375b723e */ /* 0x000fe200000000ff */
[----:B------:R1:W-:Y:S01]  /*b950*/  STSM.16.M88.4 [R136], R80 ;  /* 0x0000005088007844 */ /* 0x0003e20000000200 */
[----:B0-----:R-:W-:Y:S02]  /*b960*/  MOV R18, R12 ;  /* 0x0000000c00127202 */ /* 0x001fe40000000f00 */
[----:B------:R-:W-:Y:S02]  /*b970*/  F2FP.F16.F32.PACK_AB R8, R57, R56 ;  /* 0x000000383908723e */ /* 0x000fe400000000ff */
[----:B------:R-:W-:Y:S02]  /*b980*/  F2FP.F16.F32.PACK_AB R9, R59, R58 ;  /* 0x0000003a3b09723e */ /* 0x000fe400000000ff */
[----:B------:R-:W-:Y:S02]  /*b990*/  F2FP.F16.F32.PACK_AB R10, R61, R60 ;  /* 0x0000003c3d0a723e */ /* 0x000fe400000000ff */
[----:B------:R-:W-:-:S02]  /*b9a0*/  F2FP.F16.F32.PACK_AB R11, R63, R62 ;  /* 0x0000003e3f0b723e */ /* 0x000fc400000000ff */
[----:B------:R-:W-:Y:S02]  /*b9b0*/  F2FP.F16.F32.PACK_AB R12, R65, R64 ;  /* 0x00000040410c723e */ /* 0x000fe400000000ff */
[----:B------:R-:W-:Y:S02]  /*b9c0*/  F2FP.F16.F32.PACK_AB R13, R67, R66 ;  /* 0x00000042430d723e */ /* 0x000fe400000000ff */
[----:B------:R-:W-:Y:S02]  /*b9d0*/  F2FP.F16.F32.PACK_AB R14, R69, R68 ;  /* 0x00000044450e723e */ /* 0x000fe400000000ff */
[----:B------:R-:W-:Y:S01]  /*b9e0*/  F2FP.F16.F32.PACK_AB R15, R71, R70 ;  /* 0x00000046470f723e */ /* 0x000fe200000000ff */
[----:B------:R0:W-:Y:S01]  /*b9f0*/  STSM.16.M88.4 [R135], R84 ;  /* 0x0000005487007844 */ /* 0x0001e20000000200 */
[----:B-1----:R-:W-:Y:S02]  /*ba00*/  F2FP.F16.F32.PACK_AB R80, R73, R72 ;  /* 0x000000484950723e */ /* 0x002fe400000000ff */
[----:B------:R-:W-:-:S02]  /*ba10*/  F2FP.F16.F32.PACK_AB R81, R75, R74 ;  /* 0x0000004a4b51723e */ /* 0x000fc400000000ff */
[----:B------:R-:W-:Y:S02]  /*ba20*/  F2FP.F16.F32.PACK_AB R82, R77, R76 ;  /* 0x0000004c4d52723e */ /* 0x000fe400000000ff */
[----:B------:R-:W-:Y:S01]  /*ba30*/  F2FP.F16.F32.PACK_AB R83, R79, R78 ;  /* 0x0000004e4f53723e */ /* 0x000fe200000000ff */
[----:B------:R1:W-:Y:S01]  /*ba40*/  STSM.16.M88.4 [R134], R88 ;  /* 0x0000005886007844 */ /* 0x0003e20000000200 */
[----:B------:R-:W-:Y:S02]  /*ba50*/  MOV R126, R126 ;  /* 0x0000007e007e7202 */ /* 0x000fe40000000f00 */
[----:B------:R-:W-:Y:S01]  /*ba60*/  MOV R128, R128 ;  /* 0x0000008000807202 */ /* 0x000fe20000000f00 */
[----:B------:R2:W-:Y:S01]  /*ba70*/  STSM.16.M88.4 [R133], R8 ;  /* 0x0000000885007844 */ /* 0x0005e20000000200 */
[----:B------:R-:W-:Y:S02]  /*ba80*/  MOV R130, R130 ;  /* 0x0000008200827202 */ /* 0x000fe40000000f00 */
[----:B0-----:R-:W-:-:S02]  /*ba90*/  F2FP.F16.F32.PACK_AB R84, R3, R2 ;  /* 0x000000020354723e */ /* 0x001fc400000000ff */
[----:B------:R-:W-:Y:S02]  /*baa0*/  F2FP.F16.F32.PACK_AB R85, R121, R120 ;  /* 0x000000787955723e */ /* 0x000fe400000000ff */
[----:B------:R-:W-:Y:S02]  /*bab0*/  F2FP.F16.F32.PACK_AB R86, R7, R6 ;  /* 0x000000060756723e */ /* 0x000fe400000000ff */
[----:B------:R-:W-:Y:S01]  /*bac0*/  F2FP.F16.F32.PACK_AB R87, R123, R122 ;  /* 0x0000007a7b57723e */ /* 0x000fe200000000ff */
[----:B------:R0:W-:Y:S01]  /*bad0*/  STSM.16.M88.4 [R132], R12 ;  /* 0x0000000c84007844 */ /* 0x0001e20000000200 */
[----:B-1----:R-:W-:Y:S02]  /*bae0*/  F2FP.F16.F32.PACK_AB R88, R21, R20 ;  /* 0x000000141558723e */ /* 0x002fe400000000ff */
[----:B------:R-:W-:Y:S02]  /*baf0*/  F2FP.F16.F32.PACK_AB R89, R125, R124 ;  /* 0x0000007c7d59723e */ /* 0x000fe400000000ff */
[----:B------:R-:W-:-:S02]  /*bb00*/  F2FP.F16.F32.PACK_AB R90, R93, R92 ;  /* 0x0000005c5d5a723e */ /* 0x000fc400000000ff */
[----:B------:R-:W-:Y:S01]  /*bb10*/  F2FP.F16.F32.PACK_AB R91, R95, R94 ;  /* 0x0000005e5f5b723e */ /* 0x000fe200000000ff */
[----:B------:R1:W-:Y:S01]  /*bb20*/  STSM.16.M88.4 [R22], R80 ;  /* 0x0000005016007844 */ /* 0x0003e20000000200 */
[----:B--2---:R-:W-:Y:S02]  /*bb30*/  F2FP.F16.F32.PACK_AB R8, R97, R96 ;  /* 0x000000606108723e */ /* 0x004fe400000000ff */
[----:B------:R-:W-:Y:S02]  /*bb40*/  F2FP.F16.F32.PACK_AB R9, R99, R98 ;  /* 0x000000626309723e */ /* 0x000fe400000000ff */
[----:B------:R-:W-:Y:S02]  /*bb50*/  F2FP.F16.F32.PACK_AB R10, R101, R100 ;  /* 0x00000064650a723e */ /* 0x000fe400000000ff */
[----:B------:R-:W-:Y:S02]  /*bb60*/  F2FP.F16.F32.PACK_AB R11, R103, R102 ;  /* 0x00000066670b723e */ /* 0x000fe400000000ff */
        /* <DEDUP_REMOVED lines=9> */
[----:B------:R-:W-:Y:S04]  /*bc00*/  STSM.16.M88.4 [R126], R88 ;  /* 0x000000587e007844 */ /* 0x000fe80000000200 */
[----:B------:R-:W-:Y:S04]  /*bc10*/  STSM.16.M88.4 [R128], R8 ;  /* 0x0000000880007844 */ /* 0x000fe80000000200 */
[----:B------:R-:W-:Y:S04]  /*bc20*/  STSM.16.M88.4 [R130], R12 ;  /* 0x0000000c82007844 */ /* 0x000fe80000000200 */
[----:B------:R1:W-:Y:S01]  /*bc30*/  STSM.16.M88.4 [R18], R80 ;  /* 0x0000005012007844 */ /* 0x0003e20000000200 */
[----:B------:R-:W-:Y:S01]  /*bc40*/  BAR.SYNC.DEFER_BLOCKING 0x1, 0x100 ;  /* 0x0044000000007b1d */ /* 0x000fe20000010000 */
[----:B------:R-:W-:-:S04]  /*bc50*/  ISETP.NE.U32.AND P0, PT, RZ, UR14, PT ;  /* 0x0000000eff007c0c */ /* 0x000fc8000bf05070 */
[----:B------:R-:W-:Y:S01]  /*bc60*/  ISETP.NE.AND.EX P0, PT, RZ, UR15, PT, P0 ;  /* 0x0000000fff007c0c */ /* 0x000fe2000bf05300 */
[----:B0-----:R-:W-:Y:S02]  /*bc70*/  IMAD.U32 R84, RZ, RZ, UR9 ;  /* 0x00000009ff547e24 */ /* 0x001fe4000f8e00ff */
[----:B------:R-:W-:Y:S01]  /*bc80*/  IMAD.U32 R85, RZ, RZ, UR12 ;  /* 0x0000000cff557e24 */ /* 0x000fe2000f8e00ff */
[----:B------:R-:W-:Y:S01]  /*bc90*/  ULDC.64 UR12, c[0x0][0xc08] ;  /* 0x00030200000c7ab9 */ /* 0x000fe20000000a00 */
[----:B-1----:R-:W0:Y:S08]  /*bca0*/  LDC R18, c[0x0][0xbe8] ;  /* 0x0002fa00ff127b82 */ /* 0x002e300000000800 */
[----:B------:R-:W2:Y:S01]  /*bcb0*/  @P0 LDG.E R22, desc[UR24][R84.64] ;  /* 0x0000001854160981 */ /* 0x000ea2000c1e1900 */
[----:B------:R-:W-:-:S04]  /*bcc0*/  UISETP.NE.U32.AND UP0, UPT, UR12, URZ, UPT ;  /* 0x0000003f0c00728c */ /* 0x000fc8000bf05070 */
[----:B------:R-:W-:Y:S01]  /*bcd0*/  UISETP.NE.AND.EX UP0, UPT, UR13, URZ, UPT, UP0 ;  /* 0x0000003f0d00728c */ /* 0x000fe2000bf05300 */
[----:B0-----:R-:W-:-:S10]  /*bce0*/  ISETP.NE.AND P1, PT, R18, 0x1, PT ;  /* 0x000000011200780c */ /* 0x001fd40003f25270 */
[----:B------:R-:W-:Y:S01]  /*bcf0*/  @UP0 UIADD3 UR12, UP1, UR4, UR12, URZ ;  /* 0x0000000c040c0290 */ /* 0x000fe2000ff3e03f */
[----:B------:R-:W-:Y:S02]  /*bd00*/  PLOP3.LUT P4, PT, PT, PT, UP0, 0x80, 0x0 ;  /* 0x000000000000781c */ /* 0x000fe40003f8f008 */
[----:B------:R-:W-:Y:S01]  /*bd10*/  ULDC UR4, c[0x0][0xa88] ;  /* 0x0002a20000047ab9 */ /* 0x000fe20000000800 */
[----:B------:R-:W-:Y:S01]  /*bd20*/  @UP0 UIADD3.X UR13, UR16, UR13, URZ, UP1, !UPT ;  /* 0x0000000d100d0290 */ /* 0x000fe20008ffe43f */
[----:B------:R-:W-:Y:S01]  /*bd30*/  IMAD.U32 R5, RZ, RZ, UR4 ;  /* 0x00000004ff057e24 */ /* 0x000fe2000f8e00ff */
[----:B------:R-:W-:Y:S01]  /*bd40*/  UISETP.NE.AND UP0, UPT, UR21, URZ, UPT ;  /* 0x0000003f1500728c */ /* 0x000fe2000bf05270 */
[----:B------:R-:W-:Y:S01]  /*bd50*/  ULDC UR4, c[0x0][0xad4] ;  /* 0x0002b50000047ab9 */ /* 0x000fe20000000800 */
[----:B------:R-:W0:Y:S02]  /*bd60*/  @P1 LDC R10, c[0x0][0xbec] ;  /* 0x0002fb00ff0a1b82 */ /* 0x000e240000000800 */
[----:B------:R-:W-:Y:S01]  /*bd70*/  USEL UR4, UR21, UR4, UP0 ;  /* 0x0000000415047287 */ /* 0x000fe20008000000 */
[----:B------:R-:W-:-:S03]  /*bd80*/  UMOV UR22, 0x9b8 ;  /* 0x000009b800167882 */ /* 0x000fc60000000000 */
[----:B------:R-:W-:Y:S02]  /*bd90*/  UISETP.GT.AND UP1, UPT, UR4, 0x1, UPT ;  /* 0x000000010400788c */ /* 0x000fe4000bf24270 */
[----:B------:R-:W1:Y:S02]  /*bda0*/  @P1 LDC R13, c[0x0][0xbf0] ;  /* 0x0002fc00ff0d1b82 */ /* 0x000e640000000800 */
[----:B------:R-:W-:Y:S02]  /*bdb0*/  USEL UR22, UR22, 0x978, UP1 ;  /* 0x0000097816167887 */ /* 0x000fe40008800000 */
[----:B------:R-:W-:Y:S01]  /*bdc0*/  UISETP.NE.U32.AND UP0, UPT, UR14, URZ, UPT ;  /* 0x0000003f0e00728c */ /* 0x000fe2000bf05070 */
[----:B------:R-:W-:Y:S01]  /*bdd0*/  IMAD.U32 R15, RZ, RZ, UR20 ;  /* 0x00000014ff0f7e24 */ /* 0x000fe2000f8e00ff */
[----:B------:R-:W-:Y:S01]  /*bde0*/  UMOV UR4, URZ ;  /* 0x0000003f00047c82 */ /* 0x000fe20008000000 */
[----:B------:R-:W-:Y:S01]  /*bdf0*/  IMAD.U32 R8, RZ, RZ, UR12 ;  /* 0x0000000cff087e24 */ /* 0x000fe2000f8e00ff */
[----:B------:R-:W-:Y:S01]  /*be00*/  UISETP.NE.AND.EX UP0, UPT, UR15, URZ, UPT, UP0 ;  /* 0x0000003f0f00728c */ /* 0x000fe2000bf05300 */
[----:B------:R-:W-:-:S02]  /*be10*/  IMAD.U32 R9, RZ, RZ, UR13 ;  /* 0x0000000dff097e24 */ /* 0x000fc4000f8e00ff */
[----:B---3--:R-:W-:Y:S01]  /*be20*/  IMAD R15, R15, 0x80, R138 ;  /* 0x000000800f0f7824 */ /* 0x008fe200078e028a */
[----:B------:R-:W-:Y:S02]  /*be30*/  USEL UR9, UR18, URZ, !UP0 ;  /* 0x0000003f12097287 */ /* 0x000fe4000c000000 */
[----:B------:R0:W5:Y:S01]  /*be40*/  @P4 LDG.E R5, desc[UR24][R8.64] ;  /* 0x0000001808054981 */ /* 0x000162000c1e1900 */
[----:B------:R-:W-:Y:S01]  /*be50*/  USEL UR20, UR19, URZ, UP1 ;  /* 0x0000003f13147287 */ /* 0x000fe20008800000 */
[----:B------:R-:W-:Y:S01]  /*be60*/  ULDC.64 UR12, c[0x0][UR22+0x218] ;  /* 0x00008600160c7abb */ /* 0x000fe20008000a00 */
[----:B------:R-:W-:Y:S01]  /*be70*/  ULDC.64 UR14, c[0x0][UR22+0x220] ;  /* 0x00008800160e7abb */ /* 0x000fe20008000a00 */
[----:B------:R-:W-:Y:S02]  /*be80*/  USEL UR21, UR17, URZ, !UP0 ;  /* 0x0000003f11157287 */ /* 0x000fe4000c000000 */
[----:B------:R-:W-:Y:S01]  /*be90*/  UIMAD.WIDE.U32 UR18, UR12, UR23, URZ ;  /* 0x000000170c1272a5 */ /* 0x000fe2000f8e003f */
[----:B------:R-:W-:Y:S01]  /*bea0*/  ULDC.64 UR16, c[0x0][UR22+0x228] ;  /* 0x00008a0016107abb */ /* 0x000fe20008000a00 */
[----:B0-----:R-:W-:Y:S01]  /*beb0*/  @P1 IMAD.HI.U32 R8, R15, R10, RZ ;  /* 0x0000000a0f081227 */ /* 0x001fe200078e00ff */
[----:B------:R-:W-:-:S02]  /*bec0*/  UIMAD UR15, UR15, UR9, URZ ;  /* 0x000000090f0f72a4 */ /* 0x000fc4000f8e023f */
[----:B------:R-:W-:Y:S01]  /*bed0*/  UIMAD UR23, UR13, UR23, URZ ;  /* 0x000000170d1772a4 */ /* 0x000fe2000f8e023f */
[----:B------:R-:W-:Y:S01]  /*bee0*/  IMAD.MOV.U32 R11, RZ, RZ, R15 ;  /* 0x000000ffff0b7224 */ /* 0x000fe200078e000f */
[----:B------:R-:W-:Y:S02]  /*bef0*/  UIMAD.WIDE.U32 UR12, UR14, UR9, URZ ;  /* 0x000000090e0c72a5 */ /* 0x000fe4000f8e003f */
[----:B------:R-:W-:Y:S01]  /*bf00*/  UIMAD.WIDE.U32 UR24, UR16, UR20, URZ ;  /* 0x00000014101872a5 */ /* 0x000fe2000f8e003f */
[----:B-1----:R-:W-:Y:S01]  /*bf10*/  @P1 SHF.R.U32.HI R11, RZ, R13, R8 ;  /* 0x0000000dff0b1219 */ /* 0x002fe20000011608 */
[----:B------:R-:W-:Y:S02]  /*bf20*/  UIMAD UR16, UR17, UR20, URZ ;  /* 0x00000014111072a4 */ /* 0x000fe4000f8e023f */
[----:B------:R-:W-:Y:S02]  /*bf30*/  UIMAD UR15, UR14, UR21, UR15 ;  /* 0x000000150e0f72a4 */ /* 0x000fe4000f8e020f */
[----:B------:R-:W-:Y:S01]  /*bf40*/  UIADD3 UR23, UR19, UR23, URZ ;  /* 0x0000001713177290 */ /* 0x000fe2000fffe03f */
[----:B------:R-:W-:Y:S01]  /*bf50*/  IMAD.MOV R13, RZ, RZ, -R11 ;  /* 0x000000ffff0d7224 */ /* 0x000fe200078e0a0b */
[----:B------:R-:W-:Y:S01]  /*bf60*/  UIADD3 UR14, UR13, UR15, URZ ;  /* 0x0000000f0d0e7290 */ /* 0x000fe2000fffe03f */
[----:B------:R-:W-:-:S02]  /*bf70*/  IMAD.U32 R8, RZ, RZ, UR24 ;  /* 0x00000018ff087e24 */ /* 0x000fc4000f8e00ff */
[----:B------:R-:W-:Y:S01]  /*bf80*/  IMAD.U32 R9, RZ, RZ, UR25 ;  /* 0x00000019ff097e24 */ /* 0x000fe2000f8e00ff */
[----:B------:R-:W-:Y:S01]  /*bf90*/  SHF.R.S32.HI R9, RZ, 0x1f, R11 ;  /* 0x0000001fff097819 */ /* 0x000fe2000001140b */
[----:B------:R-:W-:-:S05]  /*bfa0*/  IMAD R13, R18, R13, R15 ;  /* 0x0000000d120d7224 */ /* 0x000fca00078e020f */
[----:B------:R-:W-:Y:S02]  /*bfb0*/  SHF.R.S32.HI R10, RZ, 0x1f, R13 ;  /* 0x0000001fff0a7819 */ /* 0x000fe4000001140d */
[----:B--2---:R-:W-:-:S13]  /*bfc0*/  @P0 R2UR UR4, R22 ;  /* 0x00000000160402ca */ /* 0x004fda00000e0000 */
[----:B------:R-:W-:Y:S02]  /*bfd0*/  UIADD3 UR18, UP0, UP2, UR12, UR18, UR4 ;  /* 0x000000120c127290 */ /* 0x000fe4000fa1e004 */
[----:B------:R-:W-:Y:S02]  /*bfe0*/  UIADD3 UR12, UR25, UR16, URZ ;  /* 0x00000010190c7290 */ /* 0x000fe4000fffe03f */
[----:B------:R-:W-:Y:S02]  /*bff0*/  USHF.R.S32.HI UR16, URZ, 0x1f, UR4 ;  /* 0x0000001f3f107899 */ /* 0x000fe40008011404 */
[----:B------:R-:W-:Y:S02]  /*c000*/  IADD3 R8, P2, P3, R11, UR18, R8 ;  /* 0x000000120b087c10 */ /* 0x000fe4000fb5e008 */
[----:B------:R-:W-:Y:S01]  /*c010*/  UIADD3.X UR14, UR14, UR23, UR16, UP0, UP2 ;  /* 0x000000170e0e7290 */ /* 0x000fe200087e4410 */
[----:B------:R-:W-:Y:S01]  /*c020*/  IMAD.U32 R12, RZ, RZ, UR12 ;  /* 0x0000000cff0c7e24 */ /* 0x000fe2000f8e00ff */
[----:B------:R-:W-:-:S02]  /*c030*/  ULDC.64 UR12, c[0x0][UR22+0x210] ;  /* 0x00008400160c7abb */ /* 0x000fc40008000a00 */
[----:B------:R-:W-:Y:S02]  /*c040*/  IMAD R11, R13, UR13, RZ ;  /* 0x0000000d0d0b7c24 */ /* 0x000fe4000f8e02ff */
[----:B------:R-:W-:Y:S01]  /*c050*/  IADD3.X R9, R9, UR14, R12, P2, P3 ;  /* 0x0000000e09097c10 */ /* 0x000fe200097e640c */
[----:B------:R-:W-:Y:S01]  /*c060*/  ULDC.64 UR14, c[0x0][0xba8] ;  /* 0x0002ea00000e7ab9 */ /* 0x000fe20000000a00 */
[----:B------:R-:W-:Y:S01]  /*c070*/  IMAD R11, R10, UR12, R11 ;  /* 0x0000000c0a0b7c24 */ /* 0x000fe2000f8e020b */
[----:B------:R-:W-:Y:S01]  /*c080*/  @!UP1 ULDC UR14, c[0x0][0xb50] ;  /* 0x0002d400000e9ab9 */ /* 0x000fe20000000800 */
[----:B------:R-:W-:Y:S01]  /*c090*/  @!UP1 ULDC UR15, c[0x0][0xb54] ;  /* 0x0002d500000f9ab9 */ /* 0x000fe20000000800 */
[----:B------:R-:W-:-:S04]  /*c0a0*/  IMAD.WIDE.U32 R8, R13, UR12, R8 ;  /* 0x0000000c0d087c25 */ /* 0x000fc8000f8e0008 */
[----:B------:R-:W-:Y:S01]  /*c0b0*/  IMAD.IADD R9, R9, 0x1, R11 ;  /* 0x0000000109097824 */ /* 0x000fe200078e020b */
[----:B------:R-:W-:-:S04]  /*c0c0*/  LEA R12, P2, R8, UR14, 0x2 ;  /* 0x0000000e080c7c11 */ /* 0x000fc8000f8410ff */
[----:B------:R-:W-:Y:S01]  /*c0d0*/  LEA.HI.X R14, R8, UR15, R9, 0x2, P2 ;  /* 0x0000000f080e7c11 */ /* 0x000fe200090f1409 */
[----:B------:R-:W-:Y:S08]  /*c0e0*/  @P4 BRA `(.L_x_203) ;  /* 0x0000000000144947 */ /* 0x000ff00003800000 */
[----:B------:R-:W-:Y:S05]  /*c0f0*/  @!P0 BRA `(.L_x_203) ;  /* 0x0000000000108947 */ /* 0x000fea0003800000 */
[----:B------:R-:W-:Y:S02]  /*c100*/  ULDC.64 UR12, c[0x0][0x208] ;  /* 0x00008200000c7ab9 */ /* 0x000fe40000000a00 */
[----:B------:R-:W2:Y:S04]  /*c110*/  LDG.E R8, desc[UR12][R84.64] ;  /* 0x0000000c54087981 */ /* 0x000ea8000c1e1900 */
[----:B-----5:R-:W2:Y:S02]  /*c120*/  LDG.E R5, desc[UR12][R84.64+0x4] ;  /* 0x0000040c54057981 */ /* 0x020ea4000c1e1900 */
[----:B--2---:R-:W-:-:S07]  /*c130*/  IMAD.IADD R5, R5, 0x1, -R8 ;  /* 0x0000000105057824 */ /* 0x004fce00078e0a08 */
.L_x_203:
[----:B------:R-:W2:Y:S01]  /*c140*/  LDL R13, [R1+0x54] ;  /* 0x00005400010d7983 */ /* 0x000ea20000100800 */
[----:B------:R-:W-:Y:S01]  /*c150*/  R2UR UR12, R229 ;  /* 0x00000000e50c72ca */ /* 0x000fe200000e0000 */
[----:B-----5:R-:W-:Y:S01]  /*c160*/  IMAD R80, R5, R18, RZ ;  /* 0x0000001205507224 */ /* 0x020fe200078e02ff */
[----:B------:R-:W-:Y:S01]  /*c170*/  LOP3.LUT P0, RZ, R234, 0x3, RZ, 0xc0, !PT ;  /* 0x00000003eaff7812 */ /* 0x000fe2000780c0ff */
[----:B------:R-:W-:Y:S04]  /*c180*/  SHFL.IDX PT, R8, R12, RZ, 0x1c1f ;  /* 0x001c1fff0c087589 */ /* 0x000fe800000e0000 */
[----:B------:R-:W0:Y:S04]  /*c190*/  SHFL.IDX PT, R9, R14, RZ, 0x1c1f ;  /* 0x001c1fff0e097589 */ /* 0x000e2800000e0000 */
[----:B------:R-:W-:Y:S02]  /*c1a0*/  SHFL.IDX PT, R10, R12, 0x1, 0x1c1f ;  /* 0x003c1f000c0a7f89 */ /* 0x000fe400000e0000 */
[----:B------:R-:W-:Y:S01]  /*c1b0*/  IMAD.U32 R81, RZ, RZ, UR12 ;  /* 0x0000000cff517e24 */ /* 0x000fe2000f8e00ff */
[----:B------:R-:W-:Y:S01]  /*c1c0*/  ULDC.64 UR12, c[0x0][0x208] ;  /* 0x00008200000c7ab9 */ /* 0x000fe20000000a00 */
[----:B------:R-:W1:Y:S02]  /*c1d0*/  SHFL.IDX PT, R11, R14, 0x1, 0x1c1f ;  /* 0x003c1f000e0b7f89 */ /* 0x000e6400000e0000 */
[----:B--2---:R-:W-:-:S04]  /*c1e0*/  IMAD R81, R81, 0x80, R13 ;  /* 0x0000008051517824 */ /* 0x004fc800078e020d */
[C---:B------:R-:W-:Y:S01]  /*c1f0*/  VIADD R13, R81.reuse, 0x8 ;  /* 0x00000008510d7836 */ /* 0x040fe20000000000 */
[----:B------:R-:W-:-:S04]  /*c200*/  ISETP.GE.OR P2, PT, R81, R80, P0 ;  /* 0x000000505100720c */ /* 0x000fc80000746670 */
[----:B------:R-:W-:-:S09]  /*c210*/  ISETP.GE.OR P0, PT, R13, R80, P0 ;  /* 0x000000500d00720c */ /* 0x000fd20000706670 */
[----:B0-----:R0:W-:Y:S04]  /*c220*/  @!P2 ST.E desc[UR12][R8.64], R0 ;  /* 0x000000000800a985 */ /* 0x0011e8000c10190c */
[----:B-1----:R0:W-:Y:S01]  /*c230*/  @!P0 ST.E desc[UR12][R10.64], R4 ;  /* 0x000000040a008985 */ /* 0x0021e2000c10190c */
[----:B------:R-:W-:-:S13]  /*c240*/  PLOP3.LUT P0, PT, PT, PT, UP1, 0x80, 0x0 ;  /* 0x000000000000781c */ /* 0x000fda0003f0f018 */
[----:B0-----:R-:W-:Y:S05]  /*c250*/  @P0 BRA `(.L_x_204) ;  /* 0x0000000c006c0947 */ /* 0x001fea0003800000 */
[----:B------:R-:W-:Y:S01]  /*c260*/  IMAD.SHL.U32 R3, R19, 0x8, RZ ;  /* 0x0000000813037824 */ /* 0x000fe200078e00ff */
[----:B------:R-:W0:Y:S01]  /*c270*/  @P1 LDC R57, c[0x0][0xbec] ;  /* 0x0002fb00ff391b82 */ /* 0x000e220000000800 */
[----:B------:R-:W-:Y:S01]  /*c280*/  IMAD.MOV.U32 R5, RZ, RZ, 0x2 ;  /* 0x00000002ff057424 */ /* 0x000fe200078e00ff */
[----:B------:R-:W-:Y:S01]  /*c290*/  R2UR UR17, R229 ;  /* 0x00000000e51172ca */ /* 0x000fe200000e0000 */
[----:B------:R-:W-:Y:S01]  /*c2a0*/  IMAD R4, R230, 0x40, R3 ;  /* 0x00000040e6047824 */ /* 0x000fe200078e0203 */
[----:B------:R-:W-:Y:S01]  /*c2b0*/  ULDC.64 UR12, c[0x0][0x208] ;  /* 0x00008200000c7ab9 */ /* 0x000fe20000000a00 */
[----:B------:R-:W-:Y:S01]  /*c2c0*/  ULDC.64 UR14, c[0x0][0xaa0] ;  /* 0x0002a800000e7ab9 */ /* 0x000fe20000000a00 */
[----:B------:R-:W-:Y:S01]  /*c2d0*/  R2UR UR18, R228 ;  /* 0x00000000e41272ca */ /* 0x000fe200000e0000 */
[----:B------:R-:W-:Y:S01]  /*c2e0*/  IMAD.WIDE R4, R4, R5, UR10 ;  /* 0x0000000a04047e25 */ /* 0x000fe2000f8e0205 */
[----:B------:R-:W1:Y:S02]  /*c2f0*/  @P1 LDC R61, c[0x0][0xbf0] ;  /* 0x0002fc00ff3d1b82 */ /* 0x000e640000000800 */
[----:B------:R-:W-:-:S02]  /*c300*/  IADD3 R9, P4, R4, 0x1000, RZ ;  /* 0x0000100004097810 */ /* 0x000fc40007f9e0ff */
[C---:B------:R-:W-:Y:S02]  /*c310*/  IADD3 R13, P3, R4.reuse, 0x2000, RZ ;  /* 0x00002000040d7810 */ /* 0x040fe40007f7e0ff */
[C---:B------:R-:W-:Y:S02]  /*c320*/  IADD3 R21, P6, R4.reuse, 0x3000, RZ ;  /* 0x0000300004157810 */ /* 0x040fe40007fde0ff */
[C---:B------:R-:W-:Y:S02]  /*c330*/  IADD3 R25, P5, R4.reuse, 0x4000, RZ ;  /* 0x0000400004197810 */ /* 0x040fe40007fbe0ff */
[----:B------:R-:W-:Y:S02]  /*c340*/  IADD3 R29, P2, R4, 0x5000, RZ ;  /* 0x00005000041d7810 */ /* 0x000fe40007f5e0ff */
[----:B------:R-:W-:Y:S02]  /*c350*/  LOP3.LUT R8, R9, 0x380, RZ, 0xc0, !PT ;  /* 0x0000038009087812 */ /* 0x000fe400078ec0ff */
[----:B------:R-:W-:-:S02]  /*c360*/  LOP3.LUT R12, R13, 0x380, RZ, 0xc0, !PT ;  /* 0x000003800d0c7812 */ /* 0x000fc400078ec0ff */
[----:B------:R-:W-:Y:S02]  /*c370*/  LOP3.LUT R20, R21, 0x380, RZ, 0xc0, !PT ;  /* 0x0000038015147812 */ /* 0x000fe400078ec0ff */
[----:B------:R-:W-:Y:S02]  /*c380*/  LOP3.LUT R24, R25, 0x380, RZ, 0xc0, !PT ;  /* 0x0000038019187812 */ /* 0x000fe400078ec0ff */
[----:B------:R-:W-:Y:S02]  /*c390*/  LOP3.LUT R28, R29, 0x380, RZ, 0xc0, !PT ;  /* 0x000003801d1c7812 */ /* 0x000fe400078ec0ff */
[----:B------:R-:W-:Y:S02]  /*c3a0*/  SHF.R.U64 R8, R8, 0x3, RZ ;  /* 0x0000000308087819 */ /* 0x000fe400000012ff */
[----:B------:R-:W-:Y:S02]  /*c3b0*/  SHF.R.U64 R12, R12, 0x3, RZ ;  /* 0x000000030c0c7819 */ /* 0x000fe400000012ff */
[----:B------:R-:W-:-:S02]  /*c3c0*/  SHF.R.U64 R20, R20, 0x3, RZ ;  /* 0x0000000314147819 */ /* 0x000fc400000012ff */
[----:B------:R-:W-:Y:S02]  /*c3d0*/  SHF.R.U64 R24, R24, 0x3, RZ ;  /* 0x0000000318187819 */ /* 0x000fe400000012ff */
[----:B------:R-:W-:Y:S02]  /*c3e0*/  SHF.R.U64 R28, R28, 0x3, RZ ;  /* 0x000000031c1c7819 */ /* 0x000fe400000012ff */
[----:B------:R-:W-:Y:S01]  /*c3f0*/  LOP3.LUT R8, R8, R9, RZ, 0x3c, !PT ;  /* 0x0000000908087212 */ /* 0x000fe200078e3cff */
[--C-:B------:R-:W-:Y:S01]  /*c400*/  IMAD.X R9, RZ, RZ, R5.reuse, P4 ;  /* 0x000000ffff097224 */ /* 0x100fe200020e0605 */
[----:B------:R-:W-:Y:S01]  /*c410*/  LOP3.LUT R12, R12, R13, RZ, 0x3c, !PT ;  /* 0x0000000d0c0c7212 */ /* 0x000fe200078e3cff */
[--C-:B------:R-:W-:Y:S01]  /*c420*/  IMAD.X R13, RZ, RZ, R5.reuse, P3 ;  /* 0x000000ffff0d7224 */ /* 0x100fe200018e0605 */
[----:B------:R-:W-:Y:S01]  /*c430*/  LOP3.LUT R20, R20, R21, RZ, 0x3c, !PT ;  /* 0x0000001514147212 */ /* 0x000fe200078e3cff */
[--C-:B------:R-:W-:Y:S01]  /*c440*/  IMAD.X R21, RZ, RZ, R5.reuse, P6 ;  /* 0x000000ffff157224 */ /* 0x100fe200030e0605 */
[----:B------:R-:W-:Y:S01]  /*c450*/  LOP3.LUT R24, R24, R25, RZ, 0x3c, !PT ;  /* 0x0000001918187212 */ /* 0x000fe200078e3cff */
[--C-:B------:R-:W-:Y:S01]  /*c460*/  IMAD.X R25, RZ, RZ, R5.reuse, P5 ;  /* 0x000000ffff197224 */ /* 0x100fe200028e0605 */
[----:B------:R-:W-:Y:S01]  /*c470*/  LOP3.LUT R28, R28, R29, RZ, 0x3c, !PT ;  /* 0x0000001d1c1c7212 */ /* 0x000fe200078e3cff */
[----:B------:R-:W-:Y:S01]  /*c480*/  IMAD.X R29, RZ, RZ, R5, P2 ;  /* 0x000000ffff1d7224 */ /* 0x000fe200010e0605 */
[C---:B------:R-:W-:Y:S01]  /*c490*/  IADD3 R33, P0, R4.reuse, 0x6000, RZ ;  /* 0x0000600004217810 */ /* 0x040fe20007f1e0ff */
[----:B------:R-:W5:Y:S01]  /*c4a0*/  LD.E.128 R12, desc[UR12][R12.64] ;  /* 0x0000000c0c0c7980 */ /* 0x000f62000c101d00 */
[----:B------:R-:W-:-:S02]  /*c4b0*/  IADD3 R37, P4, R4, 0x7000, RZ ;  /* 0x0000700004257810 */ /* 0x000fc40007f9e0ff */
[C---:B------:R-:W-:Y:S01]  /*c4c0*/  IADD3 R41, P3, R4.reuse, 0x8000, RZ ;  /* 0x0000800004297810 */ /* 0x040fe20007f7e0ff */
[----:B------:R-:W5:Y:S01]  /*c4d0*/  LD.E.128 R20, desc[UR12][R20.64] ;  /* 0x0000000c14147980 */ /* 0x000f62000c101d00 */
[C---:B------:R-:W-:Y:S02]  /*c4e0*/  IADD3 R45, P6, R4.reuse, 0x9000, RZ ;  /* 0x00009000042d7810 */ /* 0x040fe40007fde0ff */
[C---:B------:R-:W-:Y:S01]  /*c4f0*/  IADD3 R49, P5, R4.reuse, 0xa000, RZ ;  /* 0x0000a00004317810 */ /* 0x040fe20007fbe0ff */
[----:B------:R-:W5:Y:S01]  /*c500*/  LD.E.128 R24, desc[UR12][R24.64] ;  /* 0x0000000c18187980 */ /* 0x000f62000c101d00 */
[----:B------:R-:W-:Y:S02]  /*c510*/  IADD3 R7, P2, R4, 0xb000, RZ ;  /* 0x0000b00004077810 */ /* 0x000fe40007f5e0ff */
[----:B------:R-:W-:Y:S01]  /*c520*/  LOP3.LUT R32, R33, 0x380, RZ, 0xc0, !PT ;  /* 0x0000038021207812 */ /* 0x000fe200078ec0ff */
[----:B------:R-:W5:Y:S01]  /*c530*/  LD.E.128 R28, desc[UR12][R28.64] ;  /* 0x0000000c1c1c7980 */ /* 0x000f62000c101d00 */
[----:B------:R-:W-:Y:S01]  /*c540*/  LOP3.LUT R36, R37, 0x380, RZ, 0xc0, !PT ;  /* 0x0000038025247812 */ /* 0x000fe200078ec0ff */
[----:B------:R-:W-:Y:S01]  /*c550*/  IMAD.X R53, RZ, RZ, R5, P2 ;  /* 0x000000ffff357224 */ /* 0x000fe200010e0605 */
[----:B------:R-:W-:-:S02]  /*c560*/  LOP3.LUT R40, R41, 0x380, RZ, 0xc0, !PT ;  /* 0x0000038029287812 */ /* 0x000fc400078ec0ff */
[----:B------:R-:W-:Y:S02]  /*c570*/  LOP3.LUT R44, R45, 0x380, RZ, 0xc0, !PT ;  /* 0x000003802d2c7812 */ /* 0x000fe400078ec0ff */
[----:B------:R-:W-:Y:S02]  /*c580*/  LOP3.LUT R48, R49, 0x380, RZ, 0xc0, !PT ;  /* 0x0000038031307812 */ /* 0x000fe400078ec0ff */
[----:B------:R-:W-:Y:S02]  /*c590*/  LOP3.LUT R11, R4, 0x380, RZ, 0xc0, !PT ;  /* 0x00000380040b7812 */ /* 0x000fe400078ec0ff */
[----:B------:R-:W-:Y:S02]  /*c5a0*/  LOP3.LUT R0, R7, 0x380, RZ, 0xc0, !PT ;  /* 0x0000038007007812 */ /* 0x000fe400078ec0ff */
[----:B------:R-:W-:Y:S02]  /*c5b0*/  SHF.R.U64 R32, R32, 0x3, RZ ;  /* 0x0000000320207819 */ /* 0x000fe400000012ff */
[----:B------:R-:W-:-:S02]  /*c5c0*/  SHF.R.U64 R36, R36, 0x3, RZ ;  /* 0x0000000324247819 */ /* 0x000fc400000012ff */
[----:B------:R-:W-:Y:S02]  /*c5d0*/  SHF.R.U64 R40, R40, 0x3, RZ ;  /* 0x0000000328287819 */ /* 0x000fe400000012ff */
[----:B------:R-:W-:Y:S02]  /*c5e0*/  SHF.R.U64 R44, R44, 0x3, RZ ;  /* 0x000000032c2c7819 */ /* 0x000fe400000012ff */
[----:B------:R-:W-:Y:S02]  /*c5f0*/  SHF.R.U64 R48, R48, 0x3, RZ ;  /* 0x0000000330307819 */ /* 0x000fe400000012ff */
        /* <DEDUP_REMOVED lines=12> */
[----:B------:R-:W-:Y:S01]  /*c6c0*/  LOP3.LUT R4, R11, R4, RZ, 0x3c, !PT ;  /* 0x000000040b047212 */ /* 0x000fe200078e3cff */
[----:B------:R-:W5:Y:S01]  /*c6d0*/  LD.E.128 R32, desc[UR12][R32.64] ;  /* 0x0000000c20207980 */ /* 0x000f62000c101d00 */
[----:B------:R-:W-:-:S03]  /*c6e0*/  LOP3.LUT R52, R0, R7, RZ, 0x3c, !PT ;  /* 0x0000000700347212 */ /* 0x000fc600078e3cff */
[----:B------:R-:W5:Y:S04]  /*c6f0*/  LD.E.128 R8, desc[UR12][R8.64] ;  /* 0x0000000c08087980 */ /* 0x000f68000c101d00 */
[----:B------:R-:W5:Y:S04]  /*c700*/  LD.E.128 R4, desc[UR12][R4.64] ;  /* 0x0000000c04047980 */ /* 0x000f68000c101d00 */
[----:B------:R-:W5:Y:S04]  /*c710*/  LD.E.128 R36, desc[UR12][R36.64] ;  /* 0x0000000c24247980 */ /* 0x000f68000c101d00 */
[----:B------:R-:W5:Y:S04]  /*c720*/  LD.E.128 R40, desc[UR12][R40.64] ;  /* 0x0000000c28287980 */ /* 0x000f68000c101d00 */
[----:B------:R-:W5:Y:S04]  /*c730*/  LD.E.128 R44, desc[UR12][R44.64] ;  /* 0x0000000c2c2c7980 */ /* 0x000f68000c101d00 */
[----:B------:R-:W5:Y:S04]  /*c740*/  LD.E.128 R48, desc[UR12][R48.64] ;  /* 0x0000000c30307980 */ /* 0x000f68000c101d00 */
[----:B------:R-:W5:Y:S01]  /*c750*/  LD.E.128 R52, desc[UR12][R52.64] ;  /* 0x0000000c34347980 */ /* 0x000f62000c101d00 */
[----:B------:R-:W-:-:S02]  /*c760*/  UIMAD UR12, UR16, UR14, URZ ;  /* 0x0000000e100c72a4 */ /* 0x000fc4000f8e023f */
[----:B------:R-:W-:Y:S01]  /*c770*/  UIMAD.WIDE.U32 UR10, UR4, UR14, URZ ;  /* 0x0000000e040a72a5 */ /* 0x000fe2000f8e003f */
[----:B------:R-:W-:Y:S01]  /*c780*/  IMAD R0, R19, 0x20, R230 ;  /* 0x0000002013007824 */ /* 0x000fe200078e02e6 */
[----:B------:R-:W-:Y:S01]  /*c790*/  UIMAD UR12, UR4, UR15, UR12 ;  /* 0x0000000f040c72a4 */ /* 0x000fe2000f8e020c */
[----:B------:R-:W-:Y:S01]  /*c7a0*/  IMAD.U32 R59, RZ, RZ, UR17 ;  /* 0x00000011ff3b7e24 */ /* 0x000fe2000f8e00ff */
[----:B------:R-:W-:Y:S01]  /*c7b0*/  USHF.R.S32.HI UR4, URZ, 0x1f, UR9 ;  /* 0x0000001f3f047899 */ /* 0x000fe20008011409 */
[----:B------:R-:W-:Y:S01]  /*c7c0*/  @!PT LDS RZ, [RZ] ;  /* 0x00000000fffff984 */ /* 0x000fe20000000800 */
[----:B------:R-:W-:Y:S01]  /*c7d0*/  @!PT LDS RZ, [RZ] ;  /* 0x00000000fffff984 */ /* 0x000fe20000000800 */
[----:B------:R-:W-:Y:S01]  /*c7e0*/  @!PT LDS RZ, [RZ] ;  /* 0x00000000fffff984 */ /* 0x000fe20000000800 */
[----:B------:R-:W-:Y:S01]  /*c7f0*/  @!PT LDS RZ, [RZ] ;  /* 0x00000000fffff984 */ /* 0x000fe20000000800 */
[----:B------:R2:W-:Y:S06]  /*c800*/  MEMBAR.ALL.CTA ;  /* 0x0000000000007992 */ /* 0x0005ec0000008000 */
[----:B--2---:R-:W2:Y:S01]  /*c810*/  FENCE.VIEW.ASYNC.S ;  /* 0x00000000000073c6 */ /* 0x004ea20000000000 */
[----:B------:R-:W-:Y:S01]  /*c820*/  UIADD3 UR11, UR11, UR12, URZ ;  /* 0x0000000c0b0b7290 */ /* 0x000fe2000fffe03f */
[----:B------:R-:W-:Y:S01]  /*c830*/  IMAD R2, R59, 0x80, R0 ;  /* 0x000000803b027824 */ /* 0x000fe200078e0200 */
[----:B------:R-:W-:Y:S01]  /*c840*/  ULDC.64 UR14, c[0x0][0xaf0] ;  /* 0x0002bc00000e7ab9 */ /* 0x000fe20000000a00 */
[----:B------:R-:W-:-:S02]  /*c850*/  ULDC.64 UR12, c[0x0][0xae8] ;  /* 0x0002ba00000c7ab9 */ /* 0x000fc40000000a00 */
[----:B------:R-:W-:Y:S01]  /*c860*/  UIMAD.WIDE.U32 UR10, UR18, UR12, UR10 ;  /* 0x0000000c120a72a5 */ /* 0x000fe2000f8e000a */
[----:B0-----:R-:W-:Y:S01]  /*c870*/  @P1 IMAD.HI.U32 R0, R2, R57, RZ ;  /* 0x0000003902001227 */ /* 0x001fe200078e00ff */
[----:B------:R-:W-:Y:S02]  /*c880*/  UIMAD UR4, UR4, UR14, URZ ;  /* 0x0000000e040472a4 */ /* 0x000fe4000f8e023f */
[----:B------:R-:W-:Y:S01]  /*c890*/  UIMAD UR11, UR18, UR13, UR11 ;  /* 0x0000000d120b72a4 */ /* 0x000fe2000f8e020b */
[----:B------:R-:W-:Y:S01]  /*c8a0*/  IMAD.MOV.U32 R59, RZ, RZ, R2 ;  /* 0x000000ffff3b7224 */ /* 0x000fe200078e0002 */
[----:B-1----:R-:W-:Y:S01]  /*c8b0*/  @P1 SHF.R.U32.HI R59, RZ, R61, R0 ;  /* 0x0000003dff3b1219 */ /* 0x002fe20000011600 */
[----:B------:R-:W-:Y:S02]  /*c8c0*/  UIMAD UR4, UR9, UR15, UR4 ;  /* 0x0000000f090472a4 */ /* 0x000fe4000f8e0204 */
[----:B------:R-:W-:Y:S01]  /*c8d0*/  UIMAD.WIDE.U32 UR10, UR9, UR14, UR10 ;  /* 0x0000000e090a72a5 */ /* 0x000fe2000f8e000a */
[--C-:B------:R-:W-:Y:S01]  /*c8e0*/  SHF.R.S32.HI R0, RZ, 0x1f, R59.reuse ;  /* 0x0000001fff007819 */ /* 0x100fe2000001143b */
[----:B------:R-:W-:Y:S01]  /*c8f0*/  IMAD.MOV R61, RZ, RZ, -R59 ;  /* 0x000000ffff3d7224 */ /* 0x000fe200078e0a3b */
[----:B------:R-:W-:Y:S01]  /*c900*/  ULDC.64 UR12, c[0x0][0xae0] ;  /* 0x0002b800000c7ab9 */ /* 0x000fe20000000a00 */
[----:B------:R-:W-:-:S02]  /*c910*/  UIADD3 UR4, UR11, UR4, URZ ;  /* 0x000000040b047290 */ /* 0x000fc4000fffe03f */
[----:B------:R-:W-:Y:S02]  /*c920*/  IMAD R0, R0, UR12, RZ ;  /* 0x0000000c00007c24 */ /* 0x000fe4000f8e02ff */
[----:B------:R-:W-:Y:S02]  /*c930*/  IMAD R61, R18, R61, R2 ;  /* 0x0000003d123d7224 */ /* 0x000fe400078e0202 */
[----:B------:R-:W-:Y:S02]  /*c940*/  IMAD.U32 R57, RZ, RZ, UR11 ;  /* 0x0000000bff397e24 */ /* 0x000fe4000f8e00ff */
[----:B------:R-:W-:Y:S01]  /*c950*/  IMAD.U32 R56, RZ, RZ, UR10 ;  /* 0x0000000aff387e24 */ /* 0x000fe2000f8e00ff */
[----:B------:R-:W-:Y:S01]  /*c960*/  ULDC.64 UR10, c[0x0][0xad8] ;  /* 0x0002b600000a7ab9 */ /* 0x000fe20000000a00 */
[----:B------:R-:W-:Y:S02]  /*c970*/  IMAD.U32 R57, RZ, RZ, UR4 ;  /* 0x00000004ff397e24 */ /* 0x000fe4000f8e00ff */
[C---:B------:R-:W-:Y:S01]  /*c980*/  IMAD R63, R59.reuse, UR13, R0 ;  /* 0x0000000d3b3f7c24 */ /* 0x040fe2000f8e0200 */
[----:B------:R-:W-:Y:S01]  /*c990*/  SHF.R.S32.HI R0, RZ, 0x1f, R61 ;  /* 0x0000001fff007819 */ /* 0x000fe2000001143d */
[----:B------:R-:W-:-:S04]  /*c9a0*/  IMAD.WIDE.U32 R56, R59, UR12, R56 ;  /* 0x0000000c3b387c25 */ /* 0x000fc8000f8e0038 */
[----:B------:R-:W-:Y:S02]  /*c9b0*/  IMAD.U32 R65, RZ, RZ, UR17 ;  /* 0x00000011ff417e24 */ /* 0x000fe4000f8e00ff */
[----:B------:R-:W-:Y:S02]  /*c9c0*/  IMAD.IADD R57, R57, 0x1, R63 ;  /* 0x0000000139397824 */ /* 0x000fe400078e023f */
[----:B------:R-:W-:Y:S02]  /*c9d0*/  IMAD R0, R0, UR10, RZ ;  /* 0x0000000a00007c24 */ /* 0x000fe4000f8e02ff */
[----:B------:R-:W-:Y:S01]  /*c9e0*/  IMAD R65, R65, 0x80, R230 ;  /* 0x0000008041417824 */ /* 0x000fe200078e02e6 */
[----:B------:R-:W-:Y:S01]  /*c9f0*/  UIADD3 UR8, UR8, 0x36820, URZ ;  /* 0x0003682008087890 */ /* 0x000fe2000fffe03f */
[C---:B------:R-:W-:Y:S02]  /*ca00*/  IMAD R63, R61.reuse, UR11, R0 ;  /* 0x0000000b3d3f7c24 */ /* 0x040fe4000f8e0200 */
[----:B------:R-:W-:Y:S01]  /*ca10*/  IMAD.WIDE.U32 R56, R61, UR10, R56 ;  /* 0x0000000a3d387c25 */ /* 0x000fe2000f8e0038 */
[----:B------:R-:W-:Y:S01]  /*ca20*/  ISETP.GE.AND P2, PT, R65, R80, PT ;  /* 0x000000504100720c */ /* 0x000fe20003f46270 */
[----:B------:R-:W-:Y:S01]  /*ca30*/  ULDC.64 UR10, c[0x0][0xa80] ;  /* 0x0002a000000a7ab9 */ /* 0x000fe20000000a00 */
[----:B------:R-:W-:Y:S01]  /*ca40*/  UPRMT UR8, URZ, 0x654, UR8 ;  /* 0x000006543f087896 */ /* 0x000fe20008000008 */
[----:B------:R-:W-:Y:S01]  /*ca50*/  IMAD.IADD R57, R57, 0x1, R63 ;  /* 0x0000000139397824 */ /* 0x000fe200078e023f */
[----:B------:R-:W-:Y:S01]  /*ca60*/  LEA R0, P3, R56, UR10, 0x1 ;  /* 0x0000000a38007c11 */ /* 0x000fe2000f8608ff */
[----:B------:R-:W-:-:S03]  /*ca70*/  VIADD R59, R65, 0x20 ;  /* 0x00000020413b7836 */ /* 0x000fc60000000000 */
[----:B------:R-:W-:Y:S01]  /*ca80*/  LEA.HI.X R2, R56, UR11, R57, 0x1, P3 ;  /* 0x0000000b38027c11 */ /* 0x000fe200098f0c39 */
[----:B------:R-:W-:Y:S02]  /*ca90*/  VIADD R61, R65, 0x40 ;  /* 0x00000040413d7836 */ /* 0x000fe40000000000 */
[C---:B------:R-:W-:Y:S01]  /*caa0*/  VIADD R63, R3.reuse, 0x40 ;  /* 0x00000040033f7836 */ /* 0x040fe20000000000 */
[----:B--2---:R-:W-:Y:S01]  /*cab0*/  SYNCS.ARRIVE.TRANS64.RED.A1T0 RZ, [UR8], RZ ;  /* 0x000000ffffff79a7 */ /* 0x004fe20008100408 */
[----:B------:R-:W-:Y:S01]  /*cac0*/  VIADD R67, R3, 0x80 ;  /* 0x0000008003437836 */ /* 0x000fe20000000000 */
[----:B------:R0:W1:Y:S01]  /*cad0*/  SHFL.IDX PT, R60, R0, RZ, 0x181f ;  /* 0x00181fff003c7589 */ /* 0x00006200000e0000 */
[----:B------:R-:W-:Y:S03]  /*cae0*/  BSSY B1, `(.L_x_205) ;  /* 0x0000016000017945 */ /* 0x000fe60003800000 */
[----:B------:R0:W2:Y:S01]  /*caf0*/  SHFL.IDX PT, R18, R2, RZ, 0x181f ;  /* 0x00181fff02127589 */ /* 0x0000a200000e0000 */
[----:B------:R-:W-:-:S02]  /*cb00*/  ISETP.GE.AND P0, PT, R59, R80, PT ;  /* 0x000000503b00720c */ /* 0x000fc40003f06270 */
[----:B------:R-:W-:Y:S02]  /*cb10*/  ISETP.GE.AND P1, PT, R61, R80, PT ;  /* 0x000000503d00720c */ /* 0x000fe40003f26270 */
[----:B------:R-:W-:Y:S02]  /*cb20*/  SHF.R.S32.HI R62, RZ, 0x1f, R3 ;  /* 0x0000001fff3e7819 */ /* 0x000fe40000011403 */
[----:B------:R-:W-:Y:S02]  /*cb30*/  SHF.R.S32.HI R64, RZ, 0x1f, R63 ;  /* 0x0000001fff407819 */ /* 0x000fe4000001143f */
[----:B------:R-:W-:Y:S01]  /*cb40*/  SHF.R.S32.HI R66, RZ, 0x1f, R67 ;  /* 0x0000001fff427819 */ /* 0x000fe20000011443 */
[----:B0-----:R-:W-:Y:S06]  /*cb50*/  @P2 BRA `(.L_x_206) ;  /* 0x0000000000382947 */ /* 0x001fec0003800000 */
[----:B------:R-:W-:Y:S01]  /*cb60*/  ULDC UR4, c[0x0][0xac8] ;  /* 0x0002b20000047ab9 */ /* 0x000fe20000000800 */
[----:B------:R-:W-:Y:S01]  /*cb70*/  ULDC.64 UR8, c[0x0][0x208] ;  /* 0x0000820000087ab9 */ /* 0x000fe20000000a00 */
[----:B------:R-:W-:Y:S02]  /*cb80*/  ISETP.GE.AND P4, PT, R3, UR4, PT ;  /* 0x0000000403007c0c */ /* 0x000fe4000bf86270 */
[----:B------:R-:W-:Y:S02]  /*cb90*/  ISETP.GE.AND P3, PT, R63, UR4, PT ;  /* 0x000000043f007c0c */ /* 0x000fe4000bf66270 */
[----:B------:R-:W-:-:S09]  /*cba0*/  ISETP.GE.AND P2, PT, R67, UR4, PT ;  /* 0x0000000443007c0c */ /* 0x000fd2000bf46270 */
[-C--:B-1----:R-:W-:Y:S02]  /*cbb0*/  @!P4 LEA R56, P6, R3, R60.reuse, 0x1 ;  /* 0x0000003c0338c211 */ /* 0x082fe400078c08ff */
[----:B------:R-:W-:Y:S02]  /*cbc0*/  @!P3 LEA R58, P5, R63, R60, 0x1 ;  /* 0x0000003c3f3ab211 */ /* 0x000fe400078a08ff */
[----:B--2---:R-:W-:Y:S02]  /*cbd0*/  @!P4 LEA.HI.X R57, R3, R18, R62, 0x1, P6 ;  /* 0x000000120339c211 */ /* 0x004fe400030f0c3e */
[----:B------:R-:W-:Y:S02]  /*cbe0*/  @!P2 LEA R60, P6, R67, R60, 0x1 ;  /* 0x0000003c433ca211 */ /* 0x000fe400078c08ff */
[-C--:B------:R-:W-:Y:S01]  /*cbf0*/  @!P3 LEA.HI.X R59, R63, R18.reuse, R64, 0x1, P5 ;  /* 0x000000123f3bb211 */ /* 0x080fe200028f0c40 */
[----:B-----5:R0:W-:Y:S01]  /*cc00*/  @!P4 ST.E.128 desc[UR8][R56.64], R4 ;  /* 0x000000043800c985 */ /* 0x0201e2000c101d08 */
[----:B------:R-:W-:-:S03]  /*cc10*/  @!P2 LEA.HI.X R61, R67, R18, R66, 0x1, P6 ;  /* 0x00000012433da211 */ /* 0x000fc600030f0c42 */
[----:B------:R0:W-:Y:S04]  /*cc20*/  @!P3 ST.E.128 desc[UR8][R58.64], R24 ;  /* 0x000000183a00b985 */ /* 0x0001e8000c101d08 */
[----:B------:R0:W-:Y:S02]  /*cc30*/  @!P2 ST.E.128 desc[UR8][R60.64], R40 ;  /* 0x000000283c00a985 */ /* 0x0001e4000c101d08 */
.L_x_206:
[----:B------:R-:W-:Y:S05]  /*cc40*/  BSYNC B1 ;  /* 0x0000000000017941 */ /* 0x000fea0003800000 */
.L_x_205:
[----:B--2---:R2:W3:Y:S01]  /*cc50*/  SHFL.IDX PT, R18, R2, 0x1, 0x181f ;  /* 0x00381f0002127f89 */ /* 0x0044e200000e0000 */
[----:B------:R-:W-:Y:S03]  /*cc60*/  BSSY B1, `(.L_x_207) ;  /* 0x0000011000017945 */ /* 0x000fe60003800000 */
[----:B0----5:R2:W0:Y:S01]  /*cc70*/  SHFL.IDX PT, R24, R0, 0x1, 0x181f ;  /* 0x00381f0000187f89 */ /* 0x02142200000e0000 */
[----:B------:R-:W-:Y:S05]  /*cc80*/  @P0 BRA `(.L_x_208) ;  /* 0x0000000000380947 */ /* 0x000fea0003800000 */
[----:B------:R-:W-:Y:S01]  /*cc90*/  ULDC UR4, c[0x0][0xac8] ;  /* 0x0002b20000047ab9 */ /* 0x000fe20000000800 */
[----:B------:R-:W-:Y:S01]  /*cca0*/  ULDC.64 UR8, c[0x0][0x208] ;  /* 0x0000820000087ab9 */ /* 0x000fe20000000a00 */
[----:B------:R-:W-:Y:S02]  /*ccb0*/  ISETP.GE.AND P4, PT, R3, UR4, PT ;  /* 0x0000000403007c0c */ /* 0x000fe4000bf86270 */
[----:B------:R-:W-:Y:S02]  /*ccc0*/  ISETP.GE.AND P5, PT, R63, UR4, PT ;  /* 0x000000043f007c0c */ /* 0x000fe4000bfa6270 */
[----:B------:R-:W-:-:S09]  /*ccd0*/  ISETP.GE.AND P6, PT, R67, UR4, PT ;  /* 0x0000000443007c0c */ /* 0x000fd2000bfc6270 */
[-C--:B0-----:R-:W-:Y:S02]  /*cce0*/  @!P4 LEA R4, P0, R3, R24.reuse, 0x1 ;  /* 0x000000180304c211 */ /* 0x081fe400078008ff */
[-C--:B------:R-:W-:Y:S02]  /*ccf0*/  @!P5 LEA R6, P2, R63, R24.reuse, 0x1 ;  /* 0x000000183f06d211 */ /* 0x080fe400078408ff */
[----:B------:R-:W-:Y:S02]  /*cd00*/  @!P6 LEA R24, P3, R67, R24, 0x1 ;  /* 0x000000184318e211 */ /* 0x000fe400078608ff */
[-C--:B---3--:R-:W-:Y:S02]  /*cd10*/  @!P4 LEA.HI.X R5, R3, R18.reuse, R62, 0x1, P0 ;  /* 0x000000120305c211 */ /* 0x088fe400000f0c3e */
[-C--:B------:R-:W-:Y:S02]  /*cd20*/  @!P5 LEA.HI.X R7, R63, R18.reuse, R64, 0x1, P2 ;  /* 0x000000123f07d211 */ /* 0x080fe400010f0c40 */
[----:B------:R-:W-:Y:S01]  /*cd30*/  @!P6 LEA.HI.X R25, R67, R18, R66, 0x1, P3 ;  /* 0x000000124319e211 */ /* 0x000fe200018f0c42 */
[----:B------:R4:W-:Y:S04]  /*cd40*/  @!P4 ST.E.128 desc[UR8][R4.64], R8 ;  /* 0x000000080400c985 */ /* 0x0009e8000c101d08 */
[----:B------:R4:W-:Y:S04]  /*cd50*/  @!P5 ST.E.128 desc[UR8][R6.64], R28 ;  /* 0x0000001c0600d985 */ /* 0x0009e8000c101d08 */
[----:B------:R4:W-:Y:S02]  /*cd60*/  @!P6 ST.E.128 desc[UR8][R24.64], R44 ;  /* 0x0000002c1800e985 */ /* 0x0009e4000c101d08 */
.L_x_208:
[----:B------:R-:W-:Y:S05]  /*cd70*/  BSYNC B1 ;  /* 0x0000000000017941 */ /* 0x000fea0003800000 */
.L_x_207:
[----:B----4-:R4:W0:Y:S01]  /*cd80*/  SHFL.IDX PT, R10, R2, 0x2, 0x181f ;  /* 0x00581f00020a7f89 */ /* 0x01082200000e0000 */
[----:B------:R-:W-:Y:S03]  /*cd90*/  BSSY B1, `(.L_x_209) ;  /* 0x0000011000017945 */ /* 0x000fe60003800000 */
[----:B------:R4:W0:Y:S01]  /*cda0*/  SHFL.IDX PT, R8, R0, 0x2, 0x181f ;  /* 0x00581f0000087f89 */ /* 0x00082200000e0000 */
        /* <DEDUP_REMOVED lines=9> */
[-C--:B------:R-:W-:Y:S02]  /*ce40*/  @!P3 LEA.HI.X R5, R3, R10.reuse, R62, 0x1, P0 ;  /* 0x0000000a0305b211 */ /* 0x080fe400000f0c3e */
[-C--:B------:R-:W-:Y:S02]  /*ce50*/  @!P4 LEA.HI.X R7, R63, R10.reuse, R64, 0x1, P1 ;  /* 0x0000000a3f07c211 */ /* 0x080fe400008f0c40 */
[----:B------:R-:W-:Y:S01]  /*ce60*/  @!P5 LEA.HI.X R9, R67, R10, R66, 0x1, P2 ;  /* 0x0000000a4309d211 */ /* 0x000fe200010f0c42 */
[----:B------:R0:W-:Y:S04]  /*ce70*/  @!P3 ST.E.128 desc[UR8][R4.64], R12 ;  /* 0x0000000c0400b985 */ /* 0x0001e8000c101d08 */
[----:B------:R0:W-:Y:S04]  /*ce80*/  @!P4 ST.E.128 desc[UR8][R6.64], R32 ;  /* 0x000000200600c985 */ /* 0x0001e8000c101d08 */
[----:B------:R0:W-:Y:S02]  /*ce90*/  @!P5 ST.E.128 desc[UR8][R8.64], R48 ;  /* 0x000000300800d985 */ /* 0x0001e4000c101d08 */
.L_x_210:
[----:B------:R-:W-:Y:S05]  /*cea0*/  BSYNC B1 ;  /* 0x0000000000017941 */ /* 0x000fea0003800000 */
.L_x_209:
[----:B0-----:R-:W-:Y:S01]  /*ceb0*/  VIADD R5, R65, 0x60 ;  /* 0x0000006041057836 */ /* 0x001fe20000000000 */
[----:B------:R0:W0:Y:S04]  /*cec0*/  SHFL.IDX PT, R6, R2, 0x3, 0x181f ;  /* 0x00781f0002067f89 */ /* 0x00002800000e0000 */
[----:B------:R-:W-:Y:S01]  /*ced0*/  ISETP.GE.AND P0, PT, R5, R80, PT ;  /* 0x000000500500720c */ /* 0x000fe20003f06270 */
[----:B--2-4-:R-:W2:-:S12]  /*cee0*/  SHFL.IDX PT, R0, R0, 0x3, 0x181f ;  /* 0x00781f0000007f89 */ /* 0x014e9800000e0000 */
[----:B------:R-:W-:Y:S05]  /*cef0*/  @P0 BRA `(.L_x_211) ;  /* 0x0000002000580947 */ /* 0x000fea0003800000 */
[----:B------:R-:W-:Y:S01]  /*cf00*/  ULDC UR4, c[0x0][0xac8] ;  /* 0x0002b20000047ab9 */ /* 0x000fe20000000800 */
[----:B------:R-:W-:Y:S01]  /*cf10*/  ULDC.64 UR8, c[0x0][0x208] ;  /* 0x0000820000087ab9 */ /* 0x000fe20000000a00 */
[----:B------:R-:W-:Y:S02]  /*cf20*/  ISETP.GE.AND P2, PT, R3, UR4, PT ;  /* 0x0000000403007c0c */ /* 0x000fe4000bf46270 */
[----:B------:R-:W-:-:S11]  /*cf30*/  ISETP.GE.AND P3, PT, R63, UR4, PT ;  /* 0x000000043f007c0c */ /* 0x000fd6000bf66270 */
[-C--:B0-2---:R-:W-:Y:S02]  /*cf40*/  @!P2 LEA R2, P0, R3, R0.reuse, 0x1 ;  /* 0x000000000302a211 */ /* 0x085fe400078008ff */
[----:B------:R-:W-:Y:S02]  /*cf50*/  @!P3 LEA R4, P1, R63, R0, 0x1 ;  /* 0x000000003f04b211 */ /* 0x000fe400078208ff */
[-C--:B------:R-:W-:Y:S02]  /*cf60*/  @!P2 LEA.HI.X R3, R3, R6.reuse, R62, 0x1, P0 ;  /* 0x000000060303a211 */ /* 0x080fe400000f0c3e */
[----:B------:R-:W-:Y:S02]  /*cf70*/  ISETP.GE.AND P0, PT, R67, UR4, PT ;  /* 0x0000000443007c0c */ /* 0x000fe4000bf06270 */
[----:B------:R-:W-:Y:S01]  /*cf80*/  @!P3 LEA.HI.X R5, R63, R6, R64, 0x1, P1 ;  /* 0x000000063f05b211 */ /* 0x000fe200008f0c40 */
[----:B------:R0:W-:Y:S04]  /*cf90*/  @!P2 ST.E.128 desc[UR8][R2.64], R20 ;  /* 0x000000140200a985 */ /* 0x0001e8000c101d08 */
[----:B------:R0:W-:Y:S06]  /*cfa0*/  @!P3 ST.E.128 desc[UR8][R4.64], R36 ;  /* 0x000000240400b985 */ /* 0x0001ec000c101d08 */
[----:B------:R-:W-:Y:S05]  /*cfb0*/  @P0 BRA `(.L_x_211) ;  /* 0x0000002000280947 */ /* 0x000fea0003800000 */
[----:B0-----:R-:W-:Y:S01]  /*cfc0*/  LEA R2, P0, R67, R0, 0x1 ;  /* 0x0000000043027211 */ /* 0x001fe200078008ff */
[----:B------:R-:W-:-:S03]  /*cfd0*/  ULDC.64 UR8, c[0x0][0x208] ;  /* 0x0000820000087ab9 */ /* 0x000fc60000000a00 */
[----:B------:R-:W-:-:S05]  /*cfe0*/  LEA.HI.X R3, R67, R6, R66, 0x1, P0 ;  /* 0x0000000643037211 */ /* 0x000fca00000f0c42 */
[----:B------:R0:W-:Y:S01]  /*cff0*/  ST.E.128 desc[UR8][R2.64], R52 ;  /* 0x0000003402007985 */ /* 0x0001e2000c101d08 */
[----:B------:R-:W-:Y:S05]  /*d000*/  BRA `(.L_x_211) ;  /* 0x0000002000147947 */ /* 0x000fea0003800000 */
.L_x_204:
[----:B------:R-:W-:Y:S01]  /*d010*/  ULDC.64 UR14, c[0x0][0xb08] ;  /* 0x0002c200000e7ab9 */ /* 0x000fe20000000a00 */
[----:B------:R-:W-:Y:S01]  /*d020*/  R2UR UR18, R228 ;  /* 0x00000000e41272ca */ /* 0x000fe200000e0000 */
[----:B------:R-:W-:Y:S01]  /*d030*/  UIMAD UR12, UR16, UR14, URZ ;  /* 0x0000000e100c72a4 */ /* 0x000fe2000f8e023f */
[----:B------:R-:W0:Y:S01]  /*d040*/  @P1 LDC R0, c[0x0][0xbec] ;  /* 0x0002fb00ff001b82 */ /* 0x000e220000000800 */
[----:B------:R-:W-:Y:S01]  /*d050*/  UIMAD.WIDE.U32 UR10, UR4, UR14, URZ ;  /* 0x0000000e040a72a5 */ /* 0x000fe2000f8e003f */
[----:B------:R-:W-:Y:S01]  /*d060*/  R2UR UR17, R23 ;  /* 0x00000000171172ca */ /* 0x000fe200000e0000 */
[----:B------:R-:W-:Y:S01]  /*d070*/  UIMAD UR12, UR4, UR15, UR12 ;  /* 0x0000000f040c72a4 */ /* 0x000fe2000f8e020c */
[----:B------:R-:W-:Y:S01]  /*d080*/  IMAD.MOV.U32 R9, RZ, RZ, R15 ;  /* 0x000000ffff097224 */ /* 0x000fe200078e000f */
[----:B------:R-:W-:Y:S01]  /*d090*/  USHF.R.S32.HI UR4, URZ, 0x1f, UR9 ;  /* 0x0000001f3f047899 */ /* 0x000fe20008011409 */
[----:B------:R-:W-:Y:S01]  /*d0a0*/  ISETP.GE.AND P0, PT, R81, R80, PT ;  /* 0x000000505100720c */ /* 0x000fe20003f06270 */
[----:B------:R-:W-:Y:S01]  /*d0b0*/  UIADD3 UR11, UR11, UR12, URZ ;  /* 0x0000000c0b0b7290 */ /* 0x000fe2000fffe03f */
[----:B------:R-:W1:Y:S01]  /*d0c0*/  @P1 LDC R5, c[0x0][0xbf0] ;  /* 0x0002fc00ff051b82 */ /* 0x000e620000000800 */
[----:B------:R-:W-:Y:S01]  /*d0d0*/  UIADD3 UR8, UR8, 0x36820, URZ ;  /* 0x0003682008087890 */ /* 0x000fe2000fffe03f */
[----:B------:R-:W-:Y:S01]  /*d0e0*/  BSSY B1, `(.L_x_212) ;  /* 0x000009c000017945 */ /* 0x000fe20003800000 */
[----:B------:R-:W-:Y:S01]  /*d0f0*/  ULDC.64 UR12, c[0x0][0xb38] ;  /* 0x0002ce00000c7ab9 */ /* 0x000fe20000000a00 */
[----:B------:R-:W-:Y:S01]  /*d100*/  SHF.R.S32.HI R86, RZ, 0x1f, R208 ;  /* 0x0000001fff567819 */ /* 0x000fe200000114d0 */
[----:B------:R-:W-:Y:S01]  /*d110*/  UIMAD.WIDE.U32 UR10, UR18, UR12, UR10 ;  /* 0x0000000c120a72a5 */ /* 0x000fe2000f8e000a */
[----:B------:R-:W-:Y:S01]  /*d120*/  SHF.R.S32.HI R87, RZ, 0x1f, R209 ;  /* 0x0000001fff577819 */ /* 0x000fe200000114d1 */
[----:B------:R-:W-:Y:S01]  /*d130*/  UPRMT UR8, URZ, 0x654, UR8 ;  /* 0x000006543f087896 */ /* 0x000fe20008000008 */
[----:B------:R-:W-:Y:S01]  /*d140*/  SHF.R.S32.HI R88, RZ, 0x1f, R210 ;  /* 0x0000001fff587819 */ /* 0x000fe200000114d2 */
[----:B------:R-:W-:Y:S01]  /*d150*/  UIMAD UR11, UR18, UR13, UR11 ;  /* 0x0000000d120b72a4 */ /* 0x000fe2000f8e020b */
[----:B------:R-:W-:-:S02]  /*d160*/  SHF.R.S32.HI R89, RZ, 0x1f, R211 ;  /* 0x0000001fff597819 */ /* 0x000fc400000114d3 */
[----:B------:R-:W-:Y:S01]  /*d170*/  ULDC.64 UR12, c[0x0][0xb40] ;  /* 0x0002d000000c7ab9 */ /* 0x000fe20000000a00 */
[----:B------:R-:W-:Y:S01]  /*d180*/  SHF.R.S32.HI R90, RZ, 0x1f, R212 ;  /* 0x0000001fff5a7819 */ /* 0x000fe200000114d4 */
[----:B------:R-:W-:Y:S01]  /*d190*/  UIMAD UR4, UR4, UR12, URZ ;  /* 0x0000000c040472a4 */ /* 0x000fe2000f8e023f */
[----:B------:R-:W-:Y:S01]  /*d1a0*/  SHF.R.S32.HI R91, RZ, 0x1f, R213 ;  /* 0x0000001fff5b7819 */ /* 0x000fe200000114d5 */
[----:B------:R-:W-:Y:S01]  /*d1b0*/  UIMAD.WIDE.U32 UR10, UR9, UR12, UR10 ;  /* 0x0000000c090a72a5 */ /* 0x000fe2000f8e000a */
[----:B0-----:R-:W-:Y:S01]  /*d1c0*/  @P1 IMAD.HI.U32 R0, R15, R0, RZ ;  /* 0x000000000f001227 */ /* 0x001fe200078e00ff */
[----:B------:R-:W-:Y:S01]  /*d1d0*/  UIMAD UR4, UR9, UR13, UR4 ;  /* 0x0000000d090472a4 */ /* 0x000fe2000f8e0204 */
[----:B------:R-:W-:Y:S01]  /*d1e0*/  SYNCS.ARRIVE.TRANS64.RED.A1T0 RZ, [UR8], RZ ;  /* 0x000000ffffff79a7 */ /* 0x000fe20008100408 */
[----:B------:R-:W-:Y:S01]  /*d1f0*/  SHF.R.S32.HI R126, RZ, 0x1f, R214 ;  /* 0x0000001fff7e7819 */ /* 0x000fe200000114d6 */
[----:B------:R-:W-:Y:S01]  /*d200*/  ULDC.64 UR12, c[0x0][0xb48] ;  /* 0x0002d200000c7ab9 */ /* 0x000fe20000000a00 */
[----:B------:R-:W-:Y:S01]  /*d210*/  UIADD3 UR11, UR11, UR4, URZ ;  /* 0x000000040b0b7290 */ /* 0x000fe2000fffe03f */
[----:B------:R-:W-:-:S02]  /*d220*/  SHF.R.S32.HI R127, RZ, 0x1f, R215 ;  /* 0x0000001fff7f7819 */ /* 0x000fc400000114d7 */
[----:B-1----:R-:W-:Y:S01]  /*d230*/  @P1 SHF.R.U32.HI R9, RZ, R5, R0 ;  /* 0x00000005ff091219 */ /* 0x002fe20000011600 */
[----:B------:R-:W-:Y:S01]  /*d240*/  UIMAD.WIDE.U32 UR10, UR17, UR12, UR10 ;  /* 0x0000000c110a72a5 */ /* 0x000fe2000f8e000a */
[----:B------:R-:W-:Y:S02]  /*d250*/  SHF.R.S32.HI R128, RZ, 0x1f, R216 ;  /* 0x0000001fff807819 */ /* 0x000fe400000114d8 */
[--C-:B------:R-:W-:Y:S01]  /*d260*/  SHF.R.S32.HI R0, RZ, 0x1f, R9.reuse ;  /* 0x0000001fff007819 */ /* 0x100fe20000011409 */
[----:B------:R-:W-:Y:S01]  /*d270*/  IMAD.MOV R11, RZ, RZ, -R9 ;  /* 0x000000ffff0b7224 */ /* 0x000fe200078e0a09 */
[----:B------:R-:W-:Y:S02]  /*d280*/  UIMAD UR4, UR17, UR13, UR11 ;  /* 0x0000000d110472a4 */ /* 0x000fe4000f8e020b */
[----:B------:R-:W-:Y:S01]  /*d290*/  IMAD.U32 R5, RZ, RZ, UR11 ;  /* 0x0000000bff057e24 */ /* 0x000fe2000f8e00ff */
[----:B------:R-:W-:Y:S01]  /*d2a0*/  SHF.R.S32.HI R129, RZ, 0x1f, R217 ;  /* 0x0000001fff817819 */ /* 0x000fe200000114d9 */
[----:B------:R-:W-:Y:S01]  /*d2b0*/  ULDC.64 UR12, c[0x0][0xb30] ;  /* 0x0002cc00000c7ab9 */ /* 0x000fe20000000a00 */
[----:B------:R-:W-:Y:S01]  /*d2c0*/  IMAD R11, R18, R11, R15 ;  /* 0x0000000b120b7224 */ /* 0x000fe200078e020f */
[----:B------:R-:W-:Y:S01]  /*d2d0*/  SHF.R.S32.HI R130, RZ, 0x1f, R218 ;  /* 0x0000001fff827819 */ /* 0x000fe200000114da */
[----:B------:R-:W-:Y:S01]  /*d2e0*/  IMAD R0, R0, UR12, RZ ;  /* 0x0000000c00007c24 */ /* 0x000fe2000f8e02ff */
[----:B------:R-:W-:Y:S01]  /*d2f0*/  SHF.R.S32.HI R131, RZ, 0x1f, R219 ;  /* 0x0000001fff837819 */ /* 0x000fe200000114db */
[----:B------:R-:W-:Y:S01]  /*d300*/  IMAD.U32 R4, RZ, RZ, UR10 ;  /* 0x0000000aff047e24 */ /* 0x000fe2000f8e00ff */
[----:B------:R-:W-:Y:S01]  /*d310*/  ULDC.64 UR10, c[0x0][0xb28] ;  /* 0x0002ca00000a7ab9 */ /* 0x000fe20000000a00 */
[----:B------:R-:W-:Y:S01]  /*d320*/  IMAD.U32 R5, RZ, RZ, UR4 ;  /* 0x00000004ff057e24 */ /* 0x000fe2000f8e00ff */
[----:B------:R-:W-:Y:S01]  /*d330*/  SHF.R.S32.HI R132, RZ, 0x1f, R220 ;  /* 0x0000001fff847819 */ /* 0x000fe200000114dc */
[C---:B------:R-:W-:Y:S01]  /*d340*/  IMAD R15, R9.reuse, UR13, R0 ;  /* 0x0000000d090f7c24 */ /* 0x040fe2000f8e0200 */
[----:B------:R-:W-:Y:S01]  /*d350*/  SHF.R.S32.HI R0, RZ, 0x1f, R11 ;  /* 0x0000001fff007819 */ /* 0x000fe2000001140b */
[----:B------:R-:W-:Y:S01]  /*d360*/  IMAD.WIDE.U32 R4, R9, UR12, R4 ;  /* 0x0000000c09047c25 */ /* 0x000fe2000f8e0004 */
[----:B------:R-:W-:-:S02]  /*d370*/  SHF.R.S32.HI R133, RZ, 0x1f, R221 ;  /* 0x0000001fff857819 */ /* 0x000fc400000114dd */
[----:B------:R-:W-:Y:S01]  /*d380*/  SHF.R.S32.HI R134, RZ, 0x1f, R222 ;  /* 0x0000001fff867819 */ /* 0x000fe200000114de */
[----:B------:R-:W-:Y:S01]  /*d390*/  IMAD R0, R0, UR10, RZ ;  /* 0x0000000a00007c24 */ /* 0x000fe2000f8e02ff */
[----:B------:R-:W-:Y:S01]  /*d3a0*/  SHF.R.S32.HI R135, RZ, 0x1f, R223 ;  /* 0x0000001fff877819 */ /* 0x000fe200000114df */
[----:B------:R-:W-:Y:S01]  /*d3b0*/  IMAD.IADD R5, R5, 0x1, R15 ;  /* 0x0000000105057824 */ /* 0x000fe200078e020f */
[----:B------:R-:W-:Y:S01]  /*d3c0*/  SHF.R.S32.HI R136, RZ, 0x1f, R224 ;  /* 0x0000001fff887819 */ /* 0x000fe200000114e0 */
[C---:B------:R-:W-:Y:S01]  /*d3d0*/  IMAD R9, R11.reuse, UR11, R0 ;  /* 0x0000000b0b097c24 */ /* 0x040fe2000f8e0200 */
[----:B------:R-:W-:Y:S01]  /*d3e0*/  SHF.R.S32.HI R137, RZ, 0x1f, R225 ;  /* 0x0000001fff897819 */ /* 0x000fe200000114e1 */
[----:B------:R-:W-:Y:S01]  /*d3f0*/  IMAD.WIDE.U32 R4, R11, UR10, R4 ;  /* 0x0000000a0b047c25 */ /* 0x000fe2000f8e0004 */
[----:B------:R-:W-:Y:S01]  /*d400*/  ULDC.64 UR10, c[0x0][0xb00] ;  /* 0x0002c000000a7ab9 */ /* 0x000fe20000000a00 */
[----:B------:R-:W-:Y:S02]  /*d410*/  SHF.R.S32.HI R138, RZ, 0x1f, R226 ;  /* 0x0000001fff8a7819 */ /* 0x000fe400000114e2 */
[----:B------:R-:W-:Y:S01]  /*d420*/  IMAD.IADD R5, R5, 0x1, R9 ;  /* 0x0000000105057824 */ /* 0x000fe200078e0209 */
[----:B------:R-:W-:-:S02]  /*d430*/  LEA R0, P1, R4, UR10, 0x2 ;  /* 0x0000000a04007c11 */ /* 0x000fc4000f8210ff */
[----:B------:R-:W-:Y:S02]  /*d440*/  SHF.R.S32.HI R139, RZ, 0x1f, R227 ;  /* 0x0000001fff8b7819 */ /* 0x000fe400000114e3 */
[----:B------:R-:W-:Y:S02]  /*d450*/  LEA.HI.X R12, R4, UR11, R5, 0x2, P1 ;  /* 0x0000000b040c7c11 */ /* 0x000fe400088f1405 */
[----:B------:R0:W1:Y:S04]  /*d460*/  SHFL.IDX PT, R4, R0, RZ, 0x1c1f ;  /* 0x001c1fff00047589 */ /* 0x00006800000e0000 */
[----:B------:R0:W2:Y:S01]  /*d470*/  SHFL.IDX PT, R5, R12, RZ, 0x1c1f ;  /* 0x001c1fff0c057589 */ /* 0x0000a200000e0000 */
[----:B------:R-:W-:Y:S05]  /*d480*/  @P0 BRA `(.L_x_213) ;  /* 0x0000000400840947 */ /* 0x000fea0003800000 */
[----:B------:R-:W-:Y:S01]  /*d490*/  ULDC UR4, c[0x0][0xac8] ;  /* 0x0002b20000047ab9 */ /* 0x000fe20000000800 */
[----:B------:R-:W-:Y:S01]  /*d4a0*/  ULDC.64 UR8, c[0x0][0x208] ;  /* 0x0000820000087ab9 */ /* 0x000fe20000000a00 */
[----:B------:R-:W-:Y:S02]  /*d4b0*/  ISETP.GE.AND P1, PT, R227, UR4, PT ;  /* 0x00000004e3007c0c */ /* 0x000fe4000bf26270 */
[----:B------:R-:W-:Y:S02]  /*d4c0*/  ISETP.GE.AND P0, PT, R226, UR4, PT ;  /* 0x00000004e2007c0c */ /* 0x000fe4000bf06270 */
[----:B------:R-:W-:Y:S02]  /*d4d0*/  ISETP.GE.AND P2, PT, R204, UR4, PT ;  /* 0x00000004cc007c0c */ /* 0x000fe4000bf46270 */
[----:B------:R-:W-:Y:S02]  /*d4e0*/  ISETP.GE.AND P3, PT, R225, UR4, PT ;  /* 0x00000004e1007c0c */ /* 0x000fe4000bf66270 */
[----:B------:R-:W-:-:S05]  /*d4f0*/  ISETP.GE.AND P4, PT, R224, UR4, PT ;  /* 0x00000004e0007c0c */ /* 0x000fca000bf86270 */
[CC--:B-1----:R-:W-:Y:S02]  /*d500*/  @!P1 LEA R10, P5, R227.reuse, R4.reuse, 0x2 ;  /* 0x00000004e30a9211 */ /* 0x0c2fe400078a10ff */
[-C--:B------:R-:W-:Y:S02]  /*d510*/  @!P0 LEA R14, P6, R226, R4.reuse, 0x2 ;  /* 0x00000004e20e8211 */ /* 0x080fe400078c10ff */
[----:B--2---:R-:W-:Y:S01]  /*d520*/  @!P2 IMAD.WIDE R8, R204, 0x4, R4 ;  /* 0x00000004cc08a825 */ /* 0x004fe200078e0204 */
[-C--:B------:R-:W-:Y:S02]  /*d530*/  @!P1 LEA.HI.X R11, R227, R5.reuse, R139, 0x2, P5 ;  /* 0x00000005e30b9211 */ /* 0x080fe400028f148b */
[----:B------:R-:W-:Y:S02]  /*d540*/  @!P0 LEA.HI.X R15, R226, R5, R138, 0x2, P6 ;  /* 0x00000005e20f8211 */ /* 0x000fe400030f148a */
[----:B------:R-:W-:Y:S01]  /*d550*/  ISETP.GE.AND P5, PT, R223, UR4, PT ;  /* 0x00000004df007c0c */ /* 0x000fe2000bfa6270 */
[----:B------:R1:W-:Y:S01]  /*d560*/  @!P2 ST.E.64 desc[UR8][R8.64], R24 ;  /* 0x000000180800a985 */ /* 0x0003e2000c101b08 */
[----:B------:R-:W-:-:S02]  /*d570*/  @!P3 LEA R22, P6, R225, R4, 0x2 ;  /* 0x00000004e116b211 */ /* 0x000fc400078c10ff */
[----:B------:R-:W-:Y:S01]  /*d580*/  @!P4 LEA R82, P2, R224, R4, 0x2 ;  /* 0x00000004e052c211 */ /* 0x000fe200078410ff */
[----:B------:R2:W-:Y:S01]  /*d590*/  @!P1 ST.E.64 desc[UR8][R10.64], R28 ;  /* 0x0000001c0a009985 */ /* 0x0005e2000c101b08 */
[-C--:B------:R-:W-:Y:S02]  /*d5a0*/  @!P3 LEA.HI.X R23, R225, R5.reuse, R137, 0x2, P6 ;  /* 0x00000005e117b211 */ /* 0x080fe400030f1489 */
[----:B------:R-:W-:Y:S01]  /*d5b0*/  ISETP.GE.AND P1, PT, R221, UR4, PT ;  /* 0x00000004dd007c0c */ /* 0x000fe2000bf26270 */
[----:B------:R3:W-:Y:S01]  /*d5c0*/  @!P0 ST.E.64 desc[UR8][R14.64], R32 ;  /* 0x000000200e008985 */ /* 0x0007e2000c101b08 */
[----:B------:R-:W-:Y:S02]  /*d5d0*/  ISETP.GE.AND P0, PT, R222, UR4, PT ;  /* 0x00000004de007c0c */ /* 0x000fe4000bf06270 */
[----:B------:R-:W-:Y:S01]  /*d5e0*/  @!P4 LEA.HI.X R83, R224, R5, R136, 0x2, P2 ;  /* 0x00000005e053c211 */ /* 0x000fe200010f1488 */
[----:B------:R4:W-:Y:S01]  /*d5f0*/  @!P3 ST.E.64 desc[UR8][R22.64], R36 ;  /* 0x000000241600b985 */ /* 0x0009e2000c101b08 */
[----:B------:R-:W-:-:S02]  /*d600*/  ISETP.GE.AND P2, PT, R220, UR4, PT ;  /* 0x00000004dc007c0c */ /* 0x000fc4000bf46270 */
[----:B------:R-:W-:Y:S01]  /*d610*/  @!P5 LEA R84, P6, R223, R4, 0x2 ;  /* 0x00000004df54d211 */ /* 0x000fe200078c10ff */
[----:B------:R-:W-:Y:S01]  /*d620*/  @!P4 ST.E.64 desc[UR8][R82.64], R40 ;  /* 0x000000285200c985 */ /* 0x000fe2000c101b08 */
[----:B------:R-:W-:Y:S02]  /*d630*/  ISETP.GE.AND P3, PT, R219, UR4, PT ;  /* 0x00000004db007c0c */ /* 0x000fe4000bf66270 */
[----:B------:R-:W-:-:S03]  /*d640*/  @!P5 LEA.HI.X R85, R223, R5, R135, 0x2, P6 ;  /* 0x00000005df55d211 */ /* 0x000fc600030f1487 */
[CC--:B-1----:R-:W-:Y:S02]  /*d650*/  @!P0 LEA R8, P4, R222.reuse, R4.reuse, 0x2 ;  /* 0x00000004de088211 */ /* 0x0c2fe400078810ff */
[----:B------:R-:W-:Y:S01]  /*d660*/  @!P5 ST.E.64 desc[UR8][R84.64], R44 ;  /* 0x0000002c5400d985 */ /* 0x000fe2000c101b08 */
[CC--:B--2---:R-:W-:Y:S02]  /*d670*/  @!P1 LEA R10, P5, R221.reuse, R4.reuse, 0x2 ;  /* 0x00000004dd0a9211 */ /* 0x0c4fe400078a10ff */
[-C--:B------:R-:W-:Y:S02]  /*d680*/  @!P0 LEA.HI.X R9, R222, R5.reuse, R134, 0x2, P4 ;  /* 0x00000005de098211 */ /* 0x080fe400020f1486 */
[----:B------:R-:W-:Y:S02]  /*d690*/  ISETP.GE.AND P4, PT, R218, UR4, PT ;  /* 0x00000004da007c0c */ /* 0x000fe4000bf86270 */
[----:B---3--:R-:W-:Y:S01]  /*d6a0*/  @!P2 LEA R14, P6, R220, R4, 0x2 ;  /* 0x00000004dc0ea211 */ /* 0x008fe200078c10ff */
[----:B------:R-:W-:Y:S01]  /*d6b0*/  @!P0 ST.E.64 desc[UR8][R8.64], R48 ;  /* 0x0000003008008985 */ /* 0x000fe2000c101b08 */
[----:B------:R-:W-:-:S02]  /*d6c0*/  @!P1 LEA.HI.X R11, R221, R5, R133, 0x2, P5 ;  /* 0x00000005dd0b9211 */ /* 0x000fc400028f1485 */
[----:B------:R-:W-:Y:S02]  /*d6d0*/  ISETP.GE.AND P5, PT, R217, UR4, PT ;  /* 0x00000004d9007c0c */ /* 0x000fe4000bfa6270 */
[----:B------:R-:W-:Y:S01]  /*d6e0*/  @!P2 LEA.HI.X R15, R220, R5, R132, 0x2, P6 ;  /* 0x00000005dc0fa211 */ /* 0x000fe200030f1484 */
[----:B------:R1:W-:Y:S01]  /*d6f0*/  @!P1 ST.E.64 desc[UR8][R10.64], R52 ;  /* 0x000000340a009985 */ /* 0x0003e2000c101b08 */
[-C--:B----4-:R-:W-:Y:S02]  /*d700*/  @!P3 LEA R22, P6, R219, R4.reuse, 0x2 ;  /* 0x00000004db16b211 */ /* 0x090fe400078c10ff */
[----:B------:R-:W-:Y:S01]  /*d710*/  ISETP.GE.AND P1, PT, R215, UR4, PT ;  /* 0x00000004d7007c0c */ /* 0x000fe2000bf26270 */
[----:B------:R2:W-:Y:S01]  /*d720*/  @!P2 ST.E.64 desc[UR8][R14.64], R56 ;  /* 0x000000380e00a985 */ /* 0x0005e2000c101b08 */
[----:B------:R-:W-:Y:S02]  /*d730*/  ISETP.GE.AND P2, PT, R216, UR4, PT ;  /* 0x00000004d8007c0c */ /* 0x000fe4000bf46270 */
[----:B------:R-:W-:-:S02]  /*d740*/  @!P4 LEA R24, P0, R218, R4, 0x2 ;  /* 0x00000004da18c211 */ /* 0x000fc400078010ff */
[-C--:B------:R-:W-:Y:S02]  /*d750*/  @!P3 LEA.HI.X R23, R219, R5.reuse, R131, 0x2, P6 ;  /* 0x00000005db17b211 */ /* 0x080fe400030f1483 */
[-C--:B------:R-:W-:Y:S02]  /*d760*/  @!P4 LEA.HI.X R25, R218, R5.reuse, R130, 0x2, P0 ;  /* 0x00000005da19c211 */ /* 0x080fe400000f1482 */
[----:B------:R-:W-:Y:S01]  /*d770*/  ISETP.GE.AND P0, PT, R214, UR4, PT ;  /* 0x00000004d6007c0c */ /* 0x000fe2000bf06270 */
[----:B------:R-:W-:Y:S01]  /*d780*/  @!P3 ST.E.64 desc[UR8][R22.64], R60 ;  /* 0x0000003c1600b985 */ /* 0x000fe2000c101b08 */
[-C--:B------:R-:W-:Y:S02]  /*d790*/  @!P5 LEA R28, P6, R217, R4.reuse, 0x2 ;  /* 0x00000004d91cd211 */ /* 0x080fe400078c10ff */
[----:B-1----:R-:W-:Y:S01]  /*d7a0*/  @!P1 LEA R10, P3, R215, R4, 0x2 ;  /* 0x00000004d70a9211 */ /* 0x002fe200078610ff */
[----:B------:R1:W-:Y:S01]  /*d7b0*/  @!P4 ST.E.64 desc[UR8][R24.64], R64 ;  /* 0x000000401800c985 */ /* 0x0003e2000c101b08 */
[----:B------:R-:W-:-:S02]  /*d7c0*/  @!P5 LEA.HI.X R29, R217, R5, R129, 0x2, P6 ;  /* 0x00000005d91dd211 */ /* 0x000fc400030f1481 */
[-C--:B------:R-:W-:Y:S02]  /*d7d0*/  @!P2 LEA R8, P6, R216, R4.reuse, 0x2 ;  /* 0x00000004d808a211 */ /* 0x080fe400078c10ff */
[----:B------:R-:W-:Y:S01]  /*d7e0*/  ISETP.GE.AND P4, PT, R212, UR4, PT ;  /* 0x00000004d4007c0c */ /* 0x000fe2000bf86270 */
[----:B------:R3:W-:Y:S01]  /*d7f0*/  @!P5 ST.E.64 desc[UR8][R28.64], R68 ;  /* 0x000000441c00d985 */ /* 0x0007e2000c101b08 */
[----:B------:R-:W-:Y:S02]  /*d800*/  ISETP.GE.AND P5, PT, R213, UR4, PT ;  /* 0x00000004d5007c0c */ /* 0x000fe4000bfa6270 */
[-C--:B------:R-:W-:Y:S02]  /*d810*/  @!P2 LEA.HI.X R9, R216, R5.reuse, R128, 0x2, P6 ;  /* 0x00000005d809a211 */ /* 0x080fe400030f1480 */
[----:B--2---:R-:W-:Y:S02]  /*d820*/  @!P0 LEA R14, P6, R214, R4, 0x2 ;  /* 0x00000004d60e8211 */ /* 0x004fe400078c10ff */
[----:B------:R-:W-:Y:S01]  /*d830*/  @!P1 LEA.HI.X R11, R215, R5, R127, 0x2, P3 ;  /* 0x00000005d70b9211 */ /* 0x000fe200018f147f */
[----:B------:R-:W-:Y:S01]  /*d840*/  @!P2 ST.E.64 desc[UR8][R8.64], R72 ;  /* 0x000000480800a985 */ /* 0x000fe2000c101b08 */
[----:B------:R-:W-:-:S02]  /*d850*/  ISETP.GE.AND P3, PT, R211, UR4, PT ;  /* 0x00000004d3007c0c */ /* 0x000fc4000bf66270 */
[-C--:B------:R-:W-:Y:S01]  /*d860*/  @!P0 LEA.HI.X R15, R214, R5.reuse, R126, 0x2, P6 ;  /* 0x00000005d60f8211 */ /* 0x080fe200030f147e */
[----:B------:R-:W-:Y:S01]  /*d870*/  @!P1 ST.E.64 desc[UR8][R10.64], R76 ;  /* 0x0000004c0a009985 */ /* 0x000fe2000c101b08 */
[-C--:B-1----:R-:W-:Y:S02]  /*d880*/  @!P4 LEA R24, P2, R212, R4.reuse, 0x2 ;  /* 0x00000004d418c211 */ /* 0x082fe400078410ff */
[C---:B------:R-:W-:Y:S01]  /*d890*/  @!P5 LEA R22, P1, R213.reuse, R4, 0x2 ;  /* 0x00000004d516d211 */ /* 0x040fe200078210ff */
[----:B------:R1:W-:Y:S01]  /*d8a0*/  @!P0 ST.E.64 desc[UR8][R14.64], R2 ;  /* 0x000000020e008985 */ /* 0x0003e2000c101b08 */
[----:B------:R-:W-:Y:S02]  /*d8b0*/  ISETP.GE.AND P0, PT, R210, UR4, PT ;  /* 0x00000004d2007c0c */ /* 0x000fe4000bf06270 */
[----:B------:R-:W-:Y:S02]  /*d8c0*/  @!P5 LEA.HI.X R23, R213, R5, R91, 0x2, P1 ;  /* 0x00000005d517d211 */ /* 0x000fe400008f145b */
[----:B------:R-:W-:-:S02]  /*d8d0*/  ISETP.GE.AND P1, PT, R209, UR4, PT ;  /* 0x00000004d1007c0c */ /* 0x000fc4000bf26270 */
[CC--:B---3--:R-:W-:Y:S01]  /*d8e0*/  @!P3 LEA R28, P6, R211.reuse, R4.reuse, 0x2 ;  /* 0x00000004d31cb211 */ /* 0x0c8fe200078c10ff */
[----:B------:R2:W-:Y:S01]  /*d8f0*/  @!P5 ST.E.64 desc[UR8][R22.64], R6 ;  /* 0x000000061600d985 */ /* 0x0005e2000c101b08 */
[-C--:B------:R-:W-:Y:S02]  /*d900*/  @!P4 LEA.HI.X R25, R212, R5.reuse, R90, 0x2, P2 ;  /* 0x00000005d419c211 */ /* 0x080fe400010f145a */
[----:B------:R-:W-:Y:S02]  /*d910*/  @!P3 LEA.HI.X R29, R211, R5, R89, 0x2, P6 ;  /* 0x00000005d31db211 */ /* 0x000fe400030f1459 */
[----:B------:R-:W-:Y:S01]  /*d920*/  ISETP.GE.AND P2, PT, R206, UR4, PT ;  /* 0x00000004ce007c0c */ /* 0x000fe2000bf46270 */
[----:B------:R3:W-:Y:S01]  /*d930*/  @!P4 ST.E.64 desc[UR8][R24.64], R20 ;  /* 0x000000141800c985 */ /* 0x0007e2000c101b08 */
[----:B------:R-:W-:Y:S02]  /*d940*/  ISETP.GE.AND P4, PT, R208, UR4, PT ;  /* 0x00000004d0007c0c */ /* 0x000fe4000bf86270 */
[----:B-1----:R-:W-:Y:S01]  /*d950*/  @!P0 LEA R2, P5, R210, R4, 0x2 ;  /* 0x00000004d2028211 */ /* 0x002fe200078a10ff */
[----:B------:R3:W-:Y:S01]  /*d960*/  @!P3 ST.E.64 desc[UR8][R28.64], R92 ;  /* 0x0000005c1c00b985 */ /* 0x0007e2000c101b08 */
[----:B------:R-:W-:-:S02]  /*d970*/  ISETP.GE.AND P3, PT, R207, UR4, PT ;  /* 0x00000004cf007c0c */ /* 0x000fc4000bf66270 */
[-C--:B------:R-:W-:Y:S02]  /*d980*/  @!P0 LEA.HI.X R3, R210, R5.reuse, R88, 0x2, P5 ;  /* 0x00000005d2038211 */ /* 0x080fe400028f1458 */
[----:B------:R-:W-:Y:S02]  /*d990*/  ISETP.GE.AND P5, PT, R205, UR4, PT ;  /* 0x00000004cd007c0c */ /* 0x000fe4000bfa6270 */
[CC--:B------:R-:W-:Y:S01]  /*d9a0*/  @!P1 LEA R8, P6, R209.reuse, R4.reuse, 0x2 ;  /* 0x00000004d1089211 */ /* 0x0c0fe200078c10ff */
[----:B------:R3:W-:Y:S02]  /*d9b0*/  @!P0 ST.E.64 desc[UR8][R2.64], R96 ;  /* 0x0000006002008985 */ /* 0x0007e4000c101b08 */
[-C--:B--2---:R-:W-:Y:S02]  /*d9c0*/  @!P4 LEA R6, P0, R208, R4.reuse, 0x2 ;  /* 0x00000004d006c211 */ /* 0x084fe400078010ff */
[----:B------:R-:W-:Y:S02]  /*d9d0*/  @!P1 LEA.HI.X R9, R209, R5, R87, 0x2, P6 ;  /* 0x00000005d1099211 */ /* 0x000fe400030f1457 */
[----:B------:R-:W-:-:S02]  /*d9e0*/  @!P3 LEA R10, P6, R207, R4, 0x2 ;  /* 0x00000004cf0ab211 */ /* 0x000fc400078c10ff */
[-C--:B------:R-:W-:Y:S01]  /*d9f0*/  @!P4 LEA.HI.X R7, R208, R5.reuse, R86, 0x2, P0 ;  /* 0x00000005d007c211 */ /* 0x080fe200000f1456 */
[----:B------:R3:W-:Y:S01]  /*da00*/  @!P1 ST.E.64 desc[UR8][R8.64], R100 ;  /* 0x0000006408009985 */ /* 0x0007e2000c101b08 */
[CC--:B------:R-:W-:Y:S02]  /*da10*/  @!P2 LEA R14, P1, R206.reuse, R4.reuse, 0x2 ;  /* 0x00000004ce0ea211 */ /* 0x0c0fe400078210ff */
[----:B------:R-:W-:Y:S01]  /*da20*/  @!P5 LEA R4, P0, R205, R4, 0x2 ;  /* 0x00000004cd04d211 */ /* 0x000fe200078010ff */
[----:B------:R3:W-:Y:S01]  /*da30*/  @!P4 ST.E.64 desc[UR8][R6.64], R104 ;  /* 0x000000680600c985 */ /* 0x0007e2000c101b08 */
[-C--:B------:R-:W-:Y:S02]  /*da40*/  @!P3 LEA.HI.X R11, R207, R5.reuse, R237, 0x2, P6 ;  /* 0x00000005cf0bb211 */ /* 0x080fe400030f14ed */
[-C--:B------:R-:W-:Y:S02]  /*da50*/  @!P2 LEA.HI.X R15, R206, R5.reuse, R236, 0x2, P1 ;  /* 0x00000005ce0fa211 */ /* 0x080fe400008f14ec */
[----:B------:R-:W-:Y:S01]  /*da60*/  @!P5 LEA.HI.X R5, R205, R5, R235, 0x2, P0 ;  /* 0x00000005cd05d211 */ /* 0x000fe200000f14eb */
[----:B------:R3:W-:Y:S04]  /*da70*/  @!P3 ST.E.64 desc[UR8][R10.64], R108 ;  /* 0x0000006c0a00b985 */ /* 0x0007e8000c101b08 */
[----:B------:R3:W-:Y:S04]  /*da80*/  @!P2 ST.E.64 desc[UR8][R14.64], R112 ;  /* 0x000000700e00a985 */ /* 0x0007e8000c101b08 */
[----:B------:R3:W-:Y:S02]  /*da90*/  @!P5 ST.E.64 desc[UR8][R4.64], R116 ;  /* 0x000000740400d985 */ /* 0x0007e4000c101b08 */
.L_x_213:
[----:B------:R-:W-:Y:S05]  /*daa0*/  BSYNC B1 ;  /* 0x0000000000017941 */ /* 0x000fea0003800000 */
.L_x_212:
[----:B------:R-:W-:Y:S01]  /*dab0*/  ISETP.GE.AND P0, PT, R13, R80, PT ;  /* 0x000000500d00720c */ /* 0x000fe20003f06270 */
[----:B--23--:R2:W3:Y:S04]  /*dac0*/  SHFL.IDX PT, R5, R12, 0x1, 0x1c1f ;  /* 0x003c1f000c057f89 */ /* 0x00c4e800000e0000 */
[----:B-1----:R2:W1:Y:S08]  /*dad0*/  SHFL.IDX PT, R4, R0, 0x1, 0x1c1f ;  /* 0x003c1f0000047f89 */ /* 0x00247000000e0000 */
[----:B--2---:R-:W-:Y:S05]  /*dae0*/  @P0 BRA `(.L_x_211) ;  /* 0x00000014005c0947 */ /* 0x004fea0003800000 */
        /* <DEDUP_REMOVED lines=8> */
[----:B---3--:R-:W-:Y:S02]  /*db70*/  @!P1 IMAD.WIDE R2, R204, 0x4, R4 ;  /* 0x00000004cc029825 */ /* 0x008fe400078e0204 */
[----:B------:R-:W-:Y:S02]  /*db80*/  @!P2 LEA.HI.X R7, R227, R5, R139, 0x2, P0 ;  /* 0x00000005e307a211 */ /* 0x000fe400000f148b */
[----:B------:R-:W-:Y:S01]  /*db90*/  ISETP.GE.AND P0, PT, R223, UR4, PT ;  /* 0x00000004df007c0c */ /* 0x000fe2000bf06270 */
[----:B------:R1:W-:Y:S01]  /*dba0*/  @!P1 ST.E.64 desc[UR8][R2.64], R26 ;  /* 0x0000001a02009985 */ /* 0x0003e2000c101b08 */
[-C--:B------:R-:W-:Y:S02]  /*dbb0*/  @!P5 LEA R8, P6, R226, R4.reuse, 0x2 ;  /* 0x00000004e208d211 */ /* 0x080fe400078c10ff */
[----:B------:R-:W-:Y:S01]  /*dbc0*/  ISETP.GE.AND P1, PT, R222, UR4, PT ;  /* 0x00000004de007c0c */ /* 0x000fe2000bf26270 */
[----:B------:R2:W-:Y:S01]  /*dbd0*/  @!P2 ST.E.64 desc[UR8][R6.64], R30 ;  /* 0x0000001e0600a985 */ /* 0x0005e2000c101b08 */
[----:B------:R-:W-:-:S02]  /*dbe0*/  @!P4 LEA R10, P2, R225, R4, 0x2 ;  /* 0x00000004e10ac211 */ /* 0x000fc400078410ff */
[-C--:B------:R-:W-:Y:S02]  /*dbf0*/  @!P5 LEA.HI.X R9, R226, R5.reuse, R138, 0x2, P6 ;  /* 0x00000005e209d211 */ /* 0x080fe400030f148a */
[----:B------:R-:W-:Y:S02]  /*dc00*/  @!P4 LEA.HI.X R11, R225, R5, R137, 0x2, P2 ;  /* 0x00000005e10bc211 */ /* 0x000fe400010f1489 */
[----:B------:R-:W-:Y:S01]  /*dc10*/  ISETP.GE.AND P2, PT, R221, UR4, PT ;  /* 0x00000004dd007c0c */ /* 0x000fe2000bf46270 */
[----:B------:R-:W-:Y:S01]  /*dc20*/  @!P5 ST.E.64 desc[UR8][R8.64], R34 ;  /* 0x000000220800d985 */ /* 0x000fe2000c101b08 */
[----:B0-----:R-:W-:-:S03]  /*dc30*/  @!P3 LEA R12, P6, R224, R4, 0x2 ;  /* 0x00000004e00cb211 */ /* 0x001fc600078c10ff */
[----:B------:R0:W-:Y:S01]  /*dc40*/  @!P4 ST.E.64 desc[UR8][R10.64], R38 ;  /* 0x000000260a00c985 */ /* 0x0001e2000c101b08 */
[CC--:B-1----:R-:W-:Y:S02]  /*dc50*/  @!P0 LEA R2, P4, R223.reuse, R4.reuse, 0x2 ;  /* 0x00000004df028211 */ /* 0x0c2fe400078810ff */
[-C--:B------:R-:W-:Y:S02]  /*dc60*/  @!P3 LEA.HI.X R13, R224, R5.reuse, R136, 0x2, P6 ;  /* 0x00000005e00db211 */ /* 0x080fe400030f1488 */
[----:B------:R-:W-:Y:S02]  /*dc70*/  @!P0 LEA.HI.X R3, R223, R5, R135, 0x2, P4 ;  /* 0x00000005df038211 */ /* 0x000fe400020f1487 */
[----:B------:R-:W-:Y:S01]  /*dc80*/  ISETP.GE.AND P4, PT, R219, UR4, PT ;  /* 0x00000004db007c0c */ /* 0x000fe2000bf86270 */
[----:B------:R1:W-:Y:S01]  /*dc90*/  @!P3 ST.E.64 desc[UR8][R12.64], R42 ;  /* 0x0000002a0c00b985 */ /* 0x0003e2000c101b08 */
[----:B------:R-:W-:Y:S02]  /*dca0*/  ISETP.GE.AND P3, PT, R220, UR4, PT ;  /* 0x00000004dc007c0c */ /* 0x000fe4000bf66270 */
[-C--:B--2---:R-:W-:Y:S01]  /*dcb0*/  @!P1 LEA R6, P5, R222, R4.reuse, 0x2 ;  /* 0x00000004de069211 */ /* 0x084fe200078a10ff */
[----:B------:R2:W-:Y:S01]  /*dcc0*/  @!P0 ST.E.64 desc[UR8][R2.64], R46 ;  /* 0x0000002e02008985 */ /* 0x0005e2000c101b08 */
[----:B------:R-:W-:-:S02]  /*dcd0*/  @!P2 LEA R14, P6, R221, R4, 0x2 ;  /* 0x00000004dd0ea211 */ /* 0x000fc400078c10ff */
[-C--:B------:R-:W-:Y:S02]  /*dce0*/  @!P1 LEA.HI.X R7, R222, R5.reuse, R134, 0x2, P5 ;  /* 0x00000005de079211 */ /* 0x080fe400028f1486 */
[----:B------:R-:W-:Y:S02]  /*dcf0*/  ISETP.GE.AND P5, PT, R218, UR4, PT ;  /* 0x00000004da007c0c */ /* 0x000fe4000bfa6270 */
[----:B------:R-:W-:Y:S01]  /*dd00*/  @!P2 LEA.HI.X R15, R221, R5, R133, 0x2, P6 ;  /* 0x00000005dd0fa211 */ /* 0x000fe200030f1485 */
[----:B------:R3:W-:Y:S01]  /*dd10*/  @!P1 ST.E.64 desc[UR8][R6.64], R50 ;  /* 0x0000003206009985 */ /* 0x0007e2000c101b08 */
[-C--:B0-----:R-:W-:Y:S02]  /*dd20*/  @!P4 LEA R10, P0, R219, R4.reuse, 0x2 ;  /* 0x00000004db0ac211 */ /* 0x081fe400078010ff */
[----:B------:R-:W-:Y:S01]  /*dd30*/  @!P3 LEA R8, P6, R220, R4, 0x2 ;  /* 0x00000004dc08b211 */ /* 0x000fe200078c10ff */
[----:B------:R0:W-:Y:S01]  /*dd40*/  @!P2 ST.E.64 desc[UR8][R14.64], R54 ;  /* 0x000000360e00a985 */ /* 0x0001e2000c101b08 */
[----:B------:R-:W-:-:S02]  /*dd50*/  ISETP.GE.AND P2, PT, R217, UR4, PT ;  /* 0x00000004d9007c0c */ /* 0x000fc4000bf46270 */
[----:B------:R-:W-:Y:S02]  /*dd60*/  ISETP.GE.AND P1, PT, R216, UR4, PT ;  /* 0x00000004d8007c0c */ /* 0x000fe4000bf26270 */
[-C--:B------:R-:W-:Y:S02]  /*dd70*/  @!P4 LEA.HI.X R11, R219, R5.reuse, R131, 0x2, P0 ;  /* 0x00000005db0bc211 */ /* 0x080fe400000f1483 */
[----:B------:R-:W-:Y:S02]  /*dd80*/  ISETP.GE.AND P0, PT, R215, UR4, PT ;  /* 0x00000004d7007c0c */ /* 0x000fe4000bf06270 */
[----:B------:R-:W-:Y:S02]  /*dd90*/  @!P3 LEA.HI.X R9, R220, R5, R132, 0x2, P6 ;  /* 0x00000005dc09b211 */ /* 0x000fe400030f1484 */
[----:B-1----:R-:W-:-:S03]  /*dda0*/  @!P5 LEA R12, P6, R218, R4, 0x2 ;  /* 0x00000004da0cd211 */ /* 0x002fc600078c10ff */
[----:B------:R1:W-:Y:S01]  /*ddb0*/  @!P3 ST.E.64 desc[UR8][R8.64], R58 ;  /* 0x0000003a0800b985 */ /* 0x0003e2000c101b08 */
[-C--:B------:R-:W-:Y:S02]  /*ddc0*/  @!P5 LEA.HI.X R13, R218, R5.reuse, R130, 0x2, P6 ;  /* 0x00000005da0dd211 */ /* 0x080fe400030f1482 */
[CC--:B--2---:R-:W-:Y:S01]  /*ddd0*/  @!P2 LEA R2, P6, R217.reuse, R4.reuse, 0x2 ;  /* 0x00000004d902a211 */ /* 0x0c4fe200078c10ff */
[----:B------:R2:W-:Y:S01]  /*dde0*/  @!P4 ST.E.64 desc[UR8][R10.64], R62 ;  /* 0x0000003e0a00c985 */ /* 0x0005e2000c101b08 */
[-C--:B---3--:R-:W-:Y:S02]  /*ddf0*/  @!P1 LEA R6, P3, R216, R4.reuse, 0x2 ;  /* 0x00000004d8069211 */ /* 0x088fe400078610ff */
[----:B------:R-:W-:Y:S01]  /*de00*/  @!P2 LEA.HI.X R3, R217, R5, R129, 0x2, P6 ;  /* 0x00000005d903a211 */ /* 0x000fe200030f1481 */
[----:B------:R3:W-:Y:S01]  /*de10*/  @!P5 ST.E.64 desc[UR8][R12.64], R66 ;  /* 0x000000420c00d985 */ /* 0x0007e2000c101b08 */
[----:B------:R-:W-:Y:S02]  /*de20*/  ISETP.GE.AND P5, PT, R214, UR4, PT ;  /* 0x00000004d6007c0c */ /* 0x000fe4000bfa6270 */
[----:B------:R-:W-:Y:S01]  /*de30*/  ISETP.GE.AND P4, PT, R213, UR4, PT ;  /* 0x00000004d5007c0c */ /* 0x000fe2000bf86270 */
[----:B------:R4:W-:Y:S01]  /*de40*/  @!P2 ST.E.64 desc[UR8][R2.64], R70 ;  /* 0x000000460200a985 */ /* 0x0009e2000c101b08 */
[----:B0-----:R-:W-:-:S02]  /*de50*/  @!P0 LEA R14, P6, R215, R4, 0x2 ;  /* 0x00000004d70e8211 */ /* 0x001fc400078c10ff */
[-C--:B------:R-:W-:Y:S02]  /*de60*/  @!P1 LEA.HI.X R7, R216, R5.reuse, R128, 0x2, P3 ;  /* 0x00000005d8079211 */ /* 0x080fe400018f1480 */
[----:B------:R-:W-:Y:S02]  /*de70*/  @!P0 LEA.HI.X R15, R215, R5, R127, 0x2, P6 ;  /* 0x00000005d70f8211 */ /* 0x000fe400030f147f */
[----:B------:R-:W-:Y:S01]  /*de80*/  ISETP.GE.AND P3, PT, R212, UR4, PT ;  /* 0x00000004d4007c0c */ /* 0x000fe2000bf66270 */
[----:B------:R0:W-:Y:S02]  /*de90*/  @!P1 ST.E.64 desc[UR8][R6.64], R74 ;  /* 0x0000004a06009985 */ /* 0x0001e4000c101b08 */
[----:B-1----:R-:W-:Y:S02]  /*dea0*/  @!P5 LEA R8, P1, R214, R4, 0x2 ;  /* 0x00000004d608d211 */ /* 0x002fe400078210ff */
[----:B------:R-:W-:Y:S01]  /*deb0*/  @!P0 ST.E.64 desc[UR8][R14.64], R78 ;  /* 0x0000004e0e008985 */ /* 0x000fe2000c101b08 */
[----:B------:R-:W-:-:S02]  /*dec0*/  ISETP.GE.AND P0, PT, R211, UR4, PT ;  /* 0x00000004d3007c0c */ /* 0x000fc4000bf06270 */
[CC--:B--2---:R-:W-:Y:S02]  /*ded0*/  @!P4 LEA R10, P2, R213.reuse, R4.reuse, 0x2 ;  /* 0x00000004d50ac211 */ /* 0x0c4fe400078410ff */
[-C--:B------:R-:W-:Y:S02]  /*dee0*/  @!P5 LEA.HI.X R9, R214, R5.reuse, R126, 0x2, P1 ;  /* 0x00000005d609d211 */ /* 0x080fe400008f147e */
[-C--:B------:R-:W-:Y:S02]  /*def0*/  @!P4 LEA.HI.X R11, R213, R5.reuse, R91, 0x2, P2 ;  /* 0x00000005d50bc211 */ /* 0x080fe400010f145b */
[----:B---3--:R-:W-:Y:S01]  /*df00*/  @!P3 LEA R12, P6, R212, R4, 0x2 ;  /* 0x00000004d40cb211 */ /* 0x008fe200078c10ff */
[----:B------:R1:W-:Y:S01]  /*df10*/  @!P5 ST.E.64 desc[UR8][R8.64], R120 ;  /* 0x000000780800d985 */ /* 0x0003e2000c101b08 */
[----:B------:R-:W-:Y:S02]  /*df20*/  ISETP.GE.AND P1, PT, R210, UR4, PT ;  /* 0x00000004d2007c0c */ /* 0x000fe4000bf26270 */
[----:B------:R-:W-:Y:S01]  /*df30*/  @!P3 LEA.HI.X R13, R212, R5, R90, 0x2, P6 ;  /* 0x00000005d40db211 */ /* 0x000fe200030f145a */
[----:B------:R2:W-:Y:S01]  /*df40*/  @!P4 ST.E.64 desc[UR8][R10.64], R122 ;  /* 0x0000007a0a00c985 */ /* 0x0005e2000c101b08 */
[----:B------:R-:W-:-:S02]  /*df50*/  ISETP.GE.AND P4, PT, R209, UR4, PT ;  /* 0x00000004d1007c0c */ /* 0x000fc4000bf86270 */
[CC--:B----4-:R-:W-:Y:S01]  /*df60*/  @!P0 LEA R2, P5, R211.reuse, R4.reuse, 0x2 ;  /* 0x00000004d3028211 */ /* 0x0d0fe200078a10ff */
[----:B------:R3:W-:Y:S01]  /*df70*/  @!P3 ST.E.64 desc[UR8][R12.64], R124 ;  /* 0x0000007c0c00b985 */ /* 0x0007e2000c101b08 */
[----:B------:R-:W-:Y:S02]  /*df80*/  ISETP.GE.AND P3, PT, R208, UR4, PT ;  /* 0x00000004d0007c0c */ /* 0x000fe4000bf66270 */
[----:B------:R-:W-:Y:S02]  /*df90*/  @!P0 LEA.HI.X R3, R211, R5, R89, 0x2, P5 ;  /* 0x00000005d3038211 */ /* 0x000fe400028f1459 */
[----:B------:R-:W-:Y:S02]  /*dfa0*/  ISETP.GE.AND P5, PT, R206, UR4, PT ;  /* 0x00000004ce007c0c */ /* 0x000fe4000bfa6270 */
[----:B------:R-:W-:Y:S01]  /*dfb0*/  ISETP.GE.AND P2, PT, R207, UR4, PT ;  /* 0x00000004cf007c0c */ /* 0x000fe2000bf46270 */
[----:B------:R4:W-:Y:S01]  /*dfc0*/  @!P0 ST.E.64 desc[UR8][R2.64], R94 ;  /* 0x0000005e02008985 */ /* 0x0009e2000c101b08 */
[----:B0-----:R-:W-:-:S02]  /*dfd0*/  @!P1 LEA R6, P6, R210, R4, 0x2 ;  /* 0x00000004d2069211 */ /* 0x001fc400078c10ff */
[CC--:B-1----:R-:W-:Y:S02]  /*dfe0*/  @!P4 LEA R8, P0, R209.reuse, R4.reuse, 0x2 ;  /* 0x00000004d108c211 */ /* 0x0c2fe400078010ff */
[-C--:B------:R-:W-:Y:S02]  /*dff0*/  @!P1 LEA.HI.X R7, R210, R5.reuse, R88, 0x2, P6 ;  /* 0x00000005d2079211 */ /* 0x080fe400030f1458 */
[-C--:B------:R-:W-:Y:S02]  /*e000*/  @!P4 LEA.HI.X R9, R209, R5.reuse, R87, 0x2, P0 ;  /* 0x00000005d109c211 */ /* 0x080fe400000f1457 */
[-C--:B--2---:R-:W-:Y:S01]  /*e010*/  @!P3 LEA R10, P6, R208, R4.reuse, 0x2 ;  /* 0x00000004d00ab211 */ /* 0x084fe200078c10ff */
[----:B------:R4:W-:Y:S01]  /*e020*/  @!P1 ST.E.64 desc[UR8][R6.64], R98 ;  /* 0x0000006206009985 */ /* 0x0009e2000c101b08 */
[CC--:B------:R-:W-:Y:S02]  /*e030*/  @!P5 LEA R14, P0, R206.reuse, R4.reuse, 0x2 ;  /* 0x00000004ce0ed211 */ /* 0x0c0fe400078010ff */
[----:B---3--:R-:W-:Y:S01]  /*e040*/  @!P2 LEA R12, P1, R207, R4, 0x2 ;  /* 0x00000004cf0ca211 */ /* 0x008fe200078210ff */
[----:B------:R4:W-:Y:S01]  /*e050*/  @!P4 ST.E.64 desc[UR8][R8.64], R102 ;  /* 0x000000660800c985 */ /* 0x0009e2000c101b08 */
[----:B------:R-:W-:-:S02]  /*e060*/  @!P5 LEA.HI.X R15, R206, R5, R236, 0x2, P0 ;  /* 0x00000005ce0fd211 */ /* 0x000fc400000f14ec */
[----:B------:R-:W-:Y:S02]  /*e070*/  ISETP.GE.AND P0, PT, R205, UR4, PT ;  /* 0x00000004cd007c0c */ /* 0x000fe4000bf06270 */
[-C--:B------:R-:W-:Y:S02]  /*e080*/  @!P3 LEA.HI.X R11, R208, R5.reuse, R86, 0x2, P6 ;  /* 0x00000005d00bb211 */ /* 0x080fe400030f1456 */
[----:B------:R-:W-:-:S03]  /*e090*/  @!P2 LEA.HI.X R13, R207, R5, R237, 0x2, P1 ;  /* 0x00000005cf0da211 */ /* 0x000fc600008f14ed */
[----:B------:R4:W-:Y:S04]  /*e0a0*/  @!P3 ST.E.64 desc[UR8][R10.64], R106 ;  /* 0x0000006a0a00b985 */ /* 0x0009e8000c101b08 */
[----:B------:R4:W-:Y:S04]  /*e0b0*/  @!P2 ST.E.64 desc[UR8][R12.64], R110 ;  /* 0x0000006e0c00a985 */ /* 0x0009e8000c101b08 */
[----:B------:R4:W-:Y:S01]  /*e0c0*/  @!P5 ST.E.64 desc[UR8][R14.64], R114 ;  /* 0x000000720e00d985 */ /* 0x0009e2000c101b08 */
[----:B------:R-:W-:Y:S05]  /*e0d0*/  @P0 BRA `(.L_x_211) ;  /* 0x0000000c00e00947 */ /* 0x000fea0003800000 */
[----:B----4-:R-:W-:Y:S01]  /*e0e0*/  LEA R2, P0, R205, R4, 0x2 ;  /* 0x00000004cd027211 */ /* 0x010fe200078010ff */
[----:B------:R-:W-:-:S03]  /*e0f0*/  ULDC.64 UR8, c[0x0][0x208] ;  /* 0x0000820000087ab9 */ /* 0x000fc60000000a00 */
[----:B------:R-:W-:-:S05]  /*e100*/  LEA.HI.X R3, R205, R5, R235, 0x2, P0 ;  /* 0x00000005cd037211 */ /* 0x000fca00000f14eb */
[----:B------:R2:W-:Y:S01]  /*e110*/  ST.E.64 desc[UR8][R2.64], R118 ;  /* 0x0000007602007985 */ /* 0x0005e2000c101b08 */
[----:B------:R-:W-:Y:S05]  /*e120*/  BRA `(.L_x_211) ;  /* 0x0000000c00cc7947 */ /* 0x000fea0003800000 */
.L_x_202:
[----:B------:R-:W-:Y:S01]  /*e130*/  ULDC.64 UR8, c[0x0][0xc00] ;  /* 0x0003000000087ab9 */ /* 0x000fe20000000a00 */
[----:B------:R-:W-:Y:S01]  /*e140*/  R2UR UR4, R231 ;  /* 0x00000000e70472ca */ /* 0x000fe200000e0000 */
[----:B------:R-:W-:Y:S01]  /*e150*/  UISETP.NE.U32.AND UP0, UPT, UR8, URZ, UPT ;  /* 0x0000003f0800728c */ /* 0x000fe2000bf05070 */
[----:B------:R-:W-:Y:S01]  /*e160*/  R2UR UR10, R22 ;  /* 0x00000000160a72ca */ /* 0x000fe200000e0000 */
[----:B------:R-:W-:Y:S02]  /*e170*/  ULDC.64 UR12, c[0x0][0x208] ;  /* 0x00008200000c7ab9 */ /* 0x000fe40000000a00 */
[----:B------:R-:W-:-:S03]  /*e180*/  UISETP.NE.AND.EX UP0, UPT, UR9, URZ, UPT, UP0 ;  /* 0x0000003f0900728c */ /* 0x000fc6000bf05300 */
[----:B------:R-:W-:-:S03]  /*e190*/  ULDC.64 UR8, c[0x0][0xc00] ;  /* 0x0003000000087ab9 */ /* 0x000fc60000000a00 */
[----:B------:R-:W-:Y:S02]  /*e1a0*/  PLOP3.LUT P1, PT, PT, PT, UP0, 0x80, 0x0 ;  /* 0x000000000000781c */ /* 0x000fe40003f2f008 */
[----:B------:R-:W-:-:S06]  /*e1b0*/  UIMAD.WIDE UR8, UR4, 0x4, UR8 ;  /* 0x00000004040878a5 */ /* 0x000fcc000f8e0208 */
[----:B------:R-:W-:Y:S02]  /*e1c0*/  IMAD.U32 R2, RZ, RZ, UR8 ;  /* 0x00000008ff027e24 */ /* 0x000fe4000f8e00ff */
[----:B------:R-:W-:Y:S01]  /*e1d0*/  IMAD.U32 R3, RZ, RZ, UR9 ;  /* 0x00000009ff037e24 */ /* 0x000fe2000f8e00ff */
[----:B------:R-:W-:-:S04]  /*e1e0*/  ULDC.64 UR8, c[0x0][0xc08] ;  /* 0x0003020000087ab9 */ /* 0x000fc80000000a00 */
[----:B------:R-:W2:Y:S01]  /*e1f0*/  @P1 LDG.E R6, desc[UR12][R2.64] ;  /* 0x0000000c02061981 */ /* 0x000ea2000c1e1900 */
[----:B------:R-:W-:Y:S01]  /*e200*/  UISETP.NE.U32.AND UP1, UPT, UR8, URZ, UPT ;  /* 0x0000003f0800728c */ /* 0x000fe2000bf25070 */
[----:B------:R-:W0:Y:S03]  /*e210*/  S2R R7, SR_TID.X ;  /* 0x0000000000077919 */ /* 0x000e260000002100 */
[----:B------:R-:W-:-:S06]  /*e220*/  UISETP.NE.AND.EX UP1, UPT, UR9, URZ, UPT, UP1 ;  /* 0x0000003f0900728c */ /* 0x000fcc000bf25310 */
[----:B------:R-:W-:-:S05]  /*e230*/  PLOP3.LUT P2, PT, PT, PT, UP1, 0x80, 0x0 ;  /* 0x000000000000781c */ /* 0x000fca0003f4f018 */
[----:B------:R-:W-:Y:S02]  /*e240*/  @UP1 ULDC.64 UR8, c[0x0][0xc08] ;  /* 0x0003020000081ab9 */ /* 0x000fe40000000a00 */
[----:B------:R-:W-:-:S03]  /*e250*/  @UP1 UIMAD.WIDE UR8, UR4, 0x4, UR8 ;  /* 0x00000004040818a5 */ /* 0x000fc6000f8e0208 */
[----:B------:R-:W-:Y:S02]  /*e260*/  ULDC UR4, c[0x0][0xa88] ;  /* 0x0002a20000047ab9 */ /* 0x000fe40000000800 */
[----:B------:R-:W-:Y:S01]  /*e270*/  IMAD.U32 R0, RZ, RZ, UR4 ;  /* 0x00000004ff007e24 */ /* 0x000fe2000f8e00ff */
[----:B------:R-:W-:Y:S01]  /*e280*/  UMOV UR4, URZ ;  /* 0x0000003f00047c82 */ /* 0x000fe20008000000 */
[----:B------:R-:W-:Y:S01]  /*e290*/  UISETP.NE.AND UP1, UPT, UR10, URZ, UPT ;  /* 0x0000003f0a00728c */ /* 0x000fe2000bf25270 */
[----:B------:R-:W-:Y:S02]  /*e2a0*/  IMAD.U32 R4, RZ, RZ, UR8 ;  /* 0x00000008ff047e24 */ /* 0x000fe4000f8e00ff */
[----:B------:R-:W-:-:S05]  /*e2b0*/  IMAD.U32 R5, RZ, RZ, UR9 ;  /* 0x00000009ff057e24 */ /* 0x000fca000f8e00ff */
[----:B------:R1:W5:Y:S01]  /*e2c0*/  @P2 LDG.E R0, desc[UR12][R4.64] ;  /* 0x0000000c04002981 */ /* 0x000362000c1e1900 */
[----:B0-----:R-:W-:Y:S02]  /*e2d0*/  VIADD R7, R7, 0xffffff80 ;  /* 0xffffff8007077836 */ /* 0x001fe40000000000 */
[----:B------:R-:W-:Y:S02]  /*e2e0*/  @!UP1 ULDC UR10, c[0x0][0xad4] ;  /* 0x0002b500000a9ab9 */ /* 0x000fe40000000800 */
[----:B------:R-:W-:Y:S01]  /*e2f0*/  IMAD.U32 R22, RZ, RZ, UR10 ;  /* 0x0000000aff167e24 */ /* 0x000fe2000f8e00ff */
[----:B------:R-:W-:Y:S02]  /*e300*/  ISETP.GT.AND P0, PT, R7, 0x7f, PT ;  /* 0x0000007f0700780c */ /* 0x000fe40003f04270 */
[----:B--2---:R-:W-:-:S13]  /*e310*/  @P1 R2UR UR4, R6 ;  /* 0x00000000060412ca */ /* 0x004fda00000e0000 */
[----:B------:R-:W-:Y:S01]  /*e320*/  USHF.R.S32.HI UR21, URZ, 0x1f, UR4 ;  /* 0x0000001f3f157899 */ /* 0x000fe20008011404 */
[----:B-1----:R-:W-:Y:S11]  /*e330*/  @P2 BRA `(.L_x_214) ;  /* 0x0000000000142947 */ /* 0x002ff60003800000 */
[----:B------:R-:W-:Y:S05]  /*e340*/  @!P1 BRA `(.L_x_214) ;  /* 0x0000000000109947 */ /* 0x000fea0003800000 */
[----:B------:R-:W-:Y:S02]  /*e350*/  ULDC.64 UR8, c[0x0][0x208] ;  /* 0x0000820000087ab9 */ /* 0x000fe40000000a00 */
[----:B------:R-:W2:Y:S04]  /*e360*/  LDG.E R5, desc[UR8][R2.64] ;  /* 0x0000000802057981 */ /* 0x000ea8000c1e1900 */
[----:B-----5:R-:W2:Y:S02]  /*e370*/  LDG.E R0, desc[UR8][R2.64+0x4] ;  /* 0x0000040802007981 */ /* 0x020ea4000c1e1900 */
[----:B--2---:R-:W-:-:S07]  /*e380*/  IMAD.IADD R0, R0, 0x1, -R5 ;  /* 0x0000000100007824 */ /* 0x004fce00078e0a05 */
.L_x_214:
[----:B------:R-:W-:Y:S01]  /*e390*/  R2UR UR8, R231 ;  /* 0x00000000e70872ca */ /* 0x000fe200000e0000 */
[----:B------:R-:W-:Y:S01]  /*e3a0*/  BSSY B1, `(.L_x_215) ;  /* 0x0000040000017945 */ /* 0x000fe20003800000 */
[----:B------:R-:W-:-:S11]  /*e3b0*/  R2UR UR9, R233 ;  /* 0x00000000e90972ca */ /* 0x000fd600000e0000 */
[----:B------:R-:W-:Y:S02]  /*e3c0*/  USEL UR8, UR8, URZ, !UP0 ;  /* 0x0000003f08087287 */ /* 0x000fe4000c000000 */
[----:B------:R-:W-:Y:S01]  /*e3d0*/  USEL UR9, UR9, URZ, !UP0 ;  /* 0x0000003f09097287 */ /* 0x000fe2000c000000 */
[----:B------:R-:W-:Y:S11]  /*e3e0*/  @P0 BRA `(.L_x_216) ;  /* 0x0000000000ec0947 */ /* 0x000ff60003800000 */
[----:B------:R-:W0:Y:S01]  /*e3f0*/  S2R R3, SR_TID.X ;  /* 0x0000000000037919 */ /* 0x000e220000002100 */
[----:B------:R-:W1:Y:S01]  /*e400*/  LDC R9, c[0x0][0xbe8] ;  /* 0x0002fa00ff097b82 */ /* 0x000e620000000800 */
[----:B------:R-:W-:-:S13]  /*e410*/  R2UR UR10, R229 ;  /* 0x00000000e50a72ca */ /* 0x000fda00000e0000 */
[----:B------:R-:W-:-:S04]  /*e420*/  IMAD.U32 R2, RZ, RZ, UR10 ;  /* 0x0000000aff027e24 */ /* 0x000fc8000f8e00ff */
[----:B0-----:R-:W-:Y:S02]  /*e430*/  IMAD R2, R2, 0x80, R3 ;  /* 0x0000008002027824 */ /* 0x001fe400078e0203 */
[----:B-1---5:R-:W-:Y:S02]  /*e440*/  IMAD R3, R0, R9, RZ ;  /* 0x0000000900037224 */ /* 0x022fe400078e02ff */
[----:B------:R-:W-:-:S05]  /*e450*/  VIADD R4, R2, 0xffffff80 ;  /* 0xffffff8002047836 */ /* 0x000fca0000000000 */
[----:B------:R-:W-:-:S13]  /*e460*/  ISETP.GE.AND P0, PT, R4, R3, PT ;  /* 0x000000030400720c */ /* 0x000fda0003f06270 */
[----:B------:R-:W-:Y:S05]  /*e470*/  @P0 BRA `(.L_x_216) ;  /* 0x0000000000c80947 */ /* 0x000fea0003800000 */
[----:B------:R-:W-:Y:S01]  /*e480*/  ISETP.NE.AND P0, PT, R9, 0x1, PT ;  /* 0x000000010900780c */ /* 0x000fe20003f05270 */
[----:B------:R-:W-:Y:S01]  /*e490*/  UMOV UR19, 0x9b8 ;  /* 0x000009b800137882 */ /* 0x000fe20000000000 */
[----:B------:R-:W-:Y:S01]  /*e4a0*/  R2UR UR11, R22 ;  /* 0x00000000160b72ca */ /* 0x000fe200000e0000 */
[----:B------:R-:W-:Y:S01]  /*e4b0*/  IMAD.MOV.U32 R5, RZ, RZ, R4 ;  /* 0x000000ffff057224 */ /* 0x000fe200078e0004 */
[----:B------:R-:W-:Y:S01]  /*e4c0*/  R2UR UR10, R23 ;  /* 0x00000000170a72ca */ /* 0x000fe200000e0000 */
[----:B------:R-:W-:Y:S01]  /*e4d0*/  ULDC.64 UR24, c[0x0][0x208] ;  /* 0x0000820000187ab9 */ /* 0x000fe20000000a00 */
[----:B------:R-:W-:-:S07]  /*e4e0*/  R2UR UR20, R228 ;  /* 0x00000000e41472ca */ /* 0x000fce00000e0000 */
[----:B------:R-:W0:Y:S02]  /*e4f0*/  @P0 LDC R3, c[0x0][0xbec] ;  /* 0x0002fb00ff030b82 */ /* 0x000e240000000800 */
[----:B------:R-:W-:-:S04]  /*e500*/  UISETP.GT.AND UP0, UPT, UR11, 0x1, UPT ;  /* 0x000000010b00788c */ /* 0x000fc8000bf04270 */
[----:B------:R-:W-:Y:S02]  /*e510*/  USEL UR19, UR19, 0x978, UP0 ;  /* 0x0000097813137887 */ /* 0x000fe40008000000 */
[----:B------:R-:W1:Y:S01]  /*e520*/  @P0 LDC R7, c[0x0][0xbf0] ;  /* 0x0002fc00ff070b82 */ /* 0x000e620000000800 */
[----:B------:R-:W-:-:S09]  /*e530*/  USEL UR18, UR10, URZ, UP0 ;  /* 0x0000003f0a127287 */ /* 0x000fd20008000000 */
[----:B------:R-:W-:Y:S01]  /*e540*/  ULDC.64 UR12, c[0x0][UR19+0x220] ;  /* 0x00008800130c7abb */ /* 0x000fe20008000a00 */
[----:B------:R-:W-:Y:S01]  /*e550*/  ULDC.64 UR10, c[0x0][UR19+0x218] ;  /* 0x00008600130a7abb */ /* 0x000fe20008000a00 */
[----:B------:R-:W-:Y:S01]  /*e560*/  ULDC.64 UR14, c[0x0][UR19+0x228] ;  /* 0x00008a00130e7abb */ /* 0x000fe20008000a00 */
[----:B------:R-:W-:Y:S02]  /*e570*/  UIMAD UR13, UR13, UR8, URZ ;  /* 0x000000080d0d72a4 */ /* 0x000fe4000f8e023f */
[----:B------:R-:W-:Y:S01]  /*e580*/  UIMAD.WIDE.U32 UR16, UR10, UR20, URZ ;  /* 0x000000140a1072a5 */ /* 0x000fe2000f8e003f */
[----:B0-----:R-:W-:Y:S01]  /*e590*/  @P0 IMAD.HI.U32 R2, R4, R3, RZ ;  /* 0x0000000304020227 */ /* 0x001fe200078e00ff */
[----:B------:R-:W-:Y:S02]  /*e5a0*/  UIMAD UR20, UR11, UR20, URZ ;  /* 0x000000140b1472a4 */ /* 0x000fe4000f8e023f */
[----:B------:R-:W-:Y:S02]  /*e5b0*/  UIMAD.WIDE.U32 UR22, UR14, UR18, URZ ;  /* 0x000000120e1672a5 */ /* 0x000fe4000f8e003f */
[----:B------:R-:W-:-:S02]  /*e5c0*/  UIMAD.WIDE.U32 UR10, UR12, UR8, URZ ;  /* 0x000000080c0a72a5 */ /* 0x000fc4000f8e003f */
[----:B------:R-:W-:Y:S01]  /*e5d0*/  UIMAD UR14, UR15, UR18, URZ ;  /* 0x000000120f0e72a4 */ /* 0x000fe2000f8e023f */
[----:B-1----:R-:W-:Y:S01]  /*e5e0*/  @P0 SHF.R.U32.HI R5, RZ, R7, R2 ;  /* 0x00000007ff050219 */ /* 0x002fe20000011602 */
[----:B------:R-:W-:Y:S01]  /*e5f0*/  UIMAD UR13, UR12, UR9, UR13 ;  /* 0x000000090c0d72a4 */ /* 0x000fe2000f8e020d */
[----:B------:R-:W-:Y:S01]  /*e600*/  IMAD.U32 R2, RZ, RZ, UR22 ;  /* 0x00000016ff027e24 */ /* 0x000fe2000f8e00ff */
[----:B------:R-:W-:Y:S01]  /*e610*/  UIADD3 UR16, UP1, UP2, UR10, UR16, UR4 ;  /* 0x000000100a107290 */ /* 0x000fe2000fa3e004 */
[----:B------:R-:W-:Y:S01]  /*e620*/  IMAD.U32 R3, RZ, RZ, UR23 ;  /* 0x00000017ff037e24 */ /* 0x000fe2000f8e00ff */
[----:B------:R-:W-:Y:S01]  /*e630*/  UIADD3 UR14, UR23, UR14, URZ ;  /* 0x0000000e170e7290 */ /* 0x000fe2000fffe03f */
[--C-:B------:R-:W-:Y:S01]  /*e640*/  IMAD.MOV R7, RZ, RZ, -R5.reuse ;  /* 0x000000ffff077224 */ /* 0x100fe200078e0a05 */
[----:B------:R-:W-:Y:S02]  /*e650*/  UIADD3 UR20, UR17, UR20, URZ ;  /* 0x0000001411147290 */ /* 0x000fe4000fffe03f */
[----:B------:R-:W-:Y:S01]  /*e660*/  UIADD3 UR12, UR11, UR13, URZ ;  /* 0x0000000d0b0c7290 */ /* 0x000fe2000fffe03f */
[----:B------:R-:W-:Y:S01]  /*e670*/  IMAD R7, R9, R7, R4 ;  /* 0x0000000709077224 */ /* 0x000fe200078e0204 */
[----:B------:R-:W-:Y:S01]  /*e680*/  IADD3 R2, P0, P1, R5, UR16, R2 ;  /* 0x0000001005027c10 */ /* 0x000fe2000f91e002 */
[----:B------:R-:W-:Y:S01]  /*e690*/  IMAD.U32 R6, RZ, RZ, UR14 ;  /* 0x0000000eff067e24 */ /* 0x000fe2000f8e00ff */
[----:B------:R-:W-:Y:S01]  /*e6a0*/  UIADD3.X UR12, UR12, UR20, UR21, UP1, UP2 ;  /* 0x000000140c0c7290 */ /* 0x000fe20008fe4415 */
[----:B------:R-:W-:Y:S01]  /*e6b0*/  SHF.R.S32.HI R5, RZ, 0x1f, R5 ;  /* 0x0000001fff057819 */ /* 0x000fe20000011405 */
[----:B------:R-:W-:Y:S01]  /*e6c0*/  ULDC.64 UR10, c[0x0][UR19+0x210] ;  /* 0x00008400130a7abb */ /* 0x000fe20008000a00 */
[----:B------:R-:W-:Y:S01]  /*e6d0*/  SHF.R.S32.HI R4, RZ, 0x1f, R7 ;  /* 0x0000001fff047819 */ /* 0x000fe20000011407 */
[----:B------:R-:W-:-:S02]  /*e6e0*/  IMAD R9, R7, UR11, RZ ;  /* 0x0000000b07097c24 */ /* 0x000fc4000f8e02ff */
        /* <DEDUP_REMOVED lines=9> */
[----:B------:R-:W-:-:S05]  /*e780*/  IMAD.MOV.U32 R3, RZ, RZ, -0x800000 ;  /* 0xff800000ff037424 */ /* 0x000fca00078e00ff */
[----:B------:R0:W-:Y:S03]  /*e790*/  STG.E desc[UR24][R4.64], R3 ;  /* 0x0000000304007986 */ /* 0x0001e6000c101918 */
.L_x_216:
[----:B------:R-:W-:Y:S05]  /*e7a0*/  BSYNC B1 ;  /* 0x0000000000017941 */ /* 0x000fea0003800000 */
.L_x_215:
[----:B------:R-:W-:-:S13]  /*e7b0*/  R2UR UR10, R22 ;  /* 0x00000000160a72ca */ /* 0x000fda00000e0000 */
[----:B------:R-:W-:-:S06]  /*e7c0*/  UISETP.GT.AND UP0, UPT, UR10, 0x1, UPT ;  /* 0x000000010a00788c */ /* 0x000fcc000bf04270 */
[----:B------:R-:W-:-:S13]  /*e7d0*/  PLOP3.LUT P0, PT, PT, PT, UP0, 0x80, 0x0 ;  /* 0x000000000000781c */ /* 0x000fda0003f0f008 */
[----:B------:R-:W-:Y:S05]  /*e7e0*/  @P0 BRA `(.L_x_211) ;  /* 0x00000008001c0947 */ /* 0x000fea0003800000 */
[----:B------:R-:W1:Y:S01]  /*e7f0*/  LDC R11, c[0x0][0xbe8] ;  /* 0x0002fa00ff0b7b82 */ /* 0x000e620000000800 */
[----:B------:R-:W-:Y:S01]  /*e800*/  ULDC.64 UR14, c[0x0][0xaa0] ;  /* 0x0002a800000e7ab9 */ /* 0x000fe20000000a00 */
[----:B------:R-:W-:Y:S01]  /*e810*/  R2UR UR16, R229 ;  /* 0x00000000e51072ca */ /* 0x000fe200000e0000 */
[----:B------:R-:W-:Y:S01]  /*e820*/  UIMAD UR12, UR21, UR14, URZ ;  /* 0x0000000e150c72a4 */ /* 0x000fe2000f8e023f */
[----:B------:R-:W-:Y:S01]  /*e830*/  R2UR UR17, R228 ;  /* 0x00000000e41172ca */ /* 0x000fe200000e0000 */
[----:B------:R-:W-:Y:S01]  /*e840*/  UIMAD.WIDE.U32 UR10, UR4, UR14, URZ ;  /* 0x0000000e040a72a5 */ /* 0x000fe2000f8e003f */
[----:B------:R-:W-:Y:S01]  /*e850*/  IMAD R2, R19, 0x20, R230 ;  /* 0x0000002013027824 */ /* 0x000fe200078e02e6 */
[----:B------:R-:W-:Y:S01]  /*e860*/  UIMAD UR12, UR4, UR15, UR12 ;  /* 0x0000000f040c72a4 */ /* 0x000fe2000f8e020c */
[----:B------:R-:W-:Y:S03]  /*e870*/  BSSY B1, `(.L_x_217) ;  /* 0x0000045000017945 */ /* 0x000fe60003800000 */
[----:B------:R-:W-:-:S03]  /*e880*/  UIADD3 UR11, UR11, UR12, URZ ;  /* 0x0000000c0b0b7290 */ /* 0x000fc6000fffe03f */
[----:B------:R-:W-:Y:S01]  /*e890*/  ULDC.64 UR12, c[0x0][0xae8] ;  /* 0x0002ba00000c7ab9 */ /* 0x000fe20000000a00 */
[----:B0-----:R-:W-:Y:S02]  /*e8a0*/  IMAD.U32 R5, RZ, RZ, UR16 ;  /* 0x00000010ff057e24 */ /* 0x001fe4000f8e00ff */
[----:B------:R-:W-:Y:S02]  /*e8b0*/  UIMAD.WIDE.U32 UR10, UR17, UR12, UR10 ;  /* 0x0000000c110a72a5 */ /* 0x000fe4000f8e000a */
[----:B------:R-:W-:Y:S02]  /*e8c0*/  IMAD R6, R5, 0x80, R2 ;  /* 0x0000008005067824 */ /* 0x000fe400078e0202 */
[----:B------:R-:W-:Y:S02]  /*e8d0*/  UIMAD UR11, UR17, UR13, UR11 ;  /* 0x0000000d110b72a4 */ /* 0x000fe4000f8e020b */
[----:B------:R-:W-:Y:S01]  /*e8e0*/  IMAD.MOV.U32 R5, RZ, RZ, R6 ;  /* 0x000000ffff057224 */ /* 0x000fe200078e0006 */
[----:B-1----:R-:W-:Y:S01]  /*e8f0*/  ISETP.NE.AND P0, PT, R11, 0x1, PT ;  /* 0x000000010b00780c */ /* 0x002fe20003f05270 */
[----:B------:R-:W-:-:S02]  /*e900*/  ULDC.64 UR12, c[0x0][0xaf0] ;  /* 0x0002bc00000c7ab9 */ /* 0x000fc40000000a00 */
[----:B------:R-:W-:-:S04]  /*e910*/  UIMAD UR9, UR9, UR12, URZ ;  /* 0x0000000c090972a4 */ /* 0x000fc8000f8e023f */
[----:B------:R-:W-:Y:S02]  /*e920*/  UIMAD UR4, UR8, UR13, UR9 ;  /* 0x0000000d080472a4 */ /* 0x000fe4000f8e0209 */
[----:B------:R-:W-:-:S03]  /*e930*/  UIMAD.WIDE.U32 UR8, UR8, UR12, UR10 ;  /* 0x0000000c080872a5 */ /* 0x000fc6000f8e000a */
[----:B------:R-:W-:Y:S01]  /*e940*/  ULDC.64 UR10, c[0x0][0xae0] ;  /* 0x0002b800000a7ab9 */ /* 0x000fe20000000a00 */
[----:B------:R-:W0:Y:S01]  /*e950*/  @P0 LDC R3, c[0x0][0xbec] ;  /* 0x0002fb00ff030b82 */ /* 0x000e220000000800 */
[----:B------:R-:W-:-:S07]  /*e960*/  UIADD3 UR4, UR9, UR4, URZ ;  /* 0x0000000409047290 */ /* 0x000fce000fffe03f */
[----:B------:R-:W1:Y:S01]  /*e970*/  @P0 LDC R7, c[0x0][0xbf0] ;  /* 0x0002fc00ff070b82 */ /* 0x000e620000000800 */
[----:B0-----:R-:W-:-:S04]  /*e980*/  @P0 IMAD.HI.U32 R2, R6, R3, RZ ;  /* 0x0000000306020227 */ /* 0x001fc800078e00ff */
[----:B------:R-:W-:Y:S02]  /*e990*/  IMAD.U32 R3, RZ, RZ, UR9 ;  /* 0x00000009ff037e24 */ /* 0x000fe4000f8e00ff */
[----:B------:R-:W-:Y:S01]  /*e9a0*/  IMAD.U32 R3, RZ, RZ, UR4 ;  /* 0x00000004ff037e24 */ /* 0x000fe2000f8e00ff */
[----:B-1----:R-:W-:-:S04]  /*e9b0*/  @P0 SHF.R.U32.HI R5, RZ, R7, R2 ;  /* 0x00000007ff050219 */ /* 0x002fc80000011602 */
[--C-:B------:R-:W-:Y:S01]  /*e9c0*/  SHF.R.S32.HI R2, RZ, 0x1f, R5.reuse ;  /* 0x0000001fff027819 */ /* 0x100fe20000011405 */
[----:B------:R-:W-:-:S04]  /*e9d0*/  IMAD.MOV R7, RZ, RZ, -R5 ;  /* 0x000000ffff077224 */ /* 0x000fc800078e0a05 */
[----:B------:R-:W-:Y:S02]  /*e9e0*/  IMAD R4, R2, UR10, RZ ;  /* 0x0000000a02047c24 */ /* 0x000fe4000f8e02ff */
[----:B------:R-:W-:Y:S01]  /*e9f0*/  IMAD.U32 R2, RZ, RZ, UR8 ;  /* 0x00000008ff027e24 */ /* 0x000fe2000f8e00ff */
[----:B------:R-:W-:Y:S01]  /*ea00*/  ULDC.64 UR8, c[0x0][0xad8] ;  /* 0x0002b60000087ab9 */ /* 0x000fe20000000a00 */
[----:B------:R-:W-:Y:S02]  /*ea10*/  IMAD R7, R11, R7, R6 ;  /* 0x000000070b077224 */ /* 0x000fe400078e0206 */
[C---:B------:R-:W-:Y:S02]  /*ea20*/  IMAD R9, R5.reuse, UR11, R4 ;  /* 0x0000000b05097c24 */ /* 0x040fe4000f8e0204 */
[----:B------:R-:W-:Y:S01]  /*ea30*/  IMAD.WIDE.U32 R2, R5, UR10, R2 ;  /* 0x0000000a05027c25 */ /* 0x000fe2000f8e0002 */
[----:B------:R-:W-:-:S03]  /*ea40*/  SHF.R.S32.HI R4, RZ, 0x1f, R7 ;  /* 0x0000001fff047819 */ /* 0x000fc60000011407 */
[----:B------:R-:W-:Y:S02]  /*ea50*/  IMAD.U32 R5, RZ, RZ, UR16 ;  /* 0x00000010ff057e24 */ /* 0x000fe4000f8e00ff */
[----:B------:R-:W-:Y:S02]  /*ea60*/  IMAD.IADD R3, R3, 0x1, R9 ;  /* 0x0000000103037824 */ /* 0x000fe400078e0209 */
[----:B------:R-:W-:Y:S02]  /*ea70*/  IMAD R8, R5, 0x80, R230 ;  /* 0x0000008005087824 */ /* 0x000fe400078e02e6 */
[----:B------:R-:W-:Y:S02]  /*ea80*/  IMAD R6, R4, UR8, RZ ;  /* 0x0000000804067c24 */ /* 0x000fe4000f8e02ff */
[----:B-----5:R-:W-:Y:S02]  /*ea90*/  IMAD R11, R0, R11, RZ ;  /* 0x0000000b000b7224 */ /* 0x020fe400078e02ff */
[----:B------:R-:W-:-:S02]  /*eaa0*/  VIADD R4, R8, 0x40 ;  /* 0x0000004008047836 */ /* 0x000fc40000000000 */
[C---:B------:R-:W-:Y:S01]  /*eab0*/  IMAD R5, R7.reuse, UR9, R6 ;  /* 0x0000000907057c24 */ /* 0x040fe2000f8e0206 */
[-C--:B------:R-:W-:Y:S01]  /*eac0*/  ISETP.GE.AND P2, PT, R8, R11.reuse, PT ;  /* 0x0000000b0800720c */ /* 0x080fe20003f46270 */
[----:B------:R-:W-:Y:S01]  /*ead0*/  IMAD.WIDE.U32 R2, R7, UR8, R2 ;  /* 0x0000000807027c25 */ /* 0x000fe2000f8e0002 */
[----:B------:R-:W-:Y:S01]  /*eae0*/  ULDC.64 UR8, c[0x0][0xa80] ;  /* 0x0002a00000087ab9 */ /* 0x000fe20000000a00 */
[----:B------:R-:W-:Y:S02]  /*eaf0*/  ISETP.GE.AND P1, PT, R4, R11, PT ;  /* 0x0000000b0400720c */ /* 0x000fe40003f26270 */
[----:B------:R-:W-:Y:S01]  /*eb00*/  IMAD.IADD R3, R3, 0x1, R5 ;  /* 0x0000000103037824 */ /* 0x000fe200078e0205 */
[----:B------:R-:W-:Y:S01]  /*eb10*/  LEA R4, P3, R2, UR8, 0x1 ;  /* 0x0000000802047c11 */ /* 0x000fe2000f8608ff */
[----:B------:R-:W-:Y:S02]  /*eb20*/  VIADD R0, R8, 0x20 ;  /* 0x0000002008007836 */ /* 0x000fe40000000000 */
[----:B------:R-:W-:Y:S01]  /*eb30*/  IMAD.SHL.U32 R7, R19, 0x8, RZ ;  /* 0x0000000813077824 */ /* 0x000fe200078e00ff */
[----:B------:R-:W-:-:S02]  /*eb40*/  LEA.HI.X R5, R2, UR9, R3, 0x1, P3 ;  /* 0x0000000902057c11 */ /* 0x000fc400098f0c03 */
[----:B------:R-:W-:Y:S01]  /*eb50*/  ISETP.GE.AND P0, PT, R0, R11, PT ;  /* 0x0000000b0000720c */ /* 0x000fe20003f06270 */
[C---:B------:R-:W-:Y:S01]  /*eb60*/  VIADD R9, R7.reuse, 0x80 ;  /* 0x0000008007097836 */ /* 0x040fe20000000000 */
[----:B------:R0:W1:Y:S01]  /*eb70*/  SHFL.IDX PT, R2, R4, RZ, 0x181f ;  /* 0x00181fff04027589 */ /* 0x00006200000e0000 */
[----:B------:R-:W-:Y:S01]  /*eb80*/  VIADD R13, R7, 0x40 ;  /* 0x00000040070d7836 */ /* 0x000fe20000000000 */
[----:B------:R-:W-:Y:S02]  /*eb90*/  SHF.R.S32.HI R12, RZ, 0x1f, R7 ;  /* 0x0000001fff0c7819 */ /* 0x000fe40000011407 */
[----:B------:R0:W2:Y:S01]  /*eba0*/  SHFL.IDX PT, R0, R5, RZ, 0x181f ;  /* 0x00181fff05007589 */ /* 0x0000a200000e0000 */
[----:B------:R-:W-:Y:S02]  /*ebb0*/  SHF.R.S32.HI R6, RZ, 0x1f, R9 ;  /* 0x0000001fff067819 */ /* 0x000fe40000011409 */
[----:B------:R-:W-:Y:S01]  /*ebc0*/  SHF.R.S32.HI R10, RZ, 0x1f, R13 ;  /* 0x0000001fff0a7819 */ /* 0x000fe2000001140d */
[----:B------:R-:W-:Y:S06]  /*ebd0*/  @P2 BRA `(.L_x_218) ;  /* 0x0000000000382947 */ /* 0x000fec0003800000 */
        /* <DEDUP_REMOVED lines=10> */
[----:B------:R3:W-:Y:S01]  /*ec80*/  @!P4 ST.E.128 desc[UR8][R14.64], RZ ;  /* 0x000000ff0e00c985 */ /* 0x0007e2000c101d08 */
[----:B------:R-:W-:-:S03]  /*ec90*/  @!P2 LEA.HI.X R3, R9, R0, R6, 0x1, P6 ;  /* 0x000000000903a211 */ /* 0x000fc600030f0c06 */
[----:B------:R3:W-:Y:S04]  /*eca0*/  @!P3 ST.E.128 desc[UR8][R20.64], RZ ;  /* 0x000000ff1400b985 */ /* 0x0007e8000c101d08 */
[----:B------:R3:W-:Y:S02]  /*ecb0*/  @!P2 ST.E.128 desc[UR8][R2.64], RZ ;  /* 0x000000ff0200a985 */ /* 0x0007e4000c101d08 */
.L_x_218:
[----:B------:R-:W-:Y:S05]  /*ecc0*/  BSYNC B1 ;  /* 0x0000000000017941 */ /* 0x000fea0003800000 */
.L_x_217:
[----:B--2---:R2:W4:Y:S01]  /*ecd0*/  SHFL.IDX PT, R0, R5, 0x1, 0x181f ;  /* 0x00381f0005007f89 */ /* 0x00452200000e0000 */
[----:B------:R-:W-:Y:S03]  /*ece0*/  BSSY B1, `(.L_x_219) ;  /* 0x0000011000017945 */ /* 0x000fe60003800000 */
[----:B-1-3--:R2:W1:Y:S01]  /*ecf0*/  SHFL.IDX PT, R2, R4, 0x1, 0x181f ;  /* 0x00381f0004027f89 */ /* 0x00a46200000e0000 */
[----:B------:R-:W-:Y:S05]  /*ed00*/  @P0 BRA `(.L_x_220) ;  /* 0x0000000000380947 */ /* 0x000fea0003800000 */
[----:B------:R-:W-:Y:S01]  /*ed10*/  ULDC UR4, c[0x0][0xac8] ;  /* 0x0002b20000047ab9 */ /* 0x000fe20000000800 */
[----:B------:R-:W-:Y:S01]  /*ed20*/  ULDC.64 UR8, c[0x0][0x208] ;  /* 0x0000820000087ab9 */ /* 0x000fe20000000a00 */
[----:B------:R-:W-:Y:S02]  /*ed30*/  ISETP.GE.AND P4, PT, R7, UR4, PT ;  /* 0x0000000407007c0c */ /* 0x000fe4000bf86270 */
[----:B------:R-:W-:Y:S02]  /*ed40*/  ISETP.GE.AND P5, PT, R13, UR4, PT ;  /* 0x000000040d007c0c */ /* 0x000fe4000bfa6270 */
[----:B------:R-:W-:-:S09]  /*ed50*/  ISETP.GE.AND P6, PT, R9, UR4, PT ;  /* 0x0000000409007c0c */ /* 0x000fd2000bfc6270 */
[-C--:B-1----:R-:W-:Y:S02]  /*ed60*/  @!P4 LEA R14, P0, R7, R2.reuse, 0x1 ;  /* 0x00000002070ec211 */ /* 0x082fe400078008ff */
[-C--:B------:R-:W-:Y:S02]  /*ed70*/  @!P5 LEA R20, P2, R13, R2.reuse, 0x1 ;  /* 0x000000020d14d211 */ /* 0x080fe400078408ff */
[----:B------:R-:W-:Y:S02]  /*ed80*/  @!P6 LEA R2, P3, R9, R2, 0x1 ;  /* 0x000000020902e211 */ /* 0x000fe400078608ff */
[-C--:B----4-:R-:W-:Y:S02]  /*ed90*/  @!P4 LEA.HI.X R15, R7, R0.reuse, R12, 0x1, P0 ;  /* 0x00000000070fc211 */ /* 0x090fe400000f0c0c */
[-C--:B------:R-:W-:Y:S02]  /*eda0*/  @!P5 LEA.HI.X R21, R13, R0.reuse, R10, 0x1, P2 ;  /* 0x000000000d15d211 */ /* 0x080fe400010f0c0a */
[----:B------:R-:W-:Y:S01]  /*edb0*/  @!P6 LEA.HI.X R3, R9, R0, R6, 0x1, P3 ;  /* 0x000000000903e211 */ /* 0x000fe200018f0c06 */
[----:B------:R3:W-:Y:S04]  /*edc0*/  @!P4 ST.E.128 desc[UR8][R14.64], RZ ;  /* 0x000000ff0e00c985 */ /* 0x0007e8000c101d08 */
[----:B------:R3:W-:Y:S04]  /*edd0*/  @!P5 ST.E.128 desc[UR8][R20.64], RZ ;  /* 0x000000ff1400d985 */ /* 0x0007e8000c101d08 */
[----:B------:R3:W-:Y:S02]  /*ede0*/  @!P6 ST.E.128 desc[UR8][R2.64], RZ ;  /* 0x000000ff0200e985 */ /* 0x0007e4000c101d08 */
.L_x_220:
[----:B------:R-:W-:Y:S05]  /*edf0*/  BSYNC B1 ;  /* 0x0000000000017941 */ /* 0x000fea0003800000 */
.L_x_219:
[----:B----4-:R4:W0:Y:S01]  /*ee00*/  SHFL.IDX PT, R0, R5, 0x2, 0x181f ;  /* 0x00581f0005007f89 */ /* 0x01082200000e0000 */
        /* <DEDUP_REMOVED lines=11> */
[-C--:B0-----:R-:W-:Y:S02]  /*eec0*/  @!P3 LEA.HI.X R15, R7, R0.reuse, R12, 0x1, P0 ;  /* 0x00000000070fb211 */ /* 0x081fe400000f0c0c */
[-C--:B------:R-:W-:Y:S02]  /*eed0*/  @!P4 LEA.HI.X R21, R13, R0.reuse, R10, 0x1, P1 ;  /* 0x000000000d15c211 */ /* 0x080fe400008f0c0a */
[----:B------:R-:W-:Y:S01]  /*eee0*/  @!P5 LEA.HI.X R3, R9, R0, R6, 0x1, P2 ;  /* 0x000000000903d211 */ /* 0x000fe200010f0c06 */
[----:B------:R3:W-:Y:S04]  /*eef0*/  @!P3 ST.E.128 desc[UR8][R14.64], RZ ;  /* 0x000000ff0e00b985 */ /* 0x0007e8000c101d08 */
[----:B------:R3:W-:Y:S04]  /*ef00*/  @!P4 ST.E.128 desc[UR8][R20.64], RZ ;  /* 0x000000ff1400c985 */ /* 0x0007e8000c101d08 */
[----:B------:R3:W-:Y:S02]  /*ef10*/  @!P5 ST.E.128 desc[UR8][R2.64], RZ ;  /* 0x000000ff0200d985 */ /* 0x0007e4000c101d08 */
.L_x_222:
[----:B------:R-:W-:Y:S05]  /*ef20*/  BSYNC B1 ;  /* 0x0000000000017941 */ /* 0x000fea0003800000 */
.L_x_221:
[----:B0-----:R-:W-:Y:S01]  /*ef30*/  VIADD R0, R8, 0x60 ;  /* 0x0000006008007836 */ /* 0x001fe20000000000 */
[----:B--2-4-:R-:W0:Y:S04]  /*ef40*/  SHFL.IDX PT, R5, R5, 0x3, 0x181f ;  /* 0x00781f0005057f89 */ /* 0x014e2800000e0000 */
[----:B------:R-:W-:Y:S01]  /*ef50*/  ISETP.GE.AND P0, PT, R0, R11, PT ;  /* 0x0000000b0000720c */ /* 0x000fe20003f06270 */
[----:B-1-3--:R1:W2:-:S12]  /*ef60*/  SHFL.IDX PT, R2, R4, 0x3, 0x181f ;  /* 0x00781f0004027f89 */ /* 0x00a29800000e0000 */
[----:B-1----:R-:W-:Y:S05]  /*ef70*/  @P0 BRA `(.L_x_211) ;  /* 0x0000000000380947 */ /* 0x002fea0003800000 */
[----:B------:R-:W-:Y:S01]  /*ef80*/  ULDC UR4, c[0x0][0xac8] ;  /* 0x0002b20000047ab9 */ /* 0x000fe20000000800 */
[----:B------:R-:W-:Y:S01]  /*ef90*/  ULDC.64 UR8, c[0x0][0x208] ;  /* 0x0000820000087ab9 */ /* 0x000fe20000000a00 */
[----:B------:R-:W-:Y:S02]  /*efa0*/  ISETP.GE.AND P3, PT, R7, UR4, PT ;  /* 0x0000000407007c0c */ /* 0x000fe4000bf66270 */
[----:B------:R-:W-:Y:S02]  /*efb0*/  ISETP.GE.AND P4, PT, R13, UR4, PT ;  /* 0x000000040d007c0c */ /* 0x000fe4000bf86270 */
[----:B------:R-:W-:-:S09]  /*efc0*/  ISETP.GE.AND P5, PT, R9, UR4, PT ;  /* 0x0000000409007c0c */ /* 0x000fd2000bfa6270 */
[-C--:B--2---:R-:W-:Y:S02]  /*efd0*/  @!P3 LEA R14, P0, R7, R2.reuse, 0x1 ;  /* 0x00000002070eb211 */ /* 0x084fe400078008ff */
        /* <DEDUP_REMOVED lines=8> */
.L_x_211:
[----:B------:R-:W-:Y:S05]  /*f060*/  BSYNC B0 ;  /* 0x0000000000007941 */ /* 0x000fea0003800000 */
.L_x_201:
[----:B------:R-:W-:Y:S02]  /*f070*/  ULDC UR4, c[0x0][0xc3c] ;  /* 0x00030f0000047ab9 */ /* 0x000fe40000000800 */
[----:B------:R-:W-:-:S06]  /*f080*/  UISETP.GE.AND UP0, UPT, UR7, UR4, UPT ;  /* 0x000000040700728c */ /* 0x000fcc000bf06270 */
[----:B------:R-:W-:-:S13]  /*f090*/  PLOP3.LUT P0, PT, PT, PT, UP0, 0x80, 0x0 ;  /* 0x000000000000781c */ /* 0x000fda0003f0f008 */
[----:B------:R-:W-:Y:S05]  /*f0a0*/  @!P0 BRA `(.L_x_223) ;  /* 0xffffff2000148947 */ /* 0x000fea000383ffff */
[----:B------:R-:W-:Y:S05]  /*f0b0*/  EXIT ;  /* 0x000000000000794d */ /* 0x000fea0003800000 */
.L_x_175:
[----:B------:R-:W-:-:S08]  /*f0c0*/  NOP ;  /* 0x0000000000007918 */ /* 0x000fd00000000000 */
[----:B0-----:R-:W0:-:S00]  /*f0d0*/  USETMAXREG.DEALLOC.CTAPOOL 0x18 ;  /* 0x00000018000079c8 */ /* 0x001e0000080e0500 */
[----:B0-----:R-:W2:Y:S01]  /*f0e0*/  LDL.LU R2, [R1+0x1c] ;  /* 0x00001c0001027983 */ /* 0x001ea20000300800 */
[----:B------:R-:W-:Y:S01]  /*f0f0*/  LOP3.LUT R0, R0, 0x3, RZ, 0xc0, !PT ;  /* 0x0000000300007812 */ /* 0x000fe200078ec0ff */
[----:B------:R-:W-:-:S05]  /*f100*/  IMAD.MOV.U32 R6, RZ, RZ, RZ ;  /* 0x000000ffff067224 */ /* 0x000fca00078e00ff */
[----:B------:R-:W0:Y:S02]  /*f110*/  SHFL.IDX PT, R0, R0, RZ, 0x1f ;  /* 0x00001fff00007589 */ /* 0x000e2400000e0000 */
[----:B0-----:R-:W-:Y:S02]  /*f120*/  ISETP.NE.AND P0, PT, R0, RZ, PT ;  /* 0x000000ff0000720c */ /* 0x001fe40003f05270 */
[----:B--2---:R-:W-:-:S11]  /*f130*/  LOP3.LUT R2, R2, 0xfffffffd, RZ, 0xc0, !PT ;  /* 0xfffffffd02027812 */ /* 0x004fd600078ec0ff */
[----:B------:R-:W-:-:S05]  /*f140*/  @P0 LOP3.LUT R2, R2, 0x2, RZ, 0xfc, !PT ;  /* 0x0000000202020812 */ /* 0x000fca00078efcff */
[----:B------:R0:W-:Y:S01]  /*f150*/  STL [R1+0x1c], R2 ;  /* 0x00001c0201007387 */ /* 0x0001e20000100800 */
[----:B------:R-:W-:Y:S05]  /*f160*/  @!P0 BRA `(.L_x_224) ;  /* 0x0000000000248947 */ /* 0x000fea0003800000 */
[----:B------:R-:W1:Y:S08]  /*f170*/  S2UR UR5, SR_CgaCtaId ;  /* 0x00000000000579c3 */ /* 0x000e700000008800 */
[----:B------:R-:W-:Y:S06]  /*f180*/  BAR.SYNC.DEFER_BLOCKING 0x5, 0x180 ;  /* 0x0146000000007b1d */ /* 0x000fec0000010000 */
[----:B------:R-:W-:-:S02]  /*f190*/  UMOV UR4, 0x400 ;  /* 0x0000040000047882 */ /* 0x000fc40000000000 */
[----:B-1----:R-:W-:-:S09]  /*f1a0*/  ULEA UR4, UR5, UR4, 0x18 ;  /* 0x0000000405047291 */ /* 0x002fd2000f8ec03f */
[----:B------:R-:W1:Y:S04]  /*f1b0*/  LDS.128 R4, [UR4+0x368d0] ;  /* 0x0368d004ff047984 */ /* 0x000e680008000c00 */
[----:B-1----:R2:W-:Y:S04]  /*f1c0*/  STL.64 [R1], R4 ;  /* 0x0000000401007387 */ /* 0x0025e80000100a00 */
[----:B------:R2:W-:Y:S01]  /*f1d0*/  STL.64 [R1+0x8], R6 ;  /* 0x0000080601007387 */ /* 0x0005e20000100a00 */
[----:B------:R-:W-:Y:S06]  /*f1e0*/  BAR.ARV 0x4, 0x180 ;  /* 0x0106000000007b1d */ /* 0x000fec0000002000 */
[----:B------:R-:W-:Y:S05]  /*f1f0*/  BRA `(.L_x_225) ;  /* 0x0000000800b07947 */ /* 0x000fea0003800000 */
.L_x_224:
[----:B------:R-:W1:Y:S01]  /*f200*/  S2R R0, SR_TID.X ;  /* 0x0000000000007919 */ /* 0x000e620000002100 */
[----:B------:R-:W-:Y:S01]  /*f210*/  ULDC UR4, c[0x0][0xc3c] ;  /* 0x00030f0000047ab9 */ /* 0x000fe20000000800 */
[----:B------:R-:W-:Y:S01]  /*f220*/  ULDC.64 UR6, c[0x0][0x208] ;  /* 0x0000820000067ab9 */ /* 0x000fe20000000a00 */
[----:B------:R-:W-:Y:S01]  /*f230*/  IMAD.MOV.U32 R9, RZ, RZ, RZ ;  /* 0x000000ffff097224 */ /* 0x000fe200078e00ff */
[----:B------:R-:W-:Y:S01]  /*f240*/  ULDC UR5, c[0x0][0xc38] ;  /* 0x00030e0000057ab9 */ /* 0x000fe20000000800 */
[----:B-1----:R-:W-:-:S04]  /*f250*/  LOP3.LUT R0, R0, 0x1f, RZ, 0xc0, !PT ;  /* 0x0000001f00007812 */ /* 0x002fc800078ec0ff */
[----:B------:R-:W-:-:S04]  /*f260*/  ISETP.NE.AND P0, PT, R0, 0x1f, PT ;  /* 0x0000001f0000780c */ /* 0x000fc80003f05270 */
[----:B------:R-:W-:-:S13]  /*f270*/  ISETP.GE.OR P1, PT, R0, UR4, !P0 ;  /* 0x0000000400007c0c */ /* 0x000fda000c726670 */
[----:B0-----:R-:W0:Y:S08]  /*f280*/  @!P1 LDC.64 R2, c[0x0][0xc80] ;  /* 0x00032000ff029b82 */ /* 0x001e300000000a00 */
[----:B------:R-:W1:Y:S01]  /*f290*/  @!P1 LDC.64 R4, c[0x0][0xc78] ;  /* 0x00031e00ff049b82 */ /* 0x000e620000000a00 */
[----:B0-----:R-:W-:-:S05]  /*f2a0*/  @!P1 IMAD.WIDE.U32 R2, R0, 0x4, R2 ;  /* 0x0000000400029825 */ /* 0x001fca00078e0002 */
[----:B------:R1:W2:Y:S02]  /*f2b0*/  @!P1 LDG.E R6, desc[UR6][R2.64] ;  /* 0x0000000602069981 */ /* 0x0002a4000c1e1900 */
[----:B-1----:R-:W-:-:S05]  /*f2c0*/  @!P1 IMAD.WIDE.U32 R2, R0, 0x4, R4 ;  /* 0x0000000400029825 */ /* 0x002fca00078e0004 */
[----:B------:R-:W2:Y:S01]  /*f2d0*/  @!P1 LDG.E R9, desc[UR6][R2.64] ;  /* 0x0000000602099981 */ /* 0x000ea2000c1e1900 */
[C---:B------:R-:W-:Y:S01]  /*f2e0*/  ISETP.NE.AND P1, PT, R0.reuse, RZ, PT ;  /* 0x000000ff0000720c */ /* 0x040fe20003f25270 */
[----:B------:R-:W0:Y:S01]  /*f2f0*/  S2UR UR6, SR_CTAID.X ;  /* 0x00000000000679c3 */ /* 0x000e220000002500 */
[C---:B------:R-:W-:Y:S01]  /*f300*/  ISETP.GE.U32.AND P2, PT, R0.reuse, 0x2, PT ;  /* 0x000000020000780c */ /* 0x040fe20003f46070 */
[----:B------:R-:W-:Y:S01]  /*f310*/  UMOV UR4, URZ ;  /* 0x0000003f00047c82 */ /* 0x000fe20008000000 */
[C---:B------:R-:W-:Y:S02]  /*f320*/  ISETP.GE.U32.AND P3, PT, R0.reuse, 0x4, PT ;  /* 0x000000040000780c */ /* 0x040fe40003f66070 */
[C---:B------:R-:W-:Y:S02]  /*f330*/  ISETP.GE.U32.AND P4, PT, R0.reuse, 0x8, PT ;  /* 0x000000080000780c */ /* 0x040fe40003f86070 */
[----:B------:R-:W-:Y:S01]  /*f340*/  ISETP.GE.U32.AND P5, PT, R0, 0x10, PT ;  /* 0x000000100000780c */ /* 0x000fe20003fa6070 */
[----:B--2---:R-:W-:-:S05]  /*f350*/  IMAD R4, R6, R9, RZ ;  /* 0x0000000906047224 */ /* 0x004fca00078e02ff */
[----:B------:R-:W1:Y:S02]  /*f360*/  SHFL.UP PT, R5, R4, 0x1, RZ ;  /* 0x0420000004057989 */ /* 0x000e6400000e00ff */
[----:B-1----:R-:W-:-:S05]  /*f370*/  SEL R5, R5, RZ, P1 ;  /* 0x000000ff05057207 */ /* 0x002fca0000800000 */
[----:B------:R-:W-:-:S05]  /*f380*/  IMAD.IADD R5, R4, 0x1, R5 ;  /* 0x0000000104057824 */ /* 0x000fca00078e0205 */
        /* <DEDUP_REMOVED lines=12> */
[----:B------:R-:W1:Y:S02]  /*f450*/  SHFL.IDX PT, R4, R2, 0x1f, 0x1f ;  /* 0x03e01f0002047f89 */ /* 0x000e6400000e0000 */
[----:B-1----:R-:W-:-:S04]  /*f460*/  IMAD R7, R4, UR5, RZ ;  /* 0x0000000504077c24 */ /* 0x002fc8000f8e02ff */
[----:B------:R-:W-:Y:S01]  /*f470*/  IMAD.MOV.U32 R4, RZ, RZ, R7 ;  /* 0x000000ffff047224 */ /* 0x000fe200078e0007 */
[----:B0-----:R-:W-:-:S13]  /*f480*/  ISETP.GT.AND P6, PT, R7, UR6, PT ;  /* 0x0000000607007c0c */ /* 0x001fda000bfc4270 */
[----:B------:R-:W-:Y:S05]  /*f490*/  @P6 BRA `(.L_x_226) ;  /* 0x0000000000a86947 */ /* 0x000fea0003800000 */
[----:B------:R-:W-:Y:S01]  /*f4a0*/  IMAD.MOV.U32 R7, RZ, RZ, R4 ;  /* 0x000000ffff077224 */ /* 0x000fe200078e0004 */
[----:B------:R-:W-:Y:S01]  /*f4b0*/  UMOV UR4, URZ ;  /* 0x0000003f00047c82 */ /* 0x000fe20008000000 */
[----:B------:R-:W-:-:S05]  /*f4c0*/  ULDC UR5, c[0x0][0xc38] ;  /* 0x00030e0000057ab9 */ /* 0x000fca0000000800 */
.L_x_228:
[----:B------:R-:W0:Y:S01]  /*f4d0*/  LDC R2, c[0x0][0xc3c] ;  /* 0x00030f00ff027b82 */ /* 0x000e220000000800 */
[----:B------:R-:W-:Y:S01]  /*f4e0*/  ULDC UR7, c[0x0][0xc3c] ;  /* 0x00030f0000077ab9 */ /* 0x000fe20000000800 */
[----:B------:R-:W-:Y:S01]  /*f4f0*/  UIADD3 UR4, UR4, 0x1f, URZ ;  /* 0x0000001f04047890 */ /* 0x000fe2000fffe03f */
[----:B------:R-:W-:-:S05]  /*f500*/  IMAD.U32 R3, RZ, RZ, UR7 ;  /* 0x00000007ff037e24 */ /* 0x000fca000f8e00ff */
[----:B------:R1:W-:Y:S01]  /*f510*/  STL [R1+0xc], R3 ;  /* 0x00000c0301007387 */ /* 0x0003e20000100800 */
[----:B0-----:R-:W-:-:S13]  /*f520*/  ISETP.LE.AND P6, PT, R2, UR4, PT ;  /* 0x0000000402007c0c */ /* 0x001fda000bfc3270 */
[----:B-1----:R-:W-:Y:S05]  /*f530*/  @P6 BRA `(.L_x_227) ;  /* 0x0000000400a86947 */ /* 0x002fea0003800000 */
[----:B------:R-:W-:Y:S01]  /*f540*/  VIADD R9, R0, UR4 ;  /* 0x0000000400097c36 */ /* 0x000fe20008000000 */
[----:B------:R-:W-:Y:S01]  /*f550*/  ULDC.64 UR8, c[0x0][0x208] ;  /* 0x0000820000087ab9 */ /* 0x000fe20000000a00 */
[----:B------:R-:W-:-:S03]  /*f560*/  IMAD.MOV.U32 R6, RZ, RZ, RZ ;  /* 0x000000ffff067224 */ /* 0x000fc600078e00ff */
[----:B------:R-:W-:-:S13]  /*f570*/  ISETP.GE.OR P6, PT, R9, R2, !P0 ;  /* 0x000000020900720c */ /* 0x000fda00047c6670 */
[----:B------:R-:W0:Y:S08]  /*f580*/  @!P6 LDC.64 R2, c[0x0][0xc80] ;  /* 0x00032000ff02eb82 */ /* 0x000e300000000a00 */
[----:B------:R-:W1:Y:S01]  /*f590*/  @!P6 LDC.64 R4, c[0x0][0xc78] ;  /* 0x00031e00ff04eb82 */ /* 0x000e620000000a00 */
[----:B0-----:R-:W-:-:S05]  /*f5a0*/  @!P6 IMAD.WIDE R2, R9, 0x4, R2 ;  /* 0x000000040902e825 */ /* 0x001fca00078e0202 */
[----:B------:R1:W2:Y:S02]  /*f5b0*/  @!P6 LDG.E R6, desc[UR8][R2.64] ;  /* 0x000000080206e981 */ /* 0x0002a4000c1e1900 */
[----:B-1----:R-:W-:-:S04]  /*f5c0*/  @!P6 IMAD.WIDE R2, R9, 0x4, R4 ;  /* 0x000000040902e825 */ /* 0x002fc800078e0204 */
[----:B------:R-:W-:-:S06]  /*f5d0*/  IMAD.MOV.U32 R9, RZ, RZ, RZ ;  /* 0x000000ffff097224 */ /* 0x000fcc00078e00ff */
[----:B------:R-:W2:Y:S02]  /*f5e0*/  @!P6 LDG.E R9, desc[UR8][R2.64] ;  /* 0x000000080209e981 */ /* 0x000ea4000c1e1900 */
[----:B--2---:R-:W-:-:S05]  /*f5f0*/  IMAD R11, R6, R9, RZ ;  /* 0x00000009060b7224 */ /* 0x004fca00078e02ff */
[----:B------:R-:W0:Y:S02]  /*f600*/  SHFL.UP PT, R4, R11, 0x1, RZ ;  /* 0x042000000b047989 */ /* 0x000e2400000e00ff */
[----:B0-----:R-:W-:-:S05]  /*f610*/  SEL R4, R4, RZ, P1 ;  /* 0x000000ff04047207 */ /* 0x001fca0000800000 */
[----:B------:R-:W-:-:S05]  /*f620*/  IMAD.IADD R4, R11, 0x1, R4 ;  /* 0x000000010b047824 */ /* 0x000fca00078e0204 */
        /* <DEDUP_REMOVED lines=12> */
[----:B------:R-:W0:Y:S02]  /*f6f0*/  SHFL.IDX PT, R4, R2, 0x1f, 0x1f ;  /* 0x03e01f0002047f89 */ /* 0x000e2400000e0000 */
[----:B0-----:R-:W-:-:S04]  /*f700*/  IMAD R4, R4, UR5, RZ ;  /* 0x0000000504047c24 */ /* 0x001fc8000f8e02ff */
[----:B------:R-:W-:-:S05]  /*f710*/  IMAD.IADD R7, R4, 0x1, R7 ;  /* 0x0000000104077824 */ /* 0x000fca00078e0207 */
[----:B------:R-:W-:-:S13]  /*f720*/  ISETP.GT.AND P6, PT, R7, UR6, PT ;  /* 0x0000000607007c0c */ /* 0x000fda000bfc4270 */
[----:B------:R-:W-:Y:S05]  /*f730*/  @!P6 BRA `(.L_x_228) ;  /* 0xfffffffc0064e947 */ /* 0x000fea000383ffff */
.L_x_226:
[----:B------:R-:W-:Y:S02]  /*f740*/  IMAD.IADD R11, R7, 0x1, -R4 ;  /* 0x00000001070b7824 */ /* 0x000fe400078e0a04 */
[----:B------:R-:W-:Y:S02]  /*f750*/  IMAD.MOV.U32 R12, RZ, RZ, RZ ;  /* 0x000000ffff0c7224 */ /* 0x000fe400078e00ff */
[----:B------:R-:W-:-:S05]  /*f760*/  IMAD R3, R2, UR5, R11 ;  /* 0x0000000502037c24 */ /* 0x000fca000f8e020b */
[----:B------:R-:W-:-:S13]  /*f770*/  ISETP.GT.AND P0, PT, R3, UR6, PT ;  /* 0x0000000603007c0c */ /* 0x000fda000bf04270 */
[----:B------:R-:W-:-:S04]  /*f780*/  VOTE.ANY R10, PT, !P0 ;  /* 0x00000000000a7806 */ /* 0x000fc800040e0100 */
[----:B------:R-:W0:Y:S01]  /*f790*/  POPC R5, R10 ;  /* 0x0000000a00057309 */ /* 0x000e220000000000 */
[----:B------:R-:W-:Y:S01]  /*f7a0*/  ISETP.NE.AND P0, PT, R10, RZ, PT ;  /* 0x000000ff0a00720c */ /* 0x000fe20003f05270 */
[----:B0-----:R-:W0:Y:S04]  /*f7b0*/  SHFL.IDX PT, R6, R6, R5, 0x1f ;  /* 0x00001f0506067589 */ /* 0x001e2800000e0000 */
[----:B------:R-:W1:Y:S01]  /*f7c0*/  SHFL.IDX PT, R8, R9, R5, 0x1f ;  /* 0x00001f0509087589 */ /* 0x000e6200000e0000 */
[----:B0-----:R-:W-:-:S04]  /*f7d0*/  IABS R4, R6 ;  /* 0x0000000600047213 */ /* 0x001fc80000000000 */
[----:B------:R-:W0:Y:S01]  /*f7e0*/  I2F.RP R13, R4 ;  /* 0x00000004000d7306 */ /* 0x000e220000209400 */
[----:B-1----:R-:W-:-:S07]  /*f7f0*/  IABS R7, R8 ;  /* 0x0000000800077213 */ /* 0x002fce0000000000 */
[----:B------:R-:W-:Y:S08]  /*f800*/  I2F.RP R10, R7 ;  /* 0x00000007000a7306 */ /* 0x000ff00000209400 */
[----:B0-----:R-:W0:Y:S02]  /*f810*/  MUFU.RCP R13, R13 ;  /* 0x0000000d000d7308 */ /* 0x001e240000001000 */
[----:B0-----:R-:W-:-:S06]  /*f820*/  VIADD R3, R13, 0xffffffe ;  /* 0x0ffffffe0d037836 */ /* 0x001fcc0000000000 */
[----:B------:R-:W0:Y:S02]  /*f830*/  F2I.FTZ.U32.TRUNC.NTZ R3, R3 ;  /* 0x0000000300037305 */ /* 0x000e24000021f000 */
[----:B0-----:R-:W-:Y:S01]  /*f840*/  IMAD.MOV R15, RZ, RZ, -R3 ;  /* 0x000000ffff0f7224 */ /* 0x001fe200078e0a03 */
[----:B------:R-:W-:Y:S06]  /*f850*/  @!P0 BRA `(.L_x_229) ;  /* 0x0000000000088947 */ /* 0x000fec0003800000 */
[----:B------:R-:W-:-:S05]  /*f860*/  VIADD R9, R5, 0xffffffff ;  /* 0xffffffff05097836 */ /* 0x000fca0000000000 */
[----:B------:R0:W1:Y:S02]  /*f870*/  SHFL.IDX PT, R12, R2, R9, 0x1f ;  /* 0x00001f09020c7589 */ /* 0x00006400000e0000 */
.L_x_229:
[----:B-1----:R-:W-:Y:S01]  /*f880*/  IMAD R11, R12, UR5, R11 ;  /* 0x000000050c0b7c24 */ /* 0x002fe2000f8e020b */
[----:B------:R-:W1:Y:S01]  /*f890*/  MUFU.RCP R10, R10 ;  /* 0x0000000a000a7308 */ /* 0x000e620000001000 */
[----:B0-----:R-:W-:Y:S02]  /*f8a0*/  IMAD R9, R15, R4, RZ ;  /* 0x000000040f097224 */ /* 0x001fe400078e02ff */
[----:B------:R-:W-:Y:S01]  /*f8b0*/  IMAD.MOV.U32 R2, RZ, RZ, RZ ;  /* 0x000000ffff027224 */ /* 0x000fe200078e00ff */
[----:B------:R0:W-:Y:S03]  /*f8c0*/  STL [R1], R11 ;  /* 0x0000000b01007387 */ /* 0x0001e60000100800 */
[----:B------:R-:W-:Y:S01]  /*f8d0*/  IMAD.HI.U32 R2, R3, R9, R2 ;  /* 0x0000000903027227 */ /* 0x000fe200078e0002 */
[----:B------:R-:W-:Y:S02]  /*f8e0*/  IADD3 R9, -R11, UR6, RZ ;  /* 0x000000060b097c10 */ /* 0x000fe4000fffe1ff */
[----:B------:R-:W-:-:S02]  /*f8f0*/  IABS R3, R6 ;  /* 0x0000000600037213 */ /* 0x000fc40000000000 */
[----:B------:R-:W-:-:S03]  /*f900*/  IABS R13, R9 ;  /* 0x00000009000d7213 */ /* 0x000fc60000000000 */
[----:B------:R-:W-:Y:S02]  /*f910*/  IMAD.MOV R12, RZ, RZ, -R3 ;  /* 0x000000ffff0c7224 */ /* 0x000fe400078e0a03 */
[----:B0-----:R-:W-:-:S04]  /*f920*/  IMAD.HI.U32 R11, R2, R13, RZ ;  /* 0x0000000d020b7227 */ /* 0x001fc800078e00ff */
[----:B-1----:R-:W-:Y:S02]  /*f930*/  VIADD R3, R10, 0xffffffe ;  /* 0x0ffffffe0a037836 */ /* 0x002fe40000000000 */
[----:B------:R-:W-:-:S04]  /*f940*/  IMAD R13, R11, R12, R13 ;  /* 0x0000000c0b0d7224 */ /* 0x000fc800078e020d */
[----:B------:R-:W0:Y:S01]  /*f950*/  F2I.FTZ.U32.TRUNC.NTZ R3, R3 ;  /* 0x0000000300037305 */ /* 0x000e22000021f000 */
[----:B------:R-:W-:-:S13]  /*f960*/  ISETP.GT.U32.AND P1, PT, R4, R13, PT ;  /* 0x0000000d0400720c */ /* 0x000fda0003f24070 */
[----:B------:R-:W-:Y:S02]  /*f970*/  @!P1 IMAD.IADD R13, R13, 0x1, -R4 ;  /* 0x000000010d0d9824 */ /* 0x000fe400078e0a04 */
[----:B0-----:R-:W-:Y:S02]  /*f980*/  IMAD.MOV R2, RZ, RZ, -R3 ;  /* 0x000000ffff027224 */ /* 0x001fe400078e0a03 */
[----:B------:R-:W-:Y:S01]  /*f990*/  @!P1 VIADD R11, R11, 0x1 ;  /* 0x000000010b0b9836 */ /* 0x000fe20000000000 */
[----:B------:R-:W-:Y:S01]  /*f9a0*/  ISETP.GE.U32.AND P0, PT, R13, R4, PT ;  /* 0x000000040d00720c */ /* 0x000fe20003f06070 */
[----:B------:R-:W-:Y:S01]  /*f9b0*/  IMAD R13, R2, R7, RZ ;  /* 0x00000007020d7224 */ /* 0x000fe200078e02ff */
[----:B------:R-:W-:Y:S01]  /*f9c0*/  ISETP.NE.AND P1, PT, R6, RZ, PT ;  /* 0x000000ff0600720c */ /* 0x000fe20003f25270 */
[----:B------:R-:W-:-:S04]  /*f9d0*/  IMAD.MOV.U32 R2, RZ, RZ, RZ ;  /* 0x000000ffff027224 */ /* 0x000fc800078e00ff */
[----:B------:R-:W-:Y:S01]  /*f9e0*/  IMAD.HI.U32 R4, R3, R13, R2 ;  /* 0x0000000d03047227 */ /* 0x000fe200078e0002 */
[----:B------:R-:W-:-:S04]  /*f9f0*/  LOP3.LUT R2, R9, R6, RZ, 0x3c, !PT ;  /* 0x0000000609027212 */ /* 0x000fc800078e3cff */
[----:B------:R-:W-:Y:S01]  /*fa00*/  ISETP.GE.AND P2, PT, R2, RZ, PT ;  /* 0x000000ff0200720c */ /* 0x000fe20003f46270 */
[----:B------:R-:W-:Y:S01]  /*fa10*/  @P0 VIADD R11, R11, 0x1 ;  /* 0x000000010b0b0836 */ /* 0x000fe20000000000 */
[----:B------:R-:W-:-:S05]  /*fa20*/  IABS R2, R8 ;  /* 0x0000000800027213 */ /* 0x000fca0000000000 */
[----:B------:R-:W-:-:S06]  /*fa30*/  IMAD.MOV R2, RZ, RZ, -R2 ;  /* 0x000000ffff027224 */ /* 0x000fcc00078e0a02 */
[----:B------:R-:W-:Y:S01]  /*fa40*/  @!P2 IMAD.MOV R11, RZ, RZ, -R11 ;  /* 0x000000ffff0ba224 */ /* 0x000fe200078e0a0b */
[----:B------:R-:W-:-:S04]  /*fa50*/  @!P1 LOP3.LUT R11, RZ, R6, RZ, 0x33, !PT ;  /* 0x00000006ff0b9212 */ /* 0x000fc800078e33ff */
[-C--:B------:R-:W-:Y:S01]  /*fa60*/  IABS R3, R11.reuse ;  /* 0x0000000b00037213 */ /* 0x080fe20000000000 */
[----:B------:R-:W-:-:S04]  /*fa70*/  IMAD R6, R6, R11, RZ ;  /* 0x0000000b06067224 */ /* 0x000fc800078e02ff */
[----:B------:R-:W-:-:S04]  /*fa80*/  IMAD.HI.U32 R4, R4, R3, RZ ;  /* 0x0000000304047227 */ /* 0x000fc800078e00ff */
[----:B------:R-:W-:Y:S02]  /*fa90*/  IMAD R2, R4, R2, R3 ;  /* 0x0000000204027224 */ /* 0x000fe400078e0203 */
[----:B------:R-:W-:-:S03]  /*faa0*/  IMAD.IADD R6, R9, 0x1, -R6 ;  /* 0x0000000109067824 */ /* 0x000fc600078e0a06 */
[----:B------:R-:W-:Y:S02]  /*fab0*/  ISETP.GT.U32.AND P1, PT, R7, R2, PT ;  /* 0x000000020700720c */ /* 0x000fe40003f24070 */
[----:B------:R1:W-:Y:S11]  /*fac0*/  STL [R1+0x4], R6 ;  /* 0x0000040601007387 */ /* 0x0003f60000100800 */
[----:B------:R-:W-:-:S02]  /*fad0*/  @!P1 IMAD.IADD R2, R2, 0x1, -R7 ;  /* 0x0000000102029824 */ /* 0x000fc400078e0a07 */
[----:B------:R-:W-:Y:S01]  /*fae0*/  @!P1 VIADD R4, R4, 0x1 ;  /* 0x0000000104049836 */ /* 0x000fe20000000000 */
[----:B------:R-:W-:Y:S02]  /*faf0*/  ISETP.NE.AND P1, PT, R8, RZ, PT ;  /* 0x000000ff0800720c */ /* 0x000fe40003f25270 */
[----:B------:R-:W-:Y:S02]  /*fb00*/  ISETP.GE.U32.AND P0, PT, R2, R7, PT ;  /* 0x000000070200720c */ /* 0x000fe40003f06070 */
[----:B------:R-:W-:-:S04]  /*fb10*/  LOP3.LUT R2, R11, R8, RZ, 0x3c, !PT ;  /* 0x000000080b027212 */ /* 0x000fc800078e3cff */
[----:B------:R-:W-:-:S07]  /*fb20*/  ISETP.GE.AND P2, PT, R2, RZ, PT ;  /* 0x000000ff0200720c */ /* 0x000fce0003f46270 */
[----:B------:R-:W-:-:S06]  /*fb30*/  @P0 VIADD R4, R4, 0x1 ;  /* 0x0000000104040836 */ /* 0x000fcc0000000000 */
[----:B------:R-:W-:Y:S01]  /*fb40*/  @!P2 IMAD.MOV R4, RZ, RZ, -R4 ;  /* 0x000000ffff04a224 */ /* 0x000fe200078e0a04 */
[----:B------:R-:W-:-:S05]  /*fb50*/  @!P1 LOP3.LUT R4, RZ, R8, RZ, 0x33, !PT ;  /* 0x00000008ff049212 */ /* 0x000fca00078e33ff */
[--C-:B------:R-:W-:Y:S02]  /*fb60*/  IMAD.MOV R2, RZ, RZ, -R4.reuse ;  /* 0x000000ffff027224 */ /* 0x100fe400078e0a04 */
[C---:B------:R-:W-:Y:S02]  /*fb70*/  IMAD R4, R8.reuse, 0x1000000, R4 ;  /* 0x0100000008047824 */ /* 0x040fe400078e0204 */
[----:B------:R-:W-:Y:S02]  /*fb80*/  IMAD R11, R8, R2, R11 ;  /* 0x00000002080b7224 */ /* 0x000fe400078e020b */
[----:B------:R-:W-:Y:S02]  /*fb90*/  VIADD R2, R5, UR4 ;  /* 0x0000000405027c36 */ /* 0x000fe40008000000 */
[----:B------:R-:W-:-:S03]  /*fba0*/  IMAD R3, R11, 0x10000, R4 ;  /* 0x000100000b037824 */ /* 0x000fc600078e0204 */
[----:B------:R1:W-:Y:S04]  /*fbb0*/  STL [R1+0xc], R2 ;  /* 0x00000c0201007387 */ /* 0x0003e80000100800 */
[----:B------:R1:W-:Y:S01]  /*fbc0*/  STL [R1+0x8], R3 ;  /* 0x0000080301007387 */ /* 0x0003e20000100800 */
[----:B------:R-:W-:Y:S05]  /*fbd0*/  BRA `(.L_x_230) ;  /* 0x0000000000107947 */ /* 0x000fea0003800000 */
.L_x_227:
[----:B------:R-:W-:Y:S01]  /*fbe0*/  IMAD.U32 R2, RZ, RZ, UR6 ;  /* 0x00000006ff027e24 */ /* 0x000fe2000f8e00ff */
[----:B------:R0:W-:Y:S04]  /*fbf0*/  STL [R1+0x4], RZ ;  /* 0x000004ff01007387 */ /* 0x0001e80000100800 */
[----:B------:R0:W-:Y:S04]  /*fc00*/  STL [R1+0x8], RZ ;  /* 0x000008ff01007387 */ /* 0x0001e80000100800 */
[----:B------:R0:W-:Y:S02]  /*fc10*/  STL [R1], R2 ;  /* 0x0000000201007387 */ /* 0x0001e40000100800 */
.L_x_230:
[----:B------:R-:W2:Y:S04]  /*fc20*/  LDL R4, [R1] ;  /* 0x0000000001047983 */ /* 0x000ea80000100800 */
[----:B------:R-:W2:Y:S04]  /*fc30*/  LDL R5, [R1+0x4] ;  /* 0x0000040001057983 */ /* 0x000ea80000100800 */
[----:B-1----:R-:W2:Y:S04]  /*fc40*/  LDL R6, [R1+0x8] ;  /* 0x0000080001067983 */ /* 0x002ea80000100800 */
[----:B------:R-:W2:Y:S01]  /*fc50*/  LDL R7, [R1+0xc] ;  /* 0x00000c0001077983 */ /* 0x000ea20000100800 */
[----:B------:R-:W-:-:S13]  /*fc60*/  ISETP.NE.AND P0, PT, R0, RZ, PT ;  /* 0x000000ff0000720c */ /* 0x000fda0003f05270 */
[----:B------:R-:W1:Y:S01]  /*fc70*/  @!P0 S2R R3, SR_CgaCtaId ;  /* 0x0000000000038919 */ /* 0x000e620000008800 */
[----:B------:R-:W-:-:S04]  /*fc80*/  @!P0 MOV R0, 0x400 ;  /* 0x0000040000008802 */ /* 0x000fc80000000f00 */
[----:B-1----:R-:W-:-:S05]  /*fc90*/  @!P0 LEA R0, R3, R0, 0x18 ;  /* 0x0000000003008211 */ /* 0x002fca00078ec0ff */
[----:B--2---:R1:W-:Y:S01]  /*fca0*/  @!P0 STS.128 [R0+0x368d0], R4 ;  /* 0x0368d00400008388 */ /* 0x0043e20000000c00 */
[----:B------:R-:W-:Y:S06]  /*fcb0*/  BAR.ARV 0x5, 0x180 ;  /* 0x0146000000007b1d */ /* 0x000fec0000002000 */
.L_x_225:
[----:B-1----:R-:W3:Y:S01]  /*fcc0*/  LDL R0, [R1+0xc] ;  /* 0x00000c0001007983 */ /* 0x002ee20000100800 */
[----:B------:R-:W-:Y:S01]  /*fcd0*/  ULDC UR4, c[0x0][0xc3c] ;  /* 0x00030f0000047ab9 */ /* 0x000fe20000000800 */
[----:B------:R-:W-:Y:S02]  /*fce0*/  IMAD.MOV.U32 R19, RZ, RZ, RZ ;  /* 0x000000ffff137224 */ /* 0x000fe400078e00ff */
[----:B------:R1:W-:Y:S01]  /*fcf0*/  STL [R1+0x48], RZ ;  /* 0x000048ff01007387 */ /* 0x0003e20000100800 */
[----:B---3--:R-:W-:Y:S01]  /*fd00*/  ISETP.GE.AND P0, PT, R0, UR4, PT ;  /* 0x0000000400007c0c */ /* 0x008fe2000bf06270 */
[----:B------:R-:W-:-:S05]  /*fd10*/  IMAD.MOV.U32 R0, RZ, RZ, 0x1 ;  /* 0x00000001ff007424 */ /* 0x000fca00078e00ff */
[----:B------:R1:W-:Y:S07]  /*fd20*/  STL [R1+0x14], R0 ;  /* 0x0000140001007387 */ /* 0x0003ee0000100800 */
[----:B------:R-:W-:Y:S05]  /*fd30*/  @P0 BRA `(.L_x_231) ;  /* 0x0000005c003c0947 */ /* 0x000fea0003800000 */
[----:B--2---:R-:W2:Y:S01]  /*fd40*/  S2R R5, SR_TID.X ;  /* 0x0000000000057919 */ /* 0x004ea20000002100 */
[----:B------:R-:W3:Y:S01]  /*fd50*/  S2UR UR5, SR_CgaCtaId ;  /* 0x00000000000579c3 */ /* 0x000ee20000008800 */
[----:B------:R-:W-:Y:S01]  /*fd60*/  UMOV UR4, 0x400 ;  /* 0x0000040000047882 */ /* 0x000fe20000000000 */
[----:B------:R-:W-:Y:S01]  /*fd70*/  BSSY B8, `(.L_x_231) ;  /* 0x00005cb000087945 */ /* 0x000fe20003800000 */
[----:B------:R-:W-:Y:S01]  /*fd80*/  IMAD.MOV.U32 R19, RZ, RZ, RZ ;  /* 0x000000ffff137224 */ /* 0x000fe200078e00ff */
[----:B------:R-:W-:Y:S01]  /*fd90*/  ULDC UR38, c[0x0][0xc] ;  /* 0x0000030000267ab9 */ /* 0x000fe20000000800 */
[----:B------:R-:W-:Y:S01]  /*fda0*/  ULDC.64 UR36, c[0x0][0x198] ;  /* 0x0000660000247ab9 */ /* 0x000fe20000000a00 */
[----:B---3--:R-:W-:-:S06]  /*fdb0*/  ULEA UR4, UR5, UR4, 0x18 ;  /* 0x0000000405047291 */ /* 0x008fcc000f8ec03f */
[----:B------:R-:W-:Y:S01]  /*fdc0*/  IMAD.U32 R18, RZ, RZ, UR4 ;  /* 0x00000004ff127e24 */ /* 0x000fe2000f8e00ff */
[C---:B--2---:R-:W-:Y:S01]  /*fdd0*/  LOP3.LUT R4, R5.reuse, 0x7f, RZ, 0xc0, !PT ;  /* 0x0000007f05047812 */ /* 0x044fe200078ec0ff */
[----:B-1----:R-:W-:-:S05]  /*fde0*/  IMAD.SHL.U32 R0, R5, 0x8, RZ ;  /* 0x0000000805007824 */ /* 0x002fca00078e00ff */
[C---:B0-----:R-:W-:Y:S02]  /*fdf0*/  LOP3.LUT R2, R0.reuse, 0x1f8, RZ, 0xc0, !PT ;  /* 0x000001f800027812 */ /* 0x041fe400078ec0ff */
[----:B------:R-:W-:Y:S02]  /*fe00*/  LOP3.LUT R0, R0, 0x38, RZ, 0xc0, !PT ;  /* 0x0000003800007812 */ /* 0x000fe400078ec0ff */
[----:B------:R-:W-:Y:S01]  /*fe10*/  LOP3.LUT R3, R2, 0x38, R5, 0x78, !PT ;  /* 0x0000003802037812 */ /* 0x000fe200078e7805 */
[----:B------:R-:W-:Y:S01]  /*fe20*/  IMAD.SHL.U32 R2, R4, 0x8, RZ ;  /* 0x0000000804027824 */ /* 0x000fe200078e00ff */
[----:B------:R-:W-:-:S04]  /*fe30*/  SHF.R.U32.HI R4, RZ, 0x3, R4 ;  /* 0x00000003ff047819 */ /* 0x000fc80000011604 */
[----:B------:R-:W-:Y:S01]  /*fe40*/  LOP3.LUT R3, R3, 0x200, R2, 0xf8, !PT ;  /* 0x0000020003037812 */ /* 0x000fe200078ef802 */
[----:B------:R-:W-:-:S04]  /*fe50*/  IMAD.SHL.U32 R2, R5, 0x10, RZ ;  /* 0x0000001005027824 */ /* 0x000fc800078e00ff */
[----:B------:R-:W-:Y:S01]  /*fe60*/  IMAD R3, R3, 0x2, R18 ;  /* 0x0000000203037824 */ /* 0x000fe200078e0212 */
[----:B------:R-:W-:Y:S01]  /*fe70*/  LOP3.LUT R4, R4, 0x70, R2, 0xf8, !PT ;  /* 0x0000007004047812 */ /* 0x000fe200078ef802 */
[----:B------:R-:W-:-:S03]  /*fe80*/  IMAD.MOV.U32 R2, RZ, RZ, 0x1 ;  /* 0x00000001ff027424 */ /* 0x000fc600078e00ff */
[----:B------:R-:W-:Y:S04]  /*fe90*/  STL [R1+0x24], R3 ;  /* 0x0000240301007387 */ /* 0x000fe80000100800 */
[----:B------:R0:W-:Y:S04]  /*fea0*/  STL [R1+0x14], R2 ;  /* 0x0000140201007387 */ /* 0x0001e80000100800 */
[----:B------:R1:W-:Y:S01]  /*feb0*/  STL [R1+0x48], RZ ;  /* 0x000048ff01007387 */ /* 0x0003e20000100800 */
[C---:B0-----:R-:W-:Y:S02]  /*fec0*/  LOP3.LUT R2, R0.reuse, 0x40, RZ, 0xfc, !PT ;  /* 0x0000004000027812 */ /* 0x041fe400078efcff */
[----:B-1----:R-:W-:-:S07]  /*fed0*/  LOP3.LUT R0, R0, 0x80, RZ, 0xfc, !PT ;  /* 0x0000008000007812 */ /* 0x002fce00078efcff */
.L_x_337:
[----:B------:R-:W2:Y:S01]  /*fee0*/  LDL R0, [R1+0xc] ;  /* 0x00000c0001007983 */ /* 0x000ea20000100800 */
[----:B------:R-:W2:Y:S01]  /*fef0*/  LDC.64 R2, c[0x0][0xc88] ;  /* 0x00032200ff027b82 */ /* 0x000ea20000000a00 */
[----:B------:R-:W-:Y:S01]  /*ff00*/  ULDC.64 UR4, c[0x0][0x208] ;  /* 0x0000820000047ab9 */ /* 0x000fe20000000a00 */
[----:B--2---:R-:W-:-:S05]  /*ff10*/  IMAD.WIDE R2, R0, 0x4, R2 ;  /* 0x0000000400027825 */ /* 0x004fca00078e0202 */
[----:B------:R-:W2:Y:S01]  /*ff20*/  LDG.E R11, desc[UR4][R2.64] ;  /* 0x00000004020b7981 */ /* 0x000ea2000c1e1900 */
[----:B------:R-:W-:Y:S05]  /*ff30*/  YIELD ;  /* 0x0000000000007946 */ /* 0x000fea0003800000 */
[----:B------:R-:W-:Y:S01]  /*ff40*/  ULDC.64 UR4, c[0x0][0xa28] ;  /* 0x00028a0000047ab9 */ /* 0x000fe20000000a00 */
[----:B------:R-:W-:Y:S01]  /*ff50*/  IMAD.MOV.U32 R0, RZ, RZ, RZ ;  /* 0x000000ffff007224 */ /* 0x000fe200078e00ff */
[----:B------:R-:W-:Y:S01]  /*ff60*/  ISETP.NE.U32.AND P0, PT, RZ, UR4, PT ;  /* 0x00000004ff007c0c */ /* 0x000fe2000bf05070 */
[----:B------:R-:W-:Y:S01]  /*ff70*/  ULDC.64 UR10, c[0x0][0x208] ;  /* 0x00008200000a7ab9 */ /* 0x000fe20000000a00 */
[----:B01----:R-:W-:Y:S01]  /*ff80*/  IMAD.MOV.U32 R6, RZ, RZ, RZ ;  /* 0x000000ffff067224 */ /* 0x003fe200078e00ff */
[----:B------:R-:W-:Y:S01]  /*ff90*/  ULDC.64 UR6, c[0x0][0xa18] ;  /* 0x0002860000067ab9 */ /* 0x000fe20000000a00 */
[----:B------:R-:W-:Y:S01]  /*ffa0*/  ISETP.NE.AND.EX P0, PT, RZ, UR5, PT, P0 ;  /* 0x00000005ff007c0c */ /* 0x000fe2000bf05300 */
[----:B------:R-:W-:Y:S01]  /*ffb0*/  ULDC.64 UR8, c[0x0][0xa08] ;  /* 0x0002820000087ab9 */ /* 0x000fe20000000a00 */
[----:B--2---:R-:W-:Y:S01]  /*ffc0*/  SHF.R.S32.HI R4, RZ, 0x1f, R11 ;  /* 0x0000001fff047819 */ /* 0x004fe2000001140b */
[----:B------:R-:W-:-:S10]  /*ffd0*/  IMAD.SHL.U32 R17, R11, 0x4, RZ ;  /* 0x000000040b117824 */ /* 0x000fd400078e00ff */
[C---:B------:R-:W-:Y:S01]  /*ffe0*/  @P0 LEA R2, P1, R11.reuse, UR4, 0x2 ;  /* 0x000000040b020c11 */ /* 0x040fe2000f8210ff */
[----:B------:R-:W-:Y:S03]  /*fff0*/  STL [R1+0x2c], R11 ;  /* 0x00002c0b01007387 */ /* 0x000fe60000100800 */
[C-C-:B------:R-:W-:Y:S01]  /*10000*/  @P0 LEA.HI.X R3, R11.reuse, UR5, R4.reuse, 0x2, P1 ;  /* 0x000000050b030c11 */ /* 0x140fe200088f1404 */
[----:B------:R-:W-:Y:S01]  /*10010*/  ULDC.64 UR4, c[0x0][0xa00] ;  /* 0x0002800000047ab9 */ /* 0x000fe20000000a00 */
[----:B------:R-:W-:Y:S01]  /*10020*/  SHF.L.U64.HI R10, R11, 0x2, R4 ;  /* 0x000000020b0a7819 */ /* 0x000fe20000010204 */
[----:B------:R0:W-:Y:S01]  /*10030*/  STL [R1+0x3c], R4 ;  /* 0x00003c0401007387 */ /* 0x0001e20000100800 */
[----:B------:R-:W-:-:S03]  /*10040*/  ISETP.NE.U32.AND P1, PT, RZ, UR4, PT ;  /* 0x00000004ff007c0c */ /* 0x000fc6000bf25070 */
[----:B------:R1:W5:Y:S01]  /*10050*/  @P0 LDG.E R0, desc[UR10][R2.64] ;  /* 0x0000000a02000981 */ /* 0x000362000c1e1900 */
[----:B------:R-:W-:Y:S01]  /*10060*/  ISETP.NE.AND.EX P1, PT, RZ, UR5, PT, P1 ;  /* 0x00000005ff007c0c */ /* 0x000fe2000bf25310 */
[----:B------:R-:W-:Y:S01]  /*10070*/  IMAD.MOV.U32 R8, RZ, RZ, RZ ;  /* 0x000000ffff087224 */ /* 0x000fe200078e00ff */
[----:B------:R-:W-:Y:S01]  /*10080*/  ISETP.NE.U32.AND P2, PT, RZ, UR6, PT ;  /* 0x00000006ff007c0c */ /* 0x000fe2000bf45070 */
[----:B------:R-:W-:Y:S01]  /*10090*/  STL [R1+0x20], R10 ;  /* 0x0000200a01007387 */ /* 0x000fe20000100800 */
[----:B------:R-:W-:Y:S02]  /*100a0*/  ISETP.NE.U32.AND P0, PT, RZ, UR8, PT ;  /* 0x00000008ff007c0c */ /* 0x000fe4000bf05070 */
[C---:B0-----:R-:W-:Y:S02]  /*100b0*/  IADD3 R4, P4, R17.reuse, UR8, RZ ;  /* 0x0000000811047c10 */ /* 0x041fe4000ff9e0ff */
[----:B-1----:R-:W-:Y:S02]  /*100c0*/  IADD3 R2, P3, R17, UR4, RZ ;  /* 0x0000000411027c10 */ /* 0x002fe4000ff7e0ff */
[----:B------:R-:W-:-:S02]  /*100d0*/  ISETP.NE.AND.EX P2, PT, RZ, UR7, PT, P2 ;  /* 0x00000007ff007c0c */ /* 0x000fc4000bf45320 */
[C---:B------:R-:W-:Y:S02]  /*100e0*/  IADD3.X R3, R10.reuse, UR5, RZ, P3, !PT ;  /* 0x000000050a037c10 */ /* 0x040fe40009ffe4ff */
[----:B------:R-:W-:Y:S02]  /*100f0*/  ISETP.NE.AND.EX P0, PT, RZ, UR9, PT, P0 ;  /* 0x00000009ff007c0c */ /* 0x000fe4000bf05300 */
[----:B------:R-:W-:Y:S01]  /*10100*/  IADD3.X R5, R10, UR9, RZ, P4, !PT ;  /* 0x000000090a057c10 */ /* 0x000fe2000a7fe4ff */
[----:B------:R-:W2:Y:S01]  /*10110*/  @P1 LDG.E R6, desc[UR10][R2.64] ;  /* 0x0000000a02061981 */ /* 0x000ea2000c1e1900 */
[----:B------:R-:W-:Y:S02]  /*10120*/  ULDC UR4, c[0x0][0x288] ;  /* 0x0000a20000047ab9 */ /* 0x000fe40000000800 */
[----:B------:R-:W-:Y:S01]  /*10130*/  IMAD.U32 R9, RZ, RZ, UR4 ;  /* 0x00000004ff097e24 */ /* 0x000fe2000f8e00ff */
[----:B------:R-:W-:-:S06]  /*10140*/  ULDC.64 UR4, c[0x0][0x418] ;  /* 0x0001060000047ab9 */ /* 0x000fcc0000000a00 */
[----:B------:R-:W5:Y:S04]  /*10150*/  @P0 LDG.E R8, desc[UR10][R4.64] ;  /* 0x0000000a04080981 */ /* 0x000f68000c1e1900 */
[----:B--2---:R0:W-:Y:S02]  /*10160*/  STL [R1+0x30], R6 ;  /* 0x0000300601007387 */ /* 0x0041e40000100800 */
[----:B0-----:R-:W-:-:S04]  /*10170*/  @P2 IADD3 R6, P3, R17, UR6, RZ ;  /* 0x0000000611062c10 */ /* 0x001fc8000ff7e0ff */
[----:B------:R-:W-:-:S05]  /*10180*/  @P2 IADD3.X R7, R10, UR7, RZ, P3, !PT ;  /* 0x000000070a072c10 */ /* 0x000fca0009ffe4ff */
[----:B------:R0:W2:Y:S01]  /*10190*/  @P2 LDG.E R9, desc[UR10][R6.64] ;  /* 0x0000000a06092981 */ /* 0x0000a2000c1e1900 */
[----:B------:R-:W-:-:S03]  /*101a0*/  UISETP.NE.U32.AND UP0, UPT, UR4, URZ, UPT ;  /* 0x0000003f0400728c */ /* 0x000fc6000bf05070 */
[----:B------:R-:W-:Y:S01]  /*101b0*/  ULDC UR4, c[0x0][0x424] ;  /* 0x0001090000047ab9 */ /* 0x000fe20000000800 */
[----:B------:R-:W-:-:S03]  /*101c0*/  UISETP.NE.AND.EX UP0, UPT, UR5, URZ, UPT, UP0 ;  /* 0x0000003f0500728c */ /* 0x000fc6000bf05300 */
[----:B------:R-:W-:Y:S01]  /*101d0*/  ULDC UR5, c[0x0][0x2f0] ;  /* 0x0000bc0000057ab9 */ /* 0x000fe20000000800 */
[----:B------:R-:W-:-:S04]  /*101e0*/  USEL UR4, UR4, 0x1, UP0 ;  /* 0x0000000104047887 */ /* 0x000fc80008000000 */
[----:B------:R-:W-:-:S06]  /*101f0*/  UIMAD UR4, UR4, UR5, URZ ;  /* 0x00000005040472a4 */ /* 0x000fcc000f8e023f */
[----:B0-----:R-:W-:Y:S01]  /*10200*/  IMAD.U32 R6, RZ, RZ, UR4 ;  /* 0x00000004ff067e24 */ /* 0x001fe2000f8e00ff */
[----:B--2---:R0:W-:Y:S01]  /*10210*/  STL [R1+0x44], R9 ;  /* 0x0000440901007387 */ /* 0x0041e20000100800 */
[----:B------:R-:W-:Y:S05]  /*10220*/  @P2 BRA `(.L_x_232) ;  /* 0x0000000000182947 */ /* 0x000fea0003800000 */
[----:B------:R-:W-:Y:S05]  /*10230*/  @!P1 BRA `(.L_x_232) ;  /* 0x0000000000149947 */ /* 0x000fea0003800000 */
[----:B------:R-:W-:Y:S02]  /*10240*/  ULDC.64 UR4, c[0x0][0x208] ;  /* 0x0000820000047ab9 */ /* 0x000fe40000000a00 */
[----:B------:R-:W2:Y:S04]  /*10250*/  LDG.E R7, desc[UR4][R2.64] ;  /* 0x0000000402077981 */ /* 0x000ea8000c1e1900 */
[----:B------:R-:W2:Y:S02]  /*10260*/  LDG.E R2, desc[UR4][R2.64+0x4] ;  /* 0x0000040402027981 */ /* 0x000ea4000c1e1900 */
[----:B--2---:R-:W-:-:S05]  /*10270*/  IMAD.IADD R2, R2, 0x1, -R7 ;  /* 0x0000000102027824 */ /* 0x004fca00078e0a07 */
[----:B------:R1:W-:Y:S02]  /*10280*/  STL [R1+0x44], R2 ;  /* 0x0000440201007387 */ /* 0x0003e40000100800 */
.L_x_232:
[----:B------:R-:W0:Y:S01]  /*10290*/  LDL.LU R3, [R1+0x8] ;  /* 0x0000080001037983 */ /* 0x000e220000300800 */
[----:B------:R-:W-:Y:S02]  /*102a0*/  ULDC.64 UR4, c[0x0][0xa20] ;  /* 0x0002880000047ab9 */ /* 0x000fe40000000a00 */
[----:B------:R-:W-:-:S04]  /*102b0*/  ISETP.NE.U32.AND P1, PT, RZ, UR4, PT ;  /* 0x00000004ff007c0c */ /* 0x000fc8000bf25070 */
[----:B------:R-:W-:Y:S02]  /*102c0*/  ISETP.NE.AND.EX P1, PT, RZ, UR5, PT, P1 ;  /* 0x00000005ff007c0c */ /* 0x000fe4000bf25310 */
[C---:B0-----:R-:W-:Y:S02]  /*102d0*/  LOP3.LUT R9, R3.reuse, 0xff000000, RZ, 0xc0, !PT ;  /* 0xff00000003097812 */ /* 0x041fe400078ec0ff */
[C---:B-1----:R-:W-:Y:S02]  /*102e0*/  LOP3.LUT R2, R3.reuse, 0xff0000, RZ, 0xc0, !PT ;  /* 0x00ff000003027812 */ /* 0x042fe400078ec0ff */
[----:B------:R-:W-:Y:S02]  /*102f0*/  SHF.R.U32.HI R9, RZ, 0x8, R9 ;  /* 0x00000008ff097819 */ /* 0x000fe40000011609 */
[----:B------:R-:W-:Y:S01]  /*10300*/  LOP3.LUT R16, R3, 0xffff, RZ, 0xc0, !PT ;  /* 0x0000ffff03107812 */ /* 0x000fe200078ec0ff */
[----:B-----5:R-:W-:Y:S01]  /*10310*/  IMAD.IADD R3, R8, 0x1, R0 ;  /* 0x0000000108037824 */ /* 0x020fe200078e0200 */
[----:B------:R-:W-:Y:S01]  /*10320*/  LEA.HI R9, R2, R9, RZ, 0x10 ;  /* 0x0000000902097211 */ /* 0x000fe200078f80ff */
[----:B------:R-:W-:-:S05]  /*10330*/  IMAD.MOV.U32 R2, RZ, RZ, R11 ;  /* 0x000000ffff027224 */ /* 0x000fca00078e000b */
[----:B------:R0:W-:Y:S04]  /*10340*/  STL [R1+0x10], R2 ;  /* 0x0000100201007387 */ /* 0x0001e80000100800 */
[----:B------:R0:W-:Y:S01]  /*10350*/  STL [R1+0x18], R3 ;  /* 0x0000180301007387 */ /* 0x0001e20000100800 */
[----:B------:R-:W-:Y:S05]  /*10360*/  @!P1 BRA `(.L_x_233) ;  /* 0x0000000000149947 */ /* 0x000fea0003800000 */
[----:B------:R-:W-:Y:S01]  /*10370*/  IADD3 R6, P0, R17, UR4, RZ ;  /* 0x0000000411067c10 */ /* 0x000fe2000ff1e0ff */
[----:B------:R-:W-:-:S03]  /*10380*/  ULDC.64 UR6, c[0x0][0x208] ;  /* 0x0000820000067ab9 */ /* 0x000fc60000000a00 */
[----:B------:R-:W-:-:S05]  /*10390*/  IADD3.X R7, R10, UR5, RZ, P0, !PT ;  /* 0x000000050a077c10 */ /* 0x000fca00087fe4ff */
[----:B------:R1:W5:Y:S01]  /*103a0*/  LDG.E R6, desc[UR6][R6.64] ;  /* 0x0000000606067981 */ /* 0x000362000c1e1900 */
[----:B------:R-:W-:Y:S05]  /*103b0*/  BRA `(.L_x_234) ;  /* 0x0000000000147947 */ /* 0x000fea0003800000 */
.L_x_233:
[----:B------:R-:W-:Y:S05]  /*103c0*/  @!P0 BRA `(.L_x_234) ;  /* 0x0000000000108947 */ /* 0x000fea0003800000 */
[----:B------:R-:W-:Y:S02]  /*103d0*/  ULDC.64 UR4, c[0x0][0x208] ;  /* 0x0000820000047ab9 */ /* 0x000fe40000000a00 */
[----:B------:R-:W2:Y:S04]  /*103e0*/  LDG.E R6, desc[UR4][R4.64] ;  /* 0x0000000404067981 */ /* 0x000ea8000c1e1900 */
[----:B------:R-:W2:Y:S02]  /*103f0*/  LDG.E R4, desc[UR4][R4.64+0x4] ;  /* 0x0000040404047981 */ /* 0x000ea4000c1e1900 */
[----:B--2---:R-:W-:-:S07]  /*10400*/  IMAD.IADD R6, R4, 0x1, -R6 ;  /* 0x0000000104067824 */ /* 0x004fce00078e0a06 */
.L_x_234:
[----:B-----5:R-:W-:Y:S01]  /*10410*/  IMAD.IADD R6, R6, 0x1, -R0 ;  /* 0x0000000106067824 */ /* 0x020fe200078e0a00 */
[----:B------:R-:W-:Y:S01]  /*10420*/  LOP3.LUT R10, R9, 0xff, RZ, 0xc0, !PT ;  /* 0x000000ff090a7812 */ /* 0x000fe200078ec0ff */
[----:B0-----:R-:W-:Y:S01]  /*10430*/  IMAD.MOV.U32 R2, RZ, RZ, RZ ;  /* 0x000000ffff027224 */ /* 0x001fe200078e00ff */
[----:B------:R-:W-:Y:S01]  /*10440*/  BSSY B0, `(.L_x_235) ;  /* 0x000002b000007945 */ /* 0x000fe20003800000 */
[C---:B------:R-:W-:Y:S01]  /*10450*/  VIADD R3, R6.reuse, 0x6f ;  /* 0x0000006f06037836 */ /* 0x040fe20000000000 */
[----:B------:R-:W-:Y:S01]  /*10460*/  ISETP.GE.AND P0, PT, R6, 0x1, PT ;  /* 0x000000010600780c */ /* 0x000fe20003f06270 */
[----:B------:R-:W-:Y:S02]  /*10470*/  IMAD.MOV.U32 R4, RZ, RZ, RZ ;  /* 0x000000ffff047224 */ /* 0x000fe400078e00ff */
[----:B------:R-:W-:-:S03]  /*10480*/  IMAD.HI R2, R3, -0x6db6db6d, R2 ;  /* 0x9249249303027827 */ /* 0x000fc600078e0202 */
[----:B------:R0:W-:Y:S01]  /*10490*/  STL [R1+0x34], R4 ;  /* 0x0000340401007387 */ /* 0x0001e20000100800 */
[----:B------:R-:W-:Y:S01]  /*104a0*/  IMAD.MOV.U32 R11, RZ, RZ, R4 ;  /* 0x000000ffff0b7224 */ /* 0x000fe200078e0004 */
[----:B------:R-:W-:-:S04]  /*104b0*/  SHF.R.U32.HI R0, RZ, 0x1f, R2 ;  /* 0x0000001fff007819 */ /* 0x000fc80000011602 */
[----:B------:R-:W-:-:S05]  /*104c0*/  LEA.HI.SX32 R8, R2, R0, 0x1a ;  /* 0x0000000002087211 */ /* 0x000fca00078fd2ff */
[----:B------:R0:W-:Y:S04]  /*104d0*/  STL [R1+0x40], R8 ;  /* 0x0000400801007387 */ /* 0x0001e80000100800 */
[----:B------:R0:W-:Y:S01]  /*104e0*/  STL [R1+0x58], R10 ;  /* 0x0000580a01007387 */ /* 0x0001e20000100800 */
[----:B------:R-:W-:Y:S05]  /*104f0*/  @!P0 BRA `(.L_x_236) ;  /* 0x00000000007c8947 */ /* 0x000fea0003800000 */
[----:B------:R-:W-:-:S04]  /*10500*/  SHF.R.U32.HI R0, RZ, 0x10, R9 ;  /* 0x00000010ff007819 */ /* 0x000fc80000011609 */
[----:B------:R-:W-:-:S13]  /*10510*/  ISETP.NE.AND P0, PT, R0, RZ, PT ;  /* 0x000000ff0000720c */ /* 0x000fda0003f05270 */
[----:B------:R-:W0:Y:S02]  /*10520*/  @!P0 LDC R0, c[0x0][0x9f0] ;  /* 0x00027c00ff008b82 */ /* 0x000e240000000800 */
[----:B0-----:R-:W-:-:S04]  /*10530*/  IABS R4, R0 ;  /* 0x0000000000047213 */ /* 0x001fc80000000000 */
[----:B------:R-:W0:Y:S08]  /*10540*/  I2F.RP R2, R4 ;  /* 0x0000000400027306 */ /* 0x000e300000209400 */
[----:B0-----:R-:W0:Y:S02]  /*10550*/  MUFU.RCP R2, R2 ;  /* 0x0000000200027308 */ /* 0x001e240000001000 */
[----:B0-----:R-:W-:-:S06]  /*10560*/  VIADD R2, R2, 0xffffffe ;  /* 0x0ffffffe02027836 */ /* 0x001fcc0000000000 */
[----:B------:R-:W0:Y:S02]  /*10570*/  F2I.FTZ.U32.TRUNC.NTZ R3, R2 ;  /* 0x0000000200037305 */ /* 0x000e24000021f000 */
[----:B0-----:R-:W-:-:S04]  /*10580*/  IMAD.MOV R2, RZ, RZ, -R3 ;  /* 0x000000ffff027224 */ /* 0x001fc800078e0a03 */
[----:B------:R-:W-:Y:S02]  /*10590*/  IMAD R5, R2, R4, RZ ;  /* 0x0000000402057224 */ /* 0x000fe400078e02ff */
[----:B------:R-:W-:-:S04]  /*105a0*/  IMAD.MOV.U32 R2, RZ, RZ, RZ ;  /* 0x000000ffff027224 */ /* 0x000fc800078e00ff */
[----:B-1----:R-:W-:Y:S01]  /*105b0*/  IMAD.HI.U32 R7, R3, R5, R2 ;  /* 0x0000000503077227 */ /* 0x002fe200078e0002 */
[----:B------:R-:W-:Y:S02]  /*105c0*/  IABS R2, R0 ;  /* 0x0000000000027213 */ /* 0x000fe40000000000 */
[----:B------:R-:W-:-:S03]  /*105d0*/  IADD3 R5, R0, -0x1, R8 ;  /* 0xffffffff00057810 */ /* 0x000fc60007ffe008 */
[----:B------:R-:W-:Y:S01]  /*105e0*/  IMAD.MOV R2, RZ, RZ, -R2 ;  /* 0x000000ffff027224 */ /* 0x000fe200078e0a02 */
[----:B------:R-:W-:Y:S02]  /*105f0*/  IABS R3, R5 ;  /* 0x0000000500037213 */ /* 0x000fe40000000000 */
[----:B------:R-:W-:Y:S01]  /*10600*/  LOP3.LUT R5, R5, R0, RZ, 0x3c, !PT ;  /* 0x0000000005057212 */ /* 0x000fe200078e3cff */
[----:B------:R-:W-:Y:S02]  /*10610*/  IMAD.MOV.U32 R6, RZ, RZ, R2 ;  /* 0x000000ffff067224 */ /* 0x000fe400078e0002 */
[----:B------:R-:W-:Y:S01]  /*10620*/  IMAD.HI.U32 R2, R7, R3, RZ ;  /* 0x0000000307027227 */ /* 0x000fe200078e00ff */
[----:B------:R-:W-:-:S03]  /*10630*/  ISETP.GE.AND P2, PT, R5, RZ, PT ;  /* 0x000000ff0500720c */ /* 0x000fc60003f46270 */
[----:B------:R-:W-:-:S05]  /*10640*/  IMAD R3, R2, R6, R3 ;  /* 0x0000000602037224 */ /* 0x000fca00078e0203 */
[----:B------:R-:W-:-:S13]  /*10650*/  ISETP.GT.U32.AND P1, PT, R4, R3, PT ;  /* 0x000000030400720c */ /* 0x000fda0003f24070 */
[----:B------:R-:W-:Y:S02]  /*10660*/  @!P1 IMAD.IADD R3, R3, 0x1, -R4 ;  /* 0x0000000103039824 */ /* 0x000fe400078e0a04 */
[----:B------:R-:W-:Y:S01]  /*10670*/  @!P1 VIADD R2, R2, 0x1 ;  /* 0x0000000102029836 */ /* 0x000fe20000000000 */
[----:B------:R-:W-:Y:S02]  /*10680*/  ISETP.NE.AND P1, PT, R0, RZ, PT ;  /* 0x000000ff0000720c */ /* 0x000fe40003f25270 */
[----:B------:R-:W-:-:S13]  /*10690*/  ISETP.GE.U32.AND P0, PT, R3, R4, PT ;  /* 0x000000040300720c */ /* 0x000fda0003f06070 */
[----:B------:R-:W-:-:S04]  /*106a0*/  @P0 VIADD R2, R2, 0x1 ;  /* 0x0000000102020836 */ /* 0x000fc80000000000 */
[----:B------:R-:W-:Y:S01]  /*106b0*/  @!P2 IMAD.MOV R2, RZ, RZ, -R2 ;  /* 0x000000ffff02a224 */ /* 0x000fe200078e0a02 */
[----:B------:R-:W-:-:S05]  /*106c0*/  @!P1 LOP3.LUT R2, RZ, R0, RZ, 0x33, !PT ;  /* 0x00000000ff029212 */ /* 0x000fca00078e33ff */
[----:B------:R-:W-:-:S05]  /*106d0*/  IMAD.MOV.U32 R11, RZ, RZ, R2 ;  /* 0x000000ffff0b7224 */ /* 0x000fca00078e0002 */
[----:B------:R2:W-:Y:S02]  /*106e0*/  STL [R1+0x34], R11 ;  /* 0x0000340b01007387 */ /* 0x0005e40000100800 */
.L_x_236:
[----:B------:R-:W-:Y:S05]  /*106f0*/  BSYNC B0 ;  /* 0x0000000000007941 */ /* 0x000fea0003800000 */
.L_x_235:
[----:B------:R-:W-:Y:S01]  /*10700*/  IMAD.MOV.U32 R0, RZ, RZ, R11 ;  /* 0x000000ffff007224 */ /* 0x000fe200078e000b */
[----:B------:R-:W-:Y:S03]  /*10710*/  BSSY B7, `(.L_x_237) ;  /* 0x0000455000077945 */ /* 0x000fe60003800000 */
[----:B------:R-:W-:-:S05]  /*10720*/  IMAD R2, R10, R0, RZ ;  /* 0x000000000a027224 */ /* 0x000fca00078e02ff */
[----:B------:R-:W-:Y:S01]  /*10730*/  VIADDMNMX R0, R2, R0, R8, PT ;  /* 0x0000000002007246 */ /* 0x000fe20003800108 */
[----:B------:R3:W-:Y:S03]  /*10740*/  STL [R1+0x28], R2 ;  /* 0x0000280201007387 */ /* 0x0007e60000100800 */
[----:B------:R-:W-:Y:S01]  /*10750*/  ISETP.GT.AND P0, PT, R0, R2, PT ;  /* 0x000000020000720c */ /* 0x000fe20003f04270 */
[----:B------:R3:W-:-:S12]  /*10760*/  STL [R1+0x38], R0 ;  /* 0x0000380001007387 */ /* 0x0007d80000100800 */
[----:B---3--:R-:W-:Y:S05]  /*10770*/  @P0 BRA `(.L_x_238) ;  /* 0x00000000004c0947 */ /* 0x008fea0003800000 */
[----:B------:R-:W3:Y:S02]  /*10780*/  S2R R0, SR_TID.X ;  /* 0x0000000000007919 */ /* 0x000ee40000002100 */
[----:B---3--:R-:W-:-:S04]  /*10790*/  LOP3.LUT R0, R0, 0x7f, RZ, 0xc0, !PT ;  /* 0x0000007f00007812 */ /* 0x008fc800078ec0ff */
[----:B------:R-:W-:-:S13]  /*107a0*/  ISETP.NE.AND P0, PT, R0, RZ, PT ;  /* 0x000000ff0000720c */ /* 0x000fda0003f05270 */
[----:B------:R-:W-:Y:S05]  /*107b0*/  @P0 BRA `(.L_x_239) ;  /* 0x0000004400280947 */ /* 0x000fea0003800000 */
[----:B------:R-:W3:Y:S01]  /*107c0*/  S2R R5, SR_LANEID ;  /* 0x0000000000057919 */ /* 0x000ee20000000000 */
[----:B------:R-:W-:Y:S01]  /*107d0*/  VOTEU.ANY UR4, UPT, PT ;  /* 0x0000000000047886 */ /* 0x000fe200038e0100 */
[----:B------:R-:W4:Y:S01]  /*107e0*/  LDC.64 R2, c[0x0][0xc60] ;  /* 0x00031800ff027b82 */ /* 0x000f220000000a00 */
[----:B------:R-:W3:Y:S01]  /*107f0*/  FLO.U32 R0, UR4 ;  /* 0x0000000400007d00 */ /* 0x000ee200080e0000 */
[----:B------:R-:W-:Y:S01]  /*10800*/  ULDC.64 UR6, c[0x0][0x208] ;  /* 0x0000820000067ab9 */ /* 0x000fe20000000a00 */
[----:B---3--:R-:W-:-:S06]  /*10810*/  ISETP.EQ.U32.AND P0, PT, R0, R5, PT ;  /* 0x000000050000720c */ /* 0x008fcc0003f02070 */
[----:B------:R-:W4:Y:S07]  /*10820*/  POPC R5, UR4 ;  /* 0x0000000400057d09 */ /* 0x000f2e0008000000 */
[----:B----4-:R-:W3:Y:S01]  /*10830*/  @P0 ATOMG.E.ADD.STRONG.GPU PT, R3, desc[UR6][R2.64], R5 ;  /* 0x00000005020309a8 */ /* 0x010ee200081ee1c6 */
[----:B0-----:R-:W0:Y:S02]  /*10840*/  S2R R4, SR_LTMASK ;  /* 0x0000000000047919 */ /* 0x001e240000003900 */
[----:B0-----:R-:W-:-:S04]  /*10850*/  LOP3.LUT R4, R4, UR4, RZ, 0xc0, !PT ;  /* 0x0000000404047c12 */ /* 0x001fc8000f8ec0ff */
[----:B-1----:R-:W0:Y:S01]  /*10860*/  POPC R7, R4 ;  /* 0x0000000400077309 */ /* 0x002e220000000000 */
[----:B---3--:R-:W0:Y:S02]  /*10870*/  SHFL.IDX PT, R0, R3, R0, 0x1f ;  /* 0x00001f0003007589 */ /* 0x008e2400000e0000 */
[----:B0-----:R-:W-:-:S05]  /*10880*/  IADD3 R0, R0, UR38, R7 ;  /* 0x0000002600007c10 */ /* 0x001fca000fffe007 */
[----:B------:R3:W-:Y:S01]  /*10890*/  STL [R1], R0 ;  /* 0x0000000001007387 */ /* 0x0007e20000100800 */
[----:B------:R-:W-:Y:S05]  /*108a0*/  BRA `(.L_x_239) ;  /* 0x0000004000ec7947 */ /* 0x000fea0003800000 */
.L_x_238:
[----:B------:R-:W-:Y:S01]  /*108b0*/  VIADD R0, R18, 0x21400 ;  /* 0x0002140012007836 */ /* 0x000fe20000000000 */
[----:B------:R-:W-:Y:S04]  /*108c0*/  BSSY B6, `(.L_x_240) ;  /* 0x0000013000067945 */ /* 0x000fe80003800000 */
[----:B------:R-:W-:-:S13]  /*108d0*/  LOP3.LUT P0, RZ, R0, 0x3ff, RZ, 0xc0, !PT ;  /* 0x000003ff00ff7812 */ /* 0x000fda000780c0ff */
[----:B------:R-:W-:Y:S05]  /*108e0*/  @!P0 BRA `(.L_x_241) ;  /* 0x0000000000408947 */ /* 0x000fea0003800000 */
[----:B------:R-:W-:Y:S01]  /*108f0*/  MOV R2, 0x0 ;  /* 0x0000000000027802 */ /* 0x000fe20000000f00 */
[----:B------:R-:W-:Y:S01]  /*10900*/  ULDC.64 UR6, c[0x4][0xa8] ;  /* 0x01002a0000067ab9 */ /* 0x000fe20000000a00 */
[----:B------:R-:W-:Y:S01]  /*10910*/  ULDC.64 UR8, c[0x4][0xb0] ;  /* 0x01002c0000087ab9 */ /* 0x000fe20000000a00 */
[----:B------:R-:W-:Y:S01]  /*10920*/  ULDC.64 UR4, c[0x4][0x8] ;  /* 0x0100020000047ab9 */ /* 0x000fe20000000a00 */
[----:B0-----:R-:W-:Y:S02]  /*10930*/  IMAD.U32 R4, RZ, RZ, UR6 ;  /* 0x00000006ff047e24 */ /* 0x001fe4000f8e00ff */
[----:B------:R-:W0:Y:S01]  /*10940*/  LDC.64 R2, c[0x4][R2] ;  /* 0x0100000002027b82 */ /* 0x000e220000000a00 */
[----:B------:R-:W-:Y:S02]  /*10950*/  IMAD.U32 R5, RZ, RZ, UR7 ;  /* 0x00000007ff057e24 */ /* 0x000fe4000f8e00ff */
[----:B------:R-:W-:Y:S02]  /*10960*/  IMAD.U32 R6, RZ, RZ, UR8 ;  /* 0x00000008ff067e24 */ /* 0x000fe4000f8e00ff */
[----:B-1----:R-:W-:-:S02]  /*10970*/  IMAD.U32 R7, RZ, RZ, UR9 ;  /* 0x00000009ff077e24 */ /* 0x002fc4000f8e00ff */
[----:B------:R-:W-:Y:S02]  /*10980*/  IMAD.U32 R10, RZ, RZ, UR4 ;  /* 0x00000004ff0a7e24 */ /* 0x000fe4000f8e00ff */
[----:B--2---:R-:W-:Y:S02]  /*10990*/  IMAD.U32 R11, RZ, RZ, UR5 ;  /* 0x00000005ff0b7e24 */ /* 0x004fe4000f8e00ff */
[----:B------:R-:W-:Y:S02]  /*109a0*/  IMAD.MOV.U32 R8, RZ, RZ, 0x70 ;  /* 0x00000070ff087424 */ /* 0x000fe400078e00ff */
[----:B------:R-:W-:Y:S02]  /*109b0*/  IMAD.MOV.U32 R12, RZ, RZ, 0x1 ;  /* 0x00000001ff0c7424 */ /* 0x000fe400078e00ff */
[----:B------:R-:W-:-:S07]  /*109c0*/  IMAD.MOV.U32 R13, RZ, RZ, RZ ;  /* 0x000000ffff0d7224 */ /* 0x000fce00078e00ff */
[----:B------:R-:W-:-:S07]  /*109d0*/  LEPC R20, `(.L_x_241) ;  /* 0x000000001014794e */ /* 0x000fce0000000000 */
[----:B0-----:R-:W-:Y:S05]  /*109e0*/  CALL.ABS.NOINC R2 ;  /* 0x0000000002007343 */ /* 0x001fea0003c00000 */
.L_x_241:
[----:B------:R-:W-:Y:S05]  /*109f0*/  BSYNC B6 ;  /* 0x0000000000067941 */ /* 0x000fea0003800000 */
.L_x_240:
        /* <DEDUP_REMOVED lines=8> */
[----:B------:R3:W4:Y:S01]  /*10a80*/  LDC.64 R2, c[0x4][R0] ;  /* 0x0100000000027b82 */ /* 0x0007220000000a00 */
[----:B0-----:R-:W-:Y:S02]  /*10a90*/  IMAD.U32 R4, RZ, RZ, UR6 ;  /* 0x00000006ff047e24 */ /* 0x001fe4000f8e00ff */
[----:B------:R-:W-:Y:S02]  /*10aa0*/  IMAD.U32 R5, RZ, RZ, UR7 ;  /* 0x00000007ff057e24 */ /* 0x000fe4000f8e00ff */
[----:B------:R-:W-:Y:S02]  /*10ab0*/  IMAD.U32 R6, RZ, RZ, UR8 ;  /* 0x00000008ff067e24 */ /* 0x000fe4000f8e00ff */
[----:B-1----:R-:W-:-:S02]  /*10ac0*/  IMAD.U32 R7, RZ, RZ, UR9 ;  /* 0x00000009ff077e24 */ /* 0x002fc4000f8e00ff */
[----:B------:R-:W-:Y:S02]  /*10ad0*/  IMAD.U32 R10, RZ, RZ, UR4 ;  /* 0x00000004ff0a7e24 */ /* 0x000fe4000f8e00ff */
[----:B--2---:R-:W-:Y:S02]  /*10ae0*/  IMAD.U32 R11, RZ, RZ, UR5 ;  /* 0x00000005ff0b7e24 */ /* 0x004fe4000f8e00ff */
[----:B------:R-:W-:Y:S02]  /*10af0*/  IMAD.MOV.U32 R8, RZ, RZ, 0x70 ;  /* 0x00000070ff087424 */ /* 0x000fe400078e00ff */
[----:B------:R-:W-:Y:S02]  /*10b00*/  IMAD.MOV.U32 R12, RZ, RZ, 0x1 ;  /* 0x00000001ff0c7424 */ /* 0x000fe400078e00ff */
[----:B---3--:R-:W-:-:S07]  /*10b10*/  IMAD.MOV.U32 R13, RZ, RZ, RZ ;  /* 0x000000ffff0d7224 */ /* 0x008fce00078e00ff */
[----:B------:R-:W-:-:S07]  /*10b20*/  LEPC R20, `(.L_x_244) ;  /* 0x000000001014794e */ /* 0x000fce0000000000 */
[----:B----4-:R-:W-:Y:S05]  /*10b30*/  CALL.ABS.NOINC R2 ;  /* 0x0000000002007343 */ /* 0x010fea0003c00000 */
.L_x_244:
[----:B------:R-:W-:Y:S01]  /*10b40*/  MOV R2, 0x0 ;  /* 0x0000000000027802 */ /* 0x000fe20000000f00 */
[----:B------:R-:W-:Y:S01]  /*10b50*/  ULDC.64 UR6, c[0x4][0xa8] ;  /* 0x01002a0000067ab9 */ /* 0x000fe20000000a00 */
[----:B------:R-:W-:Y:S01]  /*10b60*/  ULDC.64 UR8, c[0x4][0xb0] ;  /* 0x01002c0000087ab9 */ /* 0x000fe20000000a00 */
[----:B------:R-:W-:Y:S01]  /*10b70*/  ULDC.64 UR4, c[0x4][0x18] ;  /* 0x0100060000047ab9 */ /* 0x000fe20000000a00 */
[----:B------:R-:W-:Y:S02]  /*10b80*/  IMAD.U32 R4, RZ, RZ, UR6 ;  /* 0x00000006ff047e24 */ /* 0x000fe4000f8e00ff */
[----:B------:R-:W0:Y:S01]  /*10b90*/  LDC.64 R2, c[0x4][R2] ;  /* 0x0100000002027b82 */ /* 0x000e220000000a00 */
[----:B------:R-:W-:Y:S02]  /*10ba0*/  IMAD.U32 R5, RZ, RZ, UR7 ;  /* 0x00000007ff057e24 */ /* 0x000fe4000f8e00ff */
[----:B------:R-:W-:Y:S02]  /*10bb0*/  IMAD.U32 R6, RZ, RZ, UR8 ;  /* 0x00000008ff067e24 */ /* 0x000fe4000f8e00ff */
[----:B------:R-:W-:-:S02]  /*10bc0*/  IMAD.U32 R7, RZ, RZ, UR9 ;  /* 0x00000009ff077e24 */ /* 0x000fc4000f8e00ff */
[----:B------:R-:W-:Y:S02]  /*10bd0*/  IMAD.U32 R10, RZ, RZ, UR4 ;  /* 0x00000004ff0a7e24 */ /* 0x000fe4000f8e00ff */
[----:B------:R-:W-:Y:S02]  /*10be0*/  IMAD.U32 R11, RZ, RZ, UR5 ;  /* 0x00000005ff0b7e24 */ /* 0x000fe4000f8e00ff */
[----:B------:R-:W-:Y:S02]  /*10bf0*/  IMAD.MOV.U32 R8, RZ, RZ, 0x70 ;  /* 0x00000070ff087424 */ /* 0x000fe400078e00ff */
[----:B------:R-:W-:Y:S02]  /*10c00*/  IMAD.MOV.U32 R12, RZ, RZ, 0x1 ;  /* 0x00000001ff0c7424 */ /* 0x000fe400078e00ff */
[----:B------:R-:W-:-:S07]  /*10c10*/  IMAD.MOV.U32 R13, RZ, RZ, RZ ;  /* 0x000000ffff0d7224 */ /* 0x000fce00078e00ff */
[----:B------:R-:W-:-:S07]  /*10c20*/  LEPC R20, `(.L_x_243) ;  /* 0x000000001014794e */ /* 0x000fce0000000000 */
[----:B0-----:R-:W-:Y:S05]  /*10c30*/  CALL.ABS.NOINC R2 ;  /* 0x0000000002007343 */ /* 0x001fea0003c00000 */
.L_x_243:
[----:B------:R-:W-:Y:S05]  /*10c40*/  BSYNC B6 ;  /* 0x0000000000067941 */ /* 0x000fea0003800000 */
.L_x_242:
[----:B0-----:R-:W3:Y:S01]  /*10c50*/  LDL.LU R4, [R1+0x20] ;  /* 0x0000200001047983 */ /* 0x001ee20000300800 */
[----:B------:R-:W-:-:S03]  /*10c60*/  ULDC.64 UR4, c[0x0][0x9f8] ;  /* 0x00027e0000047ab9 */ /* 0x000fc60000000a00 */
[----:B-1----:R-:W4:Y:S01]  /*10c70*/  LDL R7, [R1+0x10] ;  /* 0x0000100001077983 */ /* 0x002f220000100800 */
[----:B------:R-:W-:Y:S01]  /*10c80*/  ISETP.NE.U32.AND P0, PT, RZ, UR4, PT ;  /* 0x00000004ff007c0c */ /* 0x000fe2000bf05070 */
[----:B------:R-:W-:Y:S02]  /*10c90*/  ULDC.64 UR6, c[0x0][0x208] ;  /* 0x0000820000067ab9 */ /* 0x000fe40000000a00 */
[----:B------:R-:W5:Y:S01]  /*10ca0*/  LDL R0, [R1+0x38] ;  /* 0x0000380001007983 */ /* 0x000f620000100800 */
[----:B------:R-:W-:-:S13]  /*10cb0*/  ISETP.NE.AND.EX P0, PT, RZ, UR5, PT, P0 ;  /* 0x00000005ff007c0c */ /* 0x000fda000bf05300 */
[----:B------:R-:W-:-:S04]  /*10cc0*/  @P0 IADD3 R2, P1, R17, UR4, RZ ;  /* 0x0000000411020c10 */ /* 0x000fc8000ff3e0ff */
[----:B---3--:R-:W-:Y:S01]  /*10cd0*/  @P0 IADD3.X R3, R4, UR5, RZ, P1, !PT ;  /* 0x0000000504030c10 */ /* 0x008fe20008ffe4ff */
[----:B------:R-:W-:-:S04]  /*10ce0*/  ULDC.64 UR4, c[0x0][0xa08] ;  /* 0x0002820000047ab9 */ /* 0x000fc80000000a00 */
[----:B----4-:R0:W3:Y:S02]  /*10cf0*/  @P0 LDG.E R7, desc[UR6][R2.64] ;  /* 0x0000000602070981 */ /* 0x0100e4000c1e1900 */
[----:B0-----:R-:W0:Y:S01]  /*10d00*/  LDC.64 R2, c[0x0][0x418] ;  /* 0x00010600ff027b82 */ /* 0x001e220000000a00 */
[----:B-----5:R-:W-:Y:S01]  /*10d10*/  VIADD R0, R0, 0xffffffff ;  /* 0xffffffff00007836 */ /* 0x020fe20000000000 */
[----:B---3--:R-:W-:Y:S01]  /*10d20*/  SHF.R.S32.HI R8, RZ, 0x1f, R7 ;  /* 0x0000001fff087819 */ /* 0x008fe20000011407 */
[----:B------:R1:W-:Y:S04]  /*10d30*/  @P0 STL [R1+0x10], R7 ;  /* 0x0000100701000387 */ /* 0x0003e80000100800 */
[----:B------:R1:W-:Y:S01]  /*10d40*/  STL [R1+0x20], R8 ;  /* 0x0000200801007387 */ /* 0x0003e20000100800 */
[----:B0-----:R-:W-:Y:S01]  /*10d50*/  LOP3.LUT P0, RZ, R2, UR4, RZ, 0xfc, !PT ;  /* 0x0000000402ff7c12 */ /* 0x001fe2000f80fcff */
[----:B------:R-:W-:-:S03]  /*10d60*/  UMOV UR4, 0xffffffff ;  /* 0xffffffff00047882 */ /* 0x000fc60000000000 */
[----:B------:R-:W-:-:S04]  /*10d70*/  LOP3.LUT P0, RZ, R3, UR5, RZ, 0xfc, P0 ;  /* 0x0000000503ff7c12 */ /* 0x000fc8000800fcff */
[----:B------:R-:W-:Y:S01]  /*10d80*/  SEL R17, R7, RZ, !P0 ;  /* 0x000000ff07117207 */ /* 0x000fe20004000000 */
[----:B-1----:R-:W-:Y:S08]  /*10d90*/  BRA.DIV UR4, `(.L_x_245) ;  /* 0x0000005204847947 */ /* 0x002ff0000b800000 */
[----:B------:R-:W0:Y:S02]  /*10da0*/  S2R R4, SR_TID.X ;  /* 0x0000000000047919 */ /* 0x000e240000002100 */
[----:B0-----:R-:W-:-:S04]  /*10db0*/  SHF.R.U32.HI R4, RZ, 0x5, R4 ;  /* 0x00000005ff047819 */ /* 0x001fc80000011604 */
[----:B------:R-:W-:-:S05]  /*10dc0*/  LOP3.LUT R4, R4, 0x3, RZ, 0xc0, !PT ;  /* 0x0000000304047812 */ /* 0x000fca00078ec0ff */
[----:B------:R0:W1:Y:S02]  /*10dd0*/  SHFL.IDX PT, R14, R4, RZ, 0x1f ;  /* 0x00001fff040e7589 */ /* 0x00006400000e0000 */
.L_x_353:
[----:B0-----:R-:W3:Y:S01]  /*10de0*/  LDL.LU R4, [R1+0x1c] ;  /* 0x00001c0001047983 */ /* 0x001ee20000300800 */
[----:B------:R-:W-:Y:S02]  /*10df0*/  PLOP3.LUT P1, PT, PT, PT, PT, 0x8, 0x0 ;  /* 0x000000000000781c */ /* 0x000fe40003f2e170 */
[----:B-1----:R-:W-:Y:S01]  /*10e00*/  ISETP.NE.AND P0, PT, R14, RZ, PT ;  /* 0x000000ff0e00720c */ /* 0x002fe20003f05270 */
[----:B------:R0:W-:Y:S01]  /*10e10*/  STL [R1+0x8], R0 ;  /* 0x0000080001007387 */ /* 0x0001e20000100800 */
[----:B---3--:R-:W-:-:S09]  /*10e20*/  LOP3.LUT R4, R4, 0xfffffffe, RZ, 0xc0, !PT ;  /* 0xfffffffe04047812 */ /* 0x008fd200078ec0ff */
[----:B------:R-:W-:-:S05]  /*10e30*/  @P1 LOP3.LUT R4, R4, 0x1, RZ, 0xfc, !PT ;  /* 0x0000000104041812 */ /* 0x000fca00078efcff */
[----:B------:R0:W-:Y:S01]  /*10e40*/  STL [R1+0x1c], R4 ;  /* 0x00001c0401007387 */ /* 0x0001e20000100800 */
[----:B------:R-:W-:Y:S05]  /*10e50*/  @P0 BRA `(.L_x_246) ;  /* 0x00000004003c0947 */ /* 0x000fea0003800000 */
[----:B------:R-:W-:-:S03]  /*10e60*/  UMOV UR4, 0xffffffff ;  /* 0xffffffff00047882 */ /* 0x000fc60000000000 */
[----:B------:R-:W-:Y:S05]  /*10e70*/  BRA.DIV UR4, `(.L_x_247) ;  /* 0x0000005204807947 */ /* 0x000fea000b800000 */
[----:B------:R-:W-:-:S13]  /*10e80*/  ELECT P6, URZ, PT ;  /* 0x00000000003f782f */ /* 0x000fda00038c0000 */
.L_x_356:
[----:B------:R-:W-:Y:S05]  /*10e90*/  @!P6 BRA `(.L_x_246) ;  /* 0x00000004002ce947 */ /* 0x000fea0003800000 */
[----:B------:R-:W-:-:S04]  /*10ea0*/  ISETP.NE.U32.AND P0, PT, R2, RZ, PT ;  /* 0x000000ff0200720c */ /* 0x000fc80003f05070 */
[----:B------:R-:W-:-:S13]  /*10eb0*/  ISETP.NE.AND.EX P0, PT, R3, RZ, PT, P0 ;  /* 0x000000ff0300720c */ /* 0x000fda0003f05300 */
[----:B------:R-:W-:Y:S05]  /*10ec0*/  @!P0 BRA `(.L_x_248) ;  /* 0x0000000000548947 */ /* 0x000fea0003800000 */
[----:B------:R-:W1:Y:S01]  /*10ed0*/  LDC R6, c[0x0][0x43c] ;  /* 0x00010f00ff067b82 */ /* 0x000e620000000800 */
[----:B------:R-:W-:Y:S01]  /*10ee0*/  IMAD.MOV.U32 R9, RZ, RZ, R0 ;  /* 0x000000ffff097224 */ /* 0x000fe200078e0000 */
[----:B------:R-:W-:Y:S01]  /*10ef0*/  ULDC.64 UR4, c[0x0][0x428] ;  /* 0x00010a0000047ab9 */ /* 0x000fe20000000a00 */
[----:B------:R-:W-:Y:S02]  /*10f00*/  ULDC.64 UR6, c[0x0][0x208] ;  /* 0x0000820000067ab9 */ /* 0x000fe40000000a00 */
[----:B0-----:R-:W-:Y:S01]  /*10f10*/  IMAD.MOV.U32 R0, RZ, RZ, R9 ;  /* 0x000000ffff007224 */ /* 0x001fe200078e0009 */
[----:B-1----:R-:W-:-:S13]  /*10f20*/  ISETP.NE.AND P0, PT, R6, 0x1, PT ;  /* 0x000000010600780c */ /* 0x002fda0003f05270 */
[----:B------:R-:W0:Y:S02]  /*10f30*/  @P0 LDC.64 R4, c[0x0][0x440] ;  /* 0x00011000ff040b82 */ /* 0x000e240000000a00 */
[----:B0-----:R-:W-:-:S05]  /*10f40*/  @P0 IMAD.HI.U32 R4, R9, R4, RZ ;  /* 0x0000000409040227 */ /* 0x001fca00078e00ff */
[----:B------:R-:W-:-:S04]  /*10f50*/  @P0 SHF.R.U32.HI R0, RZ, R5, R4 ;  /* 0x00000005ff000219 */ /* 0x000fc80000011604 */
[--C-:B------:R-:W-:Y:S01]  /*10f60*/  SHF.R.S32.HI R5, RZ, 0x1f, R0.reuse ;  /* 0x0000001fff057819 */ /* 0x100fe20000011400 */
[----:B------:R-:W-:-:S04]  /*10f70*/  IMAD.MOV R4, RZ, RZ, -R0 ;  /* 0x000000ffff047224 */ /* 0x000fc800078e0a00 */
[----:B------:R-:W-:Y:S02]  /*10f80*/  IMAD R9, R6, R4, R9 ;  /* 0x0000000406097224 */ /* 0x000fe400078e0209 */
[----:B------:R-:W-:Y:S02]  /*10f90*/  IMAD R6, R8, UR4, RZ ;  /* 0x0000000408067c24 */ /* 0x000fe4000f8e02ff */
[----:B------:R-:W-:Y:S01]  /*10fa0*/  IMAD.MOV.U32 R4, RZ, RZ, R0 ;  /* 0x000000ffff047224 */ /* 0x000fe200078e0000 */
[----:B------:R1:W-:Y:S01]  /*10fb0*/  STL [R1+0x8], R9 ;  /* 0x0000080901007387 */ /* 0x0003e20000100800 */
[C---:B------:R-:W-:Y:S02]  /*10fc0*/  IMAD R0, R7.reuse, UR5, R6 ;  /* 0x0000000507007c24 */ /* 0x040fe4000f8e0206 */
[----:B------:R-:W-:-:S04]  /*10fd0*/  IMAD.WIDE.U32 R4, R7, UR4, R4 ;  /* 0x0000000407047c25 */ /* 0x000fc8000f8e0004 */
[----:B------:R-:W-:Y:S01]  /*10fe0*/  IMAD.IADD R0, R5, 0x1, R0 ;  /* 0x0000000105007824 */ /* 0x000fe200078e0200 */
[----:B------:R-:W-:-:S04]  /*10ff0*/  LEA R2, P0, R4, R2, 0x2 ;  /* 0x0000000204027211 */ /* 0x000fc800078010ff */
[----:B------:R-:W-:-:S05]  /*11000*/  LEA.HI.X R3, R4, R3, R0, 0x2, P0 ;  /* 0x0000000304037211 */ /* 0x000fca00000f1400 */
[----:B------:R1:W5:Y:S04]  /*11010*/  LDG.E R17, desc[UR6][R2.64] ;  /* 0x0000000602117981 */ /* 0x000368000c1e1900 */
.L_x_248:
[----:B-1----:R-:W3:Y:S01]  /*11020*/  LDL R2, [R1+0x14] ;  /* 0x0000140001027983 */ /* 0x002ee20000100800 */
[----:B0-----:R-:W-:Y:S01]  /*11030*/  IMAD R0, R19, 0x8, R18 ;  /* 0x0000000813007824 */ /* 0x001fe200078e0212 */
[----:B---3--:R-:W-:-:S04]  /*11040*/  SHF.L.U32 R2, R2, 0x1f, RZ ;  /* 0x0000001f02027819 */ /* 0x008fc800000006ff */
[----:B------:R-:W0:Y:S02]  /*11050*/  SYNCS.PHASECHK.TRANS64.TRYWAIT P0, [R0+URZ+0x36840], R2 ;  /* 0x03684002000075a7 */ /* 0x000e24000800017f */
[----:B0-----:R-:W-:Y:S05]  /*11060*/  @!P0 BRA `(.L_x_249) ;  /* 0x0000005000248947 */ /* 0x001fea0003800000 */
.L_x_357:
[----:B------:R-:W1:Y:S02]  /*11070*/  S2R R3, SR_TID.X ;  /* 0x0000000000037919 */ /* 0x000e640000002100 */
[----:B-1----:R-:W-:-:S04]  /*11080*/  LOP3.LUT R3, R3, 0x7f, RZ, 0xc0, !PT ;  /* 0x0000007f03037812 */ /* 0x002fc800078ec0ff */
[----:B------:R-:W-:-:S13]  /*11090*/  ISETP.NE.AND P0, PT, R3, RZ, PT ;  /* 0x000000ff0300720c */ /* 0x000fda0003f05270 */
[----:B------:R-:W-:Y:S05]  /*110a0*/  @P0 BRA `(.L_x_250) ;  /* 0x00000000001c0947 */ /* 0x000fea0003800000 */
[----:B------:R-:W1:Y:S01]  /*110b0*/  S2R R3, SR_TID.X ;  /* 0x0000000000037919 */ /* 0x000e620000002100 */
[----:B0-----:R-:W-:-:S04]  /*110c0*/  IMAD.MOV.U32 R2, RZ, RZ, 0xa800 ;  /* 0x0000a800ff027424 */ /* 0x001fc800078e00ff */
[----:B------:R3:W-:Y:S01]  /*110d0*/  SYNCS.ARRIVE.TRANS64 RZ, [R0+URZ+0x36830], R2 ;  /* 0x0368300200ff79a7 */ /* 0x0007e2000800003f */
[----:B-1----:R-:W-:-:S04]  /*110e0*/  LOP3.LUT R3, R3, 0x1f, RZ, 0xc0, !PT ;  /* 0x0000001f03037812 */ /* 0x002fc800078ec0ff */
[----:B------:R-:W-:-:S13]  /*110f0*/  ISETP.NE.AND P0, PT, R3, RZ, PT ;  /* 0x000000ff0300720c */ /* 0x000fda0003f05270 */
[----:B---3--:R-:W-:Y:S05]  /*11100*/  @!P0 BRA `(.L_x_250) ;  /* 0x0000000000048947 */ /* 0x008fea0003800000 */
[----:B------:R-:W-:Y:S01]  /*11110*/  BPT.TRAP 0x1 ;  /* 0x000000040000795c */ /* 0x000fe20000300000 */
.L_x_250:
[----:B------:R-:W3:Y:S04]  /*11120*/  LDL R4, [R1+0x8] ;  /* 0x0000080001047983 */ /* 0x000ee80000100800 */
[----:B------:R-:W4:Y:S04]  /*11130*/  LDL R3, [R1+0x18] ;  /* 0x0000180001037983 */ /* 0x000f280000100800 */
[----:B0-----:R-:W2:Y:S01]  /*11140*/  LDL.LU R2, [R1+0x1c] ;  /* 0x00001c0001027983 */ /* 0x001ea20000300800 */
[----:B------:R-:W-:Y:S01]  /*11150*/  R2UR UR9, R0 ;  /* 0x00000000000972ca */ /* 0x000fe200000e0000 */
[----:B------:R-:W-:Y:S01]  /*11160*/  IMAD R0, R19, 0xa800, R18 ;  /* 0x0000a80013007824 */ /* 0x000fe200078e0212 */
[----:B------:R-:W-:Y:S01]  /*11170*/  UIADD3 UR4, UP0, UR36, 0x370, URZ ;  /* 0x0000037024047890 */ /* 0x000fe2000ff1e03f */
[----:B------:R-:W-:Y:S01]  /*11180*/  R2UR UR12, R16 ;  /* 0x00000000100c72ca */ /* 0x000fe200000e0000 */
[----:B------:R-:W-:Y:S01]  /*11190*/  UMOV UR10, URZ ;  /* 0x0000003f000a7c82 */ /* 0x000fe20008000000 */
[----:B-----5:R-:W-:Y:S01]  /*111a0*/  R2UR UR13, R17 ;  /* 0x00000000110d72ca */ /* 0x020fe200000e0000 */
[----:B------:R-:W-:Y:S01]  /*111b0*/  UMOV UR6, 0x0 ;  /* 0x0000000000067882 */ /* 0x000fe20000000000 */
[----:B------:R-:W-:Y:S01]  /*111c0*/  R2UR UR8, R0 ;  /* 0x00000000000872ca */ /* 0x000fe200000e0000 */
[----:B------:R-:W-:Y:S01]  /*111d0*/  UMOV UR7, 0x14f00000 ;  /* 0x14f0000000077882 */ /* 0x000fe20000000000 */
[----:B------:R-:W-:Y:S01]  /*111e0*/  PLOP3.LUT P0, PT, PT, PT, PT, 0x80, 0x0 ;  /* 0x000000000000781c */ /* 0x000fe20003f0f070 */
[----:B------:R-:W-:-:S03]  /*111f0*/  UMOV UR16, 0x40 ;  /* 0x0000004000107882 */ /* 0x000fc60000000000 */
[----:B------:R-:W-:-:S07]  /*11200*/  UIADD3 UR9, UR9, 0x36830, URZ ;  /* 0x0003683009097890 */ /* 0x000fce000fffe03f */
[----:B------:R-:W-:Y:S02]  /*11210*/  UIADD3 UR14, UR8, 0x21400, URZ ;  /* 0x00021400080e7890 */ /* 0x000fe4000fffe03f */
[----:B------:R-:W-:Y:S02]  /*11220*/  UIADD3 UR15, UR8, 0x24c00, URZ ;  /* 0x00024c00080f7890 */ /* 0x000fe4000fffe03f */
[----:B------:R-:W-:-:S03]  /*11230*/  UIADD3 UR17, UR8, 0x28400, URZ ;  /* 0x0002840008117890 */ /* 0x000fc6000fffe03f */
[----:B------:R-:W-:Y:S01]  /*11240*/  UMOV UR8, UR14 ;  /* 0x0000000e00087c82 */ /* 0x000fe20008000000 */
[----:B------:R-:W-:Y:S01]  /*11250*/  UMOV UR14, 0x80 ;  /* 0x00000080000e7882 */ /* 0x000fe20000000000 */
[----:B---3--:R-:W-:Y:S02]  /*11260*/  R2UR UR11, R4 ;  /* 0x00000000040b72ca */ /* 0x008fe400000e0000 */
[----:B----4-:R-:W-:Y:S02]  /*11270*/  R2UR UR5, R3 ;  /* 0x00000000030572ca */ /* 0x010fe400000e0000 */
[----:B--2---:R-:W-:-:S04]  /*11280*/  LOP3.LUT R2, R2, 0xfffffffe, RZ, 0xc0, !PT ;  /* 0xfffffffe02027812 */ /* 0x004fc800078ec0ff */
[----:B------:R-:W-:-:S07]  /*11290*/  @P0 LOP3.LUT R2, R2, 0x1, RZ, 0xfc, !PT ;  /* 0x0000000102020812 */ /* 0x000fce00078efcff */
[----:B------:R-:W-:Y:S01]  /*112a0*/  UIMAD UR11, UR11, 0x70, UR5 ;  /* 0x000000700b0b78a4 */ /* 0x000fe2000f8e0205 */
[----:B------:R1:W-:Y:S01]  /*112b0*/  STL [R1+0x1c], R2 ;  /* 0x00001c0201007387 */ /* 0x0003e20000100800 */
[----:B------:R-:W-:-:S09]  /*112c0*/  UIADD3.X UR5, URZ, UR37, URZ, UP0, !UPT ;  /* 0x000000253f057290 */ /* 0x000fd200087fe43f */
[----:B------:R0:W-:Y:S02]  /*112d0*/  UTMALDG.4D [UR8], [UR4], desc[UR6] ;  /* 0x00000608040075b4 */ /* 0x0001e40008019000 */
[----:B0-----:R-:W-:Y:S01]  /*112e0*/  UMOV UR8, UR15 ;  /* 0x0000000f00087c82 */ /* 0x001fe20008000000 */
[----:B------:R-:W-:Y:S02]  /*112f0*/  UMOV UR10, UR16 ;  /* 0x00000010000a7c82 */ /* 0x000fe40008000000 */
[----:B------:R0:W-:Y:S02]  /*11300*/  UTMALDG.4D [UR8], [UR4], desc[UR6] ;  /* 0x00000608040075b4 */ /* 0x0001e40008019000 */
[----:B0-----:R-:W-:Y:S01]  /*11310*/  UMOV UR8, UR17 ;  /* 0x0000001100087c82 */ /* 0x001fe20008000000 */
[----:B------:R-:W-:Y:S02]  /*11320*/  UMOV UR10, UR14 ;  /* 0x0000000e000a7c82 */ /* 0x000fe40008000000 */
[----:B------:R1:W-:Y:S02]  /*11330*/  UTMALDG.4D [UR8], [UR4], desc[UR6] ;  /* 0x00000608040075b4 */ /* 0x0003e40008019000 */
[----:B-1----:R-:W-:Y:S01]  /*11340*/  NOP ;  /* 0x0000000000007918 */ /* 0x002fe20000000000 */
.L_x_246:
[----:B------:R-:W3:Y:S04]  /*11350*/  LDL.LU R3, [R1+0x30] ;  /* 0x0000300001037983 */ /* 0x000ee80000300800 */
[----:B------:R-:W4:Y:S04]  /*11360*/  LDL.LU R5, [R1+0x2c] ;  /* 0x00002c0001057983 */ /* 0x000f280000300800 */
[----:B0-----:R-:W5:Y:S01]  /*11370*/  LDL.LU R4, [R1+0x3c] ;  /* 0x00003c0001047983 */ /* 0x001f620000300800 */
[----:B------:R-:W-:Y:S05]  /*11380*/  WARPSYNC.ALL ;  /* 0x0000000000007948 */ /* 0x000fea0003800000 */
[----:B------:R-:W-:Y:S01]  /*11390*/  ULDC.64 UR6, c[0x0][0xa00] ;  /* 0x0002800000067ab9 */ /* 0x000fe20000000a00 */
[----:B------:R-:W-:Y:S01]  /*113a0*/  ULDC.64 UR4, c[0x0][0x298] ;  /* 0x0000a60000047ab9 */ /* 0x000fe20000000a00 */
[----:B------:R-:W-:Y:S01]  /*113b0*/  BAR.SYNC.DEFER_BLOCKING 0x8, 0x180 ;  /* 0x0206000000007b1d */ /* 0x000fe20000010000 */
[----:B------:R-:W-:Y:S01]  /*113c0*/  ISETP.NE.U32.AND P0, PT, RZ, UR6, PT ;  /* 0x00000006ff007c0c */ /* 0x000fe2000bf05070 */
[----:B------:R-:W-:-:S03]  /*113d0*/  VIADD R2, R18, 0x15400 ;  /* 0x0001540012027836 */ /* 0x000fc60000000000 */
[----:B------:R-:W-:Y:S01]  /*113e0*/  ISETP.NE.AND.EX P0, PT, RZ, UR7, PT, P0 ;  /* 0x00000007ff007c0c */ /* 0x000fe2000bf05300 */
[----:B------:R-:W-:Y:S01]  /*113f0*/  BSSY B6, `(.L_x_251) ;  /* 0x000001e000067945 */ /* 0x000fe20003800000 */
[----:B------:R-:W-:Y:S02]  /*11400*/  LOP3.LUT P1, RZ, R2, 0x3ff, RZ, 0xc0, !PT ;  /* 0x000003ff02ff7812 */ /* 0x000fe4000782c0ff */
[----:B---3--:R-:W-:Y:S02]  /*11410*/  SHF.R.S32.HI R0, RZ, 0x1f, R3 ;  /* 0x0000001fff007819 */ /* 0x008fe40000011403 */
[----:B----4-:R-:W-:-:S03]  /*11420*/  SEL R5, R5, RZ, !P0 ;  /* 0x000000ff05057207 */ /* 0x010fc60004000000 */
[----:B------:R-:W-:Y:S01]  /*11430*/  IMAD R0, R0, UR4, RZ ;  /* 0x0000000400007c24 */ /* 0x000fe2000f8e02ff */
[----:B-----5:R-:W-:-:S03]  /*11440*/  SEL R4, R4, RZ, !P0 ;  /* 0x000000ff04047207 */ /* 0x020fc60004000000 */
[C---:B------:R-:W-:Y:S02]  /*11450*/  IMAD R0, R3.reuse, UR5, R0 ;  /* 0x0000000503007c24 */ /* 0x040fe4000f8e0200 */
[----:B------:R-:W-:-:S04]  /*11460*/  IMAD.WIDE.U32 R2, R3, UR4, RZ ;  /* 0x0000000403027c25 */ /* 0x000fc8000f8e00ff */
[----:B------:R-:W-:Y:S01]  /*11470*/  IMAD.IADD R0, R3, 0x1, R0 ;  /* 0x0000000103007824 */ /* 0x000fe200078e0200 */
[----:B------:R0:W-:Y:S04]  /*11480*/  STL.64 [R1+0x50], R2 ;  /* 0x0000500201007387 */ /* 0x0001e80000100a00 */
[----:B------:R0:W-:Y:S04]  /*11490*/  STL [R1+0x2c], R5 ;  /* 0x00002c0501007387 */ /* 0x0001e80000100800 */
[----:B------:R0:W-:Y:S04]  /*114a0*/  STL [R1+0x3c], R4 ;  /* 0x00003c0401007387 */ /* 0x0001e80000100800 */
[----:B------:R0:W-:Y:S01]  /*114b0*/  STL [R1+0x30], R0 ;  /* 0x0000300001007387 */ /* 0x0001e20000100800 */
[----:B------:R-:W-:Y:S05]  /*114c0*/  @!P1 BRA `(.L_x_252) ;  /* 0x0000000000409947 */ /* 0x000fea0003800000 */
[----:B0-----:R-:W-:Y:S01]  /*114d0*/  MOV R2, 0x0 ;  /* 0x0000000000027802 */ /* 0x001fe20000000f00 */
        /* <DEDUP_REMOVED lines=9> */
[----:B--2---:R-:W-:Y:S02]  /*11570*/  IMAD.U32 R11, RZ, RZ, UR5 ;  /* 0x00000005ff0b7e24 */ /* 0x004fe4000f8e00ff */
[----:B------:R-:W-:Y:S02]  /*11580*/  IMAD.MOV.U32 R8, RZ, RZ, 0x70 ;  /* 0x00000070ff087424 */ /* 0x000fe400078e00ff */
[----:B------:R-:W-:Y:S02]  /*11590*/  IMAD.MOV.U32 R12, RZ, RZ, 0x1 ;  /* 0x00000001ff0c7424 */ /* 0x000fe400078e00ff */
[----:B------:R-:W-:-:S07]  /*115a0*/  IMAD.MOV.U32 R13, RZ, RZ, RZ ;  /* 0x000000ffff0d7224 */ /* 0x000fce00078e00ff */
[----:B------:R-:W-:-:S07]  /*115b0*/  LEPC R20, `(.L_x_252) ;  /* 0x000000001014794e */ /* 0x000fce0000000000 */
[----:B0-----:R-:W-:Y:S05]  /*115c0*/  CALL.ABS.NOINC R2 ;  /* 0x0000000002007343 */ /* 0x001fea0003c00000 */
.L_x_252:
[----:B------:R-:W-:Y:S05]  /*115d0*/  BSYNC B6 ;  /* 0x0000000000067941 */ /* 0x000fea0003800000 */
.L_x_251:
[----:B0-----:R-:W3:Y:S01]  /*115e0*/  LDL.LU R0, [R1+0x3c] ;  /* 0x00003c0001007983 */ /* 0x001ee20000300800 */
[----:B------:R-:W0:Y:S01]  /*115f0*/  LDC R8, c[0x0][0x448] ;  /* 0x00011200ff087b82 */ /* 0x000e220000000800 */
[----:B------:R-:W-:Y:S01]  /*11600*/  ULDC.64 UR4, c[0x0][0x2d8] ;  /* 0x0000b60000047ab9 */ /* 0x000fe20000000a00 */
[----:B------:R-:W-:Y:S01]  /*11610*/  ULDC.64 UR6, c[0x0][0x280] ;  /* 0x0000a00000067ab9 */ /* 0x000fe20000000a00 */
[----:B------:R-:W4:Y:S04]  /*11620*/  LDL.LU R4, [R1+0x30] ;  /* 0x0000300001047983 */ /* 0x000f280000300800 */
[----:B------:R-:W4:Y:S04]  /*11630*/  LDL.LU.64 R2, [R1+0x50] ;  /* 0x0000500001027983 */ /* 0x000f280000300a00 */
[----:B------:R-:W3:Y:S04]  /*11640*/  LDL.LU R6, [R1+0x2c] ;  /* 0x00002c0001067983 */ /* 0x000ee80000300800 */
[----:B------:R-:W3:Y:S01]  /*11650*/  LDL.LU R5, [R1+0x4] ;  /* 0x0000040001057983 */ /* 0x000ee20000300800 */
[----:B0-----:R-:W-:Y:S01]  /*11660*/  ISETP.NE.AND P0, PT, R8, 0x1, PT ;  /* 0x000000010800780c */ /* 0x001fe20003f05270 */
[----:B------:R-:W2:-:S12]  /*11670*/  S2R R9, SR_TID.X ;  /* 0x0000000000097919 */ /* 0x000e980000002100 */
[----:B------:R-:W0:Y:S01]  /*11680*/  @P0 LDC R7, c[0x0][0x450] ;  /* 0x00011400ff070b82 */ /* 0x000e220000000800 */
[----:B--2---:R-:W-:-:S05]  /*11690*/  IMAD.SHL.U32 R11, R9, 0x8, RZ ;  /* 0x00000008090b7824 */ /* 0x004fca00078e00ff */
[----:B------:R-:W-:-:S04]  /*116a0*/  LOP3.LUT R11, R11, 0x38, RZ, 0xc0, !PT ;  /* 0x000000380b0b7812 */ /* 0x000fc800078ec0ff */
[----:B------:R-:W-:Y:S01]  /*116b0*/  LOP3.LUT R10, R11, 0x40, RZ, 0xfc, !PT ;  /* 0x000000400b0a7812 */ /* 0x000fe200078efcff */
[----:B----4-:R-:W-:Y:S02]  /*116c0*/  IMAD.MOV.U32 R3, RZ, RZ, R4 ;  /* 0x000000ffff037224 */ /* 0x010fe400078e0004 */
[----:B------:R-:W1:Y:S01]  /*116d0*/  S2R R4, SR_TID.X ;  /* 0x0000000000047919 */ /* 0x000e620000002100 */
[----:B------:R-:W-:-:S04]  /*116e0*/  IMAD.WIDE.U32 R2, R16, UR4, R2 ;  /* 0x0000000410027c25 */ /* 0x000fc8000f8e0002 */
[----:B------:R-:W-:Y:S01]  /*116f0*/  IMAD R3, R16, UR5, R3 ;  /* 0x0000000510037c24 */ /* 0x000fe2000f8e0203 */
[----:B------:R-:W-:Y:S02]  /*11700*/  ULDC.64 UR4, c[0x0][0x2e0] ;  /* 0x0000b80000047ab9 */ /* 0x000fe40000000a00 */
[----:B---3--:R-:W-:Y:S02]  /*11710*/  IMAD R0, R0, UR4, RZ ;  /* 0x0000000400007c24 */ /* 0x008fe4000f8e02ff */
[----:B------:R-:W-:-:S04]  /*11720*/  IMAD.WIDE.U32 R2, R6, UR4, R2 ;  /* 0x0000000406027c25 */ /* 0x000fc8000f8e0002 */
[----:B------:R-:W-:Y:S01]  /*11730*/  IMAD R0, R6, UR5, R0 ;  /* 0x0000000506007c24 */ /* 0x000fe2000f8e0200 */
[----:B------:R-:W-:Y:S01]  /*11740*/  ULDC.64 UR4, c[0x0][0x2d0] ;  /* 0x0000b40000047ab9 */ /* 0x000fe20000000a00 */
[C---:B-1----:R-:W-:Y:S01]  /*11750*/  LOP3.LUT R6, R4.reuse, 0x7f, RZ, 0xc0, !PT ;  /* 0x0000007f04067812 */ /* 0x042fe200078ec0ff */
[----:B------:R-:W-:-:S03]  /*11760*/  IMAD.SHL.U32 R4, R4, 0x10, RZ ;  /* 0x0000001004047824 */ /* 0x000fc600078e00ff */
[----:B------:R-:W-:-:S04]  /*11770*/  SHF.R.U32.HI R6, RZ, 0x3, R6 ;  /* 0x00000003ff067819 */ /* 0x000fc80000011606 */
[----:B------:R-:W-:Y:S02]  /*11780*/  LOP3.LUT R4, R6, 0x70, R4, 0xf8, !PT ;  /* 0x0000007006047812 */ /* 0x000fe400078ef804 */
[----:B------:R-:W1:Y:S01]  /*11790*/  @P0 LDC R6, c[0x0][0x44c] ;  /* 0x00011300ff060b82 */ /* 0x000e620000000800 */
[----:B------:R-:W-:Y:S02]  /*117a0*/  IMAD.SHL.U32 R5, R5, 0x80, RZ ;  /* 0x0000008005057824 */ /* 0x000fe400078e00ff */
[----:B------:R-:W-:-:S03]  /*117b0*/  IMAD.IADD R3, R3, 0x1, R0 ;  /* 0x0000000103037824 */ /* 0x000fc600078e0200 */
[----:B------:R-:W-:-:S05]  /*117c0*/  LOP3.LUT R0, R4, R5, RZ, 0xfc, !PT ;  /* 0x0000000504007212 */ /* 0x000fca00078efcff */
[----:B------:R-:W-:Y:S02]  /*117d0*/  IMAD.MOV.U32 R4, RZ, RZ, R0 ;  /* 0x000000ffff047224 */ /* 0x000fe400078e0000 */
[----:B-1----:R-:W-:-:S05]  /*117e0*/  @P0 IMAD.HI.U32 R6, R0, R6, RZ ;  /* 0x0000000600060227 */ /* 0x002fca00078e00ff */
[----:B0-----:R-:W-:-:S05]  /*117f0*/  @P0 SHF.R.U32.HI R4, RZ, R7, R6 ;  /* 0x00000007ff040219 */ /* 0x001fca0000011606 */
[----:B------:R-:W-:-:S04]  /*11800*/  IMAD.MOV R6, RZ, RZ, -R4 ;  /* 0x000000ffff067224 */ /* 0x000fc800078e0a04 */
[----:B------:R-:W-:Y:S01]  /*11810*/  IMAD R0, R8, R6, R0 ;  /* 0x0000000608007224 */ /* 0x000fe200078e0200 */
[----:B------:R-:W-:Y:S01]  /*11820*/  SHF.R.S32.HI R6, RZ, 0x1f, R4 ;  /* 0x0000001fff067819 */ /* 0x000fe20000011404 */
[----:B------:R-:W-:-:S04]  /*11830*/  IMAD.WIDE.U32 R2, R4, UR4, R2 ;  /* 0x0000000404027c25 */ /* 0x000fc8000f8e0002 */
[----:B------:R-:W-:-:S04]  /*11840*/  IMAD R6, R6, UR4, RZ ;  /* 0x0000000406067c24 */ /* 0x000fc8000f8e02ff */
[----:B------:R-:W-:Y:S01]  /*11850*/  IMAD R4, R4, UR5, R6 ;  /* 0x0000000504047c24 */ /* 0x000fe2000f8e0206 */
[----:B------:R-:W-:-:S03]  /*11860*/  ULDC.64 UR4, c[0x0][0x2c8] ;  /* 0x0000b20000047ab9 */ /* 0x000fc60000000a00 */
[----:B------:R-:W-:Y:S01]  /*11870*/  IMAD.IADD R3, R3, 0x1, R4 ;  /* 0x0000000103037824 */ /* 0x000fe200078e0204 */
[----:B------:R-:W-:Y:S01]  /*11880*/  SHF.R.S32.HI R4, RZ, 0x1f, R0 ;  /* 0x0000001fff047819 */ /* 0x000fe20000011400 */
[----:B------:R-:W-:-:S04]  /*11890*/  IMAD.WIDE.U32 R2, R0, UR4, R2 ;  /* 0x0000000400027c25 */ /* 0x000fc8000f8e0002 */
[----:B------:R-:W-:Y:S01]  /*118a0*/  IMAD R4, R4, UR4, RZ ;  /* 0x0000000404047c24 */ /* 0x000fe2000f8e02ff */
[----:B------:R-:W-:Y:S02]  /*118b0*/  ULDC UR4, c[0x0][0x2b8] ;  /* 0x0000ae0000047ab9 */ /* 0x000fe40000000800 */
[----:B------:R-:W-:Y:S02]  /*118c0*/  ISETP.GE.AND P1, PT, R10, UR4, PT ;  /* 0x000000040a007c0c */ /* 0x000fe4000bf26270 */
[----:B------:R0:W5:Y:S01]  /*118d0*/  LDL R10, [R1+0x24] ;  /* 0x00002400010a7983 */ /* 0x0001620000100800 */
[----:B------:R-:W-:Y:S01]  /*118e0*/  IMAD R0, R0, UR5, R4 ;  /* 0x0000000500007c24 */ /* 0x000fe2000f8e0204 */
[----:B------:R-:W-:Y:S02]  /*118f0*/  LOP3.LUT R9, R11, 0x80, RZ, 0xfc, !PT ;  /* 0x000000800b097812 */ /* 0x000fe400078efcff */
[----:B------:R-:W-:Y:S01]  /*11900*/  LEA R4, P3, R2, UR6, 0x1 ;  /* 0x0000000602047c11 */ /* 0x000fe2000f8608ff */
[----:B------:R-:W-:Y:S01]  /*11910*/  IMAD.IADD R0, R3, 0x1, R0 ;  /* 0x0000000103007824 */ /* 0x000fe200078e0200 */
[----:B------:R-:W-:-:S02]  /*11920*/  ISETP.GE.AND P2, PT, R11, UR4, PT ;  /* 0x000000040b007c0c */ /* 0x000fc4000bf46270 */
[----:B------:R-:W-:Y:S01]  /*11930*/  ISETP.GE.AND P0, PT, R9, UR4, PT ;  /* 0x0000000409007c0c */ /* 0x000fe2000bf06270 */
[----:B------:R-:W-:Y:S01]  /*11940*/  UMOV UR4, 0xffffffff ;  /* 0xffffffff00047882 */ /* 0x000fe20000000000 */
[----:B------:R-:W-:Y:S02]  /*11950*/  LEA.HI.X R3, R2, UR7, R0, 0x1, P3 ;  /* 0x0000000702037c11 */ /* 0x000fe400098f0c00 */
[----:B0-----:R-:W-:Y:S09]  /*11960*/  BRA.DIV UR4, `(.L_x_253) ;  /* 0x0000004604f87947 */ /* 0x001ff2000b800000 */
[----:B------:R-:W2:Y:S01]  /*11970*/  LDL.LU R7, [R1+0x44] ;  /* 0x0000440001077983 */ /* 0x000ea20000300800 */
[----:B------:R-:W0:Y:S02]  /*11980*/  S2R R6, SR_TID.X ;  /* 0x0000000000067919 */ /* 0x000e240000002100 */
[----:B0-----:R-:W-:-:S04]  /*11990*/  LOP3.LUT R6, R6, 0x7f, RZ, 0xc0, !PT ;  /* 0x0000007f06067812 */ /* 0x001fc800078ec0ff */
[----:B------:R-:W-:-:S05]  /*119a0*/  SHF.R.U32.HI R6, RZ, 0x3, R6 ;  /* 0x00000003ff067819 */ /* 0x000fca0000011606 */
[----:B------:R-:W-:Y:S02]  /*119b0*/  IMAD.IADD R0, R6, 0x1, R5 ;  /* 0x0000000106007824 */ /* 0x000fe400078e0205 */
[----:B------:R-:W0:Y:S02]  /*119c0*/  S2R R6, SR_TID.X ;  /* 0x0000000000067919 */ /* 0x000e240000002100 */
[----:B------:R-:W-:Y:S01]  /*119d0*/  VIADD R5, R0, 0x10 ;  /* 0x0000001000057836 */ /* 0x000fe20000000000 */
[----:B------:R-:W-:Y:S01]  /*119e0*/  SHFL.IDX PT, R9, R3, 0x1, 0x181f ;  /* 0x00381f0003097f89 */ /* 0x000fe200000e0000 */
[----:B0-----:R-:W-:-:S03]  /*119f0*/  IMAD.SHL.U32 R11, R6, 0x8, RZ ;  /* 0x00000008060b7824 */ /* 0x001fc600078e00ff */
[----:B------:R-:W-:Y:S02]  /*11a00*/  SHFL.IDX PT, R6, R3, RZ, 0x181f ;  /* 0x00181fff03067589 */ /* 0x000fe400000e0000 */
[----:B------:R-:W-:Y:S01]  /*11a10*/  LOP3.LUT R11, R11, 0x38, RZ, 0xc0, !PT ;  /* 0x000000380b0b7812 */ /* 0x000fe200078ec0ff */
[----:B------:R-:W-:Y:S01]  /*11a20*/  ULDC.64 UR4, c[0x0][0x208] ;  /* 0x0000820000047ab9 */ /* 0x000fe20000000a00 */
[----:B--2---:R-:W-:Y:S02]  /*11a30*/  IMAD R2, R7, R8, RZ ;  /* 0x0000000807027224 */ /* 0x004fe400078e02ff */
[----:B------:R-:W0:Y:S03]  /*11a40*/  SHFL.IDX PT, R7, R4, RZ, 0x181f ;  /* 0x00181fff04077589 */ /* 0x000e2600000e0000 */
[-C--:B------:R-:W-:Y:S02]  /*11a50*/  ISETP.GE.AND P4, PT, R0, R2.reuse, PT ;  /* 0x000000020000720c */ /* 0x080fe40003f86270 */
[----:B------:R-:W-:-:S02]  /*11a60*/  ISETP.GE.AND P3, PT, R5, R2, PT ;  /* 0x000000020500720c */ /* 0x000fc40003f66270 */
[----:B------:R-:W1:Y:S09]  /*11a70*/  SHFL.IDX PT, R5, R4, 0x1, 0x181f ;  /* 0x00381f0004057f89 */ /* 0x000e7200000e0000 */
[----:B0-----:R-:W-:-:S05]  /*11a80*/  @!P4 LEA R7, P5, R11, R7, 0x1 ;  /* 0x000000070b07c211 */ /* 0x001fca00078a08ff */
[----:B------:R-:W-:-:S05]  /*11a90*/  @!P4 IMAD.X R6, RZ, RZ, R6, P5 ;  /* 0x000000ffff06c224 */ /* 0x000fca00028e0606 */
[----:B------:R-:W-:-:S04]  /*11aa0*/  @!P4 LOP3.LUT R7, R7, R6, RZ, 0x3c, !PT ;  /* 0x000000060707c212 */ /* 0x000fc800078e3cff */
[----:B------:R-:W-:Y:S02]  /*11ab0*/  @!P4 LOP3.LUT R6, R7, R6, RZ, 0x3c, !PT ;  /* 0x000000060706c212 */ /* 0x000fe400078e3cff */
[----:B-1----:R-:W-:Y:S02]  /*11ac0*/  @!P3 LEA R8, P5, R11, R5, 0x1 ;  /* 0x000000050b08b211 */ /* 0x002fe400078a08ff */
[----:B------:R-:W-:-:S03]  /*11ad0*/  @!P4 LOP3.LUT R7, R7, R6, RZ, 0x3c, !PT ;  /* 0x000000060707c212 */ /* 0x000fc600078e3cff */
[----:B------:R-:W-:Y:S02]  /*11ae0*/  @!P3 IMAD.X R5, RZ, RZ, R9, P5 ;  /* 0x000000ffff05b224 */ /* 0x000fe400028e0609 */
[----:B-----5:R-:W-:Y:S04]  /*11af0*/  @!P4 LDGSTS.E.BYPASS.LTC128B.128 [R10+0x15400], desc[UR4][R6.64], !P2 ;  /* 0x15400000060acfae */ /* 0x020fe8000d101d44 */
[----:B------:R-:W-:Y:S04]  /*11b00*/  @!P4 LDGSTS.E.BYPASS.LTC128B.128 [R10+0x19400], desc[UR4][R6.64+0x80], !P1 ;  /* 0x19400080060acfae */ /* 0x000fe8000c901d44 */
[----:B------:R0:W-:Y:S02]  /*11b10*/  @!P4 LDGSTS.E.BYPASS.LTC128B.128 [R10+0x1d400], desc[UR4][R6.64+0x100], !P0 ;  /* 0x1d400100060acfae */ /* 0x0001e4000c101d44 */
[----:B0-----:R-:W-:-:S02]  /*11b20*/  @!P3 IMAD.MOV.U32 R6, RZ, RZ, R8 ;  /* 0x000000ffff06b224 */ /* 0x001fc400078e0008 */
[----:B------:R-:W-:Y:S02]  /*11b30*/  @!P3 IMAD.MOV.U32 R7, RZ, RZ, R5 ;  /* 0x000000ffff07b224 */ /* 0x000fe400078e0005 */
[----:B------:R-:W-:-:S03]  /*11b40*/  VIADD R5, R0, 0x20 ;  /* 0x0000002000057836 */ /* 0x000fc60000000000 */
[----:B------:R-:W-:Y:S04]  /*11b50*/  @!P3 LDGSTS.E.BYPASS.LTC128B.128 [R10+0x15c00], desc[UR4][R6.64], !P2 ;  /* 0x15c00000060abfae */ /* 0x000fe8000d101d44 */
[----:B------:R-:W-:Y:S04]  /*11b60*/  @!P3 LDGSTS.E.BYPASS.LTC128B.128 [R10+0x19c00], desc[UR4][R6.64+0x80], !P1 ;  /* 0x19c00080060abfae */ /* 0x000fe8000c901d44 */
[----:B------:R0:W-:Y:S01]  /*11b70*/  @!P3 LDGSTS.E.BYPASS.LTC128B.128 [R10+0x1dc00], desc[UR4][R6.64+0x100], !P0 ;  /* 0x1dc00100060abfae */ /* 0x0001e2000c101d44 */
[----:B------:R-:W-:-:S03]  /*11b80*/  ISETP.GE.AND P3, PT, R5, R2, PT ;  /* 0x000000020500720c */ /* 0x000fc60003f66270 */
[----:B------:R-:W1:Y:S04]  /*11b90*/  SHFL.IDX PT, R5, R4, 0x2, 0x181f ;  /* 0x00581f0004057f89 */ /* 0x000e6800000e0000 */
[----:B------:R-:W0:Y:S06]  /*11ba0*/  SHFL.IDX PT, R8, R3, 0x2, 0x181f ;  /* 0x00581f0003087f89 */ /* 0x000e2c00000e0000 */
[----:B-1----:R-:W-:-:S05]  /*11bb0*/  @!P3 LEA R5, P4, R11, R5, 0x1 ;  /* 0x000000050b05b211 */ /* 0x002fca00078808ff */
[----:B0-----:R-:W-:-:S04]  /*11bc0*/  @!P3 IMAD.X R6, RZ, RZ, R8, P4 ;  /* 0x000000ffff06b224 */ /* 0x001fc800020e0608 */
[----:B------:R-:W-:Y:S02]  /*11bd0*/  @!P3 IMAD.MOV.U32 R7, RZ, RZ, R6 ;  /* 0x000000ffff07b224 */ /* 0x000fe400078e0006 */
[----:B------:R-:W-:Y:S02]  /*11be0*/  @!P3 IMAD.MOV.U32 R6, RZ, RZ, R5 ;  /* 0x000000ffff06b224 */ /* 0x000fe400078e0005 */
[----:B------:R-:W-:-:S03]  /*11bf0*/  VIADD R5, R0, 0x30 ;  /* 0x0000003000057836 */ /* 0x000fc60000000000 */
[----:B------:R-:W-:Y:S04]  /*11c00*/  @!P3 LDGSTS.E.BYPASS.LTC128B.128 [R10+0x16400], desc[UR4][R6.64], !P2 ;  /* 0x16400000060abfae */ /* 0x000fe8000d101d44 */
[----:B------:R-:W-:Y:S04]  /*11c10*/  @!P3 LDGSTS.E.BYPASS.LTC128B.128 [R10+0x1a400], desc[UR4][R6.64+0x80], !P1 ;  /* 0x1a400080060abfae */ /* 0x000fe8000c901d44 */
[----:B------:R0:W-:Y:S01]  /*11c20*/  @!P3 LDGSTS.E.BYPASS.LTC128B.128 [R10+0x1e400], desc[UR4][R6.64+0x100], !P0 ;  /* 0x1e400100060abfae */ /* 0x0001e2000c101d44 */
[----:B------:R-:W-:-:S03]  /*11c30*/  ISETP.GE.AND P3, PT, R5, R2, PT ;  /* 0x000000020500720c */ /* 0x000fc60003f66270 */
[----:B------:R-:W1:Y:S04]  /*11c40*/  SHFL.IDX PT, R5, R4, 0x3, 0x181f ;  /* 0x00781f0004057f89 */ /* 0x000e6800000e0000 */
[----:B0-----:R-:W0:Y:S06]  /*11c50*/  SHFL.IDX PT, R6, R3, 0x3, 0x181f ;  /* 0x00781f0003067f89 */ /* 0x001e2c00000e0000 */
        /* <DEDUP_REMOVED lines=27> */
[----:B------:R-:W-:Y:S02]  /*11e10*/  @!P3 LDGSTS.E.BYPASS.LTC128B.128 [R10+0x17c00], desc[UR4][R6.64], !P2 ;  /* 0x17c00000060abfae */ /* 0x000fe4000d101d44 */
[----:B------:R-:W-:Y:S02]  /*11e20*/  ISETP.GE.AND P4, PT, R5, R2, PT ;  /* 0x000000020500720c */ /* 0x000fe40003f86270 */
[----:B------:R-:W0:Y:S04]  /*11e30*/  SHFL.IDX PT, R5, R4, 0x6, 0x181f ;  /* 0x00d81f0004057f89 */ /* 0x000e2800000e0000 */
[----:B------:R-:W-:Y:S04]  /*11e40*/  @!P3 LDGSTS.E.BYPASS.LTC128B.128 [R10+0x1bc00], desc[UR4][R6.64+0x80], !P1 ;  /* 0x1bc00080060abfae */ /* 0x000fe8000c901d44 */
[----:B------:R1:W-:Y:S04]  /*11e50*/  @!P3 LDGSTS.E.BYPASS.LTC128B.128 [R10+0x1fc00], desc[UR4][R6.64+0x100], !P0 ;  /* 0x1fc00100060abfae */ /* 0x0003e8000c101d44 */
[----:B-1----:R-:W1:Y:S01]  /*11e60*/  SHFL.IDX PT, R6, R3, 0x6, 0x181f ;  /* 0x00d81f0003067f89 */ /* 0x002e6200000e0000 */
[----:B0-----:R-:W-:-:S05]  /*11e70*/  @!P4 LEA R5, P3, R11, R5, 0x1 ;  /* 0x000000050b05c211 */ /* 0x001fca00078608ff */
[----:B-1----:R-:W-:-:S04]  /*11e80*/  @!P4 IMAD.X R6, RZ, RZ, R6, P3 ;  /* 0x000000ffff06c224 */ /* 0x002fc800018e0606 */
[----:B------:R-:W-:Y:S02]  /*11e90*/  @!P4 IMAD.MOV.U32 R7, RZ, RZ, R6 ;  /* 0x000000ffff07c224 */ /* 0x000fe400078e0006 */
[----:B------:R-:W-:Y:S02]  /*11ea0*/  @!P4 IMAD.MOV.U32 R6, RZ, RZ, R5 ;  /* 0x000000ffff06c224 */ /* 0x000fe400078e0005 */
[----:B------:R0:W1:Y:S04]  /*11eb0*/  SHFL.IDX PT, R5, R3, 0x7, 0x181f ;  /* 0x00f81f0003057f89 */ /* 0x00006800000e0000 */
[----:B------:R0:W-:Y:S04]  /*11ec0*/  @!P4 LDGSTS.E.BYPASS.LTC128B.128 [R10+0x18400], desc[UR4][R6.64], !P2 ;  /* 0x18400000060acfae */ /* 0x0001e8000d101d44 */
[----:B------:R0:W-:Y:S04]  /*11ed0*/  @!P4 LDGSTS.E.BYPASS.LTC128B.128 [R10+0x1c400], desc[UR4][R6.64+0x80], !P1 ;  /* 0x1c400080060acfae */ /* 0x0001e8000c901d44 */
[----:B------:R0:W-:Y:S04]  /*11ee0*/  @!P4 LDGSTS.E.BYPASS.LTC128B.128 [R10+0x20400], desc[UR4][R6.64+0x100], !P0 ;  /* 0x20400100060acfae */ /* 0x0001e8000c101d44 */
[----:B------:R0:W2:Y:S02]  /*11ef0*/  SHFL.IDX PT, R3, R4, 0x7, 0x181f ;  /* 0x00f81f0004037f89 */ /* 0x0000a400000e0000 */
.L_x_374:
[----:B------:R-:W-:Y:S01]  /*11f00*/  VIADD R0, R0, 0x70 ;  /* 0x0000007000007836 */ /* 0x000fe20000000000 */
[----:B------:R-:W-:Y:S04]  /*11f10*/  BSSY B0, `(.L_x_254) ;  /* 0x000000f000007945 */ /* 0x000fe80003800000 */
[----:B------:R-:W-:-:S13]  /*11f20*/  ISETP.GE.AND P3, PT, R0, R2, PT ;  /* 0x000000020000720c */ /* 0x000fda0003f66270 */
[----:B------:R-:W-:Y:S05]  /*11f30*/  @P3 BRA `(.L_x_255) ;  /* 0x0000000000303947 */ /* 0x000fea0003800000 */
[----:B0-----:R-:W0:Y:S01]  /*11f40*/  S2R R4, SR_TID.X ;  /* 0x0000000000047919 */ /* 0x001e220000002100 */
[----:B------:R-:W-:Y:S01]  /*11f50*/  ULDC.64 UR4, c[0x0][0x208] ;  /* 0x0000820000047ab9 */ /* 0x000fe20000000a00 */
[----:B0-----:R-:W-:-:S05]  /*11f60*/  IMAD.SHL.U32 R4, R4, 0x8, RZ ;  /* 0x0000000804047824 */ /* 0x001fca00078e00ff */
[----:B------:R-:W-:-:S04]  /*11f70*/  LOP3.LUT R4, R4, 0x38, RZ, 0xc0, !PT ;  /* 0x0000003804047812 */ /* 0x000fc800078ec0ff */
[----:B--2---:R-:W-:-:S05]  /*11f80*/  LEA R2, P3, R4, R3, 0x1 ;  /* 0x0000000304027211 */ /* 0x004fca00078608ff */
[----:B-1----:R-:W-:-:S05]  /*11f90*/  IMAD.X R3, RZ, RZ, R5, P3 ;  /* 0x000000ffff037224 */ /* 0x002fca00018e0605 */
[----:B------:R-:W-:Y:S01]  /*11fa0*/  @!PT LDS RZ, [RZ] ;  /* 0x00000000fffff984 */ /* 0x000fe20000000800 */
[----:B------:R-:W-:Y:S01]  /*11fb0*/  @!PT LDS RZ, [RZ] ;  /* 0x00000000fffff984 */ /* 0x000fe20000000800 */
[----:B------:R-:W-:Y:S01]  /*11fc0*/  @!PT LDS RZ, [RZ] ;  /* 0x00000000fffff984 */ /* 0x000fe20000000800 */
[----:B------:R3:W-:Y:S04]  /*11fd0*/  LDGSTS.E.BYPASS.LTC128B.128 [R10+0x18c00], desc[UR4][R2.64], !P2 ;  /* 0x18c00000020a7fae */ /* 0x0007e8000d101d44 */
[----:B------:R3:W-:Y:S04]  /*11fe0*/  LDGSTS.E.BYPASS.LTC128B.128 [R10+0x1cc00], desc[UR4][R2.64+0x80], !P1 ;  /* 0x1cc00080020a7fae */ /* 0x0007e8000c901d44 */
[----:B------:R3:W-:Y:S02]  /*11ff0*/  LDGSTS.E.BYPASS.LTC128B.128 [R10+0x20c00], desc[UR4][R2.64+0x100], !P0 ;  /* 0x20c00100020a7fae */ /* 0x0007e4000c101d44 */
.L_x_255:
[----:B------:R-:W-:Y:S05]  /*12000*/  BSYNC B0 ;  /* 0x0000000000007941 */ /* 0x000fea0003800000 */
.L_x_254:
[----:B------:R-:W-:Y:S01]  /*12010*/  NOP ;  /* 0x0000000000007918 */ /* 0x000fe20000000000 */
[----:B------:R-:W-:Y:S01]  /*12020*/  PLOP3.LUT P0, PT, PT, PT, PT, 0x80, 0x0 ;  /* 0x000000000000781c */ /* 0x000fe20003f0f070 */
[----:B0-----:R-:W-:-:S12]  /*12030*/  VIADD R6, R18, 0x36800 ;  /* 0x0003680012067836 */ /* 0x001fd80000000000 */
.L_x_256:
[----:B------:R-:W-:Y:S02]  /*12040*/  PLOP3.LUT P1, PT, P1, P0, PT, 0xa2, 0x0 ;  /* 0x000000000000781c */ /* 0x000fe40000f21472 */
[----:B------:R-:W-:-:S08]  /*12050*/  @P0 R2UR P1, UR4, R18 ;  /* 0x00000000120402ca */ /* 0x000fd00000020000 */
[----:B------:R-:W-:-:S05]  /*12060*/  @P0 PLOP3.LUT P0, PT, P1, PT, PT, 0x80, 0x0 ;  /* 0x000000000000081c */ /* 0x000fca0000f0f070 */
[----:B------:R-:W-:Y:S01]  /*12070*/  @!P1 SYNCS.ARRIVE.TRANS64.RED.A0T1 RZ, [UR4+0x36800], RZ ;  /* 0x036800ffffff99a7 */ /* 0x000fe20008200404 */
[----:B------:R-:W-:Y:S07]  /*12080*/  @!P1 ARRIVES.LDGSTSBAR.64.TRANSCNT [UR4+0x36800] ;  /* 0x03680000ff0099b0 */ /* 0x000fee0008000a84 */
[----:B------:R-:W-:Y:S05]  /*12090*/  @P0 BRA.U.ANY `(.L_x_256) ;  /* 0xfffffffd00e80947 */ /* 0x000fea000393ffff */
[----:B---3--:R-:W3:Y:S02]  /*120a0*/  LDL.LU R2, [R1+0x48] ;  /* 0x0000480001027983 */ /* 0x008ee40000300800 */
[----:B---3--:R-:W-:-:S05]  /*120b0*/  VIADD R2, R2, 0x1 ;  /* 0x0000000102027836 */ /* 0x008fca0000000000 */
[----:B------:R0:W-:Y:S01]  /*120c0*/  STL [R1+0x48], R2 ;  /* 0x0000480201007387 */ /* 0x0001e20000100800 */
[----:B------:R-:W-:-:S04]  /*120d0*/  LEA.HI R0, R2, R2, RZ, 0x1 ;  /* 0x0000000202007211 */ /* 0x000fc800078f08ff */
[----:B------:R-:W-:-:S05]  /*120e0*/  LOP3.LUT R0, R0, 0xfffffffe, RZ, 0xc0, !PT ;  /* 0xfffffffe00007812 */ /* 0x000fca00078ec0ff */
[----:B------:R-:W-:-:S05]  /*120f0*/  IMAD.IADD R0, R2, 0x1, -R0 ;  /* 0x0000000102007824 */ /* 0x000fca00078e0a00 */
[----:B------:R-:W-:Y:S01]  /*12100*/  SHF.L.U32 R0, R0, 0x1f, RZ ;  /* 0x0000001f00007819 */ /* 0x000fe200000006ff */
[----:B------:R-:W-:Y:S01]  /*12110*/  NOP ;  /* 0x0000000000007918 */ /* 0x000fe20000000000 */
[----:B------:R0:W-:Y:S01]  /*12120*/  SYNCS.ARRIVE.TRANS64.A1T0 RZ, [R18+URZ+0x36800], RZ ;  /* 0x036800ff12ff79a7 */ /* 0x0001e2000810003f */
[----:B------:R-:W-:Y:S01]  /*12130*/  BSSY B0, `(.L_x_257) ;  /* 0x0000003000007945 */ /* 0x000fe20003800000 */
[----:B------:R-:W3:Y:S03]  /*12140*/  SYNCS.PHASECHK.TRANS64.TRYWAIT P0, [R18+URZ+0x36820], R0 ;  /* 0x03682000120075a7 */ /* 0x000ee6000800017f */
[----:B0--3--:R-:W-:Y:S05]  /*12150*/  @!P0 BRA `(.L_x_258) ;  /* 0x0000004c00048947 */ /* 0x009fea0003800000 */
.L_x_375:
[----:B------:R-:W-:Y:S05]  /*12160*/  BSYNC B0 ;  /* 0x0000000000007941 */ /* 0x000fea0003800000 */
.L_x_257:
[----:B------:R-:W0:Y:S04]  /*12170*/  LDL R2, [R1+0x38] ;  /* 0x0000380001027983 */ /* 0x000e280000100800 */
[----:B--2---:R-:W2:Y:S01]  /*12180*/  LDL R3, [R1+0x28] ;  /* 0x0000280001037983 */ /* 0x004ea20000100800 */
[----:B------:R-:W-:Y:S01]  /*12190*/  BSSY B0, `(.L_x_259) ;  /* 0x0000246000007945 */ /* 0x000fe20003800000 */
[----:B0-----:R-:W-:-:S05]  /*121a0*/  VIADD R0, R2, 0xfffffffe ;  /* 0xfffffffe02007836 */ /* 0x001fca0000000000 */
[----:B--2---:R-:W-:-:S13]  /*121b0*/  ISETP.GE.AND P0, PT, R0, R3, PT ;  /* 0x000000030000720c */ /* 0x004fda0003f06270 */
[----:B------:R-:W-:Y:S05]  /*121c0*/  @!P0 BRA `(.L_x_260) ;  /* 0x0000002400088947 */ /* 0x000fea0003800000 */
[----:B------:R-:W2:Y:S04]  /*121d0*/  LDL.LU R2, [R1+0x58] ;  /* 0x0000580001027983 */ /* 0x000ea80000300800 */
[----:B-1----:R-:W3:Y:S04]  /*121e0*/  LDL.LU R5, [R1+0x34] ;  /* 0x0000340001057983 */ /* 0x002ee80000300800 */
[----:B------:R-:W4:Y:S01]  /*121f0*/  LDL.LU R4, [R1+0x40] ;  /* 0x0000400001047983 */ /* 0x000f220000300800 */
[----:B------:R-:W-:Y:S01]  /*12200*/  LOP3.LUT R12, RZ, R3, RZ, 0x33, !PT ;  /* 0x00000003ff0c7212 */ /* 0x000fe200078e33ff */
[----:B------:R-:W-:Y:S01]  /*12210*/  BSSY B2, `(.L_x_261) ;  /* 0x00000c6000027945 */ /* 0x000fe20003800000 */
[----:B--2---:R-:W-:-:S04]  /*12220*/  VIADD R2, R2, 0x1 ;  /* 0x0000000102027836 */ /* 0x004fc80000000000 */
[----:B---3--:R-:W-:-:S05]  /*12230*/  IMAD R2, R2, R5, RZ ;  /* 0x0000000502027224 */ /* 0x008fca00078e02ff */
[----:B----4-:R-:W-:-:S05]  /*12240*/  VIMNMX R4, R4, R2, PT ;  /* 0x0000000204047248 */ /* 0x010fca0003fe0100 */
[----:B------:R-:W-:-:S05]  /*12250*/  IMAD.MOV R2, RZ, RZ, -R4 ;  /* 0x000000ffff027224 */ /* 0x000fca00078e0a04 */
[----:B------:R-:W-:-:S05]  /*12260*/  VIADDMNMX R12, R2, 0x1, R12, !PT ;  /* 0x00000001020c7846 */ /* 0x000fca000780010c */
[----:B------:R-:W-:-:S05]  /*12270*/  IMAD.IADD R2, R4, 0x1, R12 ;  /* 0x0000000104027824 */ /* 0x000fca00078e020c */
[----:B------:R-:W-:-:S04]  /*12280*/  LOP3.LUT R2, R2, 0x1, RZ, 0xc0, !PT ;  /* 0x0000000102027812 */ /* 0x000fc800078ec0ff */
[----:B------:R-:W-:-:S13]  /*12290*/  ISETP.NE.U32.AND P0, PT, R2, 0x1, PT ;  /* 0x000000010200780c */ /* 0x000fda0003f05070 */
[----:B------:R-:W-:Y:S05]  /*122a0*/  @P0 BRA `(.L_x_262) ;  /* 0x0000000800f00947 */ /* 0x000fea0003800000 */
[----:B------:R-:W2:Y:S04]  /*122b0*/  LDL R5, [R1+0x1c] ;  /* 0x00001c0001057983 */ /* 0x000ea80000100800 */
[----:B------:R-:W3:Y:S01]  /*122c0*/  LDL R3, [R1+0x14] ;  /* 0x0000140001037983 */ /* 0x000ee20000100800 */
[----:B------:R-:W-:Y:S01]  /*122d0*/  VIADD R9, R19, 0x1 ;  /* 0x0000000113097836 */ /* 0x000fe20000000000 */
[----:B------:R-:W-:Y:S04]  /*122e0*/  BSSY B1, `(.L_x_263) ;  /* 0x00000b4000017945 */ /* 0x000fe80003800000 */
[----:B------:R-:W-:-:S04]  /*122f0*/  ISETP.NE.AND P0, PT, R9, 0x2, PT ;  /* 0x000000020900780c */ /* 0x000fc80003f05270 */
[----:B------:R-:W-:Y:S02]  /*12300*/  SEL R13, RZ, 0x1, P0 ;  /* 0x00000001ff0d7807 */ /* 0x000fe40000000000 */
[----:B------:R-:W-:Y:S02]  /*12310*/  SEL R9, R9, RZ, P0 ;  /* 0x000000ff09097207 */ /* 0x000fe40000000000 */
[----:B--2---:R-:W-:Y:S02]  /*12320*/  LOP3.LUT P1, RZ, R5, 0x1, RZ, 0xc0, !PT ;  /* 0x0000000105ff7812 */ /* 0x004fe4000782c0ff */
[----:B---3--:R-:W-:-:S11]  /*12330*/  LOP3.LUT R13, R3, R13, RZ, 0x3c, !PT ;  /* 0x0000000d030d7212 */ /* 0x008fd600078e3cff */
[----:B------:R-:W-:Y:S05]  /*12340*/  @!P1 BRA `(.L_x_264) ;  /* 0x0000000800b49947 */ /* 0x000fea0003800000 */
[----:B------:R-:W-:Y:S01]  /*12350*/  ULDC.64 UR4, c[0x0][0x418] ;  /* 0x0001060000047ab9 */ /* 0x000fe20000000a00 */
[----:B------:R-:W-:Y:S01]  /*12360*/  IMAD.MOV.U32 R5, RZ, RZ, R17 ;  /* 0x000000ffff057224 */ /* 0x000fe200078e0011 */
[----:B------:R-:W-:-:S04]  /*12370*/  ISETP.NE.U32.AND P0, PT, RZ, UR4, PT ;  /* 0x00000004ff007c0c */ /* 0x000fc8000bf05070 */
[----:B------:R-:W-:-:S13]  /*12380*/  ISETP.NE.AND.EX P0, PT, RZ, UR5, PT, P0 ;  /* 0x00000005ff007c0c */ /* 0x000fda000bf05300 */
[----:B------:R-:W-:Y:S05]  /*12390*/  @!P0 BRA `(.L_x_265) ;  /* 0x0000000000508947 */ /* 0x000fea0003800000 */
[----:B------:R-:W2:Y:S01]  /*123a0*/  LDL R10, [R1+0x20] ;  /* 0x00002000010a7983 */ /* 0x000ea20000100800 */
[----:B------:R-:W0:Y:S01]  /*123b0*/  LDC R7, c[0x0][0x43c] ;  /* 0x00010f00ff077b82 */ /* 0x000e220000000800 */
[----:B------:R-:W-:Y:S02]  /*123c0*/  ULDC.64 UR6, c[0x0][0x428] ;  /* 0x00010a0000067ab9 */ /* 0x000fe40000000a00 */
[----:B------:R-:W3:Y:S01]  /*123d0*/  LDL R8, [R1+0x10] ;  /* 0x0000100001087983 */ /* 0x000ee20000100800 */
        /* <DEDUP_REMOVED lines=8> */
[----:B------:R-:W-:Y:S01]  /*12460*/  SHF.R.S32.HI R3, RZ, 0x1f, R2 ;  /* 0x0000001fff037819 */ /* 0x000fe20000011402 */
[----:B--2---:R-:W-:-:S04]  /*12470*/  IMAD R5, R10, UR6, RZ ;  /* 0x000000060a057c24 */ /* 0x004fc8000f8e02ff */
[C---:B---3--:R-:W-:Y:S02]  /*12480*/  IMAD R5, R8.reuse, UR7, R5 ;  /* 0x0000000708057c24 */ /* 0x048fe4000f8e0205 */
[----:B------:R-:W-:-:S04]  /*12490*/  IMAD.WIDE.U32 R2, R8, UR6, R2 ;  /* 0x0000000608027c25 */ /* 0x000fc8000f8e0002 */
[----:B------:R-:W-:Y:S01]  /*124a0*/  IMAD.IADD R3, R5, 0x1, R3 ;  /* 0x0000000105037824 */ /* 0x000fe200078e0203 */
[----:B------:R-:W-:-:S04]  /*124b0*/  LEA R10, P0, R2, UR4, 0x2 ;  /* 0x00000004020a7c11 */ /* 0x000fc8000f8010ff */
[----:B------:R-:W-:-:S05]  /*124c0*/  LEA.HI.X R11, R2, UR5, R3, 0x2, P0 ;  /* 0x00000005020b7c11 */ /* 0x000fca00080f1403 */
[----:B------:R0:W5:Y:S04]  /*124d0*/  LDG.E R5, desc[UR8][R10.64] ;  /* 0x000000080a057981 */ /* 0x000168000c1e1900 */
.L_x_265:
[----:B------:R-:W-:Y:S01]  /*124e0*/  IMAD R3, R9, 0x8, R18 ;  /* 0x0000000809037824 */ /* 0x000fe200078e0212 */
[----:B------:R-:W-:Y:S01]  /*124f0*/  SHF.L.U32 R2, R13, 0x1f, RZ ;  /* 0x0000001f0d027819 */ /* 0x000fe200000006ff */
[----:B------:R-:W-:Y:S03]  /*12500*/  BSSY B3, `(.L_x_266) ;  /* 0x0000003000037945 */ /* 0x000fe60003800000 */
[----:B------:R-:W1:Y:S02]  /*12510*/  SYNCS.PHASECHK.TRANS64.TRYWAIT P0, [R3+URZ+0x36840], R2 ;  /* 0x03684002030075a7 */ /* 0x000e64000800017f */
[----:B-1----:R-:W-:Y:S05]  /*12520*/  @!P0 BRA `(.L_x_267) ;  /* 0x0000004800248947 */ /* 0x002fea0003800000 */
.L_x_376:
[----:B------:R-:W-:Y:S05]  /*12530*/  BSYNC B3 ;  /* 0x0000000000037941 */ /* 0x000fea0003800000 */
.L_x_266:
[----:B------:R-:W2:Y:S01]  /*12540*/  S2R R7, SR_TID.X ;  /* 0x0000000000077919 */ /* 0x000ea20000002100 */
[----:B------:R-:W-:Y:S01]  /*12550*/  BSSY B3, `(.L_x_268) ;  /* 0x000000b000037945 */ /* 0x000fe20003800000 */
[----:B--2---:R-:W-:-:S04]  /*12560*/  LOP3.LUT R7, R7, 0x7f, RZ, 0xc0, !PT ;  /* 0x0000007f07077812 */ /* 0x004fc800078ec0ff */
[----:B------:R-:W-:-:S13]  /*12570*/  ISETP.NE.AND P1, PT, R7, RZ, PT ;  /* 0x000000ff0700720c */ /* 0x000fda0003f25270 */
[----:B------:R-:W-:Y:S05]  /*12580*/  @P1 BRA `(.L_x_269) ;  /* 0x00000000001c1947 */ /* 0x000fea0003800000 */
[----:B------:R-:W2:Y:S01]  /*12590*/  S2R R7, SR_TID.X ;  /* 0x0000000000077919 */ /* 0x000ea20000002100 */
[----:B-1----:R-:W-:-:S04]  /*125a0*/  IMAD.MOV.U32 R2, RZ, RZ, 0xa800 ;  /* 0x0000a800ff027424 */ /* 0x002fc800078e00ff */
[----:B------:R3:W-:Y:S01]  /*125b0*/  SYNCS.ARRIVE.TRANS64 RZ, [R3+URZ+0x36830], R2 ;  /* 0x0368300203ff79a7 */ /* 0x0007e2000800003f */
[----:B--2---:R-:W-:-:S04]  /*125c0*/  LOP3.LUT R7, R7, 0x1f, RZ, 0xc0, !PT ;  /* 0x0000001f07077812 */ /* 0x004fc800078ec0ff */
[----:B------:R-:W-:-:S13]  /*125d0*/  ISETP.NE.AND P0, PT, R7, RZ, PT ;  /* 0x000000ff0700720c */ /* 0x000fda0003f05270 */
[----:B---3--:R-:W-:Y:S05]  /*125e0*/  @!P0 BRA `(.L_x_269) ;  /* 0x0000000000048947 */ /* 0x008fea0003800000 */
[----:B------:R-:W-:Y:S01]  /*125f0*/  BPT.TRAP 0x1 ;  /* 0x000000040000795c */ /* 0x000fe20000300000 */
.L_x_269:
[----:B------:R-:W-:Y:S05]  /*12600*/  BSYNC B3 ;  /* 0x0000000000037941 */ /* 0x000fea0003800000 */
.L_x_268:
[----:B-1----:R-:W2:Y:S01]  /*12610*/  LDL R2, [R1+0x18] ;  /* 0x0000180001027983 */ /* 0x002ea20000100800 */
[----:B------:R-:W-:Y:S01]  /*12620*/  IMAD.MOV.U32 R14, RZ, RZ, RZ ;  /* 0x000000ffff0e7224 */ /* 0x000fe200078e00ff */
[----:B------:R-:W-:Y:S01]  /*12630*/  UIADD3 UR4, UP0, UR36, 0x370, URZ ;  /* 0x0000037024047890 */ /* 0x000fe2000ff1e03f */
[----:B------:R-:W-:Y:S01]  /*12640*/  IMAD R8, R9, 0xa800, R18 ;  /* 0x0000a80009087824 */ /* 0x000fe200078e0212 */
[----:B------:R-:W-:Y:S01]  /*12650*/  PLOP3.LUT P0, PT, PT, PT, PT, 0x80, 0x0 ;  /* 0x000000000000781c */ /* 0x000fe20003f0f070 */
[----:B------:R-:W-:Y:S01]  /*12660*/  VIADD R3, R3, 0x36830 ;  /* 0x0003683003037836 */ /* 0x000fe20000000000 */
[----:B------:R-:W-:Y:S01]  /*12670*/  R2UR UR10, R14 ;  /* 0x000000000e0a72ca */ /* 0x000fe200000e0000 */
[----:B------:R-:W-:Y:S01]  /*12680*/  VIADD R7, R8, 0x21400 ;  /* 0x0002140008077836 */ /* 0x000fe20000000000 */
[----:B------:R-:W-:Y:S01]  /*12690*/  UIADD3.X UR5, URZ, UR37, URZ, UP0, !UPT ;  /* 0x000000253f057290 */ /* 0x000fe200087fe43f */
[----:B------:R-:W-:Y:S01]  /*126a0*/  UMOV UR6, 0x0 ;  /* 0x0000000000067882 */ /* 0x000fe20000000000 */
[----:B------:R-:W-:Y:S01]  /*126b0*/  UMOV UR7, 0x14f00000 ;  /* 0x14f0000000077882 */ /* 0x000fe20000000000 */
[----:B--2---:R-:W-:-:S10]  /*126c0*/  IMAD R2, R0, 0x70, R2 ;  /* 0x0000007000027824 */ /* 0x004fd400078e0202 */
.L_x_270:
[----:B------:R-:W-:-:S13]  /*126d0*/  @P0 ELECT P2, URZ, PT ;  /* 0x00000000003f082f */ /* 0x000fda0003840000 */
[----:B-----5:R-:W-:Y:S02]  /*126e0*/  @P2 R2UR UR13, R5 ;  /* 0x00000000050d22ca */ /* 0x020fe400000e0000 */
[----:B------:R-:W-:Y:S02]  /*126f0*/  @P2 R2UR UR12, R16 ;  /* 0x00000000100c22ca */ /* 0x000fe400000e0000 */
[----:B------:R-:W-:Y:S02]  /*12700*/  @P2 R2UR UR11, R2 ;  /* 0x00000000020b22ca */ /* 0x000fe400000e0000 */
[----:B------:R-:W-:Y:S02]  /*12710*/  @P2 R2UR UR9, R3 ;  /* 0x00000000030922ca */ /* 0x000fe400000e0000 */
[----:B------:R-:W-:Y:S02]  /*12720*/  @P2 R2UR UR8, R7 ;  /* 0x00000000070822ca */ /* 0x000fe400000e0000 */
[----:B------:R-:W-:-:S02]  /*12730*/  @P2 PLOP3.LUT P0, PT, P2, PT, PT, 0x8, 0x0 ;  /* 0x000000000000281c */ /* 0x000fc4000170e170 */
[----:B------:R-:W-:-:S09]  /*12740*/  PLOP3.LUT P2, PT, PT, PT, PT, 0x8, 0x0 ;  /* 0x000000000000781c */ /* 0x000fd20003f4e170 */
[----:B------:R1:W-:Y:S02]  /*12750*/  UTMALDG.4D [UR8], [UR4], desc[UR6] ;  /* 0x00000608040075b4 */ /* 0x0003e40008019000 */
[----:B-1----:R-:W-:Y:S05]  /*12760*/  @P0 BRA.U.ANY `(.L_x_270) ;  /* 0xfffffffd00d80947 */ /* 0x002fea000393ffff */
[----:B------:R-:W-:Y:S01]  /*12770*/  IMAD.MOV.U32 R20, RZ, RZ, 0x40 ;  /* 0x00000040ff147424 */ /* 0x000fe200078e00ff */
[----:B------:R-:W-:Y:S01]  /*12780*/  PLOP3.LUT P0, PT, PT, PT, PT, 0x80, 0x0 ;  /* 0x000000000000781c */ /* 0x000fe20003f0f070 */
[----:B------:R-:W-:Y:S01]  /*12790*/  VIADD R7, R8, 0x24c00 ;  /* 0x00024c0008077836 */ /* 0x000fe20000000000 */
[----:B------:R-:W-:Y:S01]  /*127a0*/  UMOV UR6, 0x0 ;  /* 0x0000000000067882 */ /* 0x000fe20000000000 */
[----:B------:R-:W-:Y:S01]  /*127b0*/  UMOV UR7, 0x14f00000 ;  /* 0x14f0000000077882 */ /* 0x000fe20000000000 */
[----:B------:R-:W-:-:S15]  /*127c0*/  R2UR UR10, R20 ;  /* 0x00000000140a72ca */ /* 0x000fde00000e0000 */
.L_x_271:
[----:B------:R-:W-:-:S13]  /*127d0*/  @P0 ELECT P2, URZ, PT ;  /* 0x00000000003f082f */ /* 0x000fda0003840000 */
[----:B------:R-:W-:Y:S02]  /*127e0*/  @P2 R2UR UR13, R5 ;  /* 0x00000000050d22ca */ /* 0x000fe400000e0000 */
        /* <DEDUP_REMOVED lines=14> */
.L_x_272:
        /* <DEDUP_REMOVED lines=10> */
[----:B------:R-:W2:Y:S01]  /*12970*/  LDL.LU R7, [R1+0x14] ;  /* 0x0000140001077983 */ /* 0x000ea20000300800 */
[----:B------:R-:W-:Y:S01]  /*12980*/  IMAD R3, R19, 0x8, R6 ;  /* 0x0000000813037824 */ /* 0x000fe200078e0206 */
[----:B------:R-:W-:Y:S01]  /*12990*/  BSSY B3, `(.L_x_273) ;  /* 0x0000004000037945 */ /* 0x000fe20003800000 */
[----:B--2---:R-:W-:-:S04]  /*129a0*/  SHF.L.U32 R2, R7, 0x1f, RZ ;  /* 0x0000001f07027819 */ /* 0x004fc800000006ff */
[----:B------:R-:W1:Y:S02]  /*129b0*/  SYNCS.PHASECHK.TRANS64.TRYWAIT P0, [R3+URZ+0x60], R2 ;  /* 0x00006002030075a7 */ /* 0x000e64000800017f */
[----:B-1----:R-:W-:Y:S05]  /*129c0*/  @!P0 BRA `(.L_x_274) ;  /* 0x0000004400108947 */ /* 0x002fea0003800000 */
.L_x_377:
[----:B------:R-:W-:Y:S05]  /*129d0*/  BSYNC B3 ;  /* 0x0000000000037941 */ /* 0x000fea0003800000 */
.L_x_273:
[----:B------:R-:W-:Y:S01]  /*129e0*/  BSSY B3, `(.L_x_275) ;  /* 0x000000c000037945 */ /* 0x000fe20003800000 */
[----:B0-----:R-:W-:Y:S02]  /*129f0*/  IMAD.MOV.U32 R10, RZ, RZ, 0x0 ;  /* 0x00000000ff0a7424 */ /* 0x001fe400078e00ff */
[----:B------:R-:W-:Y:S01]  /*12a00*/  IMAD.MOV.U32 R11, RZ, RZ, 0x14f00000 ;  /* 0x14f00000ff0b7424 */ /* 0x000fe200078e00ff */
[----:B------:R-:W-:Y:S06]  /*12a10*/  @P1 BRA `(.L_x_276) ;  /* 0x0000000000201947 */ /* 0x000fec0003800000 */
[----:B------:R-:W0:Y:S01]  /*12a20*/  S2R R7, SR_TID.X ;  /* 0x0000000000077919 */ /* 0x000e220000002100 */
[----:B-1----:R-:W-:Y:S02]  /*12a30*/  IMAD R2, R19, 0x8, R18 ;  /* 0x0000000813027824 */ /* 0x002fe400078e0212 */
[----:B------:R-:W-:-:S04]  /*12a40*/  IMAD.MOV.U32 R3, RZ, RZ, 0xa800 ;  /* 0x0000a800ff037424 */ /* 0x000fc800078e00ff */
[----:B------:R2:W-:Y:S01]  /*12a50*/  SYNCS.ARRIVE.TRANS64 RZ, [R2+URZ+0x36850], R3 ;  /* 0x0368500302ff79a7 */ /* 0x0005e2000800003f */
[----:B0-----:R-:W-:-:S04]  /*12a60*/  LOP3.LUT R7, R7, 0x1f, RZ, 0xc0, !PT ;  /* 0x0000001f07077812 */ /* 0x001fc800078ec0ff */
[----:B------:R-:W-:-:S13]  /*12a70*/  ISETP.NE.AND P0, PT, R7, RZ, PT ;  /* 0x000000ff0700720c */ /* 0x000fda0003f05270 */
[----:B--2---:R-:W-:Y:S05]  /*12a80*/  @!P0 BRA `(.L_x_276) ;  /* 0x0000000000048947 */ /* 0x004fea0003800000 */
[----:B------:R-:W-:Y:S01]  /*12a90*/  BPT.TRAP 0x1 ;  /* 0x000000040000795c */ /* 0x000fe20000300000 */
.L_x_276:
[----:B------:R-:W-:Y:S05]  /*12aa0*/  BSYNC B3 ;  /* 0x0000000000037941 */ /* 0x000fea0003800000 */
.L_x_275:
[----:B------:R-:W2:Y:S04]  /*12ab0*/  LDL R8, [R1+0x18] ;  /* 0x0000180001087983 */ /* 0x000ea80000100800 */
[----:B------:R-:W2:Y:S01]  /*12ac0*/  LDL.LU R7, [R1+0x8] ;  /* 0x0000080001077983 */ /* 0x000ea20000300800 */
[----:B------:R-:W-:Y:S01]  /*12ad0*/  R2UR UR10, R14 ;  /* 0x000000000e0a72ca */ /* 0x000fe200000e0000 */
[C-C-:B-1----:R-:W-:Y:S01]  /*12ae0*/  IMAD R3, R19.reuse, 0x8, R18.reuse ;  /* 0x0000000813037824 */ /* 0x142fe200078e0212 */
[----:B------:R-:W-:Y:S01]  /*12af0*/  R2UR UR6, R10 ;  /* 0x000000000a0672ca */ /* 0x000fe200000e0000 */
[----:B------:R-:W-:Y:S01]  /*12b00*/  IMAD R2, R19, 0xa800, R18 ;  /* 0x0000a80013027824 */ /* 0x000fe200078e0212 */
[----:B------:R-:W-:Y:S01]  /*12b10*/  R2UR UR7, R11 ;  /* 0x000000000b0772ca */ /* 0x000fe200000e0000 */
[----:B------:R-:W-:Y:S01]  /*12b20*/  UIADD3 UR4, UP0, UR36, 0x470, URZ ;  /* 0x0000047024047890 */ /* 0x000fe2000ff1e03f */
[----:B------:R-:W-:Y:S01]  /*12b30*/  PLOP3.LUT P0, PT, PT, PT, PT, 0x80, 0x0 ;  /* 0x000000000000781c */ /* 0x000fe20003f0f070 */
[----:B------:R-:W-:-:S02]  /*12b40*/  VIADD R3, R3, 0x36850 ;  /* 0x0003685003037836 */ /* 0x000fc40000000000 */
[----:B------:R-:W-:Y:S01]  /*12b50*/  UIADD3.X UR5, URZ, UR37, URZ, UP0, !UPT ;  /* 0x000000253f057290 */ /* 0x000fe200087fe43f */
[----:B--2---:R-:W-:Y:S02]  /*12b60*/  IMAD R7, R7, 0x70, R8 ;  /* 0x0000007007077824 */ /* 0x004fe400078e0208 */
[----:B------:R-:W-:-:S09]  /*12b70*/  VIADD R8, R2, 0x400 ;  /* 0x0000040002087836 */ /* 0x000fd20000000000 */
.L_x_277:
        /* <DEDUP_REMOVED lines=9> */
[----:B0-----:R-:W-:Y:S05]  /*12c10*/  @P0 BRA.U.ANY `(.L_x_277) ;  /* 0xfffffffd00d80947 */ /* 0x001fea000393ffff */
[----:B------:R-:W-:Y:S01]  /*12c20*/  R2UR UR10, R20 ;  /* 0x00000000140a72ca */ /* 0x000fe200000e0000 */
[----:B------:R-:W-:Y:S01]  /*12c30*/  VIADD R8, R2, 0x3c00 ;  /* 0x00003c0002087836 */ /* 0x000fe20000000000 */
[----:B------:R-:W-:Y:S02]  /*12c40*/  R2UR UR6, R10 ;  /* 0x000000000a0672ca */ /* 0x000fe400000e0000 */
[----:B------:R-:W-:Y:S02]  /*12c50*/  R2UR UR7, R11 ;  /* 0x000000000b0772ca */ /* 0x000fe400000e0000 */
[----:B------:R-:W-:-:S13]  /*12c60*/  PLOP3.LUT P0, PT, PT, PT, PT, 0x80, 0x0 ;  /* 0x000000000000781c */ /* 0x000fda0003f0f070 */
.L_x_278:
        /* <DEDUP_REMOVED lines=15> */
.L_x_279:
        /* <DEDUP_REMOVED lines=10> */
[----:B------:R0:W-:Y:S01]  /*12e00*/  STL [R1+0x8], R0 ;  /* 0x0000080001007387 */ /* 0x0001e20000100800 */
[----:B------:R-:W-:-:S07]  /*12e10*/  IMAD.MOV.U32 R17, RZ, RZ, R5 ;  /* 0x000000ffff117224 */ /* 0x000fce00078e0005 */
.L_x_264:
[----:B------:R-:W-:Y:S05]  /*12e20*/  BSYNC B1 ;  /* 0x0000000000017941 */ /* 0x000fea0003800000 */
.L_x_263:
[----:B0-----:R-:W2:Y:S01]  /*12e30*/  LDL.LU R0, [R1+0x38] ;  /* 0x0000380001007983 */ /* 0x001ea20000300800 */
[----:B------:R-:W-:-:S03]  /*12e40*/  IMAD.MOV.U32 R19, RZ, RZ, R9 ;  /* 0x000000ffff137224 */ /* 0x000fc600078e0009 */
[----:B------:R0:W-:Y:S02]  /*12e50*/  STL [R1+0x14], R13 ;  /* 0x0000140d01007387 */ /* 0x0001e40000100800 */
[----:B0-2---:R-:W-:-:S07]  /*12e60*/  VIADD R0, R0, 0xfffffffd ;  /* 0xfffffffd00007836 */ /* 0x005fce0000000000 */
.L_x_262:
[----:B------:R-:W-:Y:S05]  /*12e70*/  BSYNC B2 ;  /* 0x0000000000027941 */ /* 0x000fea0003800000 */
.L_x_261:
[----:B------:R-:W-:Y:S01]  /*12e80*/  VIADD R12, R12, 0xfffffffe ;  /* 0xfffffffe0c0c7836 */ /* 0x000fe20000000000 */
[----:B------:R-:W-:-:S04]  /*12e90*/  LOP3.LUT R4, RZ, R4, RZ, 0x33, !PT ;  /* 0x00000004ff047212 */ /* 0x000fc800078e33ff */
[----:B------:R-:W-:-:S13]  /*12ea0*/  ISETP.NE.AND P0, PT, R12, R4, PT ;  /* 0x000000040c00720c */ /* 0x000fda0003f05270 */
[----:B------:R-:W-:Y:S05]  /*12eb0*/  @!P0 BRA `(.L_x_260) ;  /* 0x0000001400cc8947 */ /* 0x000fea0003800000 */
[----:B------:R-:W-:-:S07]  /*12ec0*/  IMAD.MOV.U32 R9, RZ, RZ, R17 ;  /* 0x000000ffff097224 */ /* 0x000fce00078e0011 */
.L_x_314:
[----:B------:R-:W2:Y:S04]  /*12ed0*/  LDL R3, [R1+0x1c] ;  /* 0x00001c0001037983 */ /* 0x000ea80000100800 */
[----:B------:R-:W3:Y:S01]  /*12ee0*/  LDL R2, [R1+0x14] ;  /* 0x0000140001027983 */ /* 0x000ee20000100800 */
[----:B------:R-:W-:Y:S01]  /*12ef0*/  VIADD R4, R19, 0x1 ;  /* 0x0000000113047836 */ /* 0x000fe20000000000 */
[----:B------:R-:W-:Y:S05]  /*12f00*/  YIELD ;  /* 0x0000000000007946 */ /* 0x000fea0003800000 */
[----:B------:R-:W-:Y:S01]  /*12f10*/  ISETP.NE.AND P0, PT, R4, 0x2, PT ;  /* 0x000000020400780c */ /* 0x000fe20003f05270 */
[----:B------:R-:W-:Y:S03]  /*12f20*/  BSSY B1, `(.L_x_280) ;  /* 0x00000b1000017945 */ /* 0x000fe60003800000 */
[----:B------:R-:W-:-:S02]  /*12f30*/  SEL R5, RZ, 0x1, P0 ;  /* 0x00000001ff057807 */ /* 0x000fc40000000000 */
[----:B------:R-:W-:Y:S02]  /*12f40*/  SEL R4, R4, RZ, P0 ;  /* 0x000000ff04047207 */ /* 0x000fe40000000000 */
[----:B--2---:R-:W-:Y:S02]  /*12f50*/  LOP3.LUT P1, RZ, R3, 0x1, RZ, 0xc0, !PT ;  /* 0x0000000103ff7812 */ /* 0x004fe4000782c0ff */
[----:B---3--:R-:W-:-:S11]  /*12f60*/  LOP3.LUT R5, R2, R5, RZ, 0x3c, !PT ;  /* 0x0000000502057212 */ /* 0x008fd600078e3cff */
[----:B01----:R-:W-:Y:S05]  /*12f70*/  @!P1 BRA `(.L_x_281) ;  /* 0x0000000800ac9947 */ /* 0x003fea0003800000 */
        /* <DEDUP_REMOVED lines=14> */
[----:B------:R-:W-:-:S04]  /*13060*/  @P0 SHF.R.U32.HI R2, RZ, R3, R7 ;  /* 0x00000003ff020219 */ /* 0x000fc80000011607 */
[--C-:B------:R-:W-:Y:S01]  /*13070*/  SHF.R.S32.HI R3, RZ, 0x1f, R2.reuse ;  /* 0x0000001fff037819 */ /* 0x100fe20000011402 */
[----:B------:R-:W-:-:S04]  /*13080*/  IMAD.MOV R7, RZ, RZ, -R2 ;  /* 0x000000ffff077224 */ /* 0x000fc800078e0a02 */
[----:B------:R-:W-:Y:S02]  /*13090*/  IMAD R7, R8, R7, R0 ;  /* 0x0000000708077224 */ /* 0x000fe400078e0200 */
[----:B--2---:R-:W-:-:S04]  /*130a0*/  IMAD R8, R11, UR6, RZ ;  /* 0x000000060b087c24 */ /* 0x004fc8000f8e02ff */
[C---:B---3--:R-:W-:Y:S02]  /*130b0*/  IMAD R8, R10.reuse, UR7, R8 ;  /* 0x000000070a087c24 */ /* 0x048fe4000f8e0208 */
[----:B------:R-:W-:-:S04]  /*130c0*/  IMAD.WIDE.U32 R2, R10, UR6, R2 ;  /* 0x000000060a027c25 */ /* 0x000fc8000f8e0002 */
[----:B------:R-:W-:Y:S01]  /*130d0*/  IMAD.IADD R3, R8, 0x1, R3 ;  /* 0x0000000108037824 */ /* 0x000fe200078e0203 */
[----:B------:R-:W-:-:S04]  /*130e0*/  LEA R8, P0, R2, UR4, 0x2 ;  /* 0x0000000402087c11 */ /* 0x000fc8000f8010ff */
[----:B------:R-:W-:-:S06]  /*130f0*/  LEA.HI.X R9, R2, UR5, R3, 0x2, P0 ;  /* 0x0000000502097c11 */ /* 0x000fcc00080f1403 */
[----:B------:R0:W5:Y:S03]  /*13100*/  LDG.E R9, desc[UR8][R8.64] ;  /* 0x0000000808097981 */ /* 0x000166000c1e1900 */
.L_x_282:
[----:B------:R-:W-:Y:S01]  /*13110*/  IMAD R3, R4, 0x8, R18 ;  /* 0x0000000804037824 */ /* 0x000fe200078e0212 */
[----:B------:R-:W-:Y:S01]  /*13120*/  SHF.L.U32 R2, R5, 0x1f, RZ ;  /* 0x0000001f05027819 */ /* 0x000fe200000006ff */
[----:B------:R-:W-:Y:S03]  /*13130*/  BSSY B2, `(.L_x_283) ;  /* 0x0000003000027945 */ /* 0x000fe60003800000 */
[----:B------:R-:W1:Y:S02]  /*13140*/  SYNCS.PHASECHK.TRANS64.TRYWAIT P0, [R3+URZ+0x36840], R2 ;  /* 0x03684002030075a7 */ /* 0x000e64000800017f */
[----:B-1----:R-:W-:Y:S05]  /*13150*/  @!P0 BRA `(.L_x_284) ;  /* 0x0000003c00408947 */ /* 0x002fea0003800000 */
.L_x_378:
[----:B------:R-:W-:Y:S05]  /*13160*/  BSYNC B2 ;  /* 0x0000000000027941 */ /* 0x000fea0003800000 */
.L_x_283:
[----:B0-----:R-:W0:Y:S01]  /*13170*/  S2R R8, SR_TID.X ;  /* 0x0000000000087919 */ /* 0x001e220000002100 */
[----:B------:R-:W-:Y:S01]  /*13180*/  BSSY B2, `(.L_x_285) ;  /* 0x000000b000027945 */ /* 0x000fe20003800000 */
[----:B0-----:R-:W-:-:S04]  /*13190*/  LOP3.LUT R8, R8, 0x7f, RZ, 0xc0, !PT ;  /* 0x0000007f08087812 */ /* 0x001fc800078ec0ff */
[----:B------:R-:W-:-:S13]  /*131a0*/  ISETP.NE.AND P1, PT, R8, RZ, PT ;  /* 0x000000ff0800720c */ /* 0x000fda0003f25270 */
[----:B------:R-:W-:Y:S05]  /*131b0*/  @P1 BRA `(.L_x_286) ;  /* 0x00000000001c1947 */ /* 0x000fea0003800000 */
[----:B------:R-:W0:Y:S01]  /*131c0*/  S2R R8, SR_TID.X ;  /* 0x0000000000087919 */ /* 0x000e220000002100 */
[----:B-1----:R-:W-:-:S04]  /*131d0*/  IMAD.MOV.U32 R2, RZ, RZ, 0xa800 ;  /* 0x0000a800ff027424 */ /* 0x002fc800078e00ff */
[----:B------:R2:W-:Y:S01]  /*131e0*/  SYNCS.ARRIVE.TRANS64 RZ, [R3+URZ+0x36830], R2 ;  /* 0x0368300203ff79a7 */ /* 0x0005e2000800003f */
[----:B0-----:R-:W-:-:S04]  /*131f0*/  LOP3.LUT R8, R8, 0x1f, RZ, 0xc0, !PT ;  /* 0x0000001f08087812 */ /* 0x001fc800078ec0ff */
[----:B------:R-:W-:-:S13]  /*13200*/  ISETP.NE.AND P0, PT, R8, RZ, PT ;  /* 0x000000ff0800720c */ /* 0x000fda0003f05270 */
[----:B--2---:R-:W-:Y:S05]  /*13210*/  @!P0 BRA `(.L_x_286) ;  /* 0x0000000000048947 */ /* 0x004fea0003800000 */
[----:B------:R-:W-:Y:S01]  /*13220*/  BPT.TRAP 0x1 ;  /* 0x000000040000795c */ /* 0x000fe20000300000 */
.L_x_286:
[----:B------:R-:W-:Y:S05]  /*13230*/  BSYNC B2 ;  /* 0x0000000000027941 */ /* 0x000fea0003800000 */
.L_x_285:
        /* <DEDUP_REMOVED lines=12> */
.L_x_287:
        /* <DEDUP_REMOVED lines=10> */
[----:B------:R-:W-:Y:S01]  /*133a0*/  IMAD.MOV.U32 R14, RZ, RZ, 0x40 ;  /* 0x00000040ff0e7424 */ /* 0x000fe200078e00ff */
[----:B------:R-:W-:Y:S01]  /*133b0*/  PLOP3.LUT P0, PT, PT, PT, PT, 0x80, 0x0 ;  /* 0x000000000000781c */ /* 0x000fe20003f0f070 */
[----:B------:R-:W-:Y:S01]  /*133c0*/  VIADD R10, R8, 0x24c00 ;  /* 0x00024c00080a7836 */ /* 0x000fe20000000000 */
[----:B------:R-:W-:Y:S01]  /*133d0*/  UMOV UR6, 0x0 ;  /* 0x0000000000067882 */ /* 0x000fe20000000000 */
[----:B------:R-:W-:Y:S01]  /*133e0*/  UMOV UR7, 0x14f00000 ;  /* 0x14f0000000077882 */ /* 0x000fe20000000000 */
[----:B------:R-:W-:-:S15]  /*133f0*/  R2UR UR10, R14 ;  /* 0x000000000e0a72ca */ /* 0x000fde00000e0000 */
.L_x_288:
        /* <DEDUP_REMOVED lines=16> */
.L_x_289:
        /* <DEDUP_REMOVED lines=10> */
[----:B------:R-:W2:Y:S01]  /*135a0*/  LDL.LU R10, [R1+0x14] ;  /* 0x00001400010a7983 */ /* 0x000ea20000300800 */
[----:B------:R-:W-:Y:S01]  /*135b0*/  IMAD R2, R19, 0x8, R6 ;  /* 0x0000000813027824 */ /* 0x000fe200078e0206 */
[----:B------:R-:W-:Y:S01]  /*135c0*/  BSSY B2, `(.L_x_290) ;  /* 0x0000004000027945 */ /* 0x000fe20003800000 */
[----:B--2---:R-:W-:-:S04]  /*135d0*/  SHF.L.U32 R3, R10, 0x1f, RZ ;  /* 0x0000001f0a037819 */ /* 0x004fc800000006ff */
[----:B------:R-:W0:Y:S02]  /*135e0*/  SYNCS.PHASECHK.TRANS64.TRYWAIT P0, [R2+URZ+0x60], R3 ;  /* 0x00006003020075a7 */ /* 0x000e24000800017f */
[----:B0-----:R-:W-:Y:S05]  /*135f0*/  @!P0 BRA `(.L_x_291) ;  /* 0x00000038002c8947 */ /* 0x001fea0003800000 */
.L_x_379:
[----:B------:R-:W-:Y:S05]  /*13600*/  BSYNC B2 ;  /* 0x0000000000027941 */ /* 0x000fea0003800000 */
.L_x_290:
[----:B------:R-:W-:Y:S01]  /*13610*/  BSSY B2, `(.L_x_292) ;  /* 0x000000b000027945 */ /* 0x000fe20003800000 */
[----:B------:R-:W-:Y:S02]  /*13620*/  IMAD.MOV.U32 R10, RZ, RZ, 0x0 ;  /* 0x00000000ff0a7424 */ /* 0x000fe400078e00ff */
[----:B------:R-:W-:Y:S01]  /*13630*/  IMAD.MOV.U32 R11, RZ, RZ, 0x14f00000 ;  /* 0x14f00000ff0b7424 */ /* 0x000fe200078e00ff */
[----:B------:R-:W-:Y:S06]  /*13640*/  @P1 BRA `(.L_x_293) ;  /* 0x00000000001c1947 */ /* 0x000fec0003800000 */
[----:B------:R-:W1:Y:S01]  /*13650*/  S2R R8, SR_TID.X ;  /* 0x0000000000087919 */ /* 0x000e620000002100 */
[----:B0-----:R-:W-:-:S04]  /*13660*/  IMAD.MOV.U32 R3, RZ, RZ, 0xa800 ;  /* 0x0000a800ff037424 */ /* 0x001fc800078e00ff */
[----:B------:R2:W-:Y:S01]  /*13670*/  SYNCS.ARRIVE.TRANS64 RZ, [R2+URZ+0x50], R3 ;  /* 0x0000500302ff79a7 */ /* 0x0005e2000800003f */
[----:B-1----:R-:W-:-:S04]  /*13680*/  LOP3.LUT R8, R8, 0x1f, RZ, 0xc0, !PT ;  /* 0x0000001f08087812 */ /* 0x002fc800078ec0ff */
[----:B------:R-:W-:-:S13]  /*13690*/  ISETP.NE.AND P0, PT, R8, RZ, PT ;  /* 0x000000ff0800720c */ /* 0x000fda0003f05270 */
[----:B--2---:R-:W-:Y:S05]  /*136a0*/  @!P0 BRA `(.L_x_293) ;  /* 0x0000000000048947 */ /* 0x004fea0003800000 */
[----:B------:R-:W-:Y:S01]  /*136b0*/  BPT.TRAP 0x1 ;  /* 0x000000040000795c */ /* 0x000fe20000300000 */
.L_x_293:
[----:B------:R-:W-:Y:S05]  /*136c0*/  BSYNC B2 ;  /* 0x0000000000027941 */ /* 0x000fea0003800000 */
.L_x_292:
[----:B------:R-:W2:Y:S04]  /*136d0*/  LDL R8, [R1+0x18] ;  /* 0x0000180001087983 */ /* 0x000ea80000100800 */
[----:B0-----:R-:W2:Y:S01]  /*136e0*/  LDL.LU R3, [R1+0x8] ;  /* 0x0000080001037983 */ /* 0x001ea20000300800 */
[----:B------:R-:W-:Y:S01]  /*136f0*/  R2UR UR10, R12 ;  /* 0x000000000c0a72ca */ /* 0x000fe200000e0000 */
[----:B------:R-:W-:Y:S01]  /*13700*/  IMAD R19, R19, 0xa800, R18 ;  /* 0x0000a80013137824 */ /* 0x000fe200078e0212 */
[----:B------:R-:W-:Y:S01]  /*13710*/  R2UR UR6, R10 ;  /* 0x000000000a0672ca */ /* 0x000fe200000e0000 */
[----:B------:R-:W-:Y:S01]  /*13720*/  UIADD3 UR4, UP0, UR36, 0x470, URZ ;  /* 0x0000047024047890 */ /* 0x000fe2000ff1e03f */
[----:B------:R-:W-:Y:S01]  /*13730*/  R2UR UR7, R11 ;  /* 0x000000000b0772ca */ /* 0x000fe200000e0000 */
[----:B------:R-:W-:Y:S01]  /*13740*/  VIADD R2, R2, 0x50 ;  /* 0x0000005002027836 */ /* 0x000fe20000000000 */
[----:B------:R-:W-:Y:S01]  /*13750*/  PLOP3.LUT P0, PT, PT, PT, PT, 0x80, 0x0 ;  /* 0x000000000000781c */ /* 0x000fe20003f0f070 */
[----:B------:R-:W-:Y:S01]  /*13760*/  UIADD3.X UR5, URZ, UR37, URZ, UP0, !UPT ;  /* 0x000000253f057290 */ /* 0x000fe200087fe43f */
[----:B--2---:R-:W-:-:S02]  /*13770*/  IMAD R3, R3, 0x70, R8 ;  /* 0x0000007003037824 */ /* 0x004fc400078e0208 */
[----:B------:R-:W-:-:S09]  /*13780*/  VIADD R8, R19, 0x400 ;  /* 0x0000040013087836 */ /* 0x000fd20000000000 */
.L_x_294:
        /* <DEDUP_REMOVED lines=15> */
.L_x_295:
        /* <DEDUP_REMOVED lines=15> */
.L_x_296:
        /* <DEDUP_REMOVED lines=12> */
.L_x_281:
[----:B------:R-:W-:Y:S05]  /*13a30*/  BSYNC B1 ;  /* 0x0000000000017941 */ /* 0x000fea0003800000 */
.L_x_280:
[----:B------:R-:W2:Y:S01]  /*13a40*/  LDL R2, [R1+0x1c] ;  /* 0x00001c0001027983 */ /* 0x000ea20000100800 */
[----:B------:R-:W-:Y:S01]  /*13a50*/  VIADD R19, R4, 0x1 ;  /* 0x0000000104137836 */ /* 0x000fe20000000000 */
[----:B------:R-:W-:Y:S01]  /*13a60*/  BSSY B1, `(.L_x_297) ;  /* 0x00000b4000017945 */ /* 0x000fe20003800000 */
[----:B0-----:R-:W-:-:S03]  /*13a70*/  VIADD R7, R0, 0xffffffff ;  /* 0xffffffff00077836 */ /* 0x001fc60000000000 */
[----:B------:R-:W-:-:S04]  /*13a80*/  ISETP.NE.AND P0, PT, R19, 0x2, PT ;  /* 0x000000021300780c */ /* 0x000fc80003f05270 */
[----:B------:R-:W-:Y:S02]  /*13a90*/  SEL R19, R19, RZ, P0 ;  /* 0x000000ff13137207 */ /* 0x000fe40000000000 */
[----:B--2---:R-:W-:Y:S02]  /*13aa0*/  LOP3.LUT P1, RZ, R2, 0x1, RZ, 0xc0, !PT ;  /* 0x0000000102ff7812 */ /* 0x004fe4000782c0ff */
[----:B------:R-:W-:-:S04]  /*13ab0*/  SEL R2, RZ, 0x1, P0 ;  /* 0x00000001ff027807 */ /* 0x000fc80000000000 */
[----:B------:R-:W-:-:S05]  /*13ac0*/  LOP3.LUT R12, R5, R2, RZ, 0x3c, !PT ;  /* 0x00000002050c7212 */ /* 0x000fca00078e3cff */
[----:B------:R0:W-:Y:S02]  /*13ad0*/  STL [R1+0x14], R12 ;  /* 0x0000140c01007387 */ /* 0x0001e40000100800 */
[----:B------:R-:W-:Y:S05]  /*13ae0*/  @!P1 BRA `(.L_x_298) ;  /* 0x0000000800ac9947 */ /* 0x000fea0003800000 */
[----:B------:R-:W-:Y:S01]  /*13af0*/  ULDC.64 UR4, c[0x0][0x418] ;  /* 0x0001060000047ab9 */ /* 0x000fe20000000a00 */
[----:B------:R-:W-:Y:S01]  /*13b00*/  IMAD.MOV.U32 R8, RZ, RZ, R7 ;  /* 0x000000ffff087224 */ /* 0x000fe200078e0007 */
[----:B------:R-:W-:-:S04]  /*13b10*/  ISETP.NE.U32.AND P0, PT, RZ, UR4, PT ;  /* 0x00000004ff007c0c */ /* 0x000fc8000bf05070 */
[----:B------:R-:W-:-:S13]  /*13b20*/  ISETP.NE.AND.EX P0, PT, RZ, UR5, PT, P0 ;  /* 0x00000005ff007c0c */ /* 0x000fda000bf05300 */
[----:B------:R-:W-:Y:S05]  /*13b30*/  @!P0 BRA `(.L_x_299) ;  /* 0x0000000000508947 */ /* 0x000fea0003800000 */
[----:B------:R-:W2:Y:S01]  /*13b40*/  LDL R11, [R1+0x20] ;  /* 0x00002000010b7983 */ /* 0x000ea20000100800 */
[----:B------:R-:W1:Y:S01]  /*13b50*/  LDC R9, c[0x0][0x43c] ;  /* 0x00010f00ff097b82 */ /* 0x000e620000000800 */
[----:B------:R-:W-:Y:S02]  /*13b60*/  ULDC.64 UR6, c[0x0][0x428] ;  /* 0x00010a0000067ab9 */ /* 0x000fe40000000a00 */
[----:B------:R-:W3:Y:S01]  /*13b70*/  LDL R10, [R1+0x10] ;  /* 0x00001000010a7983 */ /* 0x000ee20000100800 */
[----:B------:R-:W-:Y:S01]  /*13b80*/  ULDC.64 UR8, c[0x0][0x208] ;  /* 0x0000820000087ab9 */ /* 0x000fe20000000a00 */
[----:B-1----:R-:W-:-:S13]  /*13b90*/  ISETP.NE.AND P0, PT, R9, 0x1, PT ;  /* 0x000000010900780c */ /* 0x002fda0003f05270 */
[----:B------:R-:W1:Y:S02]  /*13ba0*/  @P0 LDC.64 R2, c[0x0][0x440] ;  /* 0x00011000ff020b82 */ /* 0x000e640000000a00 */
[----:B-1----:R-:W-:-:S04]  /*13bb0*/  @P0 IMAD.HI.U32 R8, R7, R2, RZ ;  /* 0x0000000207080227 */ /* 0x002fc800078e00ff */
        /* <DEDUP_REMOVED lines=10> */
[----:B------:R-:W-:-:S05]  /*13c60*/  LEA.HI.X R11, R2, UR5, R3, 0x2, P0 ;  /* 0x00000005020b7c11 */ /* 0x000fca00080f1403 */
[----:B------:R1:W5:Y:S04]  /*13c70*/  LDG.E R9, desc[UR8][R10.64] ;  /* 0x000000080a097981 */ /* 0x000368000c1e1900 */
.L_x_299:
[----:B------:R-:W-:Y:S01]  /*13c80*/  IMAD R2, R19, 0x8, R18 ;  /* 0x0000000813027824 */ /* 0x000fe200078e0212 */
[----:B------:R-:W-:Y:S01]  /*13c90*/  SHF.L.U32 R3, R12, 0x1f, RZ ;  /* 0x0000001f0c037819 */ /* 0x000fe200000006ff */
[----:B------:R-:W-:Y:S03]  /*13ca0*/  BSSY B2, `(.L_x_300) ;  /* 0x0000003000027945 */ /* 0x000fe60003800000 */
[----:B------:R-:W2:Y:S02]  /*13cb0*/  SYNCS.PHASECHK.TRANS64.TRYWAIT P0, [R2+URZ+0x36840], R3 ;  /* 0x03684003020075a7 */ /* 0x000ea4000800017f */
[----:B--2---:R-:W-:Y:S05]  /*13cc0*/  @!P0 BRA `(.L_x_301) ;  /* 0x00000030008c8947 */ /* 0x004fea0003800000 */
.L_x_380:
[----:B------:R-:W-:Y:S05]  /*13cd0*/  BSYNC B2 ;  /* 0x0000000000027941 */ /* 0x000fea0003800000 */
.L_x_300:
[----:B-1----:R-:W1:Y:S01]  /*13ce0*/  S2R R10, SR_TID.X ;  /* 0x00000000000a7919 */ /* 0x002e620000002100 */
[----:B------:R-:W-:Y:S01]  /*13cf0*/  BSSY B2, `(.L_x_302) ;  /* 0x000000b000027945 */ /* 0x000fe20003800000 */
[----:B-1----:R-:W-:-:S04]  /*13d00*/  LOP3.LUT R10, R10, 0x7f, RZ, 0xc0, !PT ;  /* 0x0000007f0a0a7812 */ /* 0x002fc800078ec0ff */
[----:B------:R-:W-:-:S13]  /*13d10*/  ISETP.NE.AND P1, PT, R10, RZ, PT ;  /* 0x000000ff0a00720c */ /* 0x000fda0003f25270 */
[----:B------:R-:W-:Y:S05]  /*13d20*/  @P1 BRA `(.L_x_303) ;  /* 0x00000000001c1947 */ /* 0x000fea0003800000 */
[----:B------:R-:W1:Y:S01]  /*13d30*/  S2R R10, SR_TID.X ;  /* 0x00000000000a7919 */ /* 0x000e620000002100 */
[----:B--2---:R-:W-:-:S04]  /*13d40*/  IMAD.MOV.U32 R3, RZ, RZ, 0xa800 ;  /* 0x0000a800ff037424 */ /* 0x004fc800078e00ff */
[----:B------:R3:W-:Y:S01]  /*13d50*/  SYNCS.ARRIVE.TRANS64 RZ, [R2+URZ+0x36830], R3 ;  /* 0x0368300302ff79a7 */ /* 0x0007e2000800003f */
[----:B-1----:R-:W-:-:S04]  /*13d60*/  LOP3.LUT R10, R10, 0x1f, RZ, 0xc0, !PT ;  /* 0x0000001f0a0a7812 */ /* 0x002fc800078ec0ff */
[----:B------:R-:W-:-:S13]  /*13d70*/  ISETP.NE.AND P0, PT, R10, RZ, PT ;  /* 0x000000ff0a00720c */ /* 0x000fda0003f05270 */
[----:B---3--:R-:W-:Y:S05]  /*13d80*/  @!P0 BRA `(.L_x_303) ;  /* 0x0000000000048947 */ /* 0x008fea0003800000 */
[----:B------:R-:W-:Y:S01]  /*13d90*/  BPT.TRAP 0x1 ;  /* 0x000000040000795c */ /* 0x000fe20000300000 */
.L_x_303:
[----:B------:R-:W-:Y:S05]  /*13da0*/  BSYNC B2 ;  /* 0x0000000000027941 */ /* 0x000fea0003800000 */
.L_x_302:
[----:B--2---:R-:W2:Y:S01]  /*13db0*/  LDL R2, [R1+0x18] ;  /* 0x0000180001027983 */ /* 0x004ea20000100800 */
[----:B0-----:R-:W-:Y:S01]  /*13dc0*/  IMAD.MOV.U32 R12, RZ, RZ, RZ ;  /* 0x000000ffff0c7224 */ /* 0x001fe200078e00ff */
[----:B------:R-:W-:Y:S01]  /*13dd0*/  UIADD3 UR4, UP0, UR36, 0x370, URZ ;  /* 0x0000037024047890 */ /* 0x000fe2000ff1e03f */
[C---:B------:R-:W-:Y:S01]  /*13de0*/  IMAD R3, R19.reuse, 0x8, R6 ;  /* 0x0000000813037824 */ /* 0x040fe200078e0206 */
[----:B------:R-:W-:Y:S01]  /*13df0*/  PLOP3.LUT P0, PT, PT, PT, PT, 0x80, 0x0 ;  /* 0x000000000000781c */ /* 0x000fe20003f0f070 */
[----:B------:R-:W-:Y:S01]  /*13e00*/  IMAD R10, R19, 0xa800, R18 ;  /* 0x0000a800130a7824 */ /* 0x000fe200078e0212 */
[----:B------:R-:W-:Y:S01]  /*13e10*/  R2UR UR10, R12 ;  /* 0x000000000c0a72ca */ /* 0x000fe200000e0000 */
[----:B------:R-:W-:Y:S01]  /*13e20*/  VIADD R3, R3, 0x30 ;  /* 0x0000003003037836 */ /* 0x000fe20000000000 */
[----:B------:R-:W-:Y:S01]  /*13e30*/  UIADD3.X UR5, URZ, UR37, URZ, UP0, !UPT ;  /* 0x000000253f057290 */ /* 0x000fe200087fe43f */
[----:B------:R-:W-:Y:S01]  /*13e40*/  VIADD R11, R10, 0x21400 ;  /* 0x000214000a0b7836 */ /* 0x000fe20000000000 */
[----:B------:R-:W-:Y:S01]  /*13e50*/  UMOV UR6, 0x0 ;  /* 0x0000000000067882 */ /* 0x000fe20000000000 */
[----:B------:R-:W-:Y:S01]  /*13e60*/  UMOV UR7, 0x14f00000 ;  /* 0x14f0000000077882 */ /* 0x000fe20000000000 */
[----:B--2---:R-:W-:-:S09]  /*13e70*/  IMAD R2, R8, 0x70, R2 ;  /* 0x0000007008027824 */ /* 0x004fd200078e0202 */
.L_x_304:
        /* <DEDUP_REMOVED lines=16> */
.L_x_305:
        /* <DEDUP_REMOVED lines=16> */
.L_x_306:
        /* <DEDUP_REMOVED lines=10> */
[----:B------:R-:W-:Y:S01]  /*14120*/  SHF.L.U32 R5, R5, 0x1f, RZ ;  /* 0x0000001f05057819 */ /* 0x000fe200000006ff */
[----:B------:R-:W-:Y:S01]  /*14130*/  IMAD R2, R4, 0x8, R6 ;  /* 0x0000000804027824 */ /* 0x000fe200078e0206 */
[----:B------:R-:W-:Y:S03]  /*14140*/  BSSY B2, `(.L_x_307) ;  /* 0x0000003000027945 */ /* 0x000fe60003800000 */
[----:B------:R-:W0:Y:S02]  /*14150*/  SYNCS.PHASECHK.TRANS64.TRYWAIT P0, [R2+URZ+0x60], R5 ;  /* 0x00006005020075a7 */ /* 0x000e24000800017f */
[----:B0-----:R-:W-:Y:S05]  /*14160*/  @!P0 BRA `(.L_x_308) ;  /* 0x0000002c00788947 */ /* 0x001fea0003800000 */
.L_x_381:
[----:B------:R-:W-:Y:S05]  /*14170*/  BSYNC B2 ;  /* 0x0000000000027941 */ /* 0x000fea0003800000 */
.L_x_307:
[----:B------:R-:W-:Y:S01]  /*14180*/  BSSY B2, `(.L_x_309) ;  /* 0x000000b000027945 */ /* 0x000fe20003800000 */
[----:B------:R-:W-:Y:S02]  /*14190*/  IMAD.MOV.U32 R10, RZ, RZ, 0x0 ;  /* 0x00000000ff0a7424 */ /* 0x000fe400078e00ff */
[----:B------:R-:W-:Y:S01]  /*141a0*/  IMAD.MOV.U32 R11, RZ, RZ, 0x14f00000 ;  /* 0x14f00000ff0b7424 */ /* 0x000fe200078e00ff */
[----:B------:R-:W-:Y:S06]  /*141b0*/  @P1 BRA `(.L_x_310) ;  /* 0x00000000001c1947 */ /* 0x000fec0003800000 */
[----:B------:R-:W1:Y:S02]  /*141c0*/  S2R R3, SR_TID.X ;  /* 0x0000000000037919 */ /* 0x000e640000002100 */
[----:B-1----:R-:W-:Y:S01]  /*141d0*/  LOP3.LUT R15, R3, 0x1f, RZ, 0xc0, !PT ;  /* 0x0000001f030f7812 */ /* 0x002fe200078ec0ff */
[----:B------:R-:W-:-:S03]  /*141e0*/  IMAD.MOV.U32 R3, RZ, RZ, 0xa800 ;  /* 0x0000a800ff037424 */ /* 0x000fc600078e00ff */
[----:B------:R-:W-:Y:S01]  /*141f0*/  ISETP.NE.AND P0, PT, R15, RZ, PT ;  /* 0x000000ff0f00720c */ /* 0x000fe20003f05270 */
[----:B------:R1:W-:-:S12]  /*14200*/  SYNCS.ARRIVE.TRANS64 RZ, [R2+URZ+0x50], R3 ;  /* 0x0000500302ff79a7 */ /* 0x0003d8000800003f */
[----:B-1----:R-:W-:Y:S05]  /*14210*/  @!P0 BRA `(.L_x_310) ;  /* 0x0000000000048947 */ /* 0x002fea0003800000 */
[----:B------:R-:W-:Y:S01]  /*14220*/  BPT.TRAP 0x1 ;  /* 0x000000040000795c */ /* 0x000fe20000300000 */
.L_x_310:
[----:B------:R-:W-:Y:S05]  /*14230*/  BSYNC B2 ;  /* 0x0000000000027941 */ /* 0x000fea0003800000 */
.L_x_309:
[----:B0-----:R-:W2:Y:S04]  /*14240*/  LDL R5, [R1+0x18] ;  /* 0x0000180001057983 */ /* 0x001ea80000100800 */
[----:B------:R-:W2:Y:S01]  /*14250*/  LDL.LU R3, [R1+0x8] ;  /* 0x0000080001037983 */ /* 0x000ea20000300800 */
        /* <DEDUP_REMOVED lines=10> */
.L_x_311:
        /* <DEDUP_REMOVED lines=15> */
.L_x_312:
        /* <DEDUP_REMOVED lines=15> */
.L_x_313:
        /* <DEDUP_REMOVED lines=12> */
.L_x_298:
[----:B------:R-:W-:Y:S05]  /*145a0*/  BSYNC B1 ;  /* 0x0000000000017941 */ /* 0x000fea0003800000 */
.L_x_297:
[----:B------:R-:W2:Y:S01]  /*145b0*/  LDL R2, [R1+0x28] ;  /* 0x0000280001027983 */ /* 0x000ea20000100800 */
[----:B------:R-:W-:Y:S01]  /*145c0*/  VIADD R0, R0, 0xfffffffe ;  /* 0xfffffffe00007836 */ /* 0x000fe20000000000 */
[----:B--2---:R-:W-:-:S13]  /*145d0*/  ISETP.GT.AND P0, PT, R7, R2, PT ;  /* 0x000000020700720c */ /* 0x004fda0003f04270 */
[----:B------:R-:W-:Y:S05]  /*145e0*/  @P0 BRA `(.L_x_314) ;  /* 0xffffffe800380947 */ /* 0x000fea000383ffff */
.L_x_260:
[----:B------:R-:W-:Y:S05]  /*145f0*/  BSYNC B0 ;  /* 0x0000000000007941 */ /* 0x000fea0003800000 */
.L_x_259:
[----:B------:R-:W2:Y:S01]  /*14600*/  S2R R2, SR_TID.X ;  /* 0x0000000000027919 */ /* 0x000ea20000002100 */
[----:B------:R-:W-:Y:S01]  /*14610*/  BSSY B0, `(.L_x_315) ;  /* 0x0000012000007945 */ /* 0x000fe20003800000 */
[----:B--2---:R-:W-:-:S04]  /*14620*/  LOP3.LUT R3, R2, 0x7f, RZ, 0xc0, !PT ;  /* 0x0000007f02037812 */ /* 0x004fc800078ec0ff */
[----:B------:R-:W-:-:S13]  /*14630*/  ISETP.NE.AND P0, PT, R3, RZ, PT ;  /* 0x000000ff0300720c */ /* 0x000fda0003f05270 */
[----:B------:R-:W-:Y:S05]  /*14640*/  @P0 BRA `(.L_x_316) ;  /* 0x0000000000380947 */ /* 0x000fea0003800000 */
[----:B------:R-:W2:Y:S01]  /*14650*/  S2R R2, SR_LANEID ;  /* 0x0000000000027919 */ /* 0x000ea20000000000 */
[----:B------:R-:W-:Y:S01]  /*14660*/  VOTEU.ANY UR4, UPT, PT ;  /* 0x0000000000047886 */ /* 0x000fe200038e0100 */
[----:B-1----:R-:W1:Y:S01]  /*14670*/  LDC.64 R4, c[0x0][0xc60] ;  /* 0x00031800ff047b82 */ /* 0x002e620000000a00 */
[----:B------:R-:W2:Y:S01]  /*14680*/  FLO.U32 R0, UR4 ;  /* 0x0000000400007d00 */ /* 0x000ea200080e0000 */
[----:B------:R-:W-:Y:S01]  /*14690*/  ULDC.64 UR6, c[0x0][0x208] ;  /* 0x0000820000067ab9 */ /* 0x000fe20000000a00 */
[----:B--2---:R-:W-:-:S06]  /*146a0*/  ISETP.EQ.U32.AND P0, PT, R0, R2, PT ;  /* 0x000000020000720c */ /* 0x004fcc0003f02070 */
[----:B------:R-:W1:Y:S07]  /*146b0*/  POPC R2, UR4 ;  /* 0x0000000400027d09 */ /* 0x000e6e0008000000 */
[----:B-1----:R-:W2:Y:S04]  /*146c0*/  @P0 ATOMG.E.ADD.STRONG.GPU PT, R2, desc[UR6][R4.64], R2 ;  /* 0x00000002040209a8 */ /* 0x002ea800081ee1c6 */
[----:B--2---:R1:W2:Y:S02]  /*146d0*/  SHFL.IDX PT, R2, R2, R0, 0x1f ;  /* 0x00001f0002027589 */ /* 0x0042a400000e0000 */
[----:B-1----:R-:W1:Y:S02]  /*146e0*/  S2R R0, SR_LTMASK ;  /* 0x0000000000007919 */ /* 0x002e640000003900 */
[----:B-1----:R-:W-:-:S06]  /*146f0*/  LOP3.LUT R0, R0, UR4, RZ, 0xc0, !PT ;  /* 0x0000000400007c12 */ /* 0x002fcc000f8ec0ff */
[----:B------:R-:W2:Y:S02]  /*14700*/  POPC R0, R0 ;  /* 0x0000000000007309 */ /* 0x000ea40000000000 */
[----:B--2---:R-:W-:-:S05]  /*14710*/  IADD3 R0, R2, UR38, R0 ;  /* 0x0000002602007c10 */ /* 0x004fca000fffe000 */
[----:B------:R2:W-:Y:S02]  /*14720*/  STL [R1], R0 ;  /* 0x0000000001007387 */ /* 0x0005e40000100800 */
.L_x_316:
[----:B------:R-:W-:Y:S05]  /*14730*/  BSYNC B0 ;  /* 0x0000000000007941 */ /* 0x000fea0003800000 */
.L_x_315:
[----:B--2---:R-:W2:Y:S01]  /*14740*/  LDL R0, [R1+0x1c] ;  /* 0x00001c0001007983 */ /* 0x004ea20000100800 */
[----:B------:R-:W-:Y:S01]  /*14750*/  BSSY B0, `(.L_x_317) ;  /* 0x0000049000007945 */ /* 0x000fe20003800000 */
[----:B--2---:R-:W-:-:S13]  /*14760*/  LOP3.LUT P0, RZ, R0, 0x1, RZ, 0xc0, !PT ;  /* 0x0000000100ff7812 */ /* 0x004fda000780c0ff */
[----:B------:R-:W-:Y:S05]  /*14770*/  @!P0 BRA `(.L_x_318) ;  /* 0x0000000400188947 */ /* 0x000fea0003800000 */
[----:B------:R-:W2:Y:S01]  /*14780*/  LDL R2, [R1+0x14] ;  /* 0x0000140001027983 */ /* 0x000ea20000100800 */
[----:B------:R-:W-:Y:S01]  /*14790*/  IMAD R0, R19, 0x8, R18 ;  /* 0x0000000813007824 */ /* 0x000fe200078e0212 */
[----:B------:R-:W-:Y:S01]  /*147a0*/  BSSY B1, `(.L_x_319) ;  /* 0x0000005000017945 */ /* 0x000fe20003800000 */
[----:B------:R-:W-:Y:S02]  /*147b0*/  ISETP.NE.AND P1, PT, R3, RZ, PT ;  /* 0x000000ff0300720c */ /* 0x000fe40003f25270 */
[----:B--2---:R-:W-:-:S04]  /*147c0*/  SHF.L.U32 R2, R2, 0x1f, RZ ;  /* 0x0000001f02027819 */ /* 0x004fc800000006ff */
[----:B------:R-:W2:Y:S02]  /*147d0*/  SYNCS.PHASECHK.TRANS64.TRYWAIT P0, [R0+URZ+0x36860], R2 ;  /* 0x03686002000075a7 */ /* 0x000ea4000800017f */
[----:B--2---:R-:W-:Y:S05]  /*147e0*/  @!P0 BRA `(.L_x_320) ;  /* 0x0000002400ec8947 */ /* 0x004fea0003800000 */
.L_x_382:
[----:B------:R-:W-:Y:S05]  /*147f0*/  BSYNC B1 ;  /* 0x0000000000017941 */ /* 0x000fea0003800000 */
.L_x_319:
[----:B------:R-:W-:Y:S04]  /*14800*/  BSSY B1, `(.L_x_321) ;  /* 0x0000009000017945 */ /* 0x000fe80003800000 */
[----:B------:R-:W-:Y:S05]  /*14810*/  @P1 BRA `(.L_x_322) ;  /* 0x00000000001c1947 */ /* 0x000fea0003800000 */
[----:B------:R-:W3:Y:S01]  /*14820*/  S2R R3, SR_TID.X ;  /* 0x0000000000037919 */ /* 0x000ee20000002100 */
[----:B--2---:R-:W-:-:S04]  /*14830*/  IMAD.MOV.U32 R2, RZ, RZ, 0xa800 ;  /* 0x0000a800ff027424 */ /* 0x004fc800078e00ff */
[----:B------:R4:W-:Y:S01]  /*14840*/  SYNCS.ARRIVE.TRANS64 RZ, [R0+URZ+0x36850], R2 ;  /* 0x0368500200ff79a7 */ /* 0x0009e2000800003f */
[----:B---3--:R-:W-:-:S04]  /*14850*/  LOP3.LUT R3, R3, 0x1f, RZ, 0xc0, !PT ;  /* 0x0000001f03037812 */ /* 0x008fc800078ec0ff */
[----:B------:R-:W-:-:S13]  /*14860*/  ISETP.NE.AND P0, PT, R3, RZ, PT ;  /* 0x000000ff0300720c */ /* 0x000fda0003f05270 */
[----:B----4-:R-:W-:Y:S05]  /*14870*/  @!P0 BRA `(.L_x_322) ;  /* 0x0000000000048947 */ /* 0x010fea0003800000 */
[----:B------:R-:W-:Y:S01]  /*14880*/  BPT.TRAP 0x1 ;  /* 0x000000040000795c */ /* 0x000fe20000300000 */
.L_x_322:
[----:B------:R-:W-:Y:S05]  /*14890*/  BSYNC B1 ;  /* 0x0000000000017941 */ /* 0x000fea0003800000 */
.L_x_321:
[----:B------:R-:W3:Y:S04]  /*148a0*/  LDL.LU R3, [R1+0x18] ;  /* 0x0000180001037983 */ /* 0x000ee80000300800 */
[----:B--2---:R-:W3:Y:S01]  /*148b0*/  LDL.LU R2, [R1+0x8] ;  /* 0x0000080001027983 */ /* 0x004ee20000300800 */
[----:B------:R-:W-:Y:S01]  /*148c0*/  UIADD3 UR4, UP0, UR36, 0x470, URZ ;  /* 0x0000047024047890 */ /* 0x000fe2000ff1e03f */
[----:B------:R-:W-:Y:S01]  /*148d0*/  PLOP3.LUT P0, PT, PT, PT, PT, 0x80, 0x0 ;  /* 0x000000000000781c */ /* 0x000fe20003f0f070 */
[----:B------:R-:W-:Y:S01]  /*148e0*/  VIADD R0, R0, 0x36850 ;  /* 0x0003685000007836 */ /* 0x000fe20000000000 */
[----:B------:R-:W-:Y:S01]  /*148f0*/  UMOV UR6, 0x0 ;  /* 0x0000000000067882 */ /* 0x000fe20000000000 */
[----:B------:R-:W-:Y:S01]  /*14900*/  UIADD3.X UR5, URZ, UR37, URZ, UP0, !UPT ;  /* 0x000000253f057290 */ /* 0x000fe200087fe43f */
[----:B------:R-:W-:Y:S01]  /*14910*/  UMOV UR7, 0x14f00000 ;  /* 0x14f0000000077882 */ /* 0x000fe20000000000 */
[----:B------:R-:W-:Y:S01]  /*14920*/  UMOV UR10, URZ ;  /* 0x0000003f000a7c82 */ /* 0x000fe20008000000 */
[----:B---3--:R-:W-:-:S02]  /*14930*/  IMAD R3, R2, 0x70, R3 ;  /* 0x0000007002037824 */ /* 0x008fc400078e0203 */
[----:B------:R-:W-:-:S04]  /*14940*/  IMAD R2, R19, 0xa800, R18 ;  /* 0x0000a80013027824 */ /* 0x000fc800078e0212 */
[----:B------:R-:W-:-:S07]  /*14950*/  VIADD R4, R2, 0x400 ;  /* 0x0000040002047836 */ /* 0x000fce0000000000 */
.L_x_323:
        /* <DEDUP_REMOVED lines=9> */
[----:B--2---:R-:W-:Y:S05]  /*149f0*/  @P0 BRA.U.ANY `(.L_x_323) ;  /* 0xfffffffd00d80947 */ /* 0x004fea000393ffff */
[----:B------:R-:W-:Y:S01]  /*14a00*/  PLOP3.LUT P0, PT, PT, PT, PT, 0x80, 0x0 ;  /* 0x000000000000781c */ /* 0x000fe20003f0f070 */
[----:B------:R-:W-:Y:S01]  /*14a10*/  VIADD R4, R2, 0x3c00 ;  /* 0x00003c0002047836 */ /* 0x000fe20000000000 */
[----:B------:R-:W-:Y:S01]  /*14a20*/  UMOV UR6, 0x0 ;  /* 0x0000000000067882 */ /* 0x000fe20000000000 */
[----:B------:R-:W-:Y:S01]  /*14a30*/  UMOV UR7, 0x14f00000 ;  /* 0x14f0000000077882 */ /* 0x000fe20000000000 */
[----:B------:R-:W-:-:S09]  /*14a40*/  UMOV UR10, 0x40 ;  /* 0x00000040000a7882 */ /* 0x000fd20000000000 */
.L_x_324:
        /* <DEDUP_REMOVED lines=15> */
.L_x_325:
        /* <DEDUP_REMOVED lines=10> */
.L_x_318:
[----:B------:R-:W-:Y:S05]  /*14be0*/  BSYNC B0 ;  /* 0x0000000000007941 */ /* 0x000fea0003800000 */
.L_x_317:
[----:B------:R-:W2:Y:S01]  /*14bf0*/  LDL.LU R4, [R1+0x14] ;  /* 0x0000140001047983 */ /* 0x000ea20000300800 */
[----:B------:R-:W-:-:S05]  /*14c00*/  VIADD R19, R19, 0x1 ;  /* 0x0000000113137836 */ /* 0x000fca0000000000 */
[----:B------:R-:W-:-:S04]  /*14c10*/  ISETP.NE.AND P0, PT, R19, 0x2, PT ;  /* 0x000000021300780c */ /* 0x000fc80003f05270 */
[----:B------:R-:W-:Y:S02]  /*14c20*/  SEL R0, RZ, 0x1, P0 ;  /* 0x00000001ff007807 */ /* 0x000fe40000000000 */
[----:B------:R-:W-:Y:S02]  /*14c30*/  SEL R19, R19, RZ, P0 ;  /* 0x000000ff13137207 */ /* 0x000fe40000000000 */
[----:B--2---:R-:W-:-:S05]  /*14c40*/  LOP3.LUT R4, R4, R0, RZ, 0x3c, !PT ;  /* 0x0000000004047212 */ /* 0x004fca00078e3cff */
[----:B------:R2:W-:Y:S02]  /*14c50*/  STL [R1+0x14], R4 ;  /* 0x0000140401007387 */ /* 0x0005e40000100800 */
.L_x_239:
[----:B------:R-:W-:Y:S05]  /*14c60*/  BSYNC B7 ;  /* 0x0000000000077941 */ /* 0x000fea0003800000 */
.L_x_237:
[----:B---3--:R-:W3:Y:S02]  /*14c70*/  LDL R0, [R1+0x1c] ;  /* 0x00001c0001007983 */ /* 0x008ee40000100800 */
[----:B---3--:R-:W-:-:S13]  /*14c80*/  LOP3.LUT P0, RZ, R0, 0x2, RZ, 0xc0, !PT ;  /* 0x0000000200ff7812 */ /* 0x008fda000780c0ff */
[----:B------:R-:W-:Y:S05]  /*14c90*/  @!P0 BRA `(.L_x_326) ;  /* 0x00000000002c8947 */ /* 0x000fea0003800000 */
[----:B------:R-:W-:Y:S05]  /*14ca0*/  WARPSYNC.ALL ;  /* 0x0000000000007948 */ /* 0x000fea0003800000 */
[----:B------:R-:W3:Y:S08]  /*14cb0*/  S2UR UR5, SR_CgaCtaId ;  /* 0x00000000000579c3 */ /* 0x000ef00000008800 */
[----:B------:R-:W-:Y:S06]  /*14cc0*/  BAR.SYNC.DEFER_BLOCKING 0x5, 0x180 ;  /* 0x0146000000007b1d */ /* 0x000fec0000010000 */
[----:B------:R-:W-:-:S02]  /*14cd0*/  UMOV UR4, 0x400 ;  /* 0x0000040000047882 */ /* 0x000fc40000000000 */
[----:B---3--:R-:W-:-:S06]  /*14ce0*/  ULEA UR4, UR5, UR4, 0x18 ;  /* 0x0000000405047291 */ /* 0x008fcc000f8ec03f */
[----:B------:R-:W-:-:S05]  /*14cf0*/  IMAD.U32 R18, RZ, RZ, UR4 ;  /* 0x00000004ff127e24 */ /* 0x000fca000f8e00ff */
[----:B012---:R-:W0:Y:S04]  /*14d00*/  LDS.128 R4, [R18+0x368d0] ;  /* 0x0368d00012047984 */ /* 0x007e280000000c00 */
[----:B0-----:R1:W-:Y:S04]  /*14d10*/  STL.64 [R1], R4 ;  /* 0x0000000401007387 */ /* 0x0013e80000100a00 */
[----:B------:R1:W-:Y:S01]  /*14d20*/  STL.64 [R1+0x8], R6 ;  /* 0x0000080601007387 */ /* 0x0003e20000100a00 */
[----:B------:R-:W-:Y:S06]  /*14d30*/  BAR.ARV 0x4, 0x180 ;  /* 0x0106000000007b1d */ /* 0x000fec0000002000 */
[----:B------:R-:W-:Y:S05]  /*14d40*/  BRA `(.L_x_327) ;  /* 0x0000000c00247947 */ /* 0x000fea0003800000 */
.L_x_326:
[----:B------:R-:W3:Y:S01]  /*14d50*/  S2R R0, SR_TID.X ;  /* 0x0000000000007919 */ /* 0x000ee20000002100 */
[----:B------:R-:W-:Y:S01]  /*14d60*/  UMOV UR4, 0xffffffff ;  /* 0xffffffff00047882 */ /* 0x000fe20000000000 */
[----:B---3--:R-:W-:-:S04]  /*14d70*/  LOP3.LUT R16, R0, 0x1f, RZ, 0xc0, !PT ;  /* 0x0000001f00107812 */ /* 0x008fc800078ec0ff */
[----:B------:R-:W-:Y:S01]  /*14d80*/  ISETP.NE.AND P0, PT, R16, 0x1f, PT ;  /* 0x0000001f1000780c */ /* 0x000fe20003f05270 */
[----:B------:R-:W-:-:S12]  /*14d90*/  BRA.DIV UR4, `(.L_x_328) ;  /* 0x0000002204947947 */ /* 0x000fd8000b800000 */
[----:B------:R-:W3:Y:S01]  /*14da0*/  LDL.LU R3, [R1] ;  /* 0x0000000001037983 */ /* 0x000ee20000300800 */
[----:B------:R-:W-:-:S03]  /*14db0*/  ULDC UR4, c[0x0][0xc3c] ;  /* 0x00030f0000047ab9 */ /* 0x000fc60000000800 */
[----:B0-2---:R-:W2:Y:S01]  /*14dc0*/  LDL R4, [R1+0xc] ;  /* 0x00000c0001047983 */ /* 0x005ea20000100800 */
[----:B------:R-:W-:Y:S01]  /*14dd0*/  ULDC.64 UR6, c[0x0][0x208] ;  /* 0x0000820000067ab9 */ /* 0x000fe20000000a00 */
[----:B---3--:R-:W-:Y:S02]  /*14de0*/  IMAD.MOV.U32 R10, RZ, RZ, R3 ;  /* 0x000000ffff0a7224 */ /* 0x008fe400078e0003 */
[----:B--2---:R-:W-:-:S05]  /*14df0*/  IMAD.IADD R0, R4, 0x1, R16 ;  /* 0x0000000104007824 */ /* 0x004fca00078e0210 */
[----:B------:R-:W-:-:S13]  /*14e00*/  ISETP.GE.OR P1, PT, R0, UR4, !P0 ;  /* 0x0000000400007c0c */ /* 0x000fda000c726670 */
[----:B------:R-:W0:Y:S08]  /*14e10*/  @!P1 LDC.64 R2, c[0x0][0xc80] ;  /* 0x00032000ff029b82 */ /* 0x000e300000000a00 */
[----:B-1----:R-:W1:Y:S01]  /*14e20*/  @!P1 LDC.64 R4, c[0x0][0xc78] ;  /* 0x00031e00ff049b82 */ /* 0x002e620000000a00 */
[----:B0-----:R-:W-:-:S05]  /*14e30*/  @!P1 IMAD.WIDE R2, R0, 0x4, R2 ;  /* 0x0000000400029825 */ /* 0x001fca00078e0202 */
[----:B------:R1:W2:Y:S02]  /*14e40*/  @!P1 LDG.E R6, desc[UR6][R2.64] ;  /* 0x0000000602069981 */ /* 0x0002a4000c1e1900 */
[----:B-1----:R-:W-:-:S06]  /*14e50*/  @!P1 IMAD.WIDE R2, R0, 0x4, R4 ;  /* 0x0000000400029825 */ /* 0x002fcc00078e0204 */
[----:B------:R-:W3:Y:S01]  /*14e60*/  @!P1 LDG.E R2, desc[UR6][R2.64] ;  /* 0x0000000602029981 */ /* 0x000ee2000c1e1900 */
[----:B------:R-:W-:Y:S01]  /*14e70*/  IMAD.MOV.U32 R5, RZ, RZ, RZ ;  /* 0x000000ffff057224 */ /* 0x000fe200078e00ff */
[C---:B------:R-:W-:Y:S02]  /*14e80*/  ISETP.GE.U32.AND P2, PT, R16.reuse, 0x2, PT ;  /* 0x000000021000780c */ /* 0x040fe40003f46070 */
[C---:B------:R-:W-:Y:S01]  /*14e90*/  ISETP.GE.U32.AND P3, PT, R16.reuse, 0x4, PT ;  /* 0x000000041000780c */ /* 0x040fe20003f66070 */
[----:B------:R-:W-:Y:S01]  /*14ea0*/  SHFL.IDX PT, R0, R10, RZ, 0x1f ;  /* 0x00001fff0a007589 */ /* 0x000fe200000e0000 */
[C---:B------:R-:W-:Y:S02]  /*14eb0*/  ISETP.GE.U32.AND P4, PT, R16.reuse, 0x8, PT ;  /* 0x000000081000780c */ /* 0x040fe40003f86070 */
[----:B------:R-:W-:Y:S01]  /*14ec0*/  ISETP.GE.U32.AND P5, PT, R16, 0x10, PT ;  /* 0x000000101000780c */ /* 0x000fe20003fa6070 */
[----:B------:R-:W-:Y:S01]  /*14ed0*/  SHFL.IDX PT, R8, R10, 0x1, 0x1f ;  /* 0x00201f000a087f89 */ /* 0x000fe200000e0000 */
[----:B--2---:R-:W-:Y:S01]  /*14ee0*/  @!P1 IMAD.MOV.U32 R5, RZ, RZ, R6 ;  /* 0x000000ffff059224 */ /* 0x004fe200078e0006 */
[----:B------:R-:W-:-:S02]  /*14ef0*/  CS2R R6, SRZ ;  /* 0x0000000000067805 */ /* 0x000fc4000001ff00 */
[----:B---3--:R-:W-:Y:S01]  /*14f00*/  @!P1 IMAD.MOV.U32 R7, RZ, RZ, R2 ;  /* 0x000000ffff079224 */ /* 0x008fe200078e0002 */
[----:B------:R-:W-:-:S03]  /*14f10*/  ISETP.NE.AND P1, PT, R16, RZ, PT ;  /* 0x000000ff1000720c */ /* 0x000fc60003f25270 */
[----:B------:R-:W-:-:S05]  /*14f20*/  IMAD R2, R7, R5, RZ ;  /* 0x0000000507027224 */ /* 0x000fca00078e02ff */
        /* <DEDUP_REMOVED lines=15> */
[----:B------:R0:W1:Y:S02]  /*15020*/  SHFL.IDX PT, R9, R2, 0x1f, 0x1f ;  /* 0x03e01f0002097f89 */ /* 0x00006400000e0000 */
.L_x_392:
[----:B------:R-:W-:Y:S02]  /*15030*/  ULDC UR4, c[0x0][0xc38] ;  /* 0x00030e0000047ab9 */ /* 0x000fe40000000800 */
[----:B------:R-:W-:-:S04]  /*15040*/  IMAD.U32 R3, RZ, RZ, UR4 ;  /* 0x00000004ff037e24 */ /* 0x000fc8000f8e00ff */
[----:B-1----:R-:W-:-:S04]  /*15050*/  IMAD R9, R9, R3, RZ ;  /* 0x0000000309097224 */ /* 0x002fc800078e02ff */
[----:B------:R-:W-:-:S05]  /*15060*/  IMAD.IADD R4, R8, 0x1, R9 ;  /* 0x0000000108047824 */ /* 0x000fca00078e0209 */
[----:B------:R-:W-:-:S13]  /*15070*/  ISETP.GT.AND P6, PT, R4, R0, PT ;  /* 0x000000000400720c */ /* 0x000fda0003fc4270 */
[----:B------:R-:W-:Y:S05]  /*15080*/  @P6 BRA `(.L_x_329) ;  /* 0x0000000000b06947 */ /* 0x000fea0003800000 */
.L_x_332:
[----:B------:R-:W2:Y:S01]  /*15090*/  LDL.LU R3, [R1+0xc] ;  /* 0x00000c0001037983 */ /* 0x000ea20000300800 */
[----:B0-----:R-:W0:Y:S01]  /*150a0*/  LDC R2, c[0x0][0xc3c] ;  /* 0x00030f00ff027b82 */ /* 0x001e220000000800 */
[----:B--2---:R-:W-:-:S05]  /*150b0*/  VIADD R3, R3, 0x1f ;  /* 0x0000001f03037836 */ /* 0x004fca0000000000 */
[----:B0-----:R-:W-:-:S13]  /*150c0*/  ISETP.GE.AND P6, PT, R3, R2, PT ;  /* 0x000000020300720c */ /* 0x001fda0003fc6270 */
[----:B------:R-:W-:Y:S05]  /*150d0*/  @P6 BRA `(.L_x_330) ;  /* 0x0000000400d86947 */ /* 0x000fea0003800000 */
[----:B------:R-:W0:Y:S01]  /*150e0*/  S2R R5, SR_TID.X ;  /* 0x0000000000057919 */ /* 0x000e220000002100 */
[----:B------:R-:W-:Y:S01]  /*150f0*/  ULDC.64 UR4, c[0x0][0x208] ;  /* 0x0000820000047ab9 */ /* 0x000fe20000000a00 */
[----:B------:R1:W-:Y:S01]  /*15100*/  STL [R1+0xc], R3 ;  /* 0x00000c0301007387 */ /* 0x0003e20000100800 */
[----:B0-----:R-:W-:-:S05]  /*15110*/  LOP3.LUT R5, R5, 0x1f, RZ, 0xc0, !PT ;  /* 0x0000001f05057812 */ /* 0x001fca00078ec0ff */
[----:B------:R-:W-:Y:S02]  /*15120*/  IMAD.IADD R7, R3, 0x1, R5 ;  /* 0x0000000103077824 */ /* 0x000fe400078e0205 */
[----:B------:R-:W-:-:S03]  /*15130*/  IMAD.MOV.U32 R5, RZ, RZ, RZ ;  /* 0x000000ffff057224 */ /* 0x000fc600078e00ff */
[----:B------:R-:W-:-:S13]  /*15140*/  ISETP.GE.OR P6, PT, R7, R2, !P0 ;  /* 0x000000020700720c */ /* 0x000fda00047c6670 */
[----:B-1----:R-:W0:Y:S02]  /*15150*/  @!P6 LDC.64 R2, c[0x0][0xc80] ;  /* 0x00032000ff02eb82 */ /* 0x002e240000000a00 */
[----:B0-----:R-:W-:-:S05]  /*15160*/  @!P6 IMAD.WIDE R2, R7, 0x4, R2 ;  /* 0x000000040702e825 */ /* 0x001fca00078e0202 */
[----:B------:R0:W2:Y:S02]  /*15170*/  @!P6 LDG.E R5, desc[UR4][R2.64] ;  /* 0x000000040205e981 */ /* 0x0000a4000c1e1900 */
[----:B0-----:R-:W0:Y:S02]  /*15180*/  @!P6 LDC.64 R2, c[0x0][0xc78] ;  /* 0x00031e00ff02eb82 */ /* 0x001e240000000a00 */
[----:B0-----:R-:W-:-:S04]  /*15190*/  @!P6 IMAD.WIDE R2, R7, 0x4, R2 ;  /* 0x000000040702e825 */ /* 0x001fc800078e0202 */
[----:B------:R-:W-:-:S06]  /*151a0*/  IMAD.MOV.U32 R7, RZ, RZ, RZ ;  /* 0x000000ffff077224 */ /* 0x000fcc00078e00ff */
[----:B------:R-:W2:Y:S01]  /*151b0*/  @!P6 LDG.E R7, desc[UR4][R2.64] ;  /* 0x000000040207e981 */ /* 0x000ea2000c1e1900 */
[----:B------:R-:W-:Y:S01]  /*151c0*/  UMOV UR4, 0xffffffff ;  /* 0xffffffff00047882 */ /* 0x000fe20000000000 */
[----:B--2---:R-:W-:Y:S02]  /*151d0*/  IMAD R2, R7, R5, RZ ;  /* 0x0000000507027224 */ /* 0x004fe400078e02ff */
[----:B------:R-:W-:Y:S05]  /*151e0*/  BRA.DIV UR4, `(.L_x_331) ;  /* 0x0000002204e07947 */ /* 0x000fea000b800000 */
        /* <DEDUP_REMOVED lines=16> */
.L_x_400:
[----:B------:R-:W-:Y:S02]  /*152f0*/  ULDC UR4, c[0x0][0xc38] ;  /* 0x00030e0000047ab9 */ /* 0x000fe40000000800 */
[----:B------:R-:W-:-:S04]  /*15300*/  IMAD.U32 R3, RZ, RZ, UR4 ;  /* 0x00000004ff037e24 */ /* 0x000fc8000f8e00ff */
[----:B-1----:R-:W-:-:S04]  /*15310*/  IMAD R9, R9, R3, RZ ;  /* 0x0000000309097224 */ /* 0x002fc800078e02ff */
[----:B------:R-:W-:-:S05]  /*15320*/  IMAD.IADD R4, R9, 0x1, R4 ;  /* 0x0000000109047824 */ /* 0x000fca00078e0204 */
[----:B------:R-:W-:-:S13]  /*15330*/  ISETP.GT.AND P6, PT, R4, R0, PT ;  /* 0x000000000400720c */ /* 0x000fda0003fc4270 */
[----:B------:R-:W-:Y:S05]  /*15340*/  @!P6 BRA `(.L_x_332) ;  /* 0xfffffffc0050e947 */ /* 0x000fea000383ffff */
.L_x_329:
[----:B------:R-:W-:Y:S01]  /*15350*/  IMAD.IADD R9, R4, 0x1, -R9 ;  /* 0x0000000104097824 */ /* 0x000fe200078e0a09 */
[----:B------:R-:W-:-:S03]  /*15360*/  UMOV UR4, 0xffffffff ;  /* 0xffffffff00047882 */ /* 0x000fc60000000000 */
[----:B------:R-:W-:-:S05]  /*15370*/  IMAD R4, R2, R3, R9 ;  /* 0x0000000302047224 */ /* 0x000fca00078e0209 */
[----:B------:R-:W-:Y:S01]  /*15380*/  ISETP.GT.AND P6, PT, R4, R0, PT ;  /* 0x000000000400720c */ /* 0x000fe20003fc4270 */
[----:B------:R-:W-:-:S12]  /*15390*/  BRA.DIV UR4, `(.L_x_333) ;  /* 0x00000026044c7947 */ /* 0x000fd8000b800000 */
[----:B------:R-:W-:-:S04]  /*153a0*/  VOTE.ANY R8, PT, !P6 ;  /* 0x0000000000087806 */ /* 0x000fc800070e0100 */
[----:B------:R-:W1:Y:S02]  /*153b0*/  POPC R4, R8 ;  /* 0x0000000800047309 */ /* 0x000e640000000000 */
[----:B-1----:R1:W2:Y:S04]  /*153c0*/  SHFL.IDX PT, R5, R5, R4, 0x1f ;  /* 0x00001f0405057589 */ /* 0x0022a800000e0000 */
[----:B------:R1:W3:Y:S02]  /*153d0*/  SHFL.IDX PT, R7, R7, R4, 0x1f ;  /* 0x00001f0407077589 */ /* 0x0002e400000e0000 */
.L_x_405:
[----:B------:R-:W-:-:S13]  /*153e0*/  ISETP.NE.AND P0, PT, R8, RZ, PT ;  /* 0x000000ff0800720c */ /* 0x000fda0003f05270 */
[----:B------:R-:W-:Y:S05]  /*153f0*/  @!P0 BRA `(.L_x_334) ;  /* 0x0000000000148947 */ /* 0x000fea0003800000 */
[----:B------:R-:W-:Y:S01]  /*15400*/  UMOV UR4, 0xffffffff ;  /* 0xffffffff00047882 */ /* 0x000fe20000000000 */
[----:B------:R-:W-:Y:S02]  /*15410*/  VIADD R12, R4, 0xffffffff ;  /* 0xffffffff040c7836 */ /* 0x000fe40000000000 */
[----:B------:R-:W-:Y:S05]  /*15420*/  BRA.DIV UR4, `(.L_x_335) ;  /* 0x0000002604847947 */ /* 0x000fea000b800000 */
[----:B0-----:R0:W4:Y:S02]  /*15430*/  SHFL.IDX PT, R2, R2, R12, 0x1f ;  /* 0x00001f0c02027589 */ /* 0x00112400000e0000 */
.L_x_408:
[----:B----4-:R-:W-:-:S07]  /*15440*/  IMAD.MOV.U32 R6, RZ, RZ, R2 ;  /* 0x000000ffff067224 */ /* 0x010fce00078e0002 */
.L_x_334:
[----:B------:R-:W4:Y:S01]  /*15450*/  LDL.LU R10, [R1+0xc] ;  /* 0x00000c00010a7983 */ /* 0x000f220000300800 */
[----:B------:R-:W-:Y:S01]  /*15460*/  IMAD R9, R6, R3, R9 ;  /* 0x0000000306097224 */ /* 0x000fe200078e0209 */
[----:B--2---:R-:W-:-:S03]  /*15470*/  IABS R6, R5 ;  /* 0x0000000500067213 */ /* 0x004fc60000000000 */
[----:B------:R-:W-:Y:S01]  /*15480*/  IMAD.IADD R0, R0, 0x1, -R9 ;  /* 0x0000000100007824 */ /* 0x000fe200078e0a09 */
[----:B0-----:R-:W0:Y:S01]  /*15490*/  I2F.RP R2, R6 ;  /* 0x0000000600027306 */ /* 0x001e220000209400 */
[----:B------:R2:W-:Y:S02]  /*154a0*/  STL [R1], R9 ;  /* 0x0000000901007387 */ /* 0x0005e40000100800 */
[----:B--2---:R-:W-:-:S05]  /*154b0*/  IABS R9, R5 ;  /* 0x0000000500097213 */ /* 0x004fca0000000000 */
[----:B0-----:R-:W0:Y:S01]  /*154c0*/  MUFU.RCP R2, R2 ;  /* 0x0000000200027308 */ /* 0x001e220000001000 */
[----:B------:R-:W-:Y:S02]  /*154d0*/  IMAD.MOV R9, RZ, RZ, -R9 ;  /* 0x000000ffff097224 */ /* 0x000fe400078e0a09 */
[----:B0-----:R-:W-:-:S05]  /*154e0*/  VIADD R2, R2, 0xffffffe ;  /* 0x0ffffffe02027836 */ /* 0x001fca0000000000 */
[----:B------:R-:W0:Y:S02]  /*154f0*/  F2I.FTZ.U32.TRUNC.NTZ R3, R2 ;  /* 0x0000000200037305 */ /* 0x000e24000021f000 */
[----:B0-----:R-:W-:-:S04]  /*15500*/  IMAD.MOV R2, RZ, RZ, -R3 ;  /* 0x000000ffff027224 */ /* 0x001fc800078e0a03 */
[----:B------:R-:W-:Y:S02]  /*15510*/  IMAD R8, R2, R6, RZ ;  /* 0x0000000602087224 */ /* 0x000fe400078e02ff */
[----:B------:R-:W-:-:S04]  /*15520*/  IMAD.MOV.U32 R2, RZ, RZ, RZ ;  /* 0x000000ffff027224 */ /* 0x000fc800078e00ff */
[----:B------:R-:W-:Y:S01]  /*15530*/  IMAD.HI.U32 R2, R3, R8, R2 ;  /* 0x0000000803027227 */ /* 0x000fe200078e0002 */
[----:B------:R-:W-:-:S05]  /*15540*/  IABS R3, R0 ;  /* 0x0000000000037213 */ /* 0x000fca0000000000 */
[----:B------:R-:W-:-:S04]  /*15550*/  IMAD.HI.U32 R8, R2, R3, RZ ;  /* 0x0000000302087227 */ /* 0x000fc800078e00ff */
[----:B------:R-:W-:-:S05]  /*15560*/  IMAD R3, R8, R9, R3 ;  /* 0x0000000908037224 */ /* 0x000fca00078e0203 */
[----:B------:R-:W-:-:S13]  /*15570*/  ISETP.GT.U32.AND P1, PT, R6, R3, PT ;  /* 0x000000030600720c */ /* 0x000fda0003f24070 */
[----:B------:R-:W-:Y:S02]  /*15580*/  @!P1 IMAD.IADD R3, R3, 0x1, -R6 ;  /* 0x0000000103039824 */ /* 0x000fe400078e0a06 */
[----:B------:R-:W-:Y:S01]  /*15590*/  @!P1 VIADD R8, R8, 0x1 ;  /* 0x0000000108089836 */ /* 0x000fe20000000000 */
[----:B------:R-:W-:Y:S02]  /*155a0*/  ISETP.NE.AND P1, PT, R5, RZ, PT ;  /* 0x000000ff0500720c */ /* 0x000fe40003f25270 */
[----:B------:R-:W-:Y:S02]  /*155b0*/  ISETP.GE.U32.AND P0, PT, R3, R6, PT ;  /* 0x000000060300720c */ /* 0x000fe40003f06070 */
[----:B---3--:R-:W-:-:S04]  /*155c0*/  IABS R6, R7 ;  /* 0x0000000700067213 */ /* 0x008fc80000000000 */
[----:B------:R-:W0:Y:S07]  /*155d0*/  I2F.RP R2, R6 ;  /* 0x0000000600027306 */ /* 0x000e2e0000209400 */
[----:B------:R-:W-:Y:S01]  /*155e0*/  @P0 VIADD R8, R8, 0x1 ;  /* 0x0000000108080836 */ /* 0x000fe20000000000 */
[----:B0-----:R-:W0:Y:S02]  /*155f0*/  MUFU.RCP R2, R2 ;  /* 0x0000000200027308 */ /* 0x001e240000001000 */
[----:B0-----:R-:W-:-:S06]  /*15600*/  VIADD R2, R2, 0xffffffe ;  /* 0x0ffffffe02027836 */ /* 0x001fcc0000000000 */
[----:B------:R-:W0:Y:S02]  /*15610*/  F2I.FTZ.U32.TRUNC.NTZ R3, R2 ;  /* 0x0000000200037305 */ /* 0x000e24000021f000 */
[----:B0-----:R-:W-:-:S04]  /*15620*/  IMAD.MOV R2, RZ, RZ, -R3 ;  /* 0x000000ffff027224 */ /* 0x001fc800078e0a03 */
[----:B------:R-:W-:Y:S02]  /*15630*/  IMAD R9, R2, R6, RZ ;  /* 0x0000000602097224 */ /* 0x000fe400078e02ff */
[----:B------:R-:W-:-:S04]  /*15640*/  IMAD.MOV.U32 R2, RZ, RZ, RZ ;  /* 0x000000ffff027224 */ /* 0x000fc800078e00ff */
[----:B------:R-:W-:Y:S01]  /*15650*/  IMAD.HI.U32 R2, R3, R9, R2 ;  /* 0x0000000903027227 */ /* 0x000fe200078e0002 */
[----:B------:R-:W-:Y:S02]  /*15660*/  LOP3.LUT R3, R0, R5, RZ, 0x3c, !PT ;  /* 0x0000000500037212 */ /* 0x000fe400078e3cff */
[----:B------:R-:W-:Y:S02]  /*15670*/  IABS R9, R7 ;  /* 0x0000000700097213 */ /* 0x000fe40000000000 */
[----:B------:R-:W-:-:S03]  /*15680*/  ISETP.GE.AND P2, PT, R3, RZ, PT ;  /* 0x000000ff0300720c */ /* 0x000fc60003f46270 */
[----:B------:R-:W-:-:S10]  /*15690*/  IMAD.MOV R9, RZ, RZ, -R9 ;  /* 0x000000ffff097224 */ /* 0x000fd400078e0a09 */
[----:B------:R-:W-:Y:S01]  /*156a0*/  @!P2 IMAD.MOV R8, RZ, RZ, -R8 ;  /* 0x000000ffff08a224 */ /* 0x000fe200078e0a08 */
[----:B------:R-:W-:-:S04]  /*156b0*/  @!P1 LOP3.LUT R8, RZ, R5, RZ, 0x33, !PT ;  /* 0x00000005ff089212 */ /* 0x000fc800078e33ff */
[-C--:B------:R-:W-:Y:S01]  /*156c0*/  IABS R3, R8.reuse ;  /* 0x0000000800037213 */ /* 0x080fe20000000000 */
[----:B------:R-:W-:-:S04]  /*156d0*/  IMAD R5, R5, R8, RZ ;  /* 0x0000000805057224 */ /* 0x000fc800078e02ff */
[----:B------:R-:W-:-:S04]  /*156e0*/  IMAD.HI.U32 R2, R2, R3, RZ ;  /* 0x0000000302027227 */ /* 0x000fc800078e00ff */
[----:B------:R-:W-:-:S05]  /*156f0*/  IMAD R3, R2, R9, R3 ;  /* 0x0000000902037224 */ /* 0x000fca00078e0203 */
[----:B------:R-:W-:-:S13]  /*15700*/  ISETP.GT.U32.AND P1, PT, R6, R3, PT ;  /* 0x000000030600720c */ /* 0x000fda0003f24070 */
[----:B------:R-:W-:Y:S02]  /*15710*/  @!P1 IMAD.IADD R3, R3, 0x1, -R6 ;  /* 0x0000000103039824 */ /* 0x000fe400078e0a06 */
        /* <DEDUP_REMOVED lines=11> */
[----:B----4-:R-:W-:Y:S02]  /*157d0*/  IMAD.IADD R10, R4, 0x1, R10 ;  /* 0x00000001040a7824 */ /* 0x010fe400078e020a */
[----:B-1----:R-:W-:Y:S02]  /*157e0*/  IMAD.IADD R4, R0, 0x1, -R5 ;  /* 0x0000000100047824 */ /* 0x002fe400078e0a05 */
[----:B------:R-:W-:-:S05]  /*157f0*/  IMAD R0, R3, 0x10000, R2 ;  /* 0x0001000003007824 */ /* 0x000fca00078e0202 */
[----:B------:R0:W-:Y:S04]  /*15800*/  STL [R1+0x8], R0 ;  /* 0x0000080001007387 */ /* 0x0001e80000100800 */
[----:B------:R0:W-:Y:S04]  /*15810*/  STL [R1+0xc], R10 ;  /* 0x00000c0a01007387 */ /* 0x0001e80000100800 */
[----:B------:R0:W-:Y:S01]  /*15820*/  STL [R1+0x4], R4 ;  /* 0x0000040401007387 */ /* 0x0001e20000100800 */
[----:B------:R-:W-:Y:S05]  /*15830*/  BRA `(.L_x_336) ;  /* 0x0000000000287947 */ /* 0x000fea0003800000 */
.L_x_330:
[----:B------:R-:W-:Y:S01]  /*15840*/  UMOV UR4, URZ ;  /* 0x0000003f00047c82 */ /* 0x000fe20008000000 */
[----:B------:R-:W-:Y:S01]  /*15850*/  ULDC UR6, c[0x0][0xc3c] ;  /* 0x00030f0000067ab9 */ /* 0x000fe20000000800 */
[----:B------:R-:W-:Y:S01]  /*15860*/  UMOV UR5, URZ ;  /* 0x0000003f00057c82 */ /* 0x000fe20008000000 */
[----:B------:R0:W-:Y:S01]  /*15870*/  STL [R1], R0 ;  /* 0x0000000001007387 */ /* 0x0001e20000100800 */
[----:B------:R-:W-:Y:S02]  /*15880*/  IMAD.U32 R3, RZ, RZ, UR4 ;  /* 0x00000004ff037e24 */ /* 0x000fe4000f8e00ff */
[----:B------:R-:W-:-:S03]  /*15890*/  IMAD.U32 R2, RZ, RZ, UR5 ;  /* 0x00000005ff027e24 */ /* 0x000fc6000f8e00ff */
[----:B------:R1:W-:Y:S01]  /*158a0*/  STL [R1+0x4], R3 ;  /* 0x0000040301007387 */ /* 0x0003e20000100800 */
[----:B0-----:R-:W-:-:S05]  /*158b0*/  IMAD.U32 R0, RZ, RZ, UR6 ;  /* 0x00000006ff007e24 */ /* 0x001fca000f8e00ff */
[----:B------:R1:W-:Y:S04]  /*158c0*/  STL [R1+0xc], R0 ;  /* 0x00000c0001007387 */ /* 0x0003e80000100800 */
[----:B------:R1:W-:Y:S02]  /*158d0*/  STL [R1+0x8], R2 ;  /* 0x0000080201007387 */ /* 0x0003e40000100800 */
.L_x_336:
[----:B-1----:R-:W2:Y:S04]  /*158e0*/  LDL R3, [R1+0x8] ;  /* 0x0000080001037983 */ /* 0x002ea80000100800 */
[----:B------:R-:W3:Y:S04]  /*158f0*/  LDL R2, [R1+0xc] ;  /* 0x00000c0001027983 */ /* 0x000ee80000100800 */
[----:B0-----:R-:W4:Y:S04]  /*15900*/  LDL R4, [R1] ;  /* 0x0000000001047983 */ /* 0x001f280000100800 */
[----:B------:R-:W4:Y:S01]  /*15910*/  LDL R5, [R1+0x4] ;  /* 0x0000040001057983 */ /* 0x000f220000100800 */
[----:B------:R-:W-:Y:S05]  /*15920*/  WARPSYNC.ALL ;  /* 0x0000000000007948 */ /* 0x000fea0003800000 */
[----:B------:R-:W0:Y:S02]  /*15930*/  S2R R0, SR_TID.X ;  /* 0x0000000000007919 */ /* 0x000e240000002100 */
[----:B0-----:R-:W-:Y:S01]  /*15940*/  LOP3.LUT R0, R0, 0x1f, RZ, 0xc0, !PT ;  /* 0x0000001f00007812 */ /* 0x001fe200078ec0ff */
[----:B------:R-:W-:Y:S03]  /*15950*/  BAR.SYNC.DEFER_BLOCKING 0x4, 0x180 ;  /* 0x0106000000007b1d */ /* 0x000fe60000010000 */
[----:B------:R-:W-:-:S13]  /*15960*/  ISETP.NE.AND P0, PT, R0, RZ, PT ;  /* 0x000000ff0000720c */ /* 0x000fda0003f05270 */
[----:B------:R-:W-:Y:S01]  /*15970*/  @!P0 MOV R0, 0x400 ;  /* 0x0000040000008802 */ /* 0x000fe20000000f00 */
[----:B--2---:R-:W-:Y:S02]  /*15980*/  IMAD.MOV.U32 R6, RZ, RZ, R3 ;  /* 0x000000ffff067224 */ /* 0x004fe400078e0003 */
[----:B------:R-:W0:Y:S01]  /*15990*/  @!P0 S2R R3, SR_CgaCtaId ;  /* 0x0000000000038919 */ /* 0x000e220000008800 */
[----:B---3--:R-:W-:Y:S01]  /*159a0*/  IMAD.MOV.U32 R7, RZ, RZ, R2 ;  /* 0x000000ffff077224 */ /* 0x008fe200078e0002 */
[----:B0-----:R-:W-:-:S05]  /*159b0*/  @!P0 LEA R18, R3, R0, 0x18 ;  /* 0x0000000003128211 */ /* 0x001fca00078ec0ff */
[----:B----4-:R0:W-:Y:S01]  /*159c0*/  @!P0 STS.128 [R18+0x368d0], R4 ;  /* 0x0368d00412008388 */ /* 0x0101e20000000c00 */
[----:B------:R-:W-:Y:S06]  /*159d0*/  BAR.ARV 0x5, 0x180 ;  /* 0x0146000000007b1d */ /* 0x000fec0000002000 */
.L_x_327:
[----:B------:R-:W2:Y:S01]  /*159e0*/  LDL R0, [R1+0xc] ;  /* 0x00000c0001007983 */ /* 0x000ea20000100800 */
[----:B------:R-:W-:Y:S02]  /*159f0*/  ULDC UR4, c[0x0][0xc3c] ;  /* 0x00030f0000047ab9 */ /* 0x000fe40000000800 */
[----:B--2---:R-:W-:-:S13]  /*15a00*/  ISETP.GE.AND P0, PT, R0, UR4, PT ;  /* 0x0000000400007c0c */ /* 0x004fda000bf06270 */
[----:B------:R-:W-:Y:S05]  /*15a10*/  @!P0 BRA `(.L_x_337) ;  /* 0xffffffa400308947 */ /* 0x000fea000383ffff */
[----:B------:R-:W-:Y:S05]  /*15a20*/  BSYNC B8 ;  /* 0x0000000000087941 */ /* 0x000fea0003800000 */
.L_x_231:
[----:B-1----:R-:W3:Y:S01]  /*15a30*/  LDL.LU R0, [R1+0x48] ;  /* 0x0000480001007983 */ /* 0x002ee20000300800 */
[----:B------:R-:W-:Y:S01]  /*15a40*/  BSSY B0, `(.L_x_338) ;  /* 0x000000b000007945 */ /* 0x000fe20003800000 */
[----:B0-2---:R-:W0:Y:S01]  /*15a50*/  S2R R5, SR_CgaCtaId ;  /* 0x0000000000057919 */ /* 0x005e220000008800 */
[----:B---3--:R-:W-:-:S05]  /*15a60*/  VIADD R0, R0, 0x1 ;  /* 0x0000000100007836 */ /* 0x008fca0000000000 */
[----:B------:R-:W-:-:S04]  /*15a70*/  LEA.HI R2, R0, R0, RZ, 0x1 ;  /* 0x0000000000027211 */ /* 0x000fc800078f08ff */
[----:B------:R-:W-:-:S05]  /*15a80*/  LOP3.LUT R3, R2, 0xfffffffe, RZ, 0xc0, !PT ;  /* 0xfffffffe02037812 */ /* 0x000fca00078ec0ff */
[----:B------:R-:W-:Y:S01]  /*15a90*/  IMAD.IADD R3, R0, 0x1, -R3 ;  /* 0x0000000100037824 */ /* 0x000fe200078e0a03 */
[----:B------:R-:W-:-:S04]  /*15aa0*/  MOV R0, 0x400 ;  /* 0x0000040000007802 */ /* 0x000fc80000000f00 */
[----:B0-----:R-:W-:Y:S02]  /*15ab0*/  LEA R0, R5, R0, 0x18 ;  /* 0x0000000005007211 */ /* 0x001fe400078ec0ff */
[----:B------:R-:W-:-:S04]  /*15ac0*/  SHF.L.U32 R3, R3, 0x1f, RZ ;  /* 0x0000001f03037819 */ /* 0x000fc800000006ff */
[----:B------:R-:W0:Y:S02]  /*15ad0*/  SYNCS.PHASECHK.TRANS64.TRYWAIT P0, [R0+URZ+0x36820], R3 ;  /* 0x03682003000075a7 */ /* 0x000e24000800017f */
[----:B0-----:R-:W-:Y:S05]  /*15ae0*/  @!P0 BRA `(.L_x_339) ;  /* 0x0000001c00fc8947 */ /* 0x001fea0003800000 */
.L_x_409:
[----:B------:R-:W-:Y:S05]  /*15af0*/  BSYNC B0 ;  /* 0x0000000000007941 */ /* 0x000fea0003800000 */
.L_x_338:
[----:B------:R-:W-:-:S03]  /*15b00*/  UMOV UR4, 0xffffffff ;  /* 0xffffffff00047882 */ /* 0x000fc60000000000 */
[----:B------:R-:W-:Y:S05]  /*15b10*/  BRA.DIV UR4, `(.L_x_340) ;  /* 0x0000002204047947 */ /* 0x000fea000b800000 */
[----:B------:R-:W1:Y:S02]  /*15b20*/  S2R R2, SR_TID.X ;  /* 0x0000000000027919 */ /* 0x000e640000002100 */
[----:B-1----:R-:W-:-:S04]  /*15b30*/  SHF.R.U32.HI R2, RZ, 0x5, R2 ;  /* 0x00000005ff027819 */ /* 0x002fc80000011602 */
[----:B------:R-:W-:-:S05]  /*15b40*/  LOP3.LUT R2, R2, 0x3, RZ, 0xc0, !PT ;  /* 0x0000000302027812 */ /* 0x000fca00078ec0ff */
[----:B------:R1:W2:Y:S02]  /*15b50*/  SHFL.IDX PT, R14, R2, RZ, 0x1f ;  /* 0x00001fff020e7589 */ /* 0x0002a400000e0000 */
.L_x_412:
[----:B--2---:R-:W-:Y:S01]  /*15b60*/  ISETP.NE.AND P0, PT, R14, RZ, PT ;  /* 0x000000ff0e00720c */ /* 0x004fe20003f05270 */
[----:B------:R-:W-:-:S12]  /*15b70*/  BSSY B0, `(.L_x_341) ;  /* 0x0000027000007945 */ /* 0x000fd80003800000 */
[----:B------:R-:W-:Y:S05]  /*15b80*/  @P0 BRA `(.L_x_342) ;  /* 0x0000000000940947 */ /* 0x000fea0003800000 */
[----:B------:R-:W-:-:S03]  /*15b90*/  UMOV UR4, 0xffffffff ;  /* 0xffffffff00047882 */ /* 0x000fc60000000000 */
[----:B------:R-:W-:Y:S05]  /*15ba0*/  BRA.DIV UR4, `(.L_x_343) ;  /* 0x0000002204147947 */ /* 0x000fea000b800000 */
[----:B------:R-:W-:-:S13]  /*15bb0*/  ELECT P6, URZ, PT ;  /* 0x00000000003f782f */ /* 0x000fda00038c0000 */
.L_x_415:
[----:B------:R-:W-:Y:S05]  /*15bc0*/  @!P6 BRA `(.L_x_342) ;  /* 0x000000000084e947 */ /* 0x000fea0003800000 */
[----:B-1----:R-:W2:Y:S02]  /*15bd0*/  LDL R2, [R1+0x64] ;  /* 0x0000640001027983 */ /* 0x002ea40000100800 */
[----:B--2---:R-:W-:-:S13]  /*15be0*/  R2UR UR4, R2 ;  /* 0x00000000020472ca */ /* 0x004fda00000e0000 */
[----:B------:R-:W-:-:S06]  /*15bf0*/  ULOP3.LUT UR4, UR4, 0x2, URZ, 0xfc, !UPT ;  /* 0x0000000204047892 */ /* 0x000fcc000f8efc3f */
[----:B------:R-:W-:-:S05]  /*15c00*/  IMAD.U32 R2, RZ, RZ, UR4 ;  /* 0x00000004ff027e24 */ /* 0x000fca000f8e00ff */
[----:B------:R-:W-:-:S13]  /*15c10*/  ISETP.NE.AND P2, PT, R2, 0x3, PT ;  /* 0x000000030200780c */ /* 0x000fda0003f45270 */
[----:B------:R-:W-:Y:S05]  /*15c20*/  @!P2 BRA `(.L_x_344) ;  /* 0x000000000004a947 */ /* 0x000fea0003800000 */
[----:B------:R-:W-:Y:S01]  /*15c30*/  BPT.TRAP 0x1 ;  /* 0x000000040000795c */ /* 0x000fe20000300000 */
.L_x_344:
[----:B------:R-:W2:Y:S01]  /*15c40*/  LDL.LU R7, [R1+0x14] ;  /* 0x0000140001077983 */ /* 0x000ea20000300800 */
[----:B------:R-:W-:Y:S02]  /*15c50*/  VIADD R2, R0, 0x36840 ;  /* 0x0003684000027836 */ /* 0x000fe40000000000 */
[C---:B0-----:R-:W-:Y:S02]  /*15c60*/  VIADD R3, R19.reuse, 0x1 ;  /* 0x0000000113037836 */ /* 0x041fe40000000000 */
[----:B------:R-:W-:-:S03]  /*15c70*/  IMAD R6, R19, 0x8, R2 ;  /* 0x0000000813067824 */ /* 0x000fc600078e0202 */
[----:B------:R-:W-:-:S04]  /*15c80*/  ISETP.NE.AND P1, PT, R3, 0x2, PT ;  /* 0x000000020300780c */ /* 0x000fc80003f25270 */
[----:B------:R-:W-:Y:S02]  /*15c90*/  SEL R4, RZ, 0x1, P1 ;  /* 0x00000001ff047807 */ /* 0x000fe40000800000 */
[----:B------:R-:W-:Y:S02]  /*15ca0*/  SEL R3, R3, RZ, P1 ;  /* 0x000000ff03037207 */ /* 0x000fe40000800000 */
[C---:B--2---:R-:W-:Y:S02]  /*15cb0*/  SHF.L.U32 R5, R7.reuse, 0x1f, RZ ;  /* 0x0000001f07057819 */ /* 0x044fe400000006ff */
[----:B------:R-:W-:Y:S01]  /*15cc0*/  LOP3.LUT R4, R7, R4, RZ, 0x3c, !PT ;  /* 0x0000000407047212 */ /* 0x000fe200078e3cff */
[----:B------:R-:W-:Y:S01]  /*15cd0*/  IMAD R7, R3, 0x8, R2 ;  /* 0x0000000803077824 */ /* 0x000fe200078e0202 */
[----:B------:R-:W0:Y:S02]  /*15ce0*/  SYNCS.PHASECHK.TRANS64.TRYWAIT P0, [R6+URZ], R5 ;  /* 0x00000005060075a7 */ /* 0x000e24000800017f */
[----:B------:R-:W-:Y:S01]  /*15cf0*/  SHF.L.U32 R2, R4, 0x1f, RZ ;  /* 0x0000001f04027819 */ /* 0x000fe200000006ff */
[----:B0-----:R-:W-:Y:S06]  /*15d00*/  @!P0 BRA `(.L_x_345) ;  /* 0x0000001c00dc8947 */ /* 0x001fec0003800000 */
.L_x_416:
[----:B------:R-:W1:Y:S02]  /*15d10*/  SYNCS.PHASECHK.TRANS64.TRYWAIT P0, [R7+URZ], R2 ;  /* 0x00000002070075a7 */ /* 0x000e64000800017f */
[----:B-1----:R-:W-:Y:S05]  /*15d20*/  @!P0 BRA `(.L_x_346) ;  /* 0x0000001c00e88947 */ /* 0x002fea0003800000 */
.L_x_417:
[----:B------:R-:W-:Y:S05]  /*15d30*/  @!P2 BRA `(.L_x_347) ;  /* 0x000000000004a947 */ /* 0x000fea0003800000 */
[----:B------:R-:W-:Y:S01]  /*15d40*/  BPT.TRAP 0x1 ;  /* 0x000000040000795c */ /* 0x000fe20000300000 */
.L_x_347:
[----:B------:R-:W-:-:S04]  /*15d50*/  VIADD R0, R0, 0x36860 ;  /* 0x0003686000007836 */ /* 0x000fc80000000000 */
[----:B------:R-:W-:-:S04]  /*15d60*/  IMAD R4, R19, 0x8, R0 ;  /* 0x0000000813047824 */ /* 0x000fc800078e0200 */
[----:B------:R-:W2:Y:S02]  /*15d70*/  SYNCS.PHASECHK.TRANS64.TRYWAIT P0, [R4+URZ], R5 ;  /* 0x00000005040075a7 */ /* 0x000ea4000800017f */
[----:B--2---:R-:W-:Y:S05]  /*15d80*/  @!P0 BRA `(.L_x_348) ;  /* 0x0000001c00e48947 */ /* 0x004fea0003800000 */
.L_x_418:
[----:B------:R-:W-:-:S07]  /*15d90*/  IMAD R3, R3, 0x8, R0 ;  /* 0x0000000803037824 */ /* 0x000fce00078e0200 */
.L_x_349:
[----:B---3--:R3:W4:Y:S02]  /*15da0*/  SYNCS.PHASECHK.TRANS64.TRYWAIT P0, [R3+URZ], R2 ;  /* 0x00000002030075a7 */ /* 0x008724000800017f */
[----:B----4-:R-:W-:Y:S05]  /*15db0*/  @!P0 NANOSLEEP.SYNCS 0x989680 ;  /* 0x009896800000895d */ /* 0x010fea0003900000 */
[----:B------:R-:W4:Y:S02]  /*15dc0*/  @!P0 SYNCS.PHASECHK.TRANS64 P0, [R3+URZ], R2 ;  /* 0x00000002030085a7 */ /* 0x000f24000800007f */
[----:B----4-:R-:W-:Y:S05]  /*15dd0*/  @!P0 BRA `(.L_x_349) ;  /* 0xfffffffc00f08947 */ /* 0x010fea000383ffff */
.L_x_342:
[----:B------:R-:W-:Y:S05]  /*15de0*/  BSYNC B0 ;  /* 0x0000000000007941 */ /* 0x000fea0003800000 */
.L_x_341:
[----:B------:R-:W-:Y:S05]  /*15df0*/  EXIT ;  /* 0x000000000000794d */ /* 0x000fea0003800000 */
.L_x_182:
[----:B0-----:R0:W1:Y:S02]  /*15e00*/  SYNCS.PHASECHK.TRANS64.TRYWAIT P1, [R4+URZ+0x36800], R3 ;  /* 0x03680003040075a7 */ /* 0x001064000802017f */
[----:B-1----:R-:W-:Y:S05]  /*15e10*/  @!P1 NANOSLEEP.SYNCS 0x989680 ;  /* 0x009896800000995d */ /* 0x002fea0003900000 */
[----:B------:R-:W1:Y:S02]  /*15e20*/  @!P1 SYNCS.PHASECHK.TRANS64 P1, [R4+URZ+0x36800], R3 ;  /* 0x03680003040095a7 */ /* 0x000e64000802007f */
[----:B-1----:R-:W-:Y:S05]  /*15e30*/  @!P1 BRA `(.L_x_182) ;  /* 0xfffffffc00f09947 */ /* 0x002fea000383ffff */
[----:B------:R-:W-:Y:S05]  /*15e40*/  BRA `(.L_x_350) ;  /* 0xfffffec0002c7947 */ /* 0x000fea000383ffff */
.L_x_186:
[----:B-1----:R1:W2:Y:S02]  /*15e50*/  SYNCS.PHASECHK.TRANS64.TRYWAIT P2, [R0+URZ+0x36830], R3 ;  /* 0x03683003000075a7 */ /* 0x0022a4000804017f */
[----:B--2---:R-:W-:Y:S05]  /*15e60*/  @!P2 NANOSLEEP.SYNCS 0x989680 ;  /* 0x009896800000a95d */ /* 0x004fea0003900000 */
[----:B------:R-:W2:Y:S02]  /*15e70*/  @!P2 SYNCS.PHASECHK.TRANS64 P2, [R0+URZ+0x36830], R3 ;  /* 0x036830030000a5a7 */ /* 0x000ea4000804007f */
[----:B--2---:R-:W-:Y:S05]  /*15e80*/  @!P2 BRA `(.L_x_186) ;  /* 0xfffffffc00f0a947 */ /* 0x004fea000383ffff */
[----:B------:R-:W-:Y:S05]  /*15e90*/  BRA `(.L_x_185) ;  /* 0xfffffec000507947 */ /* 0x000fea000383ffff */
.L_x_191:
[----:B-1----:R-:W-:-:S04]  /*15ea0*/  IMAD.U32 R3, RZ, RZ, UR60 ;  /* 0x0000003cff037e24 */ /* 0x002fc8000f8e00ff */
[----:B------:R1:W2:Y:S03]  /*15eb0*/  SYNCS.PHASECHK.TRANS64.TRYWAIT P2, [R3+URZ+0x36830], R2 ;  /* 0x03683002030075a7 */ /* 0x0002a6000804017f */
[----:B--2---:R-:W-:Y:S05]  /*15ec0*/  @!P2 NANOSLEEP.SYNCS 0x989680 ;  /* 0x009896800000a95d */ /* 0x004fea0003900000 */
[----:B------:R-:W2:Y:S02]  /*15ed0*/  @!P2 SYNCS.PHASECHK.TRANS64 P2, [R3+URZ+0x36830], R2 ;  /* 0x036830020300a5a7 */ /* 0x000ea4000804007f */
[----:B--2---:R-:W-:Y:S05]  /*15ee0*/  @!P2 BRA `(.L_x_191) ;  /* 0xfffffffc00eca947 */ /* 0x004fea000383ffff */
[----:B------:R-:W-:Y:S05]  /*15ef0*/  BRA `(.L_x_190) ;  /* 0xffffff0400307947 */ /* 0x000fea000383ffff */
.L_x_195:
[----:B-1----:R-:W-:-:S04]  /*15f00*/  IMAD.U32 R2, RZ, RZ, UR10 ;  /* 0x0000000aff027e24 */ /* 0x002fc8000f8e00ff */
[----:B------:R1:W2:Y:S03]  /*15f10*/  SYNCS.PHASECHK.TRANS64.TRYWAIT P2, [R2+URZ+0x36850], R0 ;  /* 0x03685000020075a7 */ /* 0x0002a6000804017f */
[----:B--2---:R-:W-:Y:S05]  /*15f20*/  @!P2 NANOSLEEP.SYNCS 0x989680 ;  /* 0x009896800000a95d */ /* 0x004fea0003900000 */
[----:B------:R-:W2:Y:S02]  /*15f30*/  @!P2 SYNCS.PHASECHK.TRANS64 P2, [R2+URZ+0x36850], R0 ;  /* 0x036850000200a5a7 */ /* 0x000ea4000804007f */
[----:B--2---:R-:W-:Y:S05]  /*15f40*/  @!P2 BRA `(.L_x_195) ;  /* 0xfffffffc00eca947 */ /* 0x004fea000383ffff */
[----:B------:R-:W-:Y:S05]  /*15f50*/  BRA `(.L_x_194) ;  /* 0xffffff2c00087947 */ /* 0x000fea000383ffff */
.L_x_200:
[----:B-1----:R1:W2:Y:S02]  /*15f60*/  SYNCS.PHASECHK.TRANS64.TRYWAIT P0, [R13+URZ+0x36850], R0 ;  /* 0x036850000d0075a7 */ /* 0x0022a4000800017f */
[----:B--2---:R-:W-:Y:S05]  /*15f70*/  @!P0 NANOSLEEP.SYNCS 0x989680 ;  /* 0x009896800000895d */ /* 0x004fea0003900000 */
[----:B------:R-:W2:Y:S02]  /*15f80*/  @!P0 SYNCS.PHASECHK.TRANS64 P0, [R13+URZ+0x36850], R0 ;  /* 0x036850000d0085a7 */ /* 0x000ea4000800007f */
[----:B--2---:R-:W-:Y:S05]  /*15f90*/  @!P0 BRA `(.L_x_200) ;  /* 0xfffffffc00f08947 */ /* 0x004fea000383ffff */
[----:B------:R-:W-:Y:S05]  /*15fa0*/  BRA `(.L_x_199) ;  /* 0xffffff4400b87947 */ /* 0x000fea000383ffff */
.L_x_245:
[----:B------:R-:W0:Y:S01]  /*15fb0*/  S2R R4, SR_TID.X ;  /* 0x0000000000047919 */ /* 0x000e220000002100 */
[----:B------:R-:W-:Y:S01]  /*15fc0*/  BSSY B0, `(.L_x_351) ;  /* 0x000000a000007945 */ /* 0x000fe20003800000 */
[----:B------:R-:W-:Y:S02]  /*15fd0*/  IMAD.MOV.U32 R12, RZ, RZ, RZ ;  /* 0x000000ffff0c7224 */ /* 0x000fe400078e00ff */
[----:B--2---:R-:W-:Y:S02]  /*15fe0*/  IMAD.MOV.U32 R11, RZ, RZ, 0x1f ;  /* 0x0000001fff0b7424 */ /* 0x004fe400078e00ff */
[----:B------:R-:W-:Y:S01]  /*15ff0*/  IMAD.MOV.U32 R15, RZ, RZ, -0x1 ;  /* 0xffffffffff0f7424 */ /* 0x000fe200078e00ff */
[----:B0-----:R-:W-:-:S04]  /*16000*/  SHF.R.U32.HI R4, RZ, 0x5, R4 ;  /* 0x00000005ff047819 */ /* 0x001fc80000011604 */
[----:B------:R-:W-:-:S05]  /*16010*/  LOP3.LUT R4, R4, 0x3, RZ, 0xc0, !PT ;  /* 0x0000000304047812 */ /* 0x000fca00078ec0ff */
[----:B------:R-:W-:-:S07]  /*16020*/  IMAD.MOV.U32 R13, RZ, RZ, R4 ;  /* 0x000000ffff0d7224 */ /* 0x000fce00078e0004 */
[----:B------:R-:W-:Y:S05]  /*16030*/  WARPSYNC.COLLECTIVE R15, `(.L_x_352) ;  /* 0x000000000f087348 */ /* 0x000fea0003c00000 */
[----:B------:R0:W1:Y:S02]  /*16040*/  SHFL.IDX P6, R14, R13, R12, R11 ;  /* 0x0000000c0d0e7389 */ /* 0x00006400000c000b */
[----:B01----:R-:W-:Y:S01]  /*16050*/  ENDCOLLECTIVE ;  /* 0x000000000000791b */ /* 0x003fe20003800000 */
.L_x_352:
[----:B------:R-:W-:Y:S05]  /*16060*/  BSYNC B0 ;  /* 0x0000000000007941 */ /* 0x000fea0003800000 */
.L_x_351:
[----:B------:R-:W-:Y:S05]  /*16070*/  BRA `(.L_x_353) ;  /* 0xffffffac00587947 */ /* 0x000fea000383ffff */
.L_x_247:
[----:B------:R-:W-:Y:S01]  /*16080*/  BSSY B0, `(.L_x_354) ;  /* 0x0000006000007945 */ /* 0x000fe20003800000 */
[----:B------:R-:W-:-:S07]  /*16090*/  IMAD.MOV.U32 R15, RZ, RZ, -0x1 ;  /* 0xffffffffff0f7424 */ /* 0x000fce00078e00ff */
[----:B0-2---:R-:W-:Y:S05]  /*160a0*/  WARPSYNC.COLLECTIVE R15, `(.L_x_355) ;  /* 0x000000000f0c7348 */ /* 0x005fea0003c00000 */
[----:B------:R-:W-:Y:S02]  /*160b0*/  ELECT P6, UR62, PT ;  /* 0x00000000003e782f */ /* 0x000fe400038c0000 */
[----:B------:R-:W-:Y:S01]  /*160c0*/  MOV R14, UR62 ;  /* 0x0000003e000e7c02 */ /* 0x000fe20008000f00 */
[----:B0-2---:R-:W-:Y:S10]  /*160d0*/  ENDCOLLECTIVE ;  /* 0x000000000000791b */ /* 0x005ff40003800000 */
.L_x_355:
[----:B------:R-:W-:Y:S05]  /*160e0*/  BSYNC B0 ;  /* 0x0000000000007941 */ /* 0x000fea0003800000 */
.L_x_354:
[----:B------:R-:W-:Y:S05]  /*160f0*/  BRA `(.L_x_356) ;  /* 0xffffffac00647947 */ /* 0x000fea000383ffff */
.L_x_249:
[----:B0-----:R0:W1:Y:S02]  /*16100*/  SYNCS.PHASECHK.TRANS64.TRYWAIT P0, [R0+URZ+0x36840], R2 ;  /* 0x03684002000075a7 */ /* 0x001064000800017f */
[----:B-1----:R-:W-:Y:S05]  /*16110*/  @!P0 NANOSLEEP.SYNCS 0x989680 ;  /* 0x009896800000895d */ /* 0x002fea0003900000 */
[----:B------:R-:W1:Y:S02]  /*16120*/  @!P0 SYNCS.PHASECHK.TRANS64 P0, [R0+URZ+0x36840], R2 ;  /* 0x03684002000085a7 */ /* 0x000e64000800007f */
[----:B-1----:R-:W-:Y:S05]  /*16130*/  @!P0 BRA `(.L_x_249) ;  /* 0xfffffffc00f08947 */ /* 0x002fea000383ffff */
[----:B------:R-:W-:Y:S05]  /*16140*/  BRA `(.L_x_357) ;  /* 0xffffffac00c87947 */ /* 0x000fea000383ffff */
.L_x_253:
[----:B------:R0:W5:Y:S01]  /*16150*/  LDL.LU R9, [R1+0x44] ;  /* 0x0000440001097983 */ /* 0x0001620000300800 */
[----:B------:R-:W-:Y:S02]  /*16160*/  IMAD.MOV.U32 R13, RZ, RZ, R3 ;  /* 0x000000ffff0d7224 */ /* 0x000fe400078e0003 */
[----:B------:R-:W-:Y:S01]  /*16170*/  IMAD.MOV.U32 R12, RZ, RZ, RZ ;  /* 0x000000ffff0c7224 */ /* 0x000fe200078e00ff */
[----:B------:R-:W1:Y:S01]  /*16180*/  S2R R0, SR_TID.X ;  /* 0x0000000000007919 */ /* 0x000e620000002100 */
[----:B------:R-:W-:Y:S02]  /*16190*/  IMAD.MOV.U32 R11, RZ, RZ, 0x181f ;  /* 0x0000181fff0b7424 */ /* 0x000fe400078e00ff */
[----:B------:R-:W-:-:S07]  /*161a0*/  IMAD.MOV.U32 R15, RZ, RZ, -0x1 ;  /* 0xffffffffff0f7424 */ /* 0x000fce00078e00ff */
[----:B01---5:R-:W-:Y:S05]  /*161b0*/  WARPSYNC.COLLECTIVE R15, `(.L_x_358) ;  /* 0x000000000f087348 */ /* 0x023fea0003c00000 */
[----:B------:R2:W3:Y:S02]  /*161c0*/  SHFL.IDX P6, R14, R13, R12, R11 ;  /* 0x0000000c0d0e7389 */ /* 0x0004e400000c000b */
[----:B0123-5:R-:W-:Y:S01]  /*161d0*/  ENDCOLLECTIVE ;  /* 0x000000000000791b */ /* 0x02ffe20003800000 */
.L_x_358:
[----:B------:R-:W-:Y:S02]  /*161e0*/  IMAD.MOV.U32 R13, RZ, RZ, R4 ;  /* 0x000000ffff0d7224 */ /* 0x000fe400078e0004 */
[----:B------:R-:W-:-:S07]  /*161f0*/  IMAD.MOV.U32 R6, RZ, RZ, R14 ;  /* 0x000000ffff067224 */ /* 0x000fce00078e000e */
[----:B------:R-:W-:Y:S05]  /*16200*/  WARPSYNC.COLLECTIVE R15, `(.L_x_359) ;  /* 0x000000000f087348 */ /* 0x000fea0003c00000 */
[----:B------:R0:W1:Y:S02]  /*16210*/  SHFL.IDX P6, R14, R13, R12, R11 ;  /* 0x0000000c0d0e7389 */ /* 0x00006400000c000b */
[----:B01----:R-:W-:Y:S01]  /*16220*/  ENDCOLLECTIVE ;  /* 0x000000000000791b */ /* 0x003fe20003800000 */
.L_x_359:
[----:B------:R-:W-:Y:S01]  /*16230*/  ULDC.64 UR4, c[0x0][0x208] ;  /* 0x0000820000047ab9 */ /* 0x000fe20000000a00 */
[----:B------:R-:W-:Y:S02]  /*16240*/  IMAD.MOV.U32 R13, RZ, RZ, R3 ;  /* 0x000000ffff0d7224 */ /* 0x000fe400078e0003 */
[----:B------:R-:W-:Y:S02]  /*16250*/  IMAD.MOV.U32 R12, RZ, RZ, 0x1 ;  /* 0x00000001ff0c7424 */ /* 0x000fe400078e00ff */
[----:B------:R-:W-:Y:S02]  /*16260*/  IMAD.MOV.U32 R7, RZ, RZ, R14 ;  /* 0x000000ffff077224 */ /* 0x000fe400078e000e */
[----:B------:R-:W-:Y:S02]  /*16270*/  IMAD R2, R9, R8, RZ ;  /* 0x0000000809027224 */ /* 0x000fe400078e02ff */
[----:B------:R-:W0:Y:S01]  /*16280*/  S2R R9, SR_TID.X ;  /* 0x0000000000097919 */ /* 0x000e220000002100 */
[----:B------:R-:W-:-:S05]  /*16290*/  IMAD.SHL.U32 R8, R0, 0x8, RZ ;  /* 0x0000000800087824 */ /* 0x000fca00078e00ff */
[----:B------:R-:W-:Y:S02]  /*162a0*/  LOP3.LUT R8, R8, 0x38, RZ, 0xc0, !PT ;  /* 0x0000003808087812 */ /* 0x000fe400078ec0ff */
[----:B0-----:R-:W-:-:S04]  /*162b0*/  LOP3.LUT R9, R9, 0x7f, RZ, 0xc0, !PT ;  /* 0x0000007f09097812 */ /* 0x001fc800078ec0ff */
[----:B------:R-:W-:-:S05]  /*162c0*/  SHF.R.U32.HI R9, RZ, 0x3, R9 ;  /* 0x00000003ff097819 */ /* 0x000fca0000011609 */
[----:B------:R-:W-:-:S04]  /*162d0*/  IMAD.IADD R0, R9, 0x1, R5 ;  /* 0x0000000109007824 */ /* 0x000fc800078e0205 */
[C---:B------:R-:W-:Y:S01]  /*162e0*/  VIADD R5, R0.reuse, 0x10 ;  /* 0x0000001000057836 */ /* 0x040fe20000000000 */
[----:B------:R-:W-:-:S13]  /*162f0*/  ISETP.GE.AND P3, PT, R0, R2, PT ;  /* 0x000000020000720c */ /* 0x000fda0003f66270 */
[----:B------:R-:W-:-:S05]  /*16300*/  @!P3 LEA R7, P5, R8, R7, 0x1 ;  /* 0x000000070807b211 */ /* 0x000fca00078a08ff */
[----:B------:R-:W-:-:S05]  /*16310*/  @!P3 IMAD.X R6, RZ, RZ, R6, P5 ;  /* 0x000000ffff06b224 */ /* 0x000fca00028e0606 */
[----:B------:R-:W-:-:S04]  /*16320*/  @!P3 LOP3.LUT R7, R7, R6, RZ, 0x3c, !PT ;  /* 0x000000060707b212 */ /* 0x000fc800078e3cff */
[----:B------:R-:W-:-:S04]  /*16330*/  @!P3 LOP3.LUT R6, R7, R6, RZ, 0x3c, !PT ;  /* 0x000000060706b212 */ /* 0x000fc800078e3cff */
[----:B------:R-:W-:-:S05]  /*16340*/  @!P3 LOP3.LUT R7, R7, R6, RZ, 0x3c, !PT ;  /* 0x000000060707b212 */ /* 0x000fca00078e3cff */
        /* <DEDUP_REMOVED lines=10> */
.L_x_360:
[----:B------:R-:W-:Y:S02]  /*163f0*/  IMAD.MOV.U32 R13, RZ, RZ, R4 ;  /* 0x000000ffff0d7224 */ /* 0x000fe400078e0004 */
[----:B------:R-:W-:-:S07]  /*16400*/  IMAD.MOV.U32 R9, RZ, RZ, R14 ;  /* 0x000000ffff097224 */ /* 0x000fce00078e000e */
[----:B------:R-:W-:Y:S05]  /*16410*/  WARPSYNC.COLLECTIVE R15, `(.L_x_361) ;  /* 0x000000000f087348 */ /* 0x000fea0003c00000 */
[----:B------:R0:W1:Y:S02]  /*16420*/  SHFL.IDX P6, R14, R13, R12, R11 ;  /* 0x0000000c0d0e7389 */ /* 0x00006400000c000b */
[----:B01----:R-:W-:Y:S01]  /*16430*/  ENDCOLLECTIVE ;  /* 0x000000000000791b */ /* 0x003fe20003800000 */
.L_x_361:
[----:B------:R-:W-:Y:S01]  /*16440*/  ULDC.64 UR4, c[0x0][0x208] ;  /* 0x0000820000047ab9 */ /* 0x000fe20000000a00 */
[----:B------:R-:W-:Y:S02]  /*16450*/  IMAD.MOV.U32 R13, RZ, RZ, R3 ;  /* 0x000000ffff0d7224 */ /* 0x000fe400078e0003 */
[----:B------:R-:W-:Y:S02]  /*16460*/  IMAD.MOV.U32 R12, RZ, RZ, 0x2 ;  /* 0x00000002ff0c7424 */ /* 0x000fe400078e00ff */
[----:B------:R-:W-:-:S05]  /*16470*/  IMAD.MOV.U32 R5, RZ, RZ, R14 ;  /* 0x000000ffff057224 */ /* 0x000fca00078e000e */
[----:B------:R-:W-:-:S05]  /*16480*/  @!P3 LEA R8, P5, R8, R5, 0x1 ;  /* 0x000000050808b211 */ /* 0x000fca00078a08ff */
[----:B------:R-:W-:Y:S02]  /*16490*/  @!P3 IMAD.X R5, RZ, RZ, R9, P5 ;  /* 0x000000ffff05b224 */ /* 0x000fe400028e0609 */
[----:B------:R-:W-:Y:S01]  /*164a0*/  @!P3 IMAD.MOV.U32 R6, RZ, RZ, R8 ;  /* 0x000000ffff06b224 */ /* 0x000fe200078e0008 */
[----:B------:R-:W0:Y:S01]  /*164b0*/  S2R R9, SR_TID.X ;  /* 0x0000000000097919 */ /* 0x000e220000002100 */
[----:B------:R-:W-:Y:S02]  /*164c0*/  @!P3 IMAD.MOV.U32 R7, RZ, RZ, R5 ;  /* 0x000000ffff07b224 */ /* 0x000fe400078e0005 */
[----:B------:R-:W-:-:S03]  /*164d0*/  VIADD R5, R0, 0x20 ;  /* 0x0000002000057836 */ /* 0x000fc60000000000 */
[----:B------:R-:W-:Y:S01]  /*164e0*/  @!PT LDS RZ, [RZ] ;  /* 0x00000000fffff984 */ /* 0x000fe20000000800 */
[----:B------:R-:W-:Y:S01]  /*164f0*/  @!PT LDS RZ, [RZ] ;  /* 0x00000000fffff984 */ /* 0x000fe20000000800 */
[----:B------:R-:W-:Y:S01]  /*16500*/  @!PT LDS RZ, [RZ] ;  /* 0x00000000fffff984 */ /* 0x000fe20000000800 */
[----:B------:R1:W-:Y:S04]  /*16510*/  @!P3 LDGSTS.E.BYPASS.LTC128B.128 [R10+0x15c00], desc[UR4][R6.64], !P2 ;  /* 0x15c00000060abfae */ /* 0x0003e8000d101d44 */
[----:B------:R1:W-:Y:S04]  /*16520*/  @!P3 LDGSTS.E.BYPASS.LTC128B.128 [R10+0x19c00], desc[UR4][R6.64+0x80], !P1 ;  /* 0x19c00080060abfae */ /* 0x0003e8000c901d44 */
[----:B------:R1:W-:Y:S01]  /*16530*/  @!P3 LDGSTS.E.BYPASS.LTC128B.128 [R10+0x1dc00], desc[UR4][R6.64+0x100], !P0 ;  /* 0x1dc00100060abfae */ /* 0x0003e2000c101d44 */
[----:B------:R-:W-:-:S13]  /*16540*/  ISETP.GE.AND P3, PT, R5, R2, PT ;  /* 0x000000020500720c */ /* 0x000fda0003f66270 */
[----:B01----:R-:W-:Y:S05]  /*16550*/  WARPSYNC.COLLECTIVE R15, `(.L_x_362) ;  /* 0x000000000f087348 */ /* 0x003fea0003c00000 */
[----:B------:R2:W3:Y:S02]  /*16560*/  SHFL.IDX P6, R14, R13, R12, R11 ;  /* 0x0000000c0d0e7389 */ /* 0x0004e400000c000b */
[----:B0123--:R-:W-:Y:S01]  /*16570*/  ENDCOLLECTIVE ;  /* 0x000000000000791b */ /* 0x00ffe20003800000 */
.L_x_362:
[----:B------:R-:W-:Y:S02]  /*16580*/  IMAD.MOV.U32 R13, RZ, RZ, R4 ;  /* 0x000000ffff0d7224 */ /* 0x000fe400078e0004 */
[----:B------:R-:W-:-:S05]  /*16590*/  IMAD.SHL.U32 R9, R9, 0x8, RZ ;  /* 0x0000000809097824 */ /* 0x000fca00078e00ff */
[----:B------:R-:W-:Y:S01]  /*165a0*/  LOP3.LUT R9, R9, 0x38, RZ, 0xc0, !PT ;  /* 0x0000003809097812 */ /* 0x000fe200078ec0ff */
[----:B------:R-:W-:-:S07]  /*165b0*/  IMAD.MOV.U32 R8, RZ, RZ, R14 ;  /* 0x000000ffff087224 */ /* 0x000fce00078e000e */
[----:B------:R-:W-:Y:S05]  /*165c0*/  WARPSYNC.COLLECTIVE R15, `(.L_x_363) ;  /* 0x000000000f087348 */ /* 0x000fea0003c00000 */
[----:B------:R0:W1:Y:S02]  /*165d0*/  SHFL.IDX P6, R14, R13, R12, R11 ;  /* 0x0000000c0d0e7389 */ /* 0x00006400000c000b */
[----:B01----:R-:W-:Y:S01]  /*165e0*/  ENDCOLLECTIVE ;  /* 0x000000000000791b */ /* 0x003fe20003800000 */
.L_x_363:
[----:B------:R-:W-:Y:S01]  /*165f0*/  ULDC.64 UR4, c[0x0][0x208] ;  /* 0x0000820000047ab9 */ /* 0x000fe20000000a00 */
[----:B------:R-:W-:Y:S02]  /*16600*/  IMAD.MOV.U32 R13, RZ, RZ, R3 ;  /* 0x000000ffff0d7224 */ /* 0x000fe400078e0003 */
[----:B------:R-:W-:Y:S02]  /*16610*/  IMAD.MOV.U32 R12, RZ, RZ, 0x3 ;  /* 0x00000003ff0c7424 */ /* 0x000fe400078e00ff */
[----:B------:R-:W-:-:S05]  /*16620*/  IMAD.MOV.U32 R5, RZ, RZ, R14 ;  /* 0x000000ffff057224 */ /* 0x000fca00078e000e */
[----:B------:R-:W-:-:S05]  /*16630*/  @!P3 LEA R5, P4, R9, R5, 0x1 ;  /* 0x000000050905b211 */ /* 0x000fca00078808ff */
[----:B------:R-:W-:-:S04]  /*16640*/  @!P3 IMAD.X R6, RZ, RZ, R8, P4 ;  /* 0x000000ffff06b224 */ /* 0x000fc800020e0608 */
[----:B------:R-:W-:Y:S02]  /*16650*/  @!P3 IMAD.MOV.U32 R7, RZ, RZ, R6 ;  /* 0x000000ffff07b224 */ /* 0x000fe400078e0006 */
        /* <DEDUP_REMOVED lines=12> */
.L_x_364:
[----:B------:R-:W-:Y:S02]  /*16720*/  IMAD.MOV.U32 R13, RZ, RZ, R4 ;  /* 0x000000ffff0d7224 */ /* 0x000fe400078e0004 */
[----:B------:R-:W-:-:S07]  /*16730*/  IMAD.MOV.U32 R6, RZ, RZ, R14 ;  /* 0x000000ffff067224 */ /* 0x000fce00078e000e */
[----:B------:R-:W-:Y:S05]  /*16740*/  WARPSYNC.COLLECTIVE R15, `(.L_x_365) ;  /* 0x000000000f087348 */ /* 0x000fea0003c00000 */
[----:B------:R0:W1:Y:S02]  /*16750*/  SHFL.IDX P6, R14, R13, R12, R11 ;  /* 0x0000000c0d0e7389 */ /* 0x00006400000c000b */
[----:B01----:R-:W-:Y:S01]  /*16760*/  ENDCOLLECTIVE ;  /* 0x000000000000791b */ /* 0x003fe20003800000 */
.L_x_365:
        /* <DEDUP_REMOVED lines=19> */
.L_x_366:
[----:B------:R-:W-:Y:S02]  /*168a0*/  IMAD.MOV.U32 R13, RZ, RZ, R4 ;  /* 0x000000ffff0d7224 */ /* 0x000fe400078e0004 */
[----:B------:R-:W-:-:S07]  /*168b0*/  IMAD.MOV.U32 R6, RZ, RZ, R14 ;  /* 0x000000ffff067224 */ /* 0x000fce00078e000e */
[----:B------:R-:W-:Y:S05]  /*168c0*/  WARPSYNC.COLLECTIVE R15, `(.L_x_367) ;  /* 0x000000000f087348 */ /* 0x000fea0003c00000 */
[----:B------:R0:W1:Y:S02]  /*168d0*/  SHFL.IDX P6, R14, R13, R12, R11 ;  /* 0x0000000c0d0e7389 */ /* 0x00006400000c000b */
[----:B01----:R-:W-:Y:S01]  /*168e0*/  ENDCOLLECTIVE ;  /* 0x000000000000791b */ /* 0x003fe20003800000 */
.L_x_367:
        /* <DEDUP_REMOVED lines=19> */
.L_x_368:
[----:B------:R-:W-:Y:S02]  /*16a20*/  IMAD.MOV.U32 R13, RZ, RZ, R4 ;  /* 0x000000ffff0d7224 */ /* 0x000fe400078e0004 */
[----:B------:R-:W-:-:S07]  /*16a30*/  IMAD.MOV.U32 R6, RZ, RZ, R14 ;  /* 0x000000ffff067224 */ /* 0x000fce00078e000e */
[----:B------:R-:W-:Y:S05]  /*16a40*/  WARPSYNC.COLLECTIVE R15, `(.L_x_369) ;  /* 0x000000000f087348 */ /* 0x000fea0003c00000 */
[----:B------:R0:W1:Y:S02]  /*16a50*/  SHFL.IDX P6, R14, R13, R12, R11 ;  /* 0x0000000c0d0e7389 */ /* 0x00006400000c000b */
[----:B01----:R-:W-:Y:S01]  /*16a60*/  ENDCOLLECTIVE ;  /* 0x000000000000791b */ /* 0x003fe20003800000 */
.L_x_369:
[----:B------:R-:W-:Y:S01]  /*16a70*/  ULDC.64 UR4, c[0x0][0x208] ;  /* 0x0000820000047ab9 */ /* 0x000fe20000000a00 */
[----:B------:R-:W-:Y:S02]  /*16a80*/  IMAD.MOV.U32 R13, RZ, RZ, R3 ;  /* 0x000000ffff0d7224 */ /* 0x000fe400078e0003 */
[----:B------:R-:W-:Y:S02]  /*16a90*/  IMAD.MOV.U32 R12, RZ, RZ, 0x6 ;  /* 0x00000006ff0c7424 */ /* 0x000fe400078e00ff */
[----:B------:R-:W-:-:S05]  /*16aa0*/  IMAD.MOV.U32 R5, RZ, RZ, R14 ;  /* 0x000000ffff057224 */ /* 0x000fca00078e000e */
[----:B------:R-:W-:-:S05]  /*16ab0*/  @!P3 LEA R5, P4, R9, R5, 0x1 ;  /* 0x000000050905b211 */ /* 0x000fca00078808ff */
[----:B------:R-:W-:-:S04]  /*16ac0*/  @!P3 IMAD.X R6, RZ, RZ, R6, P4 ;  /* 0x000000ffff06b224 */ /* 0x000fc800020e0606 */
[----:B------:R-:W-:Y:S02]  /*16ad0*/  @!P3 IMAD.MOV.U32 R7, RZ, RZ, R6 ;  /* 0x000000ffff07b224 */ /* 0x000fe400078e0006 */
[----:B------:R-:W-:-:S05]  /*16ae0*/  @!P3 IMAD.MOV.U32 R6, RZ, RZ, R5 ;  /* 0x000000ffff06b224 */ /* 0x000fca00078e0005 */
        /* <DEDUP_REMOVED lines=9> */
.L_x_370:
[----:B------:R-:W-:-:S05]  /*16b80*/  VIADD R7, R0, 0x60 ;  /* 0x0000006000077836 */ /* 0x000fca0000000000 */
[----:B------:R-:W-:Y:S01]  /*16b90*/  ISETP.GE.AND P4, PT, R7, R2, PT ;  /* 0x000000020700720c */ /* 0x000fe20003f86270 */
[----:B------:R-:W-:Y:S02]  /*16ba0*/  IMAD.MOV.U32 R13, RZ, RZ, R4 ;  /* 0x000000ffff0d7224 */ /* 0x000fe400078e0004 */
[----:B------:R-:W-:-:S10]  /*16bb0*/  IMAD.MOV.U32 R6, RZ, RZ, R14 ;  /* 0x000000ffff067224 */ /* 0x000fd400078e000e */
[----:B------:R-:W-:Y:S05]  /*16bc0*/  WARPSYNC.COLLECTIVE R15, `(.L_x_371) ;  /* 0x000000000f087348 */ /* 0x000fea0003c00000 */
[----:B------:R0:W1:Y:S02]  /*16bd0*/  SHFL.IDX P6, R14, R13, R12, R11 ;  /* 0x0000000c0d0e7389 */ /* 0x00006400000c000b */
[----:B01----:R-:W-:Y:S01]  /*16be0*/  ENDCOLLECTIVE ;  /* 0x000000000000791b */ /* 0x003fe20003800000 */
.L_x_371:
        /* <DEDUP_REMOVED lines=17> */
.L_x_372:
[----:B------:R-:W-:Y:S02]  /*16d00*/  IMAD.MOV.U32 R13, RZ, RZ, R4 ;  /* 0x000000ffff0d7224 */ /* 0x000fe400078e0004 */
[----:B------:R-:W-:-:S07]  /*16d10*/  IMAD.MOV.U32 R5, RZ, RZ, R14 ;  /* 0x000000ffff057224 */ /* 0x000fce00078e000e */
[----:B------:R-:W-:Y:S05]  /*16d20*/  WARPSYNC.COLLECTIVE R15, `(.L_x_373) ;  /* 0x000000000f087348 */ /* 0x000fea0003c00000 */
[----:B------:R0:W1:Y:S02]  /*16d30*/  SHFL.IDX P6, R14, R13, R12, R11 ;  /* 0x0000000c0d0e7389 */ /* 0x00006400000c000b */
[----:B01----:R-:W-:Y:S01]  /*16d40*/  ENDCOLLECTIVE ;  /* 0x000000000000791b */ /* 0x003fe20003800000 */
.L_x_373:
[----:B------:R-:W-:Y:S01]  /*16d50*/  IMAD.MOV.U32 R3, RZ, RZ, R14 ;  /* 0x000000ffff037224 */ /* 0x000fe200078e000e */
[----:B------:R-:W-:Y:S06]  /*16d60*/  BRA `(.L_x_374) ;  /* 0xffffffb000647947 */ /* 0x000fec000383ffff */
.L_x_258:
[----:B0-----:R0:W3:Y:S02]  /*16d70*/  SYNCS.PHASECHK.TRANS64.TRYWAIT P0, [R18+URZ+0x36820], R0 ;  /* 0x03682000120075a7 */ /* 0x0010e4000800017f */
[----:B---3--:R-:W-:Y:S05]  /*16d80*/  @!P0 NANOSLEEP.SYNCS 0x989680 ;  /* 0x009896800000895d */ /* 0x008fea0003900000 */
[----:B------:R-:W3:Y:S02]  /*16d90*/  @!P0 SYNCS.PHASECHK.TRANS64 P0, [R18+URZ+0x36820], R0 ;  /* 0x03682000120085a7 */ /* 0x000ee4000800007f */
[----:B---3--:R-:W-:Y:S05]  /*16da0*/  @!P0 BRA `(.L_x_258) ;  /* 0xfffffffc00f08947 */ /* 0x008fea000383ffff */
[----:B------:R-:W-:Y:S05]  /*16db0*/  BRA `(.L_x_375) ;  /* 0xffffffb000e87947 */ /* 0x000fea000383ffff */
.L_x_267:
[----:B-1----:R1:W2:Y:S02]  /*16dc0*/  SYNCS.PHASECHK.TRANS64.TRYWAIT P0, [R3+URZ+0x36840], R2 ;  /* 0x03684002030075a7 */ /* 0x0022a4000800017f */
[----:B--2---:R-:W-:Y:S05]  /*16dd0*/  @!P0 NANOSLEEP.SYNCS 0x989680 ;  /* 0x009896800000895d */ /* 0x004fea0003900000 */
[----:B------:R-:W2:Y:S02]  /*16de0*/  @!P0 SYNCS.PHASECHK.TRANS64 P0, [R3+URZ+0x36840], R2 ;  /* 0x03684002030085a7 */ /* 0x000ea4000800007f */
[----:B--2---:R-:W-:Y:S05]  /*16df0*/  @!P0 BRA `(.L_x_267) ;  /* 0xfffffffc00f08947 */ /* 0x004fea000383ffff */
[----:B------:R-:W-:Y:S05]  /*16e00*/  BRA `(.L_x_376) ;  /* 0xffffffb400c87947 */ /* 0x000fea000383ffff */
.L_x_274:
[----:B-1----:R1:W2:Y:S02]  /*16e10*/  SYNCS.PHASECHK.TRANS64.TRYWAIT P0, [R3+URZ+0x60], R2 ;  /* 0x00006002030075a7 */ /* 0x0022a4000800017f */
[----:B--2---:R-:W-:Y:S05]  /*16e20*/  @!P0 NANOSLEEP.SYNCS 0x989680 ;  /* 0x009896800000895d */ /* 0x004fea0003900000 */
[----:B------:R-:W2:Y:S02]  /*16e30*/  @!P0 SYNCS.PHASECHK.TRANS64 P0, [R3+URZ+0x60], R2 ;  /* 0x00006002030085a7 */ /* 0x000ea4000800007f */
[----:B--2---:R-:W-:Y:S05]  /*16e40*/  @!P0 BRA `(.L_x_274) ;  /* 0xfffffffc00f08947 */ /* 0x004fea000383ffff */
[----:B------:R-:W-:Y:S05]  /*16e50*/  BRA `(.L_x_377) ;  /* 0xffffffb800dc7947 */ /* 0x000fea000383ffff */
.L_x_284:
[----:B-1----:R1:W2:Y:S02]  /*16e60*/  SYNCS.PHASECHK.TRANS64.TRYWAIT P0, [R3+URZ+0x36840], R2 ;  /* 0x03684002030075a7 */ /* 0x0022a4000800017f */
[----:B--2---:R-:W-:Y:S05]  /*16e70*/  @!P0 NANOSLEEP.SYNCS 0x989680 ;  /* 0x009896800000895d */ /* 0x004fea0003900000 */
[----:B------:R-:W2:Y:S02]  /*16e80*/  @!P0 SYNCS.PHASECHK.TRANS64 P0, [R3+URZ+0x36840], R2 ;  /* 0x03684002030085a7 */ /* 0x000ea4000800007f */
[----:B--2---:R-:W-:Y:S05]  /*16e90*/  @!P0 BRA `(.L_x_284) ;  /* 0xfffffffc00f08947 */ /* 0x004fea000383ffff */
[----:B------:R-:W-:Y:S05]  /*16ea0*/  BRA `(.L_x_378) ;  /* 0xffffffc000ac7947 */ /* 0x000fea000383ffff */
.L_x_291:
[----:B0-----:R0:W1:Y:S02]  /*16eb0*/  SYNCS.PHASECHK.TRANS64.TRYWAIT P0, [R2+URZ+0x60], R3 ;  /* 0x00006003020075a7 */ /* 0x001064000800017f */
[----:B-1----:R-:W-:Y:S05]  /*16ec0*/  @!P0 NANOSLEEP.SYNCS 0x989680 ;  /* 0x009896800000895d */ /* 0x002fea0003900000 */
[----:B------:R-:W1:Y:S02]  /*16ed0*/  @!P0 SYNCS.PHASECHK.TRANS64 P0, [R2+URZ+0x60], R3 ;  /* 0x00006003020085a7 */ /* 0x000e64000800007f */
[----:B-1----:R-:W-:Y:S05]  /*16ee0*/  @!P0 BRA `(.L_x_291) ;  /* 0xfffffffc00f08947 */ /* 0x002fea000383ffff */
[----:B------:R-:W-:Y:S05]  /*16ef0*/  BRA `(.L_x_379) ;  /* 0xffffffc400c07947 */ /* 0x000fea000383ffff */
.L_x_301:
[----:B--2---:R2:W3:Y:S02]  /*16f00*/  SYNCS.PHASECHK.TRANS64.TRYWAIT P0, [R2+URZ+0x36840], R3 ;  /* 0x03684003020075a7 */ /* 0x0044e4000800017f */
[----:B---3--:R-:W-:Y:S05]  /*16f10*/  @!P0 NANOSLEEP.SYNCS 0x989680 ;  /* 0x009896800000895d */ /* 0x008fea0003900000 */
[----:B------:R-:W3:Y:S02]  /*16f20*/  @!P0 SYNCS.PHASECHK.TRANS64 P0, [R2+URZ+0x36840], R3 ;  /* 0x03684003020085a7 */ /* 0x000ee4000800007f */
[----:B---3--:R-:W-:Y:S05]  /*16f30*/  @!P0 BRA `(.L_x_301) ;  /* 0xfffffffc00f08947 */ /* 0x008fea000383ffff */
[----:B------:R-:W-:Y:S05]  /*16f40*/  BRA `(.L_x_380) ;  /* 0xffffffcc00607947 */ /* 0x000fea000383ffff */
.L_x_308:
[----:B0-----:R0:W1:Y:S02]  /*16f50*/  SYNCS.PHASECHK.TRANS64.TRYWAIT P0, [R2+URZ+0x60], R5 ;  /* 0x00006005020075a7 */ /* 0x001064000800017f */
[----:B-1----:R-:W-:Y:S05]  /*16f60*/  @!P0 NANOSLEEP.SYNCS 0x989680 ;  /* 0x009896800000895d */ /* 0x002fea0003900000 */
[----:B------:R-:W1:Y:S02]  /*16f70*/  @!P0 SYNCS.PHASECHK.TRANS64 P0, [R2+URZ+0x60], R5 ;  /* 0x00006005020085a7 */ /* 0x000e64000800007f */
[----:B-1----:R-:W-:Y:S05]  /*16f80*/  @!P0 BRA `(.L_x_308) ;  /* 0xfffffffc00f08947 */ /* 0x002fea000383ffff */
[----:B------:R-:W-:Y:S05]  /*16f90*/  BRA `(.L_x_381) ;  /* 0xffffffd000747947 */ /* 0x000fea000383ffff */
.L_x_320:
[----:B--2---:R2:W3:Y:S02]  /*16fa0*/  SYNCS.PHASECHK.TRANS64.TRYWAIT P0, [R0+URZ+0x36860], R2 ;  /* 0x03686002000075a7 */ /* 0x0044e4000800017f */
[----:B---3--:R-:W-:Y:S05]  /*16fb0*/  @!P0 NANOSLEEP.SYNCS 0x989680 ;  /* 0x009896800000895d */ /* 0x008fea0003900000 */
[----:B------:R-:W3:Y:S02]  /*16fc0*/  @!P0 SYNCS.PHASECHK.TRANS64 P0, [R0+URZ+0x36860], R2 ;  /* 0x03686002000085a7 */ /* 0x000ee4000800007f */
[----:B---3--:R-:W-:Y:S05]  /*16fd0*/  @!P0 BRA `(.L_x_320) ;  /* 0xfffffffc00f08947 */ /* 0x008fea000383ffff */
[----:B------:R-:W-:Y:S05]  /*16fe0*/  BRA `(.L_x_382) ;  /* 0xffffffd800007947 */ /* 0x000fea000383ffff */
.L_x_328:
[----:B------:R-:W3:Y:S01]  /*16ff0*/  LDL R3, [R1] ;  /* 0x0000000001037983 */ /* 0x000ee20000100800 */
[----:B------:R-:W-:Y:S01]  /*17000*/  BSSY B0, `(.L_x_383) ;  /* 0x0000008000007945 */ /* 0x000fe20003800000 */
[----:B0-----:R-:W-:Y:S02]  /*17010*/  IMAD.MOV.U32 R12, RZ, RZ, RZ ;  /* 0x000000ffff0c7224 */ /* 0x001fe400078e00ff */
[----:B--2---:R-:W-:Y:S02]  /*17020*/  IMAD.MOV.U32 R11, RZ, RZ, 0x1f ;  /* 0x0000001fff0b7424 */ /* 0x004fe400078e00ff */
[----:B------:R-:W-:Y:S02]  /*17030*/  IMAD.MOV.U32 R15, RZ, RZ, -0x1 ;  /* 0xffffffffff0f7424 */ /* 0x000fe400078e00ff */
[----:B---3--:R-:W-:-:S07]  /*17040*/  IMAD.MOV.U32 R13, RZ, RZ, R3 ;  /* 0x000000ffff0d7224 */ /* 0x008fce00078e0003 */
[----:B-1----:R-:W-:Y:S05]  /*17050*/  WARPSYNC.COLLECTIVE R15, `(.L_x_384) ;  /* 0x000000000f087348 */ /* 0x002fea0003c00000 */
[----:B------:R0:W2:Y:S02]  /*17060*/  SHFL.IDX P6, R14, R13, R12, R11 ;  /* 0x0000000c0d0e7389 */ /* 0x0000a400000c000b */
[----:B012---:R-:W-:Y:S01]  /*17070*/  ENDCOLLECTIVE ;  /* 0x000000000000791b */ /* 0x007fe20003800000 */
.L_x_384:
[----:B------:R-:W-:Y:S05]  /*17080*/  BSYNC B0 ;  /* 0x0000000000007941 */ /* 0x000fea0003800000 */
.L_x_383:
[----:B------:R0:W5:Y:S01]  /*17090*/  LDL R2, [R1+0xc] ;  /* 0x00000c0001027983 */ /* 0x0001620000100800 */
[----:B------:R-:W-:Y:S02]  /*170a0*/  IMAD.MOV.U32 R13, RZ, RZ, R3 ;  /* 0x000000ffff0d7224 */ /* 0x000fe400078e0003 */
[----:B------:R-:W-:Y:S02]  /*170b0*/  IMAD.MOV.U32 R12, RZ, RZ, 0x1 ;  /* 0x00000001ff0c7424 */ /* 0x000fe400078e00ff */
[----:B------:R-:W-:Y:S02]  /*170c0*/  IMAD.MOV.U32 R11, RZ, RZ, 0x1f ;  /* 0x0000001fff0b7424 */ /* 0x000fe400078e00ff */
[----:B------:R-:W-:Y:S02]  /*170d0*/  IMAD.MOV.U32 R15, RZ, RZ, -0x1 ;  /* 0xffffffffff0f7424 */ /* 0x000fe400078e00ff */
[----:B0-----:R-:W-:-:S07]  /*170e0*/  IMAD.MOV.U32 R0, RZ, RZ, R14 ;  /* 0x000000ffff007224 */ /* 0x001fce00078e000e */
[----:B-----5:R-:W-:Y:S05]  /*170f0*/  WARPSYNC.COLLECTIVE R15, `(.L_x_385) ;  /* 0x000000000f087348 */ /* 0x020fea0003c00000 */
[----:B------:R0:W1:Y:S02]  /*17100*/  SHFL.IDX P6, R14, R13, R12, R11 ;  /* 0x0000000c0d0e7389 */ /* 0x00006400000c000b */
[----:B01---5:R-:W-:Y:S01]  /*17110*/  ENDCOLLECTIVE ;  /* 0x000000000000791b */ /* 0x023fe20003800000 */
.L_x_385:
[----:B------:R-:W-:Y:S01]  /*17120*/  ULDC UR4, c[0x0][0xc3c] ;  /* 0x00030f0000047ab9 */ /* 0x000fe20000000800 */
[----:B------:R-:W-:Y:S01]  /*17130*/  ULDC.64 UR6, c[0x0][0x208] ;  /* 0x0000820000067ab9 */ /* 0x000fe20000000a00 */
[----:B------:R-:W-:Y:S02]  /*17140*/  IMAD.IADD R7, R2, 0x1, R16 ;  /* 0x0000000102077824 */ /* 0x000fe400078e0210 */
[----:B------:R-:W-:Y:S02]  /*17150*/  IMAD.MOV.U32 R11, RZ, RZ, RZ ;  /* 0x000000ffff0b7224 */ /* 0x000fe400078e00ff */
[----:B------:R-:W-:Y:S01]  /*17160*/  IMAD.MOV.U32 R8, RZ, RZ, R14 ;  /* 0x000000ffff087224 */ /* 0x000fe200078e000e */
[----:B------:R-:W-:-:S13]  /*17170*/  ISETP.GE.OR P1, PT, R7, UR4, !P0 ;  /* 0x0000000407007c0c */ /* 0x000fda000c726670 */
[----:B------:R-:W0:Y:S08]  /*17180*/  @!P1 LDC.64 R2, c[0x0][0xc80] ;  /* 0x00032000ff029b82 */ /* 0x000e300000000a00 */
[----:B------:R-:W1:Y:S01]  /*17190*/  @!P1 LDC.64 R4, c[0x0][0xc78] ;  /* 0x00031e00ff049b82 */ /* 0x000e620000000a00 */
[----:B0-----:R-:W-:-:S05]  /*171a0*/  @!P1 IMAD.WIDE R2, R7, 0x4, R2 ;  /* 0x0000000407029825 */ /* 0x001fca00078e0202 */
[----:B------:R1:W2:Y:S02]  /*171b0*/  @!P1 LDG.E R6, desc[UR6][R2.64] ;  /* 0x0000000602069981 */ /* 0x0002a4000c1e1900 */
[----:B-1----:R-:W-:-:S06]  /*171c0*/  @!P1 IMAD.WIDE R2, R7, 0x4, R4 ;  /* 0x0000000407029825 */ /* 0x002fcc00078e0204 */
[----:B------:R-:W3:Y:S01]  /*171d0*/  @!P1 LDG.E R2, desc[UR6][R2.64] ;  /* 0x0000000602029981 */ /* 0x000ee2000c1e1900 */
[----:B------:R-:W-:Y:S01]  /*171e0*/  IMAD.MOV.U32 R5, RZ, RZ, RZ ;  /* 0x000000ffff057224 */ /* 0x000fe200078e00ff */
[C---:B------:R-:W-:Y:S02]  /*171f0*/  ISETP.GE.U32.AND P2, PT, R16.reuse, 0x2, PT ;  /* 0x000000021000780c */ /* 0x040fe40003f46070 */
[C---:B------:R-:W-:Y:S02]  /*17200*/  ISETP.GE.U32.AND P3, PT, R16.reuse, 0x4, PT ;  /* 0x000000041000780c */ /* 0x040fe40003f66070 */
[C---:B------:R-:W-:Y:S02]  /*17210*/  ISETP.GE.U32.AND P4, PT, R16.reuse, 0x8, PT ;  /* 0x000000081000780c */ /* 0x040fe40003f86070 */
[----:B------:R-:W-:Y:S01]  /*17220*/  ISETP.GE.U32.AND P5, PT, R16, 0x10, PT ;  /* 0x000000101000780c */ /* 0x000fe20003fa6070 */
[----:B--2---:R-:W-:Y:S01]  /*17230*/  @!P1 IMAD.MOV.U32 R5, RZ, RZ, R6 ;  /* 0x000000ffff059224 */ /* 0x004fe200078e0006 */
[----:B------:R-:W-:-:S02]  /*17240*/  CS2R R6, SRZ ;  /* 0x0000000000067805 */ /* 0x000fc4000001ff00 */
[----:B---3--:R-:W-:Y:S01]  /*17250*/  @!P1 IMAD.MOV.U32 R7, RZ, RZ, R2 ;  /* 0x000000ffff079224 */ /* 0x008fe200078e0002 */
[----:B------:R-:W-:-:S03]  /*17260*/  ISETP.NE.AND P1, PT, R16, RZ, PT ;  /* 0x000000ff1000720c */ /* 0x000fc60003f25270 */
[----:B------:R-:W-:-:S04]  /*17270*/  IMAD R2, R7, R5, RZ ;  /* 0x0000000507027224 */ /* 0x000fc800078e02ff */
[----:B------:R-:W-:-:S07]  /*17280*/  IMAD.MOV.U32 R13, RZ, RZ, R2 ;  /* 0x000000ffff0d7224 */ /* 0x000fce00078e0002 */
[----:B------:R-:W-:Y:S05]  /*17290*/  WARPSYNC.COLLECTIVE R15, `(.L_x_386) ;  /* 0x000000000f087348 */ /* 0x000fea0003c00000 */
[----:B------:R0:W1:Y:S02]  /*172a0*/  SHFL.UP P6, R14, R13, R12, R11 ;  /* 0x0400000c0d0e7389 */ /* 0x00006400000c000b */
[----:B01----:R-:W-:Y:S01]  /*172b0*/  ENDCOLLECTIVE ;  /* 0x000000000000791b */ /* 0x003fe20003800000 */
.L_x_386:
[----:B------:R-:W-:Y:S02]  /*172c0*/  IMAD.MOV.U32 R12, RZ, RZ, 0x2 ;  /* 0x00000002ff0c7424 */ /* 0x000fe400078e00ff */
[----:B------:R-:W-:-:S05]  /*172d0*/  IMAD.MOV.U32 R3, RZ, RZ, R14 ;  /* 0x000000ffff037224 */ /* 0x000fca00078e000e */
[----:B------:R-:W-:-:S05]  /*172e0*/  SEL R3, R3, RZ, P1 ;  /* 0x000000ff03037207 */ /* 0x000fca0000800000 */
[----:B------:R-:W-:-:S04]  /*172f0*/  IMAD.IADD R2, R2, 0x1, R3 ;  /* 0x0000000102027824 */ /* 0x000fc800078e0203 */
[----:B------:R-:W-:-:S07]  /*17300*/  IMAD.MOV.U32 R13, RZ, RZ, R2 ;  /* 0x000000ffff0d7224 */ /* 0x000fce00078e0002 */
[----:B------:R-:W-:Y:S05]  /*17310*/  WARPSYNC.COLLECTIVE R15, `(.L_x_387) ;  /* 0x000000000f087348 */ /* 0x000fea0003c00000 */
[----:B------:R0:W1:Y:S02]  /*17320*/  SHFL.UP P6, R14, R13, R12, R11 ;  /* 0x0400000c0d0e7389 */ /* 0x00006400000c000b */
[----:B01----:R-:W-:Y:S01]  /*17330*/  ENDCOLLECTIVE ;  /* 0x000000000000791b */ /* 0x003fe20003800000 */
.L_x_387:
        /* <DEDUP_REMOVED lines=8> */
.L_x_388:
        /* <DEDUP_REMOVED lines=8> */
.L_x_389:
        /* <DEDUP_REMOVED lines=8> */
.L_x_390:
[----:B------:R-:W-:Y:S02]  /*174c0*/  IMAD.MOV.U32 R12, RZ, RZ, 0x1f ;  /* 0x0000001fff0c7424 */ /* 0x000fe400078e00ff */
[----:B------:R-:W-:Y:S02]  /*174d0*/  IMAD.MOV.U32 R11, RZ, RZ, 0x1f ;  /* 0x0000001fff0b7424 */ /* 0x000fe400078e00ff */
[----:B------:R-:W-:-:S05]  /*174e0*/  IMAD.MOV.U32 R3, RZ, RZ, R14 ;  /* 0x000000ffff037224 */ /* 0x000fca00078e000e */
[----:B------:R-:W-:-:S05]  /*174f0*/  SEL R3, R3, RZ, P5 ;  /* 0x000000ff03037207 */ /* 0x000fca0002800000 */
[----:B------:R-:W-:-:S04]  /*17500*/  IMAD.IADD R2, R2, 0x1, R3 ;  /* 0x0000000102027824 */ /* 0x000fc800078e0203 */
[----:B------:R-:W-:-:S07]  /*17510*/  IMAD.MOV.U32 R13, RZ, RZ, R2 ;  /* 0x000000ffff0d7224 */ /* 0x000fce00078e0002 */
[----:B------:R-:W-:Y:S05]  /*17520*/  WARPSYNC.COLLECTIVE R15, `(.L_x_391) ;  /* 0x000000000f087348 */ /* 0x000fea0003c00000 */
[----:B------:R0:W1:Y:S02]  /*17530*/  SHFL.IDX P6, R14, R13, R12, R11 ;  /* 0x0000000c0d0e7389 */ /* 0x00006400000c000b */
[----:B01----:R-:W-:Y:S01]  /*17540*/  ENDCOLLECTIVE ;  /* 0x000000000000791b */ /* 0x003fe20003800000 */
.L_x_391:
[----:B------:R-:W-:Y:S01]  /*17550*/  IMAD.MOV.U32 R9, RZ, RZ, R14 ;  /* 0x000000ffff097224 */ /* 0x000fe200078e000e */
[----:B------:R-:W-:Y:S06]  /*17560*/  BRA `(.L_x_392) ;  /* 0xffffffd800b07947 */ /* 0x000fec000383ffff */
.L_x_331:
[----:B------:R-:W-:Y:S01]  /*17570*/  BSSY B0, `(.L_x_393) ;  /* 0x0000008000007945 */ /* 0x000fe20003800000 */
[----:B------:R-:W-:Y:S02]  /*17580*/  IMAD.MOV.U32 R13, RZ, RZ, R2 ;  /* 0x000000ffff0d7224 */ /* 0x000fe400078e0002 */
[----:B------:R-:W-:Y:S02]  /*17590*/  IMAD.MOV.U32 R12, RZ, RZ, 0x1 ;  /* 0x00000001ff0c7424 */ /* 0x000fe400078e00ff */
[----:B------:R-:W-:Y:S02]  /*175a0*/  IMAD.MOV.U32 R11, RZ, RZ, RZ ;  /* 0x000000ffff0b7224 */ /* 0x000fe400078e00ff */
[----:B------:R-:W-:-:S07]  /*175b0*/  IMAD.MOV.U32 R15, RZ, RZ, -0x1 ;  /* 0xffffffffff0f7424 */ /* 0x000fce00078e00ff */
[----:B------:R-:W-:Y:S05]  /*175c0*/  WARPSYNC.COLLECTIVE R15, `(.L_x_394) ;  /* 0x000000000f087348 */ /* 0x000fea0003c00000 */
[----:B------:R0:W1:Y:S02]  /*175d0*/  SHFL.UP P6, R14, R13, R12, R11 ;  /* 0x0400000c0d0e7389 */ /* 0x00006400000c000b */
[----:B01----:R-:W-:Y:S01]  /*175e0*/  ENDCOLLECTIVE ;  /* 0x000000000000791b */ /* 0x003fe20003800000 */
.L_x_394:
[----:B------:R-:W-:Y:S05]  /*175f0*/  BSYNC B0 ;  /* 0x0000000000007941 */ /* 0x000fea0003800000 */
.L_x_393:
[----:B------:R-:W-:Y:S02]  /*17600*/  IMAD.MOV.U32 R3, RZ, RZ, R14 ;  /* 0x000000ffff037224 */ /* 0x000fe400078e000e */
[----:B------:R-:W-:Y:S02]  /*17610*/  IMAD.MOV.U32 R12, RZ, RZ, 0x2 ;  /* 0x00000002ff0c7424 */ /* 0x000fe400078e00ff */
[----:B------:R-:W-:Y:S01]  /*17620*/  IMAD.MOV.U32 R11, RZ, RZ, RZ ;  /* 0x000000ffff0b7224 */ /* 0x000fe200078e00ff */
[----:B------:R-:W-:Y:S01]  /*17630*/  SEL R3, R3, RZ, P1 ;  /* 0x000000ff03037207 */ /* 0x000fe20000800000 */
[----:B------:R-:W-:-:S04]  /*17640*/  IMAD.MOV.U32 R15, RZ, RZ, -0x1 ;  /* 0xffffffffff0f7424 */ /* 0x000fc800078e00ff */
[----:B------:R-:W-:-:S04]  /*17650*/  IMAD.IADD R2, R2, 0x1, R3 ;  /* 0x0000000102027824 */ /* 0x000fc800078e0203 */
[----:B------:R-:W-:-:S07]  /*17660*/  IMAD.MOV.U32 R13, RZ, RZ, R2 ;  /* 0x000000ffff0d7224 */ /* 0x000fce00078e0002 */
[----:B------:R-:W-:Y:S05]  /*17670*/  WARPSYNC.COLLECTIVE R15, `(.L_x_395) ;  /* 0x000000000f087348 */ /* 0x000fea0003c00000 */
[----:B------:R0:W1:Y:S02]  /*17680*/  SHFL.UP P6, R14, R13, R12, R11 ;  /* 0x0400000c0d0e7389 */ /* 0x00006400000c000b */
[----:B01----:R-:W-:Y:S01]  /*17690*/  ENDCOLLECTIVE ;  /* 0x000000000000791b */ /* 0x003fe20003800000 */
.L_x_395:
        /* <DEDUP_REMOVED lines=8> */
.L_x_396:
        /* <DEDUP_REMOVED lines=8> */
.L_x_397:
        /* <DEDUP_REMOVED lines=8> */
.L_x_398:
        /* <DEDUP_REMOVED lines=9> */
.L_x_399:
[----:B------:R-:W-:Y:S01]  /*178b0*/  IMAD.MOV.U32 R9, RZ, RZ, R14 ;  /* 0x000000ffff097224 */ /* 0x000fe200078e000e */
[----:B------:R-:W-:Y:S06]  /*178c0*/  BRA `(.L_x_400) ;  /* 0xffffffd800887947 */ /* 0x000fec000383ffff */
.L_x_333:
[----:B------:R-:W-:Y:S01]  /*178d0*/  BSSY B0, `(.L_x_401) ;  /* 0x0000006000007945 */ /* 0x000fe20003800000 */
[----:B------:R-:W-:Y:S01]  /*178e0*/  PLOP3.LUT P6, PT, P6, PT, PT, 0x8, 0x0 ;  /* 0x000000000000781c */ /* 0x000fe200037ce170 */
[----:B------:R-:W-:-:S12]  /*178f0*/  IMAD.MOV.U32 R15, RZ, RZ, -0x1 ;  /* 0xffffffffff0f7424 */ /* 0x000fd800078e00ff */
[----:B0-----:R-:W-:Y:S05]  /*17900*/  WARPSYNC.COLLECTIVE R15, `(.L_x_402) ;  /* 0x000000000f087348 */ /* 0x001fea0003c00000 */
[----:B------:R-:W-:Y:S01]  /*17910*/  VOTE.ANY R14, PT, P6 ;  /* 0x00000000000e7806 */ /* 0x000fe200030e0100 */
[----:B0-----:R-:W-:Y:S06]  /*17920*/  ENDCOLLECTIVE ;  /* 0x000000000000791b */ /* 0x001fec0003800000 */
.L_x_402:
[----:B------:R-:W-:Y:S05]  /*17930*/  BSYNC B0 ;  /* 0x0000000000007941 */ /* 0x000fea0003800000 */
.L_x_401:
[----:B------:R-:W-:Y:S02]  /*17940*/  IMAD.MOV.U32 R8, RZ, RZ, R14 ;  /* 0x000000ffff087224 */ /* 0x000fe400078e000e */
[----:B------:R-:W-:Y:S02]  /*17950*/  IMAD.MOV.U32 R13, RZ, RZ, R5 ;  /* 0x000000ffff0d7224 */ /* 0x000fe400078e0005 */
[----:B------:R-:W0:Y:S01]  /*17960*/  POPC R4, R8 ;  /* 0x0000000800047309 */ /* 0x000e220000000000 */
[----:B------:R-:W-:Y:S02]  /*17970*/  IMAD.MOV.U32 R11, RZ, RZ, 0x1f ;  /* 0x0000001fff0b7424 */ /* 0x000fe400078e00ff */
[----:B------:R-:W-:Y:S02]  /*17980*/  IMAD.MOV.U32 R15, RZ, RZ, -0x1 ;  /* 0xffffffffff0f7424 */ /* 0x000fe400078e00ff */
[----:B0-----:R-:W-:-:S07]  /*17990*/  IMAD.MOV.U32 R12, RZ, RZ, R4 ;  /* 0x000000ffff0c7224 */ /* 0x001fce00078e0004 */
[----:B------:R-:W-:Y:S05]  /*179a0*/  WARPSYNC.COLLECTIVE R15, `(.L_x_403) ;  /* 0x000000000f087348 */ /* 0x000fea0003c00000 */
[----:B------:R0:W1:Y:S02]  /*179b0*/  SHFL.IDX P6, R14, R13, R12, R11 ;  /* 0x0000000c0d0e7389 */ /* 0x00006400000c000b */
[----:B01----:R-:W-:Y:S01]  /*179c0*/  ENDCOLLECTIVE ;  /* 0x000000000000791b */ /* 0x003fe20003800000 */
.L_x_403:
[----:B------:R-:W-:Y:S02]  /*179d0*/  IMAD.MOV.U32 R13, RZ, RZ, R7 ;  /* 0x000000ffff0d7224 */ /* 0x000fe400078e0007 */
[----:B------:R-:W-:-:S07]  /*179e0*/  IMAD.MOV.U32 R5, RZ, RZ, R14 ;  /* 0x000000ffff057224 */ /* 0x000fce00078e000e */
[----:B------:R-:W-:Y:S05]  /*179f0*/  WARPSYNC.COLLECTIVE R15, `(.L_x_404) ;  /* 0x000000000f087348 */ /* 0x000fea0003c00000 */
[----:B------:R0:W1:Y:S02]  /*17a00*/  SHFL.IDX P6, R14, R13, R12, R11 ;  /* 0x0000000c0d0e7389 */ /* 0x00006400000c000b */
[----:B01----:R-:W-:Y:S01]  /*17a10*/  ENDCOLLECTIVE ;  /* 0x000000000000791b */ /* 0x003fe20003800000 */
.L_x_404:
[----:B------:R-:W-:Y:S01]  /*17a20*/  IMAD.MOV.U32 R7, RZ, RZ, R14 ;  /* 0x000000ffff077224 */ /* 0x000fe200078e000e */
[----:B------:R-:W-:Y:S06]  /*17a30*/  BRA `(.L_x_405) ;  /* 0xffffffd800687947 */ /* 0x000fec000383ffff */
.L_x_335:
[----:B------:R-:W-:Y:S01]  /*17a40*/  BSSY B0, `(.L_x_406) ;  /* 0x0000007000007945 */ /* 0x000fe20003800000 */
[----:B------:R-:W-:Y:S02]  /*17a50*/  IMAD.MOV.U32 R13, RZ, RZ, R2 ;  /* 0x000000ffff0d7224 */ /* 0x000fe400078e0002 */
[----:B------:R-:W-:Y:S02]  /*17a60*/  IMAD.MOV.U32 R11, RZ, RZ, 0x1f ;  /* 0x0000001fff0b7424 */ /* 0x000fe400078e00ff */
[----:B------:R-:W-:-:S07]  /*17a70*/  IMAD.MOV.U32 R15, RZ, RZ, -0x1 ;  /* 0xffffffffff0f7424 */ /* 0x000fce00078e00ff */
[----:B0123--:R-:W-:Y:S05]  /*17a80*/  WARPSYNC.COLLECTIVE R15, `(.L_x_407) ;  /* 0x000000000f087348 */ /* 0x00ffea0003c00000 */
[----:B------:R4:W0:Y:S02]  /*17a90*/  SHFL.IDX P6, R14, R13, R12, R11 ;  /* 0x0000000c0d0e7389 */ /* 0x00082400000c000b */
[----:B01234-:R-:W-:Y:S01]  /*17aa0*/  ENDCOLLECTIVE ;  /* 0x000000000000791b */ /* 0x01ffe20003800000 */
.L_x_407:
[----:B------:R-:W-:Y:S05]  /*17ab0*/  BSYNC B0 ;  /* 0x0000000000007941 */ /* 0x000fea0003800000 */
.L_x_406:
[----:B------:R-:W-:Y:S01]  /*17ac0*/  IMAD.MOV.U32 R2, RZ, RZ, R14 ;  /* 0x000000ffff027224 */ /* 0x000fe200078e000e */
[----:B------:R-:W-:Y:S06]  /*17ad0*/  BRA `(.L_x_408) ;  /* 0xffffffd800587947 */ /* 0x000fec000383ffff */
.L_x_339:
[----:B0-----:R0:W1:Y:S02]  /*17ae0*/  SYNCS.PHASECHK.TRANS64.TRYWAIT P0, [R0+URZ+0x36820], R3 ;  /* 0x03682003000075a7 */ /* 0x001064000800017f */
[----:B-1----:R-:W-:Y:S05]  /*17af0*/  @!P0 NANOSLEEP.SYNCS 0x989680 ;  /* 0x009896800000895d */ /* 0x002fea0003900000 */
[----:B------:R-:W1:Y:S02]  /*17b00*/  @!P0 SYNCS.PHASECHK.TRANS64 P0, [R0+URZ+0x36820], R3 ;  /* 0x03682003000085a7 */ /* 0x000e64000800007f */
[----:B-1----:R-:W-:Y:S05]  /*17b10*/  @!P0 BRA `(.L_x_339) ;  /* 0xfffffffc00f08947 */ /* 0x002fea000383ffff */
[----:B------:R-:W-:Y:S05]  /*17b20*/  BRA `(.L_x_409) ;  /* 0xffffffdc00f07947 */ /* 0x000fea000383ffff */
.L_x_340:
        /* <DEDUP_REMOVED lines=11> */
.L_x_411:
[----:B------:R-:W-:Y:S05]  /*17be0*/  BSYNC B0 ;  /* 0x0000000000007941 */ /* 0x000fea0003800000 */
.L_x_410:
[----:B------:R-:W-:Y:S05]  /*17bf0*/  BRA `(.L_x_412) ;  /* 0xffffffdc00d87947 */ /* 0x000fea000383ffff */
.L_x_343:
[----:B------:R-:W-:Y:S01]  /*17c00*/  BSSY B1, `(.L_x_413) ;  /* 0x0000006000017945 */ /* 0x000fe20003800000 */
[----:B------:R-:W-:-:S07]  /*17c10*/  IMAD.MOV.U32 R15, RZ, RZ, -0x1 ;  /* 0xffffffffff0f7424 */ /* 0x000fce00078e00ff */
[----:B01----:R-:W-:Y:S05]  /*17c20*/  WARPSYNC.COLLECTIVE R15, `(.L_x_414) ;  /* 0x000000000f0c7348 */ /* 0x003fea0003c00000 */
[----:B------:R-:W-:Y:S02]  /*17c30*/  ELECT P6, UR62, PT ;  /* 0x00000000003e782f */ /* 0x000fe400038c0000 */
[----:B------:R-:W-:Y:S01]  /*17c40*/  MOV R14, UR62 ;  /* 0x0000003e000e7c02 */ /* 0x000fe20008000f00 */
[----:B01----:R-:W-:Y:S10]  /*17c50*/  ENDCOLLECTIVE ;  /* 0x000000000000791b */ /* 0x003ff40003800000 */
.L_x_414:
[----:B------:R-:W-:Y:S05]  /*17c60*/  BSYNC B1 ;  /* 0x0000000000017941 */ /* 0x000fea0003800000 */
.L_x_413:
[----:B------:R-:W-:Y:S05]  /*17c70*/  BRA `(.L_x_415) ;  /* 0xffffffdc00d07947 */ /* 0x000fea000383ffff */
.L_x_345:
[----:B0-----:R0:W1:Y:S02]  /*17c80*/  SYNCS.PHASECHK.TRANS64.TRYWAIT P0, [R6+URZ], R5 ;  /* 0x00000005060075a7 */ /* 0x001064000800017f */
[----:B-1----:R-:W-:Y:S05]  /*17c90*/  @!P0 NANOSLEEP.SYNCS 0x989680 ;  /* 0x009896800000895d */ /* 0x002fea0003900000 */
[----:B------:R-:W1:Y:S02]  /*17ca0*/  @!P0 SYNCS.PHASECHK.TRANS64 P0, [R6+URZ], R5 ;  /* 0x00000005060085a7 */ /* 0x000e64000800007f */
[----:B-1----:R-:W-:Y:S05]  /*17cb0*/  @!P0 BRA `(.L_x_345) ;  /* 0xfffffffc00f08947 */ /* 0x002fea000383ffff */
[----:B------:R-:W-:Y:S05]  /*17cc0*/  BRA `(.L_x_416) ;  /* 0xffffffe000107947 */ /* 0x000fea000383ffff */
.L_x_346:
[----:B-1----:R1:W2:Y:S02]  /*17cd0*/  SYNCS.PHASECHK.TRANS64.TRYWAIT P0, [R7+URZ], R2 ;  /* 0x00000002070075a7 */ /* 0x0022a4000800017f */
[----:B--2---:R-:W-:Y:S05]  /*17ce0*/  @!P0 NANOSLEEP.SYNCS 0x989680 ;  /* 0x009896800000895d */ /* 0x004fea0003900000 */
[----:B------:R-:W2:Y:S02]  /*17cf0*/  @!P0 SYNCS.PHASECHK.TRANS64 P0, [R7+URZ], R2 ;  /* 0x00000002070085a7 */ /* 0x000ea4000800007f */
[----:B--2---:R-:W-:Y:S05]  /*17d00*/  @!P0 BRA `(.L_x_346) ;  /* 0xfffffffc00f08947 */ /* 0x004fea000383ffff */
[----:B------:R-:W-:Y:S05]  /*17d10*/  BRA `(.L_x_417) ;  /* 0xffffffe000047947 */ /* 0x000fea000383ffff */
.L_x_348:
[----:B--2---:R2:W3:Y:S02]  /*17d20*/  SYNCS.PHASECHK.TRANS64.TRYWAIT P0, [R4+URZ], R5 ;  /* 0x00000005040075a7 */ /* 0x0044e4000800017f */
[----:B---3--:R-:W-:Y:S05]  /*17d30*/  @!P0 NANOSLEEP.SYNCS 0x989680 ;  /* 0x009896800000895d */ /* 0x008fea0003900000 */
[----:B------:R-:W3:Y:S02]  /*17d40*/  @!P0 SYNCS.PHASECHK.TRANS64 P0, [R4+URZ], R5 ;  /* 0x00000005040085a7 */ /* 0x000ee4000800007f */
[----:B---3--:R-:W-:Y:S05]  /*17d50*/  @!P0 BRA `(.L_x_348) ;  /* 0xfffffffc00f08947 */ /* 0x008fea000383ffff */
[----:B------:R-:W-:Y:S05]  /*17d60*/  BRA `(.L_x_418) ;  /* 0xffffffe000087947 */ /* 0x000fea000383ffff */
.L_x_419:
        /* <DEDUP_REMOVED lines=9> */
.L_x_3023:


//--------------------- .text._ZN7cutlass13device_kernelIN5flash11enable_sm90INS1_16FlashAttnFwdSm90INS1_25CollectiveMainloopFwdSm90ILi2EN4cute5tupleIJNS5_1CILi1EEES8_S8_EEENS6_IJNS7_ILi128EEENS7_ILi112EEENS7_ILi192EEEEEELi192ENS_6half_tEfNS_4arch4Sm90ELb0ELb0ELb0ELb1ELb0ELb1ELb0ELb1ELb1ELb1ELb1ELb0EEENS1_21CollectiveEpilogueFwdINS6_IJSA_SC_SB_EEES9_SE_SG_Li256ELb1ELb1ELb1ELb0EEENS1_36VarlenDynamicPersistentTileSchedulerILi128ELi112ELi256ELi128ELb1ELb1ELb1ELb0ELb1ELb1EEEEEEEEEvNT_6ParamsE --------------------------
	.section	.text._ZN7cutlass13device_kernelIN5flash11enable_sm90INS1_16FlashAttnFwdSm90INS1_25CollectiveMainloopFwdSm90ILi2EN4cute5tupleIJNS5_1CILi1EEES8_S8_EEENS6_IJNS7_ILi128EEENS7_ILi112EEENS7_ILi192EEEEEELi192ENS_6half_tEfNS_4arch4Sm90ELb0ELb0ELb0ELb1ELb0ELb1ELb0ELb1ELb1ELb1ELb1ELb0EEENS1_21CollectiveEpilogueFwdINS6_IJSA_SC_SB_EEES9_SE_SG_Li256ELb1ELb1ELb1ELb0EEENS1_36VarlenDynamicPersistentTileSchedulerILi128ELi112ELi256ELi128ELb1ELb1ELb1ELb0ELb1ELb1EEEEEEEEEvNT_6ParamsE,"ax",@progbits
	.align	128
.text._ZN7cutlass13device_kernelIN5flash11enable_sm90INS1_16FlashAttnFwdSm90INS1_25CollectiveMainloopFwdSm90ILi2EN4cute5tupleIJNS5_1CILi1EEES8_S8_EEENS6_IJNS7_ILi128EEENS7_ILi112EEENS7_ILi192EEEEEELi192ENS_6half_tEfNS_4arch4Sm90ELb0ELb0ELb0ELb1ELb0ELb1ELb0ELb1ELb1ELb1ELb1ELb0EEENS1_21CollectiveEpilogueFwdINS6_IJSA_SC_SB_EEES9_SE_SG_Li256ELb1ELb1ELb1ELb0EEENS1_36VarlenDynamicPersistentTileSchedulerILi128ELi112ELi256ELi128ELb1ELb1ELb1ELb0ELb1ELb1EEEEEEEEEvNT_6ParamsE:
        .type           _ZN7cutlass13device_kernelIN5flash11enable_sm90INS1_16FlashAttnFwdSm90INS1_25CollectiveMainloopFwdSm90ILi2EN4cute5tupleIJNS5_1CILi1EEES8_S8_EEENS6_IJNS7_ILi128EEENS7_ILi112EEENS7_ILi192EEEEEELi192ENS_6half_tEfNS_4arch4Sm90ELb0ELb0ELb0ELb1ELb0ELb1ELb0ELb1ELb1ELb1ELb1ELb0EEENS1_21CollectiveEpilogueFwdINS6_IJSA_SC_SB_EEES9_SE_SG_Li256ELb1ELb1ELb1ELb0EEENS1_36VarlenDynamicPersistentTileSchedulerILi128ELi112ELi256ELi128ELb1ELb1ELb1ELb0ELb1ELb1EEEEEEEEEvNT_6ParamsE,@function
        .size           _ZN7cutlass13device_kernelIN5flash11enable_sm90INS1_16FlashAttnFwdSm90INS1_25CollectiveMainloopFwdSm90ILi2EN4cute5tupleIJNS5_1CILi1EEES8_S8_EEENS6_IJNS7_ILi128EEENS7_ILi112EEENS7_ILi192EEEEEELi192ENS_6half_tEfNS_4arch4Sm90ELb0ELb0ELb0ELb1ELb0ELb1ELb0ELb1ELb1ELb1ELb1ELb0EEENS1_21CollectiveEpilogueFwdINS6_IJSA_SC_SB_EEES9_SE_SG_Li256ELb1ELb1ELb1ELb0EEENS1_36VarlenDynamicPersistentTileSchedulerILi128ELi112ELi256ELi128ELb1ELb1ELb1ELb0ELb1ELb1EEEEEEEEEvNT_6ParamsE,(.L_x_3024 - _ZN7cutlass13device_kernelIN5flash11enable_sm90INS1_16FlashAttnFwdSm90INS1_25CollectiveMainloopFwdSm90ILi2EN4cute5tupleIJNS5_1CILi1EEES8_S8_EEENS6_IJNS7_ILi128EEENS7_ILi112EEENS7_ILi192EEEEEELi192ENS_6half_tEfNS_4arch4Sm90ELb0ELb0ELb0ELb1ELb0ELb1ELb0ELb1ELb1ELb1ELb1ELb0EEENS1_21CollectiveEpilogueFwdINS6_IJSA_SC_SB_EEES9_SE_SG_Li256ELb1ELb1ELb1ELb0EEENS1_36VarlenDynamicPersistentTileSchedulerILi128ELi112ELi256ELi128ELb1ELb1ELb1ELb0ELb1ELb1EEEEEEEEEvNT_6ParamsE)
        .other          _ZN7cutlass13device_kernelIN5flash11enable_sm90INS1_16FlashAttnFwdSm90INS1_25CollectiveMainloopFwdSm90ILi2EN4cute5tupleIJNS5_1CILi1EEES8_S8_EEENS6_IJNS7_ILi128EEENS7_ILi112EEENS7_ILi192EEEEEELi192ENS_6half_tEfNS_4arch4Sm90ELb0ELb0ELb0ELb1ELb0ELb1ELb0ELb1ELb1ELb1ELb1ELb0EEENS1_21CollectiveEpilogueFwdINS6_IJSA_SC_SB_EEES9_SE_SG_Li256ELb1ELb1ELb1ELb0EEENS1_36VarlenDynamicPersistentTileSchedulerILi128ELi112ELi256ELi128ELb1ELb1ELb1ELb0ELb1ELb1EEEEEEEEEvNT_6ParamsE,@"STO_CUDA_ENTRY STV_DEFAULT"
_ZN7cutlass13device_kernelIN5flash11enable_sm90INS1_16FlashAttnFwdSm90INS1_25CollectiveMainloopFwdSm90ILi2EN4cute5tupleIJNS5_1CILi1EEES8_S8_EEENS6_IJNS7_ILi128EEENS7_ILi112EEENS7_ILi192EEEEEELi192ENS_6half_tEfNS_4arch4Sm90ELb0ELb0ELb0ELb1ELb0ELb1ELb0ELb1ELb1ELb1ELb1ELb0EEENS1_21CollectiveEpilogueFwdINS6_IJSA_SC_SB_EEES9_SE_SG_Li256ELb1ELb1ELb1ELb0EEENS1_36VarlenDynamicPersistentTileSchedulerILi128ELi112ELi256ELi128ELb1ELb1ELb1ELb0ELb1ELb1EEEEEEEEEvNT_6ParamsE:
        /* <DEDUP_REMOVED lines=13> */
[----:B------:R-:W-:Y:S02]  /*00d0*/  UIADD3 UR10, UP2, UR4, 0x570, URZ ;  /* 0x00000570040a7890 */ /* 0x000fe4000ff5e03f */
[----:B------:R-:W-:Y:S02]  /*00e0*/  UIADD3 UR4, UP3, UR4, 0x670, URZ ;  /* 0x0000067004047890 */ /* 0x000fe4000ff7e03f */
[----:B------:R-:W-:-:S02]  /*00f0*/  UIADD3.X UR7, URZ, UR5, URZ, UP0, !UPT ;  /* 0x000000053f077290 */ /* 0x000fc400087fe43f */
[----:B------:R-:W-:Y:S02]  /*0100*/  UIADD3.X UR9, URZ, UR5, URZ, UP1, !UPT ;  /* 0x000000053f097290 */ /* 0x000fe40008ffe43f */
[----:B------:R-:W-:Y:S02]  /*0110*/  UIADD3.X UR11, URZ, UR5, URZ, UP2, !UPT ;  /* 0x000000053f0b7290 */ /* 0x000fe400097fe43f */
[----:B------:R-:W-:-:S03]  /*0120*/  UIADD3.X UR5, URZ, UR5, URZ, UP3, !UPT ;  /* 0x000000053f057290 */ /* 0x000fc60009ffe43f */
[----:B------:R0:W-:Y:S02]  /*0130*/  UTMACCTL.PF [UR6] ;  /* 0x00000000060079b9 */ /* 0x0001e40008040000 */
[----:B------:R0:W-:Y:S02]  /*0140*/  UTMACCTL.PF [UR8] ;  /* 0x00000000080079b9 */ /* 0x0001e40008040000 */
[----:B------:R0:W-:Y:S02]  /*0150*/  UTMACCTL.PF [UR10] ;  /* 0x000000000a0079b9 */ /* 0x0001e40008040000 */
[----:B------:R0:W-:Y:S02]  /*0160*/  UTMACCTL.PF [UR4] ;  /* 0x00000000040079b9 */ /* 0x0001e40008040000 */
[----:B0-----:R-:W-:Y:S01]  /*0170*/  NOP ;  /* 0x0000000000007918 */ /* 0x001fe20000000000 */
.L_x_421:
[----:B------:R-:W-:Y:S05]  /*0180*/  BSYNC B0 ;  /* 0x0000000000007941 */ /* 0x000fea0003800000 */
.L_x_420:
        /* <DEDUP_REMOVED lines=41> */
.L_x_422:
        /* <DEDUP_REMOVED lines=22> */
.L_x_423:
        /* <DEDUP_REMOVED lines=18> */
.L_x_424:
        /* <DEDUP_REMOVED lines=22> */
.L_x_425:
        /* <DEDUP_REMOVED lines=22> */
.L_x_426:
[----:B0-----:R-:W-:Y:S01]  /*0960*/  UMOV UR4, 0x1 ;  /* 0x0000000100047882 */ /* 0x001fe20000000000 */
[----:B------:R-:W-:Y:S01]  /*0970*/  PLOP3.LUT P0, PT, PT, PT, UP0, 0x80, 0x0 ;  /* 0x000000000000781c */ /* 0x000fe20003f0f008 */
[----:B------:R-:W-:Y:S01]  /*0980*/  USEL UR4, UR4, 0x2, !UP0 ;  /* 0x0000000204047887 */ /* 0x000fe2000c000000 */
[----:B------:R-:W-:Y:S01]  /*0990*/  NOP ;  /* 0x0000000000007918 */ /* 0x000fe20000000000 */
[----:B------:R-:W-:Y:S01]  /*09a0*/  ULDC.64 UR60, c[0x0][0x208] ;  /* 0x00008200003c7ab9 */ /* 0x000fe20000000a00 */
[----:B------:R-:W-:Y:S03]  /*09b0*/  BSSY B9, `(.L_x_427) ;  /* 0x00027c5000097945 */ /* 0x000fe60003800000 */
[----:B------:R-:W-:-:S05]  /*09c0*/  IMAD.U32 R2, RZ, RZ, UR4 ;  /* 0x00000004ff027e24 */ /* 0x000fca000f8e00ff */
[----:B------:R0:W-:Y:S01]  /*09d0*/  STL [R1+0x7c], R2 ;  /* 0x00007c0201007387 */ /* 0x0001e20000100800 */
[----:B-12-4-:R-:W-:Y:S06]  /*09e0*/  BAR.SYNC.DEFER_BLOCKING 0x0 ;  /* 0x0000000000007b1d */ /* 0x016fec0000010000 */
[----:B------:R-:W-:Y:S05]  /*09f0*/  @!P0 BRA `(.L_x_428) ;  /* 0x000001f400b08947 */ /* 0x000fea0003800000 */
.L_x_429:
        /* <DEDUP_REMOVED lines=8> */
[----:B-1----:R-:W-:-:S06]  /*0a80*/  ULEA UR4, UR5, UR4, 0x18 ;  /* 0x0000000405047291 */ /* 0x002fcc000f8ec03f */
[----:B------:R-:W-:Y:S01]  /*0a90*/  IMAD.U32 R16, RZ, RZ, UR4 ;  /* 0x00000004ff107e24 */ /* 0x000fe2000f8e00ff */
[----:B------:R-:W-:-:S04]  /*0aa0*/  ULDC UR4, c[0x0][0xc3c] ;  /* 0x00030f0000047ab9 */ /* 0x000fc80000000800 */
[----:B------:R-:W1:Y:S01]  /*0ab0*/  LDS.128 R148, [R16+0x368d0] ;  /* 0x0368d00010947984 */ /* 0x000e620000000c00 */
[----:B------:R-:W-:Y:S06]  /*0ac0*/  BAR.ARV 0x4, 0x180 ;  /* 0x0106000000007b1d */ /* 0x000fec0000002000 */
[----:B-1----:R-:W-:-:S13]  /*0ad0*/  ISETP.GE.AND P0, PT, R151, UR4, PT ;  /* 0x0000000497007c0c */ /* 0x002fda000bf06270 */
[----:B------:R-:W-:Y:S05]  /*0ae0*/  @P0 BRA `(.L_x_430) ;  /* 0x0000027800c40947 */ /* 0x000fea0003800000 */
[----:B------:R-:W2:Y:S01]  /*0af0*/  LDL R0, [R1+0x7c] ;  /* 0x00007c0001007983 */ /* 0x000ea20000100800 */
[----:B------:R-:W-:Y:S01]  /*0b00*/  VIADD R6, R6, 0xffffff80 ;  /* 0xffffff8006067836 */ /* 0x000fe20000000000 */
[----:B------:R-:W-:Y:S01]  /*0b10*/  R2UR UR4, R16 ;  /* 0x00000000100472ca */ /* 0x000fe200000e0000 */
[----:B------:R-:W-:Y:S01]  /*0b20*/  IMAD.MOV.U32 R226, RZ, RZ, RZ ;  /* 0x000000ffffe27224 */ /* 0x000fe200078e00ff */
[----:B------:R-:W-:Y:S01]  /*0b30*/  MOV R17, RZ ;  /* 0x000000ff00117202 */ /* 0x000fe20000000f00 */
[----:B------:R-:W-:Y:S01]  /*0b40*/  IMAD.MOV.U32 R205, RZ, RZ, RZ ;  /* 0x000000ffffcd7224 */ /* 0x000fe200078e00ff */
[----:B------:R-:W-:Y:S02]  /*0b50*/  SHF.R.S32.HI R3, RZ, 0x1f, R6 ;  /* 0x0000001fff037819 */ /* 0x000fe40000011406 */
[----:B------:R-:W-:Y:S02]  /*0b60*/  CS2R R216, SRZ ;  /* 0x0000000000d87805 */ /* 0x000fe4000001ff00 */
[----:B0-----:R-:W-:-:S04]  /*0b70*/  LEA.HI R2, R3, R6, RZ, 0x4 ;  /* 0x0000000603027211 */ /* 0x001fc800078f20ff */
[----:B------:R-:W-:Y:S01]  /*0b80*/  SHF.R.S32.HI R7, RZ, 0x4, R2 ;  /* 0x00000004ff077819 */ /* 0x000fe20000011402 */
[----:B------:R-:W-:-:S03]  /*0b90*/  UIADD3 UR4, UR4, 0x15400, URZ ;  /* 0x0001540004047890 */ /* 0x000fc6000fffe03f */
[----:B------:R-:W-:-:S04]  /*0ba0*/  LEA.HI R4, R2, R7, RZ, 0x1 ;  /* 0x0000000702047211 */ /* 0x000fc800078f08ff */
[----:B------:R-:W-:-:S04]  /*0bb0*/  LOP3.LUT R4, R4, 0x1ffffffe, RZ, 0xc0, !PT ;  /* 0x1ffffffe04047812 */ /* 0x000fc800078ec0ff */
[----:B------:R-:W-:Y:S02]  /*0bc0*/  IADD3 R7, R7, -R4, RZ ;  /* 0x8000000407077210 */ /* 0x000fe40007ffe0ff */
[----:B------:R-:W-:-:S04]  /*0bd0*/  LEA.HI R4, R3, R6, RZ, 0x5 ;  /* 0x0000000603047211 */ /* 0x000fc800078f28ff */
[----:B------:R-:W-:-:S05]  /*0be0*/  SHF.R.S32.HI R4, RZ, 0x5, R4 ;  /* 0x00000005ff047819 */ /* 0x000fca0000011404 */
[----:B------:R-:W-:Y:S01]  /*0bf0*/  IMAD.SHL.U32 R214, R4, 0x200, RZ ;  /* 0x0000020004d67824 */ /* 0x000fe200078e00ff */
[----:B--2---:R-:W-:Y:S02]  /*0c00*/  R2UR UR5, R0 ;  /* 0x00000000000572ca */ /* 0x004fe400000e0000 */
[----:B------:R-:W-:-:S04]  /*0c10*/  LEA.HI R0, R3, R6, RZ, 0x7 ;  /* 0x0000000603007211 */ /* 0x000fc800078f38ff */
[----:B------:R-:W-:-:S05]  /*0c20*/  LOP3.LUT R5, R0, 0xffffff80, RZ, 0xc0, !PT ;  /* 0xffffff8000057812 */ /* 0x000fca00078ec0ff */
[----:B------:R-:W-:Y:S02]  /*0c30*/  IMAD.IADD R14, R6, 0x1, -R5 ;  /* 0x00000001060e7824 */ /* 0x000fe400078e0a05 */
[----:B------:R-:W-:-:S03]  /*0c40*/  ULOP3.LUT UR5, UR5, 0x1, URZ, 0xfc, !UPT ;  /* 0x0000000105057892 */ /* 0x000fc6000f8efc3f */
[----:B------:R-:W-:Y:S01]  /*0c50*/  SHF.R.S32.HI R9, RZ, 0x1f, R14 ;  /* 0x0000001fff097819 */ /* 0x000fe2000001140e */
[----:B------:R-:W-:Y:S03]  /*0c60*/  STL [R1+0x6c], R14 ;  /* 0x00006c0e01007387 */ /* 0x000fe60000100800 */
[CC--:B------:R-:W-:Y:S02]  /*0c70*/  LEA.HI R10, R9.reuse, R14.reuse, RZ, 0x2 ;  /* 0x0000000e090a7211 */ /* 0x0c0fe400078f10ff */
[----:B------:R-:W-:Y:S02]  /*0c80*/  LEA.HI R9, R9, R14, RZ, 0x5 ;  /* 0x0000000e09097211 */ /* 0x000fe400078f28ff */
[--C-:B------:R-:W-:Y:S02]  /*0c90*/  SHF.R.S32.HI R8, RZ, 0x2, R10.reuse ;  /* 0x00000002ff087819 */ /* 0x100fe4000001140a */
[----:B------:R-:W-:-:S02]  /*0ca0*/  SHF.R.S32.HI R5, RZ, 0x1f, R10 ;  /* 0x0000001fff057819 */ /* 0x000fc4000001140a */
[----:B------:R-:W-:Y:S02]  /*0cb0*/  LOP3.LUT R10, R10, 0x7ffffffc, RZ, 0xc0, !PT ;  /* 0x7ffffffc0a0a7812 */ /* 0x000fe400078ec0ff */
[----:B------:R-:W-:-:S03]  /*0cc0*/  LEA.HI R5, R5, R8, RZ, 0x3 ;  /* 0x0000000805057211 */ /* 0x000fc600078f18ff */
[----:B------:R-:W-:Y:S01]  /*0cd0*/  IMAD.IADD R10, R14, 0x1, -R10 ;  /* 0x000000010e0a7824 */ /* 0x000fe200078e0a0a */
[----:B------:R-:W-:Y:S02]  /*0ce0*/  LOP3.LUT R11, R5, 0xfffffff8, RZ, 0xc0, !PT ;  /* 0xfffffff8050b7812 */ /* 0x000fe400078ec0ff */
[----:B------:R-:W-:Y:S01]  /*0cf0*/  SHF.R.S32.HI R5, RZ, 0x7, R0 ;  /* 0x00000007ff057819 */ /* 0x000fe20000011400 */
[----:B------:R-:W-:Y:S02]  /*0d00*/  IMAD.SHL.U32 R221, R10, 0x2, RZ ;  /* 0x000000020add7824 */ /* 0x000fe400078e00ff */
[----:B------:R-:W-:Y:S01]  /*0d10*/  IMAD.IADD R11, R8, 0x1, -R11 ;  /* 0x00000001080b7824 */ /* 0x000fe200078e0a0b */
[----:B------:R-:W-:Y:S01]  /*0d20*/  LEA.HI R8, R3, R6, RZ, 0x2 ;  /* 0x0000000603087211 */ /* 0x000fe200078f10ff */
[C---:B------:R-:W-:Y:S01]  /*0d30*/  VIADD R20, R221.reuse, 0x8 ;  /* 0x00000008dd147836 */ /* 0x040fe20000000000 */
[----:B------:R-:W-:Y:S01]  /*0d40*/  LOP3.LUT R3, R2, 0x3fffff0, RZ, 0xc0, !PT ;  /* 0x03fffff002037812 */ /* 0x000fe200078ec0ff */
[C---:B------:R-:W-:Y:S01]  /*0d50*/  VIADD R15, R221.reuse, 0x10 ;  /* 0x00000010dd0f7836 */ /* 0x040fe20000000000 */
[----:B------:R-:W-:Y:S01]  /*0d60*/  LEA.HI R0, R0, R5, RZ, 0x1 ;  /* 0x0000000500007211 */ /* 0x000fe200078f08ff */
[C---:B------:R-:W-:Y:S01]  /*0d70*/  VIADD R237, R221.reuse, 0x68 ;  /* 0x00000068dded7836 */ /* 0x040fe20000000000 */
[----:B------:R-:W-:Y:S01]  /*0d80*/  SHF.R.S32.HI R2, RZ, 0x5, R9 ;  /* 0x00000005ff027819 */ /* 0x000fe20000011409 */
[----:B------:R-:W-:Y:S01]  /*0d90*/  IMAD.IADD R3, R6, 0x1, -R3 ;  /* 0x0000000106037824 */ /* 0x000fe200078e0a03 */
[----:B------:R-:W-:Y:S01]  /*0da0*/  LOP3.LUT R0, R0, 0x3fffffe, RZ, 0xc0, !PT ;  /* 0x03fffffe00007812 */ /* 0x000fe200078ec0ff */
[----:B------:R-:W-:Y:S01]  /*0db0*/  VIADD R236, R221, 0x70 ;  /* 0x00000070ddec7836 */ /* 0x000fe20000000000 */
[----:B------:R-:W-:Y:S01]  /*0dc0*/  LEA R11, R2, R11, 0x4 ;  /* 0x0000000b020b7211 */ /* 0x000fe200078e20ff */
[----:B------:R-:W-:Y:S01]  /*0dd0*/  IMAD R12, R4, 0x10, R3 ;  /* 0x00000010040c7824 */ /* 0x000fe200078e0203 */
[----:B------:R-:W-:Y:S01]  /*0de0*/  SHF.R.S32.HI R204, RZ, 0x2, R8 ;  /* 0x00000002ffcc7819 */ /* 0x000fe20000011408 */
[----:B------:R-:W-:Y:S01]  /*0df0*/  IMAD.IADD R0, R5, 0x1, -R0 ;  /* 0x0000000105007824 */ /* 0x000fe200078e0a00 */
[----:B------:R-:W-:Y:S01]  /*0e00*/  SHF.R.S32.HI R3, RZ, 0x1f, R8 ;  /* 0x0000001fff037819 */ /* 0x000fe20000011408 */
[----:B------:R-:W-:Y:S01]  /*0e10*/  IMAD R7, R12, 0x8, R7 ;  /* 0x000000080c077824 */ /* 0x000fe200078e0207 */
[----:B------:R-:W-:Y:S01]  /*0e20*/  LOP3.LUT R9, R8, 0xfffffffc, RZ, 0xc0, !PT ;  /* 0xfffffffc08097812 */ /* 0x000fe200078ec0ff */
[----:B------:R-:W-:Y:S01]  /*0e30*/  IMAD R13, R0, 0x40, R11 ;  /* 0x00000040000d7824 */ /* 0x000fe200078e020b */
[----:B------:R-:W-:Y:S01]  /*0e40*/  LEA.HI R3, R3, R204, RZ, 0x3 ;  /* 0x000000cc03037211 */ /* 0x000fe200078f18ff */
[----:B------:R-:W-:Y:S01]  /*0e50*/  IMAD.U32 R0, RZ, RZ, UR5 ;  /* 0x00000005ff007e24 */ /* 0x000fe2000f8e00ff */
[----:B------:R-:W-:Y:S01]  /*0e60*/  IADD3 R227, R204, 0x40, RZ ;  /* 0x00000040cce37810 */ /* 0x000fe20007ffe0ff */
[----:B------:R-:W-:Y:S01]  /*0e70*/  IMAD.IADD R9, R6, 0x1, -R9 ;  /* 0x0000000106097824 */ /* 0x000fe200078e0a09 */
[----:B------:R-:W-:Y:S01]  /*0e80*/  LOP3.LUT R3, R3, 0xfffffff8, RZ, 0xc0, !PT ;  /* 0xfffffff803037812 */ /* 0x000fe200078ec0ff */
[----:B------:R-:W-:Y:S01]  /*0e90*/  STL [R1+0x70], R13 ;  /* 0x0000700d01007387 */ /* 0x000fe20000100800 */
[----:B------:R-:W-:Y:S01]  /*0ea0*/  IMAD.U32 R2, RZ, RZ, UR4 ;  /* 0x00000004ff027e24 */ /* 0x000fe2000f8e00ff */
[----:B------:R-:W-:Y:S01]  /*0eb0*/  IADD3 R5, R221, 0x50, RZ ;  /* 0x00000050dd057810 */ /* 0x000fe20007ffe0ff */
[----:B------:R-:W-:Y:S01]  /*0ec0*/  IMAD.SHL.U32 R208, R227, 0x40, RZ ;  /* 0x00000040e3d07824 */ /* 0x000fe200078e00ff */
[----:B------:R0:W-:Y:S01]  /*0ed0*/  STL [R1+0x1c], R0 ;  /* 0x00001c0001007387 */ /* 0x0001e20000100800 */
[----:B------:R-:W-:Y:S01]  /*0ee0*/  IADD3 R3, R204, -R3, RZ ;  /* 0x80000003cc037210 */ /* 0x000fe20007ffe0ff */
[----:B------:R-:W-:Y:S01]  /*0ef0*/  IMAD.SHL.U32 R18, R9, 0x8, RZ ;  /* 0x0000000809127824 */ /* 0x000fe200078e00ff */
[----:B------:R-:W-:Y:S01]  /*0f00*/  IADD3 R11, R221, 0x28, RZ ;  /* 0x00000028dd0b7810 */ /* 0x000fe20007ffe0ff */
[----:B------:R1:W-:Y:S01]  /*0f10*/  STL [R1+0x50], R2 ;  /* 0x0000500201007387 */ /* 0x0003e20000100800 */
[----:B------:R-:W-:Y:S01]  /*0f20*/  LOP3.LUT R208, R208, 0x1c0, RZ, 0xc0, !PT ;  /* 0x000001c0d0d07812 */ /* 0x000fe200078ec0ff */
[----:B------:R-:W-:Y:S01]  /*0f30*/  IMAD.SHL.U32 R3, R3, 0x40, RZ ;  /* 0x0000004003037824 */ /* 0x000fe200078e00ff */
[----:B------:R-:W-:Y:S01]  /*0f40*/  IADD3 R235, R221, 0x78, RZ ;  /* 0x00000078ddeb7810 */ /* 0x000fe20007ffe0ff */
[----:B------:R-:W-:Y:S01]  /*0f50*/  IMAD.SHL.U32 R22, R9, 0x4, RZ ;  /* 0x0000000409167824 */ /* 0x000fe200078e00ff */
[----:B------:R-:W-:Y:S01]  /*0f60*/  SHF.R.U32.HI R4, RZ, 0x3, R208 ;  /* 0x00000003ff047819 */ /* 0x000fe200000116d0 */
[----:B------:R-:W-:Y:S01]  /*0f70*/  VIADD R12, R221, 0x20 ;  /* 0x00000020dd0c7836 */ /* 0x000fe20000000000 */
[----:B0-----:R-:W-:Y:S01]  /*0f80*/  LEA.HI R0, R9, R9, RZ, 0x1 ;  /* 0x0000000909007211 */ /* 0x001fe200078f08ff */
[----:B------:R-:W-:Y:S01]  /*0f90*/  VIADD R4, R221, 0x58 ;  /* 0x00000058dd047836 */ /* 0x000fe20000000000 */
[----:B------:R-:W-:Y:S01]  /*0fa0*/  LOP3.LUT R212, R3, 0x1c0, RZ, 0xc0, !PT ;  /* 0x000001c003d47812 */ /* 0x000fe200078ec0ff */
[C---:B------:R-:W-:Y:S01]  /*0fb0*/  VIADD R234, R221.reuse, 0x80 ;  /* 0x00000080ddea7836 */ /* 0x040fe20000000000 */
[----:B------:R-:W-:Y:S01]  /*0fc0*/  LOP3.LUT R0, R0, 0x1ffffffe, RZ, 0xc0, !PT ;  /* 0x1ffffffe00007812 */ /* 0x000fe200078ec0ff */
[----:B------:R-:W-:Y:S01]  /*0fd0*/  VIADD R14, R221, 0x18 ;  /* 0x00000018dd0e7836 */ /* 0x000fe20000000000 */
[----:B------:R-:W-:Y:S01]  /*0fe0*/  SHF.L.U32 R3, R7, 0x3, RZ ;  /* 0x0000000307037819 */ /* 0x000fe200000006ff */
[----:B------:R-:W-:Y:S01]  /*0ff0*/  VIADD R10, R221, 0x30 ;  /* 0x00000030dd0a7836 */ /* 0x000fe20000000000 */
[----:B-1----:R-:W-:Y:S01]  /*1000*/  SHF.R.S32.HI R2, RZ, 0x1f, R227 ;  /* 0x0000001fff027819 */ /* 0x002fe200000114e3 */
[----:B------:R-:W-:Y:S01]  /*1010*/  IMAD.IADD R0, R9, 0x1, -R0 ;  /* 0x0000000109007824 */ /* 0x000fe200078e0a00 */
[----:B------:R-:W-:Y:S01]  /*1020*/  SHF.R.S32.HI R7, RZ, 0x1f, R15 ;  /* 0x0000001fff077819 */ /* 0x000fe2000001140f */
[----:B------:R0:W-:Y:S01]  /*1030*/  STL [R1+0x78], R3 ;  /* 0x0000780301007387 */ /* 0x0001e20000100800 */
[----:B------:R-:W-:Y:S01]  /*1040*/  LEA.HI R2, R2, R227, RZ, 0x3 ;  /* 0x000000e302027211 */ /* 0x000fe200078f18ff */
[----:B------:R-:W-:Y:S01]  /*1050*/  IMAD R0, R0, 0x8, R13 ;  /* 0x0000000800007824 */ /* 0x000fe200078e020d */
[----:B------:R-:W-:Y:S01]  /*1060*/  SHF.R.S32.HI R4, RZ, 0x1f, R4 ;  /* 0x0000001fff047819 */ /* 0x000fe20000011404 */
[C---:B------:R-:W-:Y:S01]  /*1070*/  VIADD R9, R221.reuse, 0x38 ;  /* 0x00000038dd097836 */ /* 0x040fe20000000000 */
[----:B------:R-:W-:Y:S01]  /*1080*/  SHF.R.S32.HI R7, RZ, 0x1f, R11 ;  /* 0x0000001fff077819 */ /* 0x000fe2000001140b */
[----:B------:R-:W-:Y:S01]  /*1090*/  IMAD.SHL.U32 R2, R2, 0x40, RZ ;  /* 0x0000004002027824 */ /* 0x000fe200078e00ff */
[----:B------:R1:W-:Y:S01]  /*10a0*/  STL [R1+0x74], R0 ;  /* 0x0000740001007387 */ /* 0x0003e20000100800 */
[C---:B------:R-:W-:Y:S01]  /*10b0*/  VIADD R8, R221.reuse, 0x40 ;  /* 0x00000040dd087836 */ /* 0x040fe20000000000 */
[----:B------:R-:W-:Y:S01]  /*10c0*/  SHF.R.S32.HI R4, RZ, 0x1f, R236 ;  /* 0x0000001fff047819 */ /* 0x000fe200000114ec */
[C---:B0-----:R-:W-:Y:S01]  /*10d0*/  VIADD R3, R221.reuse, 0x60 ;  /* 0x00000060dd037836 */ /* 0x041fe20000000000 */
[----:B------:R-:W-:Y:S01]  /*10e0*/  LOP3.LUT R215, R2, 0xfffffe00, RZ, 0xc0, !PT ;  /* 0xfffffe0002d77812 */ /* 0x000fe200078ec0ff */
[C---:B------:R-:W-:Y:S01]  /*10f0*/  VIADD R6, R221.reuse, 0x48 ;  /* 0x00000048dd067836 */ /* 0x040fe20000000000 */
[----:B------:R-:W-:Y:S01]  /*1100*/  SHF.R.S32.HI R2, RZ, 0x1f, R20 ;  /* 0x0000001fff027819 */ /* 0x000fe20000011414 */
[C---:B------:R-:W-:Y:S01]  /*1110*/  VIADD R233, R221.reuse, 0x88 ;  /* 0x00000088dde97836 */ /* 0x040fe20000000000 */
[----:B------:R-:W-:Y:S01]  /*1120*/  SHF.R.S32.HI R2, RZ, 0x1f, R12 ;  /* 0x0000001fff027819 */ /* 0x000fe2000001140c */
[C---:B------:R-:W-:Y:S01]  /*1130*/  VIADD R232, R221.reuse, 0x90 ;  /* 0x00000090dde87836 */ /* 0x040fe20000000000 */
[----:B------:R-:W-:Y:S01]  /*1140*/  SHF.R.S32.HI R2, RZ, 0x1f, R9 ;  /* 0x0000001fff027819 */ /* 0x000fe20000011409 */
[----:B------:R-:W-:Y:S01]  /*1150*/  VIADD R231, R221, 0x98 ;  /* 0x00000098dde77836 */ /* 0x000fe20000000000 */
        /* <DEDUP_REMOVED lines=9> */
[----:B------:R-:W-:Y:S02]  /*11f0*/  IADD3 R211, R22, 0x50, RZ ;  /* 0x0000005016d37810 */ /* 0x000fe40007ffe0ff */
[----:B------:R-:W-:Y:S02]  /*1200*/  SHF.R.U32.HI R213, RZ, 0x3, R212 ;  /* 0x00000003ffd57819 */ /* 0x000fe400000116d4 */
[----:B------:R-:W-:Y:S02]  /*1210*/  IADD3 R228, R221, 0xa0, RZ ;  /* 0x000000a0dde47810 */ /* 0x000fe40007ffe0ff */
[----:B------:R-:W-:Y:S02]  /*1220*/  SHF.R.S32.HI R14, RZ, 0x1f, R14 ;  /* 0x0000001fff0e7819 */ /* 0x000fe4000001140e */
[----:B------:R-:W-:Y:S02]  /*1230*/  SHF.R.S32.HI R10, RZ, 0x1f, R10 ;  /* 0x0000001fff0a7819 */ /* 0x000fe4000001140a */
[----:B------:R-:W-:-:S02]  /*1240*/  SHF.R.S32.HI R7, RZ, 0x1f, R8 ;  /* 0x0000001fff077819 */ /* 0x000fc40000011408 */
[----:B------:R-:W-:Y:S02]  /*1250*/  SHF.R.S32.HI R6, RZ, 0x1f, R6 ;  /* 0x0000001fff067819 */ /* 0x000fe40000011406 */
[----:B------:R-:W-:Y:S02]  /*1260*/  SHF.R.S32.HI R4, RZ, 0x1f, R233 ;  /* 0x0000001fff047819 */ /* 0x000fe400000114e9 */
[----:B------:R-:W-:Y:S02]  /*1270*/  SHF.R.S32.HI R3, RZ, 0x1f, R232 ;  /* 0x0000001fff037819 */ /* 0x000fe400000114e8 */
[----:B-1----:R-:W-:-:S07]  /*1280*/  SHF.R.S32.HI R2, RZ, 0x1f, R231 ;  /* 0x0000001fff027819 */ /* 0x002fce00000114e7 */
.L_x_642:
[----:B0-234-:R-:W0:Y:S01]  /*1290*/  LDC.64 R2, c[0x0][0xc88] ;  /* 0x00032200ff027b82 */ /* 0x01de220000000a00 */
[----:B------:R-:W-:Y:S01]  /*12a0*/  ULDC.64 UR4, c[0x0][0xa28] ;  /* 0x00028a0000047ab9 */ /* 0x000fe20000000a00 */
[----:B------:R-:W-:Y:S01]  /*12b0*/  ULDC.64 UR8, c[0x0][0xa18] ;  /* 0x0002860000087ab9 */ /* 0x000fe20000000a00 */
[----:B------:R-:W-:Y:S01]  /*12c0*/  ULDC.64 UR6, c[0x0][0xa08] ;  /* 0x0002820000067ab9 */ /* 0x000fe20000000a00 */
[----:B0-----:R-:W-:-:S05]  /*12d0*/  IMAD.WIDE R2, R151, 0x4, R2 ;  /* 0x0000000497027825 */ /* 0x001fca00078e0202 */
[----:B------:R-:W2:Y:S01]  /*12e0*/  LDG.E R223, desc[UR60][R2.64] ;  /* 0x0000003c02df7981 */ /* 0x000ea2000c1e1900 */
[----:B------:R-:W-:Y:S01]  /*12f0*/  ISETP.NE.U32.AND P2, PT, RZ, UR4, PT ;  /* 0x00000004ff007c0c */ /* 0x000fe2000bf45070 */
[----:B------:R-:W-:Y:S01]  /*1300*/  IMAD.MOV.U32 R8, RZ, RZ, RZ ;  /* 0x000000ffff087224 */ /* 0x000fe200078e00ff */
[----:B------:R-:W-:Y:S01]  /*1310*/  ISETP.NE.U32.AND P1, PT, RZ, UR8, PT ;  /* 0x00000008ff007c0c */ /* 0x000fe2000bf25070 */
[----:B------:R-:W-:Y:S01]  /*1320*/  IMAD.MOV.U32 R26, RZ, RZ, RZ ;  /* 0x000000ffff1a7224 */ /* 0x000fe200078e00ff */
[----:B------:R-:W-:Y:S02]  /*1330*/  ISETP.NE.AND.EX P2, PT, RZ, UR5, PT, P2 ;  /* 0x00000005ff007c0c */ /* 0x000fe4000bf45320 */
[----:B------:R-:W-:Y:S02]  /*1340*/  ISETP.NE.AND.EX P1, PT, RZ, UR9, PT, P1 ;  /* 0x00000009ff007c0c */ /* 0x000fe4000bf25310 */
[----:B------:R-:W-:-:S04]  /*1350*/  ISETP.NE.U32.AND P0, PT, RZ, UR6, PT ;  /* 0x00000006ff007c0c */ /* 0x000fc8000bf05070 */
[----:B------:R-:W-:Y:S02]  /*1360*/  ISETP.NE.AND.EX P0, PT, RZ, UR7, PT, P0 ;  /* 0x00000007ff007c0c */ /* 0x000fe4000bf05300 */
[----:B--2---:R-:W-:Y:S01]  /*1370*/  SHF.R.S32.HI R0, RZ, 0x1f, R223 ;  /* 0x0000001fff007819 */ /* 0x004fe200000114df */
[C---:B------:R-:W-:Y:S02]  /*1380*/  IMAD.SHL.U32 R224, R223.reuse, 0x4, RZ ;  /* 0x00000004dfe07824 */ /* 0x040fe400078e00ff */
[C---:B------:R-:W-:Y:S02]  /*1390*/  @P2 LEA R2, P3, R223.reuse, UR4, 0x2 ;  /* 0x00000004df022c11 */ /* 0x040fe4000f8610ff */
[C-C-:B------:R-:W-:Y:S01]  /*13a0*/  SHF.L.U64.HI R225, R223.reuse, 0x2, R0.reuse ;  /* 0x00000002dfe17819 */ /* 0x140fe20000010200 */
[----:B------:R0:W-:Y:S01]  /*13b0*/  STL [R1+0x68], R0 ;  /* 0x0000680001007387 */ /* 0x0001e20000100800 */
[----:B------:R-:W-:Y:S01]  /*13c0*/  @P2 LEA.HI.X R3, R223, UR5, R0, 0x2, P3 ;  /* 0x00000005df032c11 */ /* 0x000fe200098f1400 */
[----:B------:R-:W-:Y:S01]  /*13d0*/  ULDC UR4, c[0x0][0x288] ;  /* 0x0000a20000047ab9 */ /* 0x000fe20000000800 */
[----:B------:R-:W-:-:S03]  /*13e0*/  IADD3 R6, P4, R224, UR6, RZ ;  /* 0x00000006e0067c10 */ /* 0x000fc6000ff9e0ff */
[----:B------:R1:W5:Y:S01]  /*13f0*/  @P2 LDG.E R8, desc[UR60][R2.64] ;  /* 0x0000003c02082981 */ /* 0x000362000c1e1900 */
[----:B------:R-:W-:Y:S02]  /*1400*/  @P1 IADD3 R4, P2, R224, UR8, RZ ;  /* 0x00000008e0041c10 */ /* 0x000fe4000ff5e0ff */
[----:B------:R-:W-:Y:S01]  /*1410*/  MOV R154, UR4 ;  /* 0x00000004009a7c02 */ /* 0x000fe20008000f00 */
[----:B------:R-:W-:Y:S01]  /*1420*/  ULDC.64 UR4, c[0x0][0x418] ;  /* 0x0001060000047ab9 */ /* 0x000fe20000000a00 */
[C---:B------:R-:W-:Y:S02]  /*1430*/  IADD3.X R7, R225.reuse, UR7, RZ, P4, !PT ;  /* 0x00000007e1077c10 */ /* 0x040fe4000a7fe4ff */
[----:B------:R-:W-:Y:S01]  /*1440*/  @P1 IADD3.X R5, R225, UR9, RZ, P2, !PT ;  /* 0x00000009e1051c10 */ /* 0x000fe200097fe4ff */
[----:B------:R-:W-:Y:S02]  /*1450*/  UISETP.NE.U32.AND UP0, UPT, UR4, URZ, UPT ;  /* 0x0000003f0400728c */ /* 0x000fe4000bf05070 */
[----:B------:R2:W5:Y:S01]  /*1460*/  @P0 LDG.E R26, desc[UR60][R6.64] ;  /* 0x0000003c061a0981 */ /* 0x000562000c1e1900 */
[----:B------:R-:W-:Y:S01]  /*1470*/  ULDC UR4, c[0x0][0x424] ;  /* 0x0001090000047ab9 */ /* 0x000fe20000000800 */
[----:B------:R-:W-:-:S02]  /*1480*/  ULDC.64 UR8, c[0x0][0xa20] ;  /* 0x0002880000087ab9 */ /* 0x000fc40000000a00 */
[----:B------:R2:W5:Y:S01]  /*1490*/  @P1 LDG.E R154, desc[UR60][R4.64] ;  /* 0x0000003c049a1981 */ /* 0x000562000c1e1900 */
[----:B------:R-:W-:Y:S01]  /*14a0*/  UISETP.NE.AND.EX UP0, UPT, UR5, URZ, UPT, UP0 ;  /* 0x0000003f0500728c */ /* 0x000fe2000bf05300 */
[C---:B-1----:R-:W-:Y:S02]  /*14b0*/  LOP3.LUT R2, R150.reuse, 0xff000000, RZ, 0xc0, !PT ;  /* 0xff00000096027812 */ /* 0x042fe400078ec0ff */
[----:B------:R-:W-:Y:S01]  /*14c0*/  ISETP.NE.U32.AND P2, PT, RZ, UR8, PT ;  /* 0x00000008ff007c0c */ /* 0x000fe2000bf45070 */
[----:B------:R-:W-:Y:S01]  /*14d0*/  USEL UR4, UR4, 0x1, UP0 ;  /* 0x0000000104047887 */ /* 0x000fe20008000000 */
[----:B------:R-:W-:Y:S01]  /*14e0*/  ULDC UR5, c[0x0][0x2f0] ;  /* 0x0000bc0000057ab9 */ /* 0x000fe20000000800 */
[----:B0-----:R-:W-:Y:S02]  /*14f0*/  LOP3.LUT R0, R150, 0xff0000, RZ, 0xc0, !PT ;  /* 0x00ff000096007812 */ /* 0x001fe400078ec0ff */
[----:B------:R-:W-:Y:S01]  /*1500*/  UIMAD UR4, UR4, UR5, URZ ;  /* 0x00000005040472a4 */ /* 0x000fe2000f8e023f */
[----:B------:R-:W-:-:S02]  /*1510*/  SHF.R.U32.HI R3, RZ, 0x8, R2 ;  /* 0x00000008ff037819 */ /* 0x000fc40000011602 */
[----:B------:R-:W-:Y:S01]  /*1520*/  ISETP.NE.AND.EX P2, PT, RZ, UR9, PT, P2 ;  /* 0x00000009ff007c0c */ /* 0x000fe2000bf45320 */
[----:B------:R-:W-:Y:S01]  /*1530*/  ULDC UR5, c[0x0][0x348] ;  /* 0x0000d20000057ab9 */ /* 0x000fe20000000800 */
[----:B------:R-:W-:Y:S01]  /*1540*/  LEA.HI R222, R0, R3, RZ, 0x10 ;  /* 0x0000000300de7211 */ /* 0x000fe200078f80ff */
[----:B------:R-:W-:Y:S01]  /*1550*/  IMAD.MOV.U32 R229, RZ, RZ, R149 ;  /* 0x000000ffffe57224 */ /* 0x000fe200078e0095 */
[----:B------:R-:W-:Y:S01]  /*1560*/  LOP3.LUT R220, R150, 0xffff, RZ, 0xc0, !PT ;  /* 0x0000ffff96dc7812 */ /* 0x000fe200078ec0ff */
[----:B--2---:R-:W-:Y:S08]  /*1570*/  @P1 BRA `(.L_x_431) ;  /* 0x0000000000241947 */ /* 0x004ff00003800000 */
[----:B------:R-:W-:Y:S02]  /*1580*/  ULDC.64 UR6, c[0x0][0xa00] ;  /* 0x0002800000067ab9 */ /* 0x000fe40000000a00 */
[----:B------:R-:W-:-:S04]  /*1590*/  ISETP.NE.U32.AND P1, PT, RZ, UR6, PT ;  /* 0x00000006ff007c0c */ /* 0x000fc8000bf25070 */
[----:B------:R-:W-:-:S13]  /*15a0*/  ISETP.NE.AND.EX P1, PT, RZ, UR7, PT, P1 ;  /* 0x00000007ff007c0c */ /* 0x000fda000bf25310 */
[----:B------:R-:W-:Y:S05]  /*15b0*/  @!P1 BRA `(.L_x_431) ;  /* 0x0000000000149947 */ /* 0x000fea0003800000 */
[----:B------:R-:W0:Y:S02]  /*15c0*/  LDC.64 R2, c[0x0][0xa00] ;  /* 0x00028000ff027b82 */ /* 0x000e240000000a00 */
[----:B0-----:R-:W-:-:S05]  /*15d0*/  IMAD.WIDE R2, R223, 0x4, R2 ;  /* 0x00000004df027825 */ /* 0x001fca00078e0202 */
[----:B-----5:R-:W2:Y:S04]  /*15e0*/  LDG.E R154, desc[UR60][R2.64] ;  /* 0x0000003c029a7981 */ /* 0x020ea8000c1e1900 */
[----:B------:R-:W2:Y:S02]  /*15f0*/  LDG.E R5, desc[UR60][R2.64+0x4] ;  /* 0x0000043c02057981 */ /* 0x000ea4000c1e1900 */
[----:B--2---:R-:W-:-:S07]  /*1600*/  IMAD.IADD R154, R5, 0x1, -R154 ;  /* 0x00000001059a7824 */ /* 0x004fce00078e0a9a */
.L_x_431:
[----:B------:R-:W-:Y:S02]  /*1610*/  IMAD.U32 R2, RZ, RZ, UR5 ;  /* 0x00000005ff027e24 */ /* 0x000fe4000f8e00ff */
[----:B------:R-:W-:Y:S01]  /*1620*/  IMAD.U32 R25, RZ, RZ, UR4 ;  /* 0x00000004ff197e24 */ /* 0x000fe2000f8e00ff */
[----:B------:R-:W-:Y:S06]  /*1630*/  @!P2 BRA `(.L_x_432) ;  /* 0x000000000010a947 */ /* 0x000fec0003800000 */
[----:B------:R-:W-:-:S04]  /*1640*/  IADD3 R4, P0, R224, UR8, RZ ;  /* 0x00000008e0047c10 */ /* 0x000fc8000ff1e0ff */
[----:B------:R-:W-:-:S05]  /*1650*/  IADD3.X R5, R225, UR9, RZ, P0, !PT ;  /* 0x00000009e1057c10 */ /* 0x000fca00087fe4ff */
[----:B------:R0:W5:Y:S01]  /*1660*/  LDG.E R25, desc[UR60][R4.64] ;  /* 0x0000003c04197981 */ /* 0x000162000c1e1900 */
[----:B------:R-:W-:Y:S05]  /*1670*/  BRA `(.L_x_433) ;  /* 0x0000000000107947 */ /* 0x000fea0003800000 */
.L_x_432:
[----:B------:R-:W-:Y:S05]  /*1680*/  @!P0 BRA `(.L_x_433) ;  /* 0x00000000000c8947 */ /* 0x000fea0003800000 */
[----:B------:R-:W2:Y:S04]  /*1690*/  LDG.E R0, desc[UR60][R6.64] ;  /* 0x0000003c06007981 */ /* 0x000ea8000c1e1900 */
[----:B------:R-:W2:Y:S02]  /*16a0*/  LDG.E R25, desc[UR60][R6.64+0x4] ;  /* 0x0000043c06197981 */ /* 0x000ea4000c1e1900 */
[----:B--2---:R-:W-:-:S07]  /*16b0*/  IADD3 R25, -R0, R25, RZ ;  /* 0x0000001900197210 */ /* 0x004fce0007ffe1ff */
.L_x_433:
[----:B------:R-:W-:Y:S01]  /*16c0*/  ULDC.64 UR4, c[0x0][0xa10] ;  /* 0x0002840000047ab9 */ /* 0x000fe20000000a00 */
[----:B------:R-:W2:Y:S01]  /*16d0*/  LDL.LU R27, [R1+0x10] ;  /* 0x00001000011b7983 */ /* 0x000ea20000300800 */
[----:B------:R-:W-:-:S04]  /*16e0*/  ISETP.NE.U32.AND P0, PT, RZ, UR4, PT ;  /* 0x00000004ff007c0c */ /* 0x000fc8000bf05070 */
[----:B------:R-:W-:Y:S01]  /*16f0*/  ISETP.NE.AND.EX P0, PT, RZ, UR5, PT, P0 ;  /* 0x00000005ff007c0c */ /* 0x000fe2000bf05300 */
[----:B------:R-:W-:-:S12]  /*1700*/  ULDC.64 UR4, c[0x0][0xa30] ;  /* 0x00028c0000047ab9 */ /* 0x000fd80000000a00 */
[----:B0-----:R-:W0:Y:S02]  /*1710*/  @P0 LDC.64 R4, c[0x0][0xa10] ;  /* 0x00028400ff040b82 */ /* 0x001e240000000a00 */
[----:B0-----:R-:W-:-:S05]  /*1720*/  @P0 IMAD.WIDE R4, R223, 0x4, R4 ;  /* 0x00000004df040825 */ /* 0x001fca00078e0204 */
[----:B------:R-:W3:Y:S04]  /*1730*/  @P0 LDG.E R0, desc[UR60][R4.64] ;  /* 0x0000003c04000981 */ /* 0x000ee8000c1e1900 */
[----:B------:R0:W3:Y:S01]  /*1740*/  @P0 LDG.E R3, desc[UR60][R4.64+0x4] ;  /* 0x0000043c04030981 */ /* 0x0000e2000c1e1900 */
[----:B------:R-:W-:Y:S01]  /*1750*/  ISETP.NE.U32.AND P1, PT, RZ, UR4, PT ;  /* 0x00000004ff007c0c */ /* 0x000fe2000bf25070 */
[----:B-----5:R-:W-:-:S03]  /*1760*/  IMAD.MOV.U32 R147, RZ, RZ, R25 ;  /* 0x000000ffff937224 */ /* 0x020fc600078e0019 */
[----:B------:R-:W-:-:S13]  /*1770*/  ISETP.NE.AND.EX P1, PT, RZ, UR5, PT, P1 ;  /* 0x00000005ff007c0c */ /* 0x000fda000bf25310 */
[----:B------:R-:W-:-:S04]  /*1780*/  @P1 IADD3 R6, P2, R224, UR4, RZ ;  /* 0x00000004e0061c10 */ /* 0x000fc8000ff5e0ff */
[----:B------:R-:W-:-:S05]  /*1790*/  @P1 IADD3.X R7, R225, UR5, RZ, P2, !PT ;  /* 0x00000005e1071c10 */ /* 0x000fca00097fe4ff */
[----:B------:R1:W5:Y:S01]  /*17a0*/  @P1 LDG.E R147, desc[UR60][R6.64] ;  /* 0x0000003c06931981 */ /* 0x000362000c1e1900 */
[----:B------:R-:W-:Y:S01]  /*17b0*/  IMAD.IADD R9, R25, 0x1, -R8 ;  /* 0x0000000119097824 */ /* 0x000fe200078e0a08 */
[----:B------:R-:W-:Y:S01]  /*17c0*/  BSSY B0, `(.L_x_434) ;  /* 0x000002d000007945 */ /* 0x000fe20003800000 */
[----:B0-----:R-:W-:Y:S01]  /*17d0*/  IMAD.MOV.U32 R4, RZ, RZ, RZ ;  /* 0x000000ffff047224 */ /* 0x001fe200078e00ff */
[----:B------:R-:W-:Y:S02]  /*17e0*/  LOP3.LUT R230, R222, 0xff, RZ, 0xc0, !PT ;  /* 0x000000ffdee67812 */ /* 0x000fe400078ec0ff */
[----:B------:R-:W-:Y:S02]  /*17f0*/  SHF.R.U32.HI R222, RZ, 0x10, R222 ;  /* 0x00000010ffde7819 */ /* 0x000fe400000116de */
[----:B--2---:R-:W-:Y:S01]  /*1800*/  LOP3.LUT R27, R27, 0xfffffff7, RZ, 0xc0, !PT ;  /* 0xfffffff71b1b7812 */ /* 0x004fe200078ec0ff */
[----:B---3--:R-:W-:Y:S02]  /*1810*/  @P0 IMAD.IADD R2, R3, 0x1, -R0 ;  /* 0x0000000103020824 */ /* 0x008fe400078e0a00 */
[----:B------:R-:W-:-:S02]  /*1820*/  IMAD.MOV.U32 R0, RZ, RZ, RZ ;  /* 0x000000ffff007224 */ /* 0x000fc400078e00ff */
[----:B------:R-:W-:-:S05]  /*1830*/  IMAD.IADD R155, R9, 0x1, R2 ;  /* 0x00000001099b7824 */ /* 0x000fca00078e0202 */
[C---:B------:R-:W-:Y:S02]  /*1840*/  ISETP.GE.AND P3, PT, R155.reuse, 0x1, PT ;  /* 0x000000019b00780c */ /* 0x040fe40003f66270 */
[----:B------:R-:W-:-:S05]  /*1850*/  IADD3 R5, R155, 0x6f, RZ ;  /* 0x0000006f9b057810 */ /* 0x000fca0007ffe0ff */
[----:B------:R-:W-:-:S05]  /*1860*/  IMAD.HI R4, R5, -0x6db6db6d, R4 ;  /* 0x9249249305047827 */ /* 0x000fca00078e0204 */
[----:B------:R-:W-:Y:S02]  /*1870*/  SHF.R.U32.HI R153, RZ, 0x1f, R4 ;  /* 0x0000001fff997819 */ /* 0x000fe40000011604 */
[----:B------:R-:W-:Y:S02]  /*1880*/  @P3 LOP3.LUT R27, R27, 0x8, RZ, 0xfc, !PT ;  /* 0x000000081b1b3812 */ /* 0x000fe400078efcff */
[----:B------:R-:W-:-:S03]  /*1890*/  LEA.HI.SX32 R153, R4, R153, 0x1a ;  /* 0x0000009904997211 */ /* 0x000fc600078fd2ff */
[----:B------:R1:W-:Y:S01]  /*18a0*/  STL [R1+0x10], R27 ;  /* 0x0000101b01007387 */ /* 0x0003e20000100800 */
[----:B------:R-:W-:Y:S05]  /*18b0*/  @!P3 BRA `(.L_x_435) ;  /* 0x000000000074b947 */ /* 0x000fea0003800000 */
[----:B------:R-:W-:Y:S01]  /*18c0*/  ISETP.NE.AND P0, PT, R222, RZ, PT ;  /* 0x000000ffde00720c */ /* 0x000fe20003f05270 */
[----:B------:R-:W-:-:S03]  /*18d0*/  ULDC UR4, c[0x0][0x9f0] ;  /* 0x00027c0000047ab9 */ /* 0x000fc60000000800 */
[----:B------:R-:W-:-:S04]  /*18e0*/  SEL R10, R222, UR4, P0 ;  /* 0x00000004de0a7c07 */ /* 0x000fc80008000000 */
[-C--:B-1----:R-:W-:Y:S02]  /*18f0*/  IABS R6, R10.reuse ;  /* 0x0000000a00067213 */ /* 0x082fe40000000000 */
[----:B------:R-:W-:Y:S02]  /*1900*/  IADD3 R0, R153, -0x1, R10 ;  /* 0xffffffff99007810 */ /* 0x000fe40007ffe00a */
[----:B------:R-:W0:Y:S01]  /*1910*/  I2F.RP R3, R6 ;  /* 0x0000000600037306 */ /* 0x000e220000209400 */
[----:B------:R-:W-:Y:S02]  /*1920*/  IABS R11, R10 ;  /* 0x0000000a000b7213 */ /* 0x000fe40000000000 */
[----:B------:R-:W-:Y:S02]  /*1930*/  IABS R8, R0 ;  /* 0x0000000000087213 */ /* 0x000fe40000000000 */
[----:B------:R-:W-:-:S04]  /*1940*/  LOP3.LUT R0, R0, R10, RZ, 0x3c, !PT ;  /* 0x0000000a00007212 */ /* 0x000fc800078e3cff */
[----:B------:R-:W-:Y:S01]  /*1950*/  ISETP.GE.AND P2, PT, R0, RZ, PT ;  /* 0x000000ff0000720c */ /* 0x000fe20003f46270 */
[----:B0-----:R-:W0:Y:S02]  /*1960*/  MUFU.RCP R3, R3 ;  /* 0x0000000300037308 */ /* 0x001e240000001000 */
[----:B0-----:R-:W-:Y:S01]  /*1970*/  VIADD R4, R3, 0xffffffe ;  /* 0x0ffffffe03047836 */ /* 0x001fe20000000000 */
[----:B------:R-:W-:-:S05]  /*1980*/  IADD3 R3, RZ, -R11, RZ ;  /* 0x8000000bff037210 */ /* 0x000fca0007ffe0ff */
[----:B------:R0:W1:Y:S02]  /*1990*/  F2I.FTZ.U32.TRUNC.NTZ R5, R4 ;  /* 0x0000000400057305 */ /* 0x000064000021f000 */
[----:B0-----:R-:W-:Y:S02]  /*19a0*/  IMAD.MOV.U32 R4, RZ, RZ, RZ ;  /* 0x000000ffff047224 */ /* 0x001fe400078e00ff */
[----:B-1----:R-:W-:-:S04]  /*19b0*/  IMAD.MOV R7, RZ, RZ, -R5 ;  /* 0x000000ffff077224 */ /* 0x002fc800078e0a05 */
[----:B------:R-:W-:-:S04]  /*19c0*/  IMAD R7, R7, R6, RZ ;  /* 0x0000000607077224 */ /* 0x000fc800078e02ff */
[----:B------:R-:W-:-:S06]  /*19d0*/  IMAD.HI.U32 R5, R5, R7, R4 ;  /* 0x0000000705057227 */ /* 0x000fcc00078e0004 */
[----:B------:R-:W-:-:S04]  /*19e0*/  IMAD.HI.U32 R5, R5, R8, RZ ;  /* 0x0000000805057227 */ /* 0x000fc800078e00ff */
[----:B------:R-:W-:-:S05]  /*19f0*/  IMAD R3, R5, R3, R8 ;  /* 0x0000000305037224 */ /* 0x000fca00078e0208 */
[----:B------:R-:W-:-:S13]  /*1a00*/  ISETP.GT.U32.AND P1, PT, R6, R3, PT ;  /* 0x000000030600720c */ /* 0x000fda0003f24070 */
[----:B------:R-:W-:Y:S02]  /*1a10*/  @!P1 IMAD.IADD R3, R3, 0x1, -R6 ;  /* 0x0000000103039824 */ /* 0x000fe400078e0a06 */
[----:B------:R-:W-:Y:S01]  /*1a20*/  @!P1 VIADD R5, R5, 0x1 ;  /* 0x0000000105059836 */ /* 0x000fe20000000000 */
[----:B------:R-:W-:Y:S02]  /*1a30*/  ISETP.NE.AND P1, PT, R10, RZ, PT ;  /* 0x000000ff0a00720c */ /* 0x000fe40003f25270 */
[----:B------:R-:W-:-:S13]  /*1a40*/  ISETP.GE.U32.AND P0, PT, R3, R6, PT ;  /* 0x000000060300720c */ /* 0x000fda0003f06070 */
[----:B------:R-:W-:-:S05]  /*1a50*/  @P0 VIADD R5, R5, 0x1 ;  /* 0x0000000105050836 */ /* 0x000fca0000000000 */
[----:B------:R-:W-:-:S05]  /*1a60*/  MOV R0, R5 ;  /* 0x0000000500007202 */ /* 0x000fca0000000f00 */
[----:B------:R-:W-:Y:S01]  /*1a70*/  @!P2 IMAD.MOV R0, RZ, RZ, -R0 ;  /* 0x000000ffff00a224 */ /* 0x000fe200078e0a00 */
[----:B------:R-:W-:-:S07]  /*1a80*/  @!P1 LOP3.LUT R0, RZ, R10, RZ, 0x33, !PT ;  /* 0x0000000aff009212 */ /* 0x000fce00078e33ff */
.L_x_435:
[----:B------:R-:W-:Y:S05]  /*1a90*/  BSYNC B0 ;  /* 0x0000000000007941 */ /* 0x000fea0003800000 */
.L_x_434:
[----:B------:R-:W-:Y:S01]  /*1aa0*/  IMAD R3, R230, R0, RZ ;  /* 0x00000000e6037224 */ /* 0x000fe200078e02ff */
[----:B------:R-:W-:-:S04]  /*1ab0*/  PLOP3.LUT P2, PT, PT, PT, PT, 0x80, 0x0 ;  /* 0x000000000000781c */ /* 0x000fc80003f4f070 */
[C---:B------:R-:W-:Y:S01]  /*1ac0*/  VIADDMNMX R0, R3.reuse, R0, R153, PT ;  /* 0x0000000003007246 */ /* 0x040fe20003800199 */
[----:B------:R-:W-:-:S04]  /*1ad0*/  IMAD R3, R3, 0x70, -R9 ;  /* 0x0000007003037824 */ /* 0x000fc800078e0a09 */
[----:B------:R-:W-:Y:S01]  /*1ae0*/  IMAD R5, R0, 0x70, -R9 ;  /* 0x0000007000057824 */ /* 0x000fe200078e0a09 */
[----:B------:R-:W-:-:S04]  /*1af0*/  VIMNMX R3, RZ, R3, !PT ;  /* 0x00000003ff037248 */ /* 0x000fc80007fe0100 */
[----:B------:R-:W-:Y:S02]  /*1b00*/  VIMNMX R4, R5, R2, PT ;  /* 0x0000000205047248 */ /* 0x000fe40003fe0100 */
[----:B------:R-:W-:Y:S02]  /*1b10*/  SHF.R.U32.HI R132, RZ, 0x4, R3 ;  /* 0x00000004ff847819 */ /* 0x000fe40000011603 */
[----:B------:R-:W-:-:S03]  /*1b20*/  ISETP.GT.AND P0, PT, R4, R3, PT ;  /* 0x000000030400720c */ /* 0x000fc60003f04270 */
[----:B------:R-:W-:-:S04]  /*1b30*/  IMAD.WIDE.U32 R132, R132, 0x24924925, RZ ;  /* 0x2492492584847825 */ /* 0x000fc800078e00ff */
[----:B------:R-:W-:-:S06]  /*1b40*/  IMAD.MOV.U32 R24, RZ, RZ, R133 ;  /* 0x000000ffff187224 */ /* 0x000fcc00078e0085 */
[----:B------:R-:W-:Y:S02]  /*1b50*/  @P0 VIADD R5, R4, 0x6f ;  /* 0x0000006f04050836 */ /* 0x000fe40000000000 */
[----:B------:R-:W-:-:S04]  /*1b60*/  @P0 IMAD.MOV.U32 R4, RZ, RZ, RZ ;  /* 0x000000ffff040224 */ /* 0x000fc800078e00ff */
[----:B------:R-:W-:-:S05]  /*1b70*/  @P0 IMAD.HI R4, R5, -0x6db6db6d, R4 ;  /* 0x9249249305040827 */ /* 0x000fca00078e0204 */
[----:B------:R-:W-:-:S04]  /*1b80*/  @P0 SHF.R.U32.HI R3, RZ, 0x1f, R4 ;  /* 0x0000001fff030819 */ /* 0x000fc80000011604 */
[----:B------:R-:W-:-:S04]  /*1b90*/  @P0 LEA.HI.SX32 R24, R4, R3, 0x1a ;  /* 0x0000000304180211 */ /* 0x000fc800078fd2ff */
[----:B------:R-:W-:-:S13]  /*1ba0*/  ISETP.GT.AND P0, PT, R24, R133, PT ;  /* 0x000000851800720c */ /* 0x000fda0003f04270 */
[----:B------:R-:W-:Y:S05]  /*1bb0*/  @!P0 BRA `(.L_x_436) ;  /* 0x0000008c00608947 */ /* 0x000fea0003800000 */
[----:B------:R-:W-:Y:S01]  /*1bc0*/  IADD3 R0, R16, 0x21400, RZ ;  /* 0x0002140010007810 */ /* 0x000fe20007ffe0ff */
[----:B------:R-:W-:Y:S03]  /*1bd0*/  BSSY B6, `(.L_x_437) ;  /* 0x0000013000067945 */ /* 0x000fe60003800000 */
[----:B------:R-:W-:-:S13]  /*1be0*/  LOP3.LUT P0, RZ, R0, 0x3ff, RZ, 0xc0, !PT ;  /* 0x000003ff00ff7812 */ /* 0x000fda000780c0ff */
[----:B------:R-:W-:Y:S05]  /*1bf0*/  @!P0 BRA `(.L_x_438) ;  /* 0x0000000000408947 */ /* 0x000fea0003800000 */
[----:B------:R-:W-:Y:S01]  /*1c00*/  MOV R0, 0x0 ;  /* 0x0000000000007802 */ /* 0x000fe20000000f00 */
[----:B------:R-:W-:Y:S01]  /*1c10*/  ULDC.64 UR4, c[0x4][0xa8] ;  /* 0x01002a0000047ab9 */ /* 0x000fe20000000a00 */
[----:B------:R-:W-:Y:S01]  /*1c20*/  ULDC.64 UR6, c[0x4][0x18] ;  /* 0x0100060000067ab9 */ /* 0x000fe20000000a00 */
[----:B------:R-:W-:Y:S01]  /*1c30*/  IMAD.U32 R4, RZ, RZ, UR4 ;  /* 0x00000004ff047e24 */ /* 0x000fe2000f8e00ff */
[----:B------:R0:W2:Y:S01]  /*1c40*/  LDC.64 R14, c[0x4][R0] ;  /* 0x01000000000e7b82 */ /* 0x0000a20000000a00 */
[----:B------:R-:W-:Y:S01]  /*1c50*/  IMAD.U32 R5, RZ, RZ, UR5 ;  /* 0x00000005ff057e24 */ /* 0x000fe2000f8e00ff */
[----:B------:R-:W-:Y:S01]  /*1c60*/  ULDC.64 UR4, c[0x4][0xb0] ;  /* 0x01002c0000047ab9 */ /* 0x000fe20000000a00 */
[----:B------:R-:W-:Y:S01]  /*1c70*/  MOV R10, UR6 ;  /* 0x00000006000a7c02 */ /* 0x000fe20008000f00 */
[----:B-1----:R-:W-:Y:S02]  /*1c80*/  IMAD.U32 R6, RZ, RZ, UR4 ;  /* 0x00000004ff067e24 */ /* 0x002fe4000f8e00ff */
[----:B------:R-:W-:-:S02]  /*1c90*/  IMAD.U32 R7, RZ, RZ, UR5 ;  /* 0x00000005ff077e24 */ /* 0x000fc4000f8e00ff */
[----:B------:R-:W-:Y:S02]  /*1ca0*/  IMAD.U32 R11, RZ, RZ, UR7 ;  /* 0x00000007ff0b7e24 */ /* 0x000fe4000f8e00ff */
[----:B------:R-:W-:Y:S02]  /*1cb0*/  IMAD.MOV.U32 R8, RZ, RZ, 0x70 ;  /* 0x00000070ff087424 */ /* 0x000fe400078e00ff */
[----:B------:R-:W-:Y:S02]  /*1cc0*/  IMAD.MOV.U32 R12, RZ, RZ, 0x1 ;  /* 0x00000001ff0c7424 */ /* 0x000fe400078e00ff */
[----:B0-----:R-:W-:-:S07]  /*1cd0*/  IMAD.MOV.U32 R13, RZ, RZ, RZ ;  /* 0x000000ffff0d7224 */ /* 0x001fce00078e00ff */
[----:B------:R-:W-:-:S07]  /*1ce0*/  LEPC R20, `(.L_x_438) ;  /* 0x000000001014794e */ /* 0x000fce0000000000 */
[----:B--2--5:R-:W-:Y:S05]  /*1cf0*/  CALL.ABS.NOINC R14 ;  /* 0x000000000e007343 */ /* 0x024fea0003c00000 */
.L_x_438:
[----:B------:R-:W-:Y:S05]  /*1d00*/  BSYNC B6 ;  /* 0x0000000000067941 */ /* 0x000fea0003800000 */
.L_x_437:
        /* <DEDUP_REMOVED lines=20> */
.L_x_440:
[----:B------:R-:W-:Y:S05]  /*1e50*/  BSYNC B6 ;  /* 0x0000000000067941 */ /* 0x000fea0003800000 */
.L_x_439:
[----:B------:R-:W-:Y:S01]  /*1e60*/  ULDC.64 UR4, c[0x0][0x9f8] ;  /* 0x00027e0000047ab9 */ /* 0x000fe20000000a00 */
[----:B------:R-:W-:Y:S01]  /*1e70*/  IMAD.MOV.U32 R8, RZ, RZ, R223 ;  /* 0x000000ffff087224 */ /* 0x000fe200078e00df */
[----:B------:R-:W-:Y:S01]  /*1e80*/  ISETP.NE.U32.AND P0, PT, RZ, UR4, PT ;  /* 0x00000004ff007c0c */ /* 0x000fe2000bf05070 */
[----:B------:R-:W0:Y:S01]  /*1e90*/  S2R R5, SR_TID.X ;  /* 0x0000000000057919 */ /* 0x000e220000002100 */
[C---:B------:R-:W-:Y:S01]  /*1ea0*/  VIADD R0, R18.reuse, 0x20 ;  /* 0x0000002012007836 */ /* 0x040fe20000000000 */
[----:B------:R-:W2:Y:S01]  /*1eb0*/  LDC.64 R112, c[0x0][0x300] ;  /* 0x0000c000ff707b82 */ /* 0x000ea20000000a00 */
[----:B------:R-:W-:Y:S01]  /*1ec0*/  ISETP.NE.AND.EX P0, PT, RZ, UR5, PT, P0 ;  /* 0x00000005ff007c0c */ /* 0x000fe2000bf05300 */
[----:B------:R-:W-:Y:S01]  /*1ed0*/  ULDC UR6, c[0x0][0x2f4] ;  /* 0x0000bd0000067ab9 */ /* 0x000fe20000000800 */
[C---:B------:R-:W-:Y:S01]  /*1ee0*/  VIADD R3, R18.reuse, 0x40 ;  /* 0x0000004012037836 */ /* 0x040fe20000000000 */
[----:B------:R-:W-:Y:S01]  /*1ef0*/  IADD3 R4, R18, 0x60, RZ ;  /* 0x0000006012047810 */ /* 0x000fe20007ffe0ff */
[----:B------:R-:W-:Y:S01]  /*1f00*/  IMAD.IADD R123, R26, 0x1, R25 ;  /* 0x000000011a7b7824 */ /* 0x000fe200078e0219 */
[----:B------:R-:W-:Y:S01]  /*1f10*/  SHF.R.S32.HI R19, RZ, 0x1f, R18 ;  /* 0x0000001fff137819 */ /* 0x000fe20000011412 */
[----:B------:R-:W-:Y:S01]  /*1f20*/  ULDC.64 UR8, c[0x0][0xa08] ;  /* 0x0002820000087ab9 */ /* 0x000fe20000000a00 */
[----:B------:R-:W3:Y:S01]  /*1f30*/  LDC.64 R106, c[0x0][0x3f8] ;  /* 0x0000fe00ff6a7b82 */ /* 0x000ee20000000a00 */
[----:B------:R-:W-:-:S05]  /*1f40*/  MOV R20, R27 ;  /* 0x0000001b00147202 */ /* 0x000fca0000000f00 */
[----:B-1----:R-:W-:Y:S02]  /*1f50*/  @P0 IADD3 R6, P1, R224, UR4, RZ ;  /* 0x00000004e0060c10 */ /* 0x002fe4000ff3e0ff */
[----:B------:R-:W1:Y:S02]  /*1f60*/  LDC.64 R100, c[0x0][0x408] ;  /* 0x00010200ff647b82 */ /* 0x000e640000000a00 */
[----:B------:R-:W-:Y:S01]  /*1f70*/  @P0 IADD3.X R7, R225, UR5, RZ, P1, !PT ;  /* 0x00000005e1070c10 */ /* 0x000fe20008ffe4ff */
[----:B------:R-:W-:-:S04]  /*1f80*/  ULDC.64 UR4, c[0x0][0x330] ;  /* 0x0000cc0000047ab9 */ /* 0x000fc80000000a00 */
[----:B------:R4:W2:Y:S01]  /*1f90*/  @P0 LDG.E R8, desc[UR60][R6.64] ;  /* 0x0000003c06080981 */ /* 0x0008a2000c1e1900 */
[----:B------:R-:W-:Y:S01]  /*1fa0*/  ISETP.GE.AND P1, PT, R0, UR6, PT ;  /* 0x0000000600007c0c */ /* 0x000fe2000bf26270 */
[----:B------:R-:W-:Y:S01]  /*1fb0*/  IMAD.WIDE.U32 R114, R220, UR4, R18 ;  /* 0x00000004dc727c25 */ /* 0x000fe2000f8e0012 */
[----:B------:R-:W-:Y:S01]  /*1fc0*/  ISETP.GE.AND P0, PT, R18, UR6, PT ;  /* 0x0000000612007c0c */ /* 0x000fe2000bf06270 */
[----:B------:R-:W2:Y:S01]  /*1fd0*/  LDC R21, c[0x0][0x3f4] ;  /* 0x0000fd00ff157b82 */ /* 0x000ea20000000800 */
[----:B------:R-:W-:Y:S01]  /*1fe0*/  SEL R9, RZ, 0xffffffff, P1 ;  /* 0xffffffffff097807 */ /* 0x000fe20000800000 */
[----:B------:R-:W-:Y:S01]  /*1ff0*/  IMAD R115, R220, UR5, R115 ;  /* 0x00000005dc737c24 */ /* 0x000fe2000f8e0273 */
[----:B------:R-:W-:Y:S01]  /*2000*/  ISETP.GE.AND P1, PT, R4, UR6, PT ;  /* 0x0000000604007c0c */ /* 0x000fe2000bf26270 */
[----:B0-----:R-:W-:Y:S01]  /*2010*/  VIADD R10, R5, 0xffffff80 ;  /* 0xffffff80050a7836 */ /* 0x001fe20000000000 */
[----:B------:R-:W-:Y:S01]  /*2020*/  SEL R5, RZ, 0x1, P0 ;  /* 0x00000001ff057807 */ /* 0x000fe20000000000 */
[----:B----4-:R-:W-:Y:S01]  /*2030*/  IMAD.SHL.U32 R6, R9, 0x2, RZ ;  /* 0x0000000209067824 */ /* 0x010fe200078e00ff */
[----:B------:R-:W-:Y:S01]  /*2040*/  ISETP.GE.AND P0, PT, R3, UR6, PT ;  /* 0x0000000603007c0c */ /* 0x000fe2000bf06270 */
[----:B------:R-:W-:Y:S01]  /*2050*/  ULDC.64 UR4, c[0x0][0x308] ;  /* 0x0000c20000047ab9 */ /* 0x000fe20000000a00 */
[----:B------:R-:W-:Y:S01]  /*2060*/  SEL R7, RZ, 0x8, P1 ;  /* 0x00000008ff077807 */ /* 0x000fe20000800000 */
[----:B---3--:R-:W-:Y:S01]  /*2070*/  IMAD.WIDE.U32 R108, R204, R106, R18 ;  /* 0x0000006acc6c7225 */ /* 0x008fe200078e0012 */
[----:B------:R-:W-:Y:S01]  /*2080*/  LOP3.LUT R5, R6, 0x2, R5, 0xe2, !PT ;  /* 0x0000000206057812 */ /* 0x000fe200078ee205 */
[----:B------:R-:W0:Y:S01]  /*2090*/  S2R R179, SR_TID.X ;  /* 0x0000000000b37919 */ /* 0x000e220000002100 */
[----:B------:R-:W-:Y:S01]  /*20a0*/  SEL R6, RZ, 0x4, P0 ;  /* 0x00000004ff067807 */ /* 0x000fe20000000000 */
[----:B-1----:R-:W-:Y:S01]  /*20b0*/  IMAD.WIDE.U32 R102, R204, R100, R18 ;  /* 0x00000064cc667225 */ /* 0x002fe200078e0012 */
[----:B------:R-:W-:-:S02]  /*20c0*/  SHF.R.S32.HI R9, RZ, 0x1f, R10 ;  /* 0x0000001fff097819 */ /* 0x000fc4000001140a */
[----:B------:R-:W-:Y:S01]  /*20d0*/  SHF.R.S32.HI R15, RZ, 0x1f, R123 ;  /* 0x0000001fff0f7819 */ /* 0x000fe2000001147b */
[----:B------:R-:W-:Y:S01]  /*20e0*/  IMAD R33, R107, 0x70, RZ ;  /* 0x000000706b217824 */ /* 0x000fe200078e02ff */
[----:B------:R-:W-:Y:S01]  /*20f0*/  LOP3.LUT R28, R7, R5, R6, 0xfe, !PT ;  /* 0x00000005071c7212 */ /* 0x000fe200078efe06 */
[----:B------:R-:W-:Y:S01]  /*2100*/  VIADD R5, R18, 0x80 ;  /* 0x0000008012057836 */ /* 0x000fe20000000000 */
[----:B------:R-:W-:Y:S01]  /*2110*/  LEA.HI R9, R9, R10, RZ, 0x2 ;  /* 0x0000000a09097211 */ /* 0x000fe200078f10ff */
[-C--:B--2---:R-:W-:Y:S01]  /*2120*/  IMAD R10, R15, R112.reuse, RZ ;  /* 0x000000700f0a7224 */ /* 0x084fe200078e02ff */
[----:B------:R-:W-:Y:S01]  /*2130*/  SHF.R.S32.HI R150, RZ, 0x1f, R204 ;  /* 0x0000001fff967819 */ /* 0x000fe200000114cc */
[-C--:B------:R-:W-:Y:S01]  /*2140*/  IMAD.WIDE.U32 R6, R123, R112.reuse, RZ ;  /* 0x000000707b067225 */ /* 0x080fe200078e00ff */
[----:B------:R-:W-:Y:S02]  /*2150*/  ISETP.GE.AND P0, PT, R5, UR6, PT ;  /* 0x0000000605007c0c */ /* 0x000fe4000bf06270 */
[----:B------:R-:W-:Y:S01]  /*2160*/  SHF.R.S32.HI R13, RZ, 0x1f, R9 ;  /* 0x0000001fff0d7819 */ /* 0x000fe20000011409 */
[-C--:B------:R-:W-:Y:S01]  /*2170*/  IMAD R11, R123, R113.reuse, R10 ;  /* 0x000000717b0b7224 */ /* 0x080fe200078e020a */
[----:B------:R-:W-:Y:S01]  /*2180*/  SEL R9, RZ, 0x10, P0 ;  /* 0x00000010ff097807 */ /* 0x000fe20000000000 */
[----:B------:R-:W-:Y:S01]  /*2190*/  IMAD R10, R150, R112, RZ ;  /* 0x00000070960a7224 */ /* 0x000fe200078e02ff */
[----:B------:R-:W-:Y:S01]  /*21a0*/  ISETP.NE.U32.AND P0, PT, RZ, UR8, PT ;  /* 0x00000008ff007c0c */ /* 0x000fe2000bf05070 */
[----:B------:R-:W-:Y:S01]  /*21b0*/  IMAD.IADD R7, R7, 0x1, R11 ;  /* 0x0000000107077824 */ /* 0x000fe200078e020b */
[----:B------:R-:W-:Y:S01]  /*21c0*/  LEA.HI R13, R13, R204, RZ, 0x3 ;  /* 0x000000cc0d0d7211 */ /* 0x000fe200078f18ff */
[----:B------:R-:W-:Y:S01]  /*21d0*/  IMAD R10, R204, R113, R10 ;  /* 0x00000071cc0a7224 */ /* 0x000fe200078e020a */
[----:B------:R-:W-:Y:S01]  /*21e0*/  ISETP.NE.AND.EX P0, PT, RZ, UR9, PT, P0 ;  /* 0x00000009ff007c0c */ /* 0x000fe2000bf05300 */
[----:B------:R-:W-:Y:S01]  /*21f0*/  IMAD.WIDE.U32 R116, R220, UR4, R6 ;  /* 0x00000004dc747c25 */ /* 0x000fe2000f8e0006 */
[----:B------:R-:W-:-:S02]  /*2200*/  LOP3.LUT R13, R13, 0xfffffff8, RZ, 0xc0, !PT ;  /* 0xfffffff80d0d7812 */ /* 0x000fc400078ec0ff */
[----:B------:R-:W-:Y:S01]  /*2210*/  LOP3.LUT R28, R28, R9, RZ, 0xfc, !PT ;  /* 0x000000091c1c7212 */ /* 0x000fe200078efcff */
[----:B------:R-:W-:Y:S01]  /*2220*/  IMAD R117, R220, UR5, R117 ;  /* 0x00000005dc757c24 */ /* 0x000fe2000f8e0275 */
[----:B------:R-:W-:Y:S01]  /*2230*/  ULDC.64 UR4, c[0x0][0x310] ;  /* 0x0000c40000047ab9 */ /* 0x000fe20000000a00 */
[----:B------:R-:W-:Y:S01]  /*2240*/  IADD3 R134, R204, -R13, RZ ;  /* 0x8000000dcc867210 */ /* 0x000fe20007ffe0ff */
[-C--:B------:R-:W-:Y:S01]  /*2250*/  IMAD R7, R150, R106.reuse, RZ ;  /* 0x0000006a96077224 */ /* 0x080fe200078e02ff */
[--C-:B------:R-:W-:Y:S01]  /*2260*/  SHF.R.S32.HI R23, RZ, 0x1f, R22.reuse ;  /* 0x0000001fff177819 */ /* 0x100fe20000011416 */
[----:B------:R-:W-:Y:S01]  /*2270*/  IMAD R135, R113, 0x70, RZ ;  /* 0x0000007071877824 */ /* 0x000fe200078e02ff */
[----:B------:R-:W-:Y:S01]  /*2280*/  LOP3.LUT P1, RZ, R134, 0x4, RZ, 0xc0, !PT ;  /* 0x0000000486ff7812 */ /* 0x000fe2000782c0ff */
[----:B------:R-:W-:Y:S01]  /*2290*/  IMAD R11, R204, R107, R7 ;  /* 0x0000006bcc0b7224 */ /* 0x000fe200078e0207 */
[----:B------:R-:W-:Y:S01]  /*22a0*/  LOP3.LUT R20, R20, 0xfffffffb, RZ, 0xc0, !PT ;  /* 0xfffffffb14147812 */ /* 0x000fe200078ec0ff */
[----:B------:R-:W-:Y:S01]  /*22b0*/  IMAD.WIDE.U32 R110, R204, R106, R22 ;  /* 0x0000006acc6e7225 */ /* 0x000fe200078e0016 */
[----:B------:R-:W-:-:S02]  /*22c0*/  ISETP.GE.AND P2, PT, R3, R21, PT ;  /* 0x000000150300720c */ /* 0x000fc40003f46270 */
[----:B------:R-:W-:Y:S01]  /*22d0*/  IADD3 R122, P3, R204, R123, RZ ;  /* 0x0000007bcc7a7210 */ /* 0x000fe20007f7e0ff */
[----:B------:R-:W-:Y:S01]  /*22e0*/  IMAD.IADD R111, R111, 0x1, R11 ;  /* 0x000000016f6f7824 */ /* 0x000fe200078e020b */
[C---:B------:R-:W-:Y:S01]  /*22f0*/  SHF.L.U64.HI R138, R112.reuse, 0x6, R113 ;  /* 0x00000006708a7819 */ /* 0x040fe20000010271 */
[----:B------:R-:W-:Y:S01]  /*2300*/  IMAD.IADD R109, R11, 0x1, R109 ;  /* 0x000000010b6d7824 */ /* 0x000fe200078e026d */
[----:B------:R-:W-:Y:S01]  /*2310*/  SHF.L.U32 R139, R112, 0x6, RZ ;  /* 0x00000006708b7819 */ /* 0x000fe200000006ff */
[----:B------:R-:W-:Y:S01]  /*2320*/  IMAD.WIDE.U32 R104, R204, R100, R22 ;  /* 0x00000064cc687225 */ /* 0x000fe200078e0016 */
[----:B------:R-:W-:Y:S02]  /*2330*/  IADD3.X R123, R15, R150, RZ, P3, !PT ;  /* 0x000000960f7b7210 */ /* 0x000fe40001ffe4ff */
[----:B------:R-:W-:Y:S01]  /*2340*/  @P1 LOP3.LUT R20, R20, 0x4, RZ, 0xfc, !PT ;  /* 0x0000000414141812 */ /* 0x000fe200078efcff */
[----:B-----5:R-:W-:Y:S01]  /*2350*/  IMAD.WIDE.U32 R110, R147, R106, R110 ;  /* 0x0000006a936e7225 */ /* 0x020fe200078e006e */
[----:B------:R-:W-:-:S02]  /*2360*/  ISETP.GE.AND P1, PT, R0, R21, PT ;  /* 0x000000150000720c */ /* 0x000fc40003f26270 */
[----:B------:R-:W-:Y:S01]  /*2370*/  LOP3.LUT R20, R20, 0xfffffffe, RZ, 0xc0, !PT ;  /* 0xfffffffe14147812 */ /* 0x000fe200078ec0ff */
[----:B------:R-:W-:Y:S01]  /*2380*/  IMAD.WIDE.U32 R108, R147, R106, R108 ;  /* 0x0000006a936c7225 */ /* 0x000fe200078e006c */
[----:B------:R-:W-:Y:S02]  /*2390*/  SEL R11, R21, RZ, P1 ;  /* 0x000000ff150b7207 */ /* 0x000fe40000800000 */
[----:B------:R-:W-:Y:S01]  /*23a0*/  @P2 LOP3.LUT R20, R20, 0x1, RZ, 0xfc, !PT ;  /* 0x0000000114142812 */ /* 0x000fe200078efcff */
[----:B------:R-:W-:Y:S01]  /*23b0*/  IMAD R137, R101, 0x70, RZ ;  /* 0x0000007065897824 */ /* 0x000fe200078e02ff */
[----:B------:R-:W-:Y:S01]  /*23c0*/  SHF.R.S32.HI R151, RZ, 0x1f, R227 ;  /* 0x0000001fff977819 */ /* 0x000fe200000114e3 */
[----:B------:R-:W-:Y:S01]  /*23d0*/  IMAD.IADD R11, R0, 0x1, R11 ;  /* 0x00000001000b7824 */ /* 0x000fe200078e020b */
[----:B0-----:R-:W-:Y:S01]  /*23e0*/  LEA.HI R179, R179, 0x8, RZ, 0x19 ;  /* 0x00000008b3b37811 */ /* 0x001fe200078fc8ff */
[----:B------:R0:W-:Y:S01]  /*23f0*/  STL [R1+0x10], R20 ;  /* 0x0000101401007387 */ /* 0x0001e20000100800 */
[----:B------:R-:W-:Y:S01]  /*2400*/  IMAD.SHL.U32 R132, R21, 0x2, RZ ;  /* 0x0000000215847824 */ /* 0x000fe200078e00ff */
[----:B0-----:R-:W-:-:S02]  /*2410*/  SHF.R.U32.HI R20, RZ, 0x3, R208 ;  /* 0x00000003ff147819 */ /* 0x001fc400000116d0 */
[----:B------:R-:W-:Y:S02]  /*2420*/  SHF.R.S32.HI R6, RZ, 0x1f, R8 ;  /* 0x0000001fff067819 */ /* 0x000fe40000011408 */
[----:B------:R-:W-:Y:S02]  /*2430*/  SEL R37, R8, RZ, !P0 ;  /* 0x000000ff08257207 */ /* 0x000fe40004000000 */
[----:B------:R-:W-:-:S03]  /*2440*/  SEL R6, R6, RZ, !P0 ;  /* 0x000000ff06067207 */ /* 0x000fc60004000000 */
[----:B------:R-:W-:-:S04]  /*2450*/  IMAD.WIDE.U32 R116, R37, UR4, R116 ;  /* 0x0000000425747c25 */ /* 0x000fc8000f8e0074 */
[----:B------:R-:W-:-:S04]  /*2460*/  IMAD R8, R6, UR4, RZ ;  /* 0x0000000406087c24 */ /* 0x000fc8000f8e02ff */
[----:B------:R-:W-:Y:S01]  /*2470*/  IMAD R13, R37, UR5, R8 ;  /* 0x00000005250d7c24 */ /* 0x000fe2000f8e0208 */
[----:B------:R-:W-:Y:S01]  /*2480*/  ULDC.64 UR4, c[0x0][0x338] ;  /* 0x0000ce0000047ab9 */ /* 0x000fe20000000a00 */
[----:B------:R-:W-:-:S04]  /*2490*/  IMAD.WIDE.U32 R8, R204, R112, R18 ;  /* 0x00000070cc087225 */ /* 0x000fc800078e0012 */
[----:B------:R-:W-:Y:S01]  /*24a0*/  IMAD R12, R6, UR4, RZ ;  /* 0x00000004060c7c24 */ /* 0x000fe2000f8e02ff */
[----:B------:R-:W-:Y:S01]  /*24b0*/  IADD3 R6, P0, R116, R8, RZ ;  /* 0x0000000874067210 */ /* 0x000fe20007f1e0ff */
[----:B------:R-:W-:Y:S02]  /*24c0*/  IMAD.IADD R7, R117, 0x1, R13 ;  /* 0x0000000175077824 */ /* 0x000fe400078e020d */
[----:B------:R-:W-:-:S03]  /*24d0*/  IMAD.WIDE.U32 R114, R37, UR4, R114 ;  /* 0x0000000425727c25 */ /* 0x000fc6000f8e0072 */
[----:B------:R-:W-:Y:S01]  /*24e0*/  IADD3.X R8, R7, R9, R10, P0, !PT ;  /* 0x0000000907087210 */ /* 0x000fe200007fe40a */
[----:B------:R-:W-:Y:S01]  /*24f0*/  IMAD R9, R150, R100, RZ ;  /* 0x0000006496097224 */ /* 0x000fe200078e02ff */
[----:B------:R-:W-:Y:S01]  /*2500*/  ISETP.GE.AND P0, PT, R18, R21, PT ;  /* 0x000000151200720c */ /* 0x000fe20003f06270 */
[----:B------:R-:W-:Y:S01]  /*2510*/  IMAD R37, R37, UR5, R12 ;  /* 0x0000000525257c24 */ /* 0x000fe2000f8e020c */
[C---:B------:R-:W-:Y:S01]  /*2520*/  SEL R10, R21.reuse, RZ, P2 ;  /* 0x000000ff150a7207 */ /* 0x040fe20001000000 */
[----:B------:R-:W-:Y:S01]  /*2530*/  IMAD R13, R204, R101, R9 ;  /* 0x00000065cc0d7224 */ /* 0x000fe200078e0209 */
[----:B------:R-:W-:Y:S01]  /*2540*/  SEL R9, R21, RZ, P0 ;  /* 0x000000ff15097207 */ /* 0x000fe20000000000 */
[----:B------:R-:W-:Y:S01]  /*2550*/  IMAD.WIDE.U32 R112, R112, 0x70, RZ ;  /* 0x0000007070707825 */ /* 0x000fe200078e00ff */
[----:B------:R-:W-:Y:S02]  /*2560*/  SHF.R.S32.HI R12, RZ, 0x1f, R11 ;  /* 0x0000001fff0c7819 */ /* 0x000fe4000001140b */
[----:B------:R-:W-:Y:S01]  /*2570*/  IADD3 R103, R13, R103, RZ ;  /* 0x000000670d677210 */ /* 0x000fe20007ffe0ff */
[----:B------:R-:W-:Y:S01]  /*2580*/  IMAD.IADD R9, R18, 0x1, R9 ;  /* 0x0000000112097824 */ /* 0x000fe200078e0209 */
[----:B------:R-:W-:Y:S01]  /*2590*/  LEA.HI R27, R12, R11, RZ, 0x3 ;  /* 0x0000000b0c1b7211 */ /* 0x000fe200078f18ff */
[----:B------:R-:W-:-:S02]  /*25a0*/  IMAD.IADD R14, R3, 0x1, R10 ;  /* 0x00000001030e7824 */ /* 0x000fc400078e020a */
[----:B------:R-:W-:Y:S01]  /*25b0*/  IMAD.IADD R105, R105, 0x1, R13 ;  /* 0x0000000169697824 */ /* 0x000fe200078e020d */
[----:B------:R-:W-:Y:S01]  /*25c0*/  SHF.R.S32.HI R10, RZ, 0x1f, R9 ;  /* 0x0000001fff0a7819 */ /* 0x000fe20000011409 */
[CC--:B------:R-:W-:Y:S01]  /*25d0*/  IMAD.WIDE.U32 R102, R147.reuse, R100.reuse, R102 ;  /* 0x0000006493667225 */ /* 0x0c0fe200078e0066 */
[----:B------:R-:W-:Y:S02]  /*25e0*/  SHF.R.S32.HI R29, RZ, 0x1f, R14 ;  /* 0x0000001fff1d7819 */ /* 0x000fe4000001140e */
[CC--:B------:R-:W-:Y:S01]  /*25f0*/  LEA.HI R25, R10.reuse, R9.reuse, RZ, 0x3 ;  /* 0x000000090a197211 */ /* 0x0c0fe200078f18ff */
[----:B------:R-:W-:Y:S01]  /*2600*/  IMAD.WIDE.U32 R104, R147, R100, R104 ;  /* 0x0000006493687225 */ /* 0x000fe200078e0068 */
[----:B------:R-:W-:Y:S02]  /*2610*/  LEA.HI R9, R10, R9, RZ, 0x6 ;  /* 0x000000090a097211 */ /* 0x000fe400078f30ff */
[----:B------:R-:W-:Y:S01]  /*2620*/  LEA.HI R10, R12, R11, RZ, 0x6 ;  /* 0x0000000b0c0a7211 */ /* 0x000fe200078f30ff */
[----:B------:R-:W-:Y:S01]  /*2630*/  IMAD.IADD R135, R113, 0x1, R135 ;  /* 0x0000000171877824 */ /* 0x000fe200078e0287 */
[----:B------:R-:W-:Y:S01]  /*2640*/  LOP3.LUT R12, R212, 0x38, R27, 0xf8, !PT ;  /* 0x00000038d40c7812 */ /* 0x000fe200078ef81b */
[----:B------:R-:W-:Y:S01]  /*2650*/  IMAD.IADD R37, R115, 0x1, R37 ;  /* 0x0000000173257824 */ /* 0x000fe200078e0225 */
[----:B------:R-:W-:-:S02]  /*2660*/  SHF.R.S32.HI R11, RZ, 0x6, R10 ;  /* 0x00000006ff0b7819 */ /* 0x000fc4000001140a */
[----:B------:R-:W-:Y:S02]  /*2670*/  SHF.R.S32.HI R9, RZ, 0x6, R9 ;  /* 0x00000006ff097819 */ /* 0x000fe40000011409 */
[-C--:B------:R-:W-:Y:S01]  /*2680*/  LOP3.LUT R12, R12, R213.reuse, RZ, 0x3c, !PT ;  /* 0x000000d50c0c7212 */ /* 0x080fe200078e3cff */
[--C-:B------:R-:W-:Y:S01]  /*2690*/  IMAD R145, R11, 0x1c00, R214.reuse ;  /* 0x00001c000b917824 */ /* 0x100fe200078e02d6 */
[-C--:B------:R-:W-:Y:S01]  /*26a0*/  LEA.HI R31, R29, R14.reuse, RZ, 0x3 ;  /* 0x0000000e1d1f7211 */ /* 0x080fe200078f18ff */
[C---:B------:R-:W-:Y:S01]  /*26b0*/  IMAD R146, R9.reuse, 0x1c00, R214 ;  /* 0x00001c0009927824 */ /* 0x040fe200078e02d6 */
[----:B------:R-:W-:Y:S01]  /*26c0*/  LOP3.LUT R10, R212, 0x38, R25, 0xf8, !PT ;  /* 0x00000038d40a7812 */ /* 0x000fe200078ef819 */
[--C-:B------:R-:W-:Y:S01]  /*26d0*/  IMAD R144, R9, 0x1c00, R215.reuse ;  /* 0x00001c0009907824 */ /* 0x100fe200078e02d7 */
[----:B------:R-:W-:Y:S01]  /*26e0*/  LEA.HI R14, R29, R14, RZ, 0x6 ;  /* 0x0000000e1d0e7211 */ /* 0x000fe200078f30ff */
[----:B------:R-:W-:Y:S01]  /*26f0*/  IMAD.IADD R145, R145, 0x1, R12 ;  /* 0x0000000191917824 */ /* 0x000fe200078e020c */
[----:B------:R-:W-:Y:S01]  /*2700*/  LOP3.LUT R9, R10, R213, RZ, 0x3c, !PT ;  /* 0x000000d50a097212 */ /* 0x000fe200078e3cff */
[----:B------:R-:W-:Y:S01]  /*2710*/  IMAD R142, R11, 0x1c00, R215 ;  /* 0x00001c000b8e7824 */ /* 0x000fe200078e02d7 */
[----:B------:R-:W-:-:S02]  /*2720*/  SHF.R.S32.HI R14, RZ, 0x6, R14 ;  /* 0x00000006ff0e7819 */ /* 0x000fc4000001140e */
[----:B------:R-:W-:Y:S01]  /*2730*/  LOP3.LUT R10, R212, 0x38, R31, 0xf8, !PT ;  /* 0x00000038d40a7812 */ /* 0x000fe200078ef81f */
[----:B------:R-:W-:Y:S01]  /*2740*/  IMAD.IADD R146, R146, 0x1, R9 ;  /* 0x0000000192927824 */ /* 0x000fe200078e0209 */
[----:B------:R-:W-:Y:S01]  /*2750*/  LOP3.LUT R12, R208, 0x38, R31, 0xf8, !PT ;  /* 0x00000038d00c7812 */ /* 0x000fe200078ef81f */
[----:B------:R-:W-:Y:S01]  /*2760*/  IMAD R143, R14, 0x1c00, R214 ;  /* 0x00001c000e8f7824 */ /* 0x000fe200078e02d6 */
[-C--:B------:R-:W-:Y:S01]  /*2770*/  LOP3.LUT R10, R10, R213.reuse, RZ, 0x3c, !PT ;  /* 0x000000d50a0a7212 */ /* 0x080fe200078e3cff */
[----:B------:R-:W-:Y:S01]  /*2780*/  IMAD R141, R14, 0x1c00, R215 ;  /* 0x00001c000e8d7824 */ /* 0x000fe200078e02d7 */
[----:B------:R-:W-:Y:S02]  /*2790*/  LOP3.LUT R12, R12, R20, RZ, 0x3c, !PT ;  /* 0x000000140c0c7212 */ /* 0x000fe400078e3cff */
[----:B------:R-:W-:Y:S01]  /*27a0*/  SHF.R.S32.HI R11, RZ, 0x1f, R147 ;  /* 0x0000001fff0b7819 */ /* 0x000fe20000011493 */
[----:B------:R-:W-:Y:S01]  /*27b0*/  IMAD.IADD R143, R143, 0x1, R10 ;  /* 0x000000018f8f7824 */ /* 0x000fe200078e020a */
[----:B------:R-:W-:Y:S01]  /*27c0*/  LOP3.LUT R14, R212, 0x18, R18, 0xf8, !PT ;  /* 0x00000018d40e7812 */ /* 0x000fe200078ef812 */
[----:B------:R-:W-:Y:S01]  /*27d0*/  IMAD.IADD R141, R141, 0x1, R12 ;  /* 0x000000018d8d7824 */ /* 0x000fe200078e020c */
[----:B------:R-:W-:Y:S01]  /*27e0*/  LOP3.LUT R9, R208, 0x38, R27, 0xf8, !PT ;  /* 0x00000038d0097812 */ /* 0x000fe200078ef81b */
[C---:B------:R-:W-:Y:S01]  /*27f0*/  IMAD R10, R11.reuse, R106, RZ ;  /* 0x0000006a0b0a7224 */ /* 0x040fe200078e02ff */
[----:B------:R-:W-:Y:S01]  /*2800*/  LOP3.LUT R29, R14, R213, RZ, 0x3c, !PT ;  /* 0x000000d50e1d7212 */ /* 0x000fe200078e3cff */
[----:B------:R-:W-:Y:S01]  /*2810*/  IMAD R12, R11, R100, RZ ;  /* 0x000000640b0c7224 */ /* 0x000fe200078e02ff */
[----:B------:R-:W-:Y:S01]  /*2820*/  LOP3.LUT R13, R208, 0x38, R25, 0xf8, !PT ;  /* 0x00000038d00d7812 */ /* 0x000fe200078ef819 */
[----:B------:R-:W-:Y:S01]  /*2830*/  VIADD R11, R18, 0xa0 ;  /* 0x000000a0120b7836 */ /* 0x000fe20000000000 */
[-C--:B------:R-:W-:Y:S01]  /*2840*/  LOP3.LUT R9, R9, R20.reuse, RZ, 0x3c, !PT ;  /* 0x0000001409097212 */ /* 0x080fe200078e3cff */
[----:B------:R-:W-:Y:S01]  /*2850*/  IMAD.IADD R140, R214, 0x1, R29 ;  /* 0x00000001d68c7824 */ /* 0x000fe200078e021d */
[----:B------:R-:W-:Y:S01]  /*2860*/  LOP3.LUT R13, R13, R20, RZ, 0x3c, !PT ;  /* 0x000000140d0d7212 */ /* 0x000fe200078e3cff */
[----:B------:R-:W-:Y:S01]  /*2870*/  IMAD R35, R147, R107, R10 ;  /* 0x0000006b93237224 */ /* 0x000fe200078e020a */
[----:B------:R-:W-:Y:S01]  /*2880*/  ISETP.GE.AND P2, PT, R11, UR6, PT ;  /* 0x000000060b007c0c */ /* 0x000fe2000bf46270 */
[----:B------:R-:W-:Y:S01]  /*2890*/  IMAD.IADD R142, R142, 0x1, R9 ;  /* 0x000000018e8e7824 */ /* 0x000fe200078e0209 */
[C---:B------:R-:W-:Y:S01]  /*28a0*/  SHF.L.U64.HI R9, R106.reuse, 0x6, R107 ;  /* 0x000000066a097819 */ /* 0x040fe2000001026b */
[C---:B------:R-:W-:Y:S01]  /*28b0*/  IMAD.SHL.U32 R10, R106.reuse, 0x40, RZ ;  /* 0x000000406a0a7824 */ /* 0x040fe200078e00ff */
[----:B------:R-:W-:Y:S01]  /*28c0*/  SEL R29, RZ, 0x20, P2 ;  /* 0x00000020ff1d7807 */ /* 0x000fe20001000000 */
[----:B------:R-:W-:Y:S01]  /*28d0*/  IMAD.WIDE.U32 R106, R106, 0x70, RZ ;  /* 0x000000706a6a7825 */ /* 0x000fe200078e00ff */
[----:B------:R-:W-:-:S02]  /*28e0*/  IADD3 R144, R144, R13, RZ ;  /* 0x0000000d90907210 */ /* 0x000fc40007ffe0ff */
[----:B------:R-:W-:Y:S01]  /*28f0*/  SHF.R.S32.HI R119, RZ, 0x3, R25 ;  /* 0x00000003ff777819 */ /* 0x000fe20000011419 */
[----:B------:R-:W-:Y:S01]  /*2900*/  IMAD R39, R147, R101, R12 ;  /* 0x0000006593277224 */ /* 0x000fe200078e020c */
[C---:B------:R-:W-:Y:S01]  /*2910*/  SHF.L.U64.HI R12, R100.reuse, 0x6, R101 ;  /* 0x00000006640c7819 */ /* 0x040fe20000010265 */
[C---:B------:R-:W-:Y:S01]  /*2920*/  IMAD.SHL.U32 R13, R100.reuse, 0x40, RZ ;  /* 0x00000040640d7824 */ /* 0x040fe200078e00ff */
[----:B------:R-:W-:Y:S01]  /*2930*/  SHF.R.S32.HI R118, RZ, 0x3, R27 ;  /* 0x00000003ff767819 */ /* 0x000fe2000001141b */
[----:B------:R-:W-:Y:S01]  /*2940*/  IMAD.WIDE.U32 R100, R100, 0x70, RZ ;  /* 0x0000007064647825 */ /* 0x000fe200078e00ff */
[----:B------:R-:W-:Y:S02]  /*2950*/  LOP3.LUT R26, R27, 0xfffffff8, RZ, 0xc0, !PT ;  /* 0xfffffff81b1a7812 */ /* 0x000fe400078ec0ff */
[----:B------:R-:W-:Y:S01]  /*2960*/  LOP3.LUT R36, R28, R29, RZ, 0xfc, !PT ;  /* 0x0000001d1c247212 */ /* 0x000fe200078efcff */
[----:B------:R-:W-:Y:S01]  /*2970*/  IMAD.IADD R136, R107, 0x1, R33 ;  /* 0x000000016b887824 */ /* 0x000fe200078e0221 */
[----:B------:R-:W-:Y:S01]  /*2980*/  LOP3.LUT R25, R25, 0xfffffff8, RZ, 0xc0, !PT ;  /* 0xfffffff819197812 */ /* 0x000fe200078ec0ff */
[----:B------:R-:W-:Y:S01]  /*2990*/  IMAD.IADD R15, R35, 0x1, R109 ;  /* 0x00000001230f7824 */ /* 0x000fe200078e026d */
[----:B------:R-:W-:Y:S01]  /*29a0*/  LOP3.LUT R27, R31, 0xfffffff8, RZ, 0xc0, !PT ;  /* 0xfffffff81f1b7812 */ /* 0x000fe200078ec0ff */
[----:B------:R-:W-:Y:S01]  /*29b0*/  IMAD.IADD R137, R101, 0x1, R137 ;  /* 0x0000000165897824 */ /* 0x000fe200078e0289 */
[----:B------:R-:W-:Y:S01]  /*29c0*/  IADD3 R14, R111, R35, RZ ;  /* 0x000000236f0e7210 */ /* 0x000fe20007ffe0ff */
[----:B------:R-:W-:Y:S01]  /*29d0*/  IMAD.IADD R20, R105, 0x1, R39 ;  /* 0x0000000169147824 */ /* 0x000fe200078e0227 */
[----:B------:R-:W-:Y:S01]  /*29e0*/  SHF.R.S32.HI R99, RZ, 0x3, R31 ;  /* 0x00000003ff637819 */ /* 0x000fe2000001141f */
[----:B------:R-:W-:Y:S01]  /*29f0*/  IMAD.IADD R21, R39, 0x1, R103 ;  /* 0x0000000127157824 */ /* 0x000fe200078e0267 */
[----:B------:R-:W-:-:S02]  /*2a00*/  LOP3.LUT R32, R36, 0x2, RZ, 0xc0, !PT ;  /* 0x0000000224207812 */ /* 0x000fc400078ec0ff */
[C---:B------:R-:W-:Y:S02]  /*2a10*/  LOP3.LUT R33, R36.reuse, 0x4, RZ, 0xc0, !PT ;  /* 0x0000000424217812 */ /* 0x040fe400078ec0ff */
[C---:B------:R-:W-:Y:S02]  /*2a20*/  LOP3.LUT R34, R36.reuse, 0x8, RZ, 0xc0, !PT ;  /* 0x0000000824227812 */ /* 0x040fe400078ec0ff */
[----:B------:R-:W-:Y:S02]  /*2a30*/  LOP3.LUT R35, R36, 0x10, RZ, 0xc0, !PT ;  /* 0x0000001024237812 */ /* 0x000fe400078ec0ff */
[----:B------:R-:W-:Y:S02]  /*2a40*/  LOP3.LUT R28, R28, 0x1, RZ, 0xc0, !PT ;  /* 0x000000011c1c7812 */ /* 0x000fe400078ec0ff */
[----:B------:R-:W-:Y:S02]  /*2a50*/  SHF.R.S32.HI R29, RZ, 0x1f, R25 ;  /* 0x0000001fff1d7819 */ /* 0x000fe40000011419 */
[----:B------:R-:W-:-:S02]  /*2a60*/  SHF.R.S32.HI R30, RZ, 0x1f, R26 ;  /* 0x0000001fff1e7819 */ /* 0x000fc4000001141a */
[----:B------:R-:W-:Y:S02]  /*2a70*/  SHF.R.S32.HI R31, RZ, 0x1f, R27 ;  /* 0x0000001fff1f7819 */ /* 0x000fe4000001141b */
[----:B------:R-:W-:-:S07]  /*2a80*/  LOP3.LUT R36, R36, 0x20, RZ, 0xc0, !PT ;  /* 0x0000002024247812 */ /* 0x000fce00078ec0ff */
.L_x_540:
[----:B--23--:R-:W2:Y:S01]  /*2a90*/  LDL.LU R43, [R1+0x10] ;  /* 0x00001000012b7983 */ /* 0x00cea20000300800 */
[----:B-----5:R-:W-:Y:S01]  /*2aa0*/  IADD3 R49, R24, -0x1, RZ ;  /* 0xffffffff18317810 */ /* 0x020fe20007ffe0ff */
[----:B0-----:R-:W0:Y:S01]  /*2ab0*/  LDC.64 R124, c[0x0][0x2e8] ;  /* 0x0000ba00ff7c7b82 */ /* 0x001e220000000a00 */
[----:B------:R-:W-:Y:S01]  /*2ac0*/  LOP3.LUT P4, RZ, R134, 0x4, RZ, 0xc0, !PT ;  /* 0x0000000486ff7812 */ /* 0x000fe2000788c0ff */
[----:B------:R-:W-:Y:S05]  /*2ad0*/  YIELD ;  /* 0x0000000000007946 */ /* 0x000fea0003800000 */
[----:B------:R-:W-:Y:S01]  /*2ae0*/  SHF.R.S32.HI R42, RZ, 0x1f, R49 ;  /* 0x0000001fff2a7819 */ /* 0x000fe20000011431 */
[-C--:B------:R-:W-:Y:S01]  /*2af0*/  IMAD R39, R135, R49.reuse, RZ ;  /* 0x0000003187277224 */ /* 0x080fe200078e02ff */
[----:B------:R-:W1:Y:S01]  /*2b00*/  LDC R121, c[0x0][0x3f4] ;  /* 0x0000fd00ff797b82 */ /* 0x000e620000000800 */
[----:B------:R-:W-:Y:S01]  /*2b10*/  IMAD.WIDE.U32 R126, R112, R49, RZ ;  /* 0x00000031707e7225 */ /* 0x000fe200078e00ff */
[----:B------:R-:W-:Y:S03]  /*2b20*/  BSSY B0, `(.L_x_441) ;  /* 0x0000761000007945 */ /* 0x000fe60003800000 */
[----:B------:R-:W-:Y:S01]  /*2b30*/  IMAD R39, R42, R112, R39 ;  /* 0x000000702a277224 */ /* 0x000fe200078e0227 */
[----:B------:R-:W-:-:S03]  /*2b40*/  IADD3 R24, P2, P3, R6, R126, R139 ;  /* 0x0000007e06187210 */ /* 0x000fc60007b5e08b */
[----:B------:R-:W-:Y:S02]  /*2b50*/  IMAD.IADD R92, R127, 0x1, R39 ;  /* 0x000000017f5c7824 */ /* 0x000fe400078e0227 */
[----:B------:R-:W-:-:S03]  /*2b60*/  IMAD R39, R17, 0x5400, R140 ;  /* 0x0000540011277824 */ /* 0x000fc600078e028c */
[----:B------:R-:W-:Y:S02]  /*2b70*/  IADD3.X R38, R8, R92, R138, P2, P3 ;  /* 0x0000005c08267210 */ /* 0x000fe400017e648a */
[----:B------:R-:W-:-:S04]  /*2b80*/  IADD3 R40, P3, R6, R126, RZ ;  /* 0x0000007e06287210 */ /* 0x000fc80007f7e0ff */
[-C--:B0-----:R-:W-:Y:S01]  /*2b90*/  LEA R46, P2, R40, R124.reuse, 0x1 ;  /* 0x0000007c282e7211 */ /* 0x081fe200078408ff */
[----:B------:R-:W-:Y:S01]  /*2ba0*/  IMAD.X R41, R92, 0x1, R8, P3 ;  /* 0x000000015c297824 */ /* 0x000fe200018e0608 */
[----:B------:R-:W-:-:S04]  /*2bb0*/  LEA R44, P3, R24, R124, 0x1 ;  /* 0x0000007c182c7211 */ /* 0x000fc800078608ff */
[----:B------:R-:W-:Y:S01]  /*2bc0*/  LEA.HI.X R45, R24, R125, R38, 0x1, P3 ;  /* 0x0000007d182d7211 */ /* 0x000fe200018f0c26 */
[----:B------:R-:W-:Y:S01]  /*2bd0*/  IMAD.MOV.U32 R24, RZ, RZ, R49 ;  /* 0x000000ffff187224 */ /* 0x000fe200078e0031 */
[----:B------:R-:W-:Y:S02]  /*2be0*/  ISETP.GT.AND P3, PT, R49, R133, PT ;  /* 0x000000853100720c */ /* 0x000fe40003f64270 */
[----:B------:R-:W-:Y:S01]  /*2bf0*/  LEA.HI.X R47, R40, R125, R41, 0x1, P2 ;  /* 0x0000007d282f7211 */ /* 0x000fe200010f0c29 */
[----:B------:R-:W-:Y:S01]  /*2c00*/  VIADD R41, R39, 0x20 ;  /* 0x0000002027297836 */ /* 0x000fe20000000000 */
[----:B-1----:R-:W-:Y:S01]  /*2c10*/  ISETP.GE.AND P2, PT, R121, 0x1, PT ;  /* 0x000000017900780c */ /* 0x002fe20003f46270 */
[C---:B------:R-:W-:Y:S01]  /*2c20*/  @P4 VIADD R41, R39.reuse, 0xffffffe0 ;  /* 0xffffffe027294836 */ /* 0x040fe20000000000 */
[----:B------:R-:W-:-:S03]  /*2c30*/  LEA R38, R39, R120, 0x1 ;  /* 0x0000007827267211 */ /* 0x000fc600078e08ff */
[----:B------:R-:W-:Y:S01]  /*2c40*/  IMAD R39, R41, 0x2, R120 ;  /* 0x0000000229277824 */ /* 0x000fe200078e0278 */
[----:B--2---:R-:W-:-:S04]  /*2c50*/  LOP3.LUT R43, R43, 0xfffffffd, RZ, 0xc0, !PT ;  /* 0xfffffffd2b2b7812 */ /* 0x004fc800078ec0ff */
[----:B------:R-:W-:-:S05]  /*2c60*/  @P3 LOP3.LUT R43, R43, 0x2, RZ, 0xfc, !PT ;  /* 0x000000022b2b3812 */ /* 0x000fca00078efcff */
[----:B------:R0:W-:Y:S01]  /*2c70*/  STL [R1+0x10], R43 ;  /* 0x0000102b01007387 */ /* 0x0001e20000100800 */
[----:B------:R-:W-:Y:S05]  /*2c80*/  @!P2 BRA `(.L_x_442) ;  /* 0x000000700048a947 */ /* 0x000fea0003800000 */
[----:B------:R-:W-:Y:S01]  /*2c90*/  ULDC.U8 UR4, c[0x0][0x410] ;  /* 0x0001040000047ab9 */ /* 0x000fe20000000000 */
[-C--:B------:R-:W-:Y:S01]  /*2ca0*/  IMAD R41, R136, R49.reuse, RZ ;  /* 0x0000003188297224 */ /* 0x080fe200078e02ff */
[----:B------:R-:W-:Y:S01]  /*2cb0*/  ISETP.NE.AND P2, PT, RZ, UR4, PT ;  /* 0x00000004ff007c0c */ /* 0x000fe2000bf45270 */
[-C--:B0-----:R-:W-:Y:S02]  /*2cc0*/  IMAD R43, R137, R49.reuse, RZ ;  /* 0x00000031892b7224 */ /* 0x081fe400078e02ff */
[----:B------:R-:W-:Y:S02]  /*2cd0*/  IMAD R96, R24, -0x70, R2 ;  /* 0xffffff9018607824 */ /* 0x000fe400078e0202 */
[C---:B------:R-:W-:Y:S02]  /*2ce0*/  IMAD R41, R42.reuse, R106, R41 ;  /* 0x0000006a2a297224 */ /* 0x040fe400078e0229 */
[----:B------:R-:W-:Y:S01]  /*2cf0*/  IMAD R43, R42, R100, R43 ;  /* 0x000000642a2b7224 */ /* 0x000fe200078e022b */
[----:B------:R-:W-:Y:S01]  /*2d00*/  VIMNMX R96, R96, 0x70, PT ;  /* 0x0000007060607848 */ /* 0x000fe20003fe0100 */
[----:B------:R-:W-:-:S04]  /*2d10*/  IMAD.WIDE.U32 R90, R106, R49, RZ ;  /* 0x000000316a5a7225 */ /* 0x000fc800078e00ff */
[----:B------:R-:W-:-:S04]  /*2d20*/  IMAD.WIDE.U32 R88, R100, R49, RZ ;  /* 0x0000003164587225 */ /* 0x000fc800078e00ff */
[----:B------:R-:W-:Y:S02]  /*2d30*/  IMAD.IADD R97, R91, 0x1, R41 ;  /* 0x000000015b617824 */ /* 0x000fe400078e0229 */
[----:B------:R-:W-:Y:S01]  /*2d40*/  IMAD.IADD R98, R89, 0x1, R43 ;  /* 0x0000000159627824 */ /* 0x000fe200078e022b */
[----:B------:R-:W-:Y:S06]  /*2d50*/  @!P2 BRA `(.L_x_443) ;  /* 0x00000034000ca947 */ /* 0x000fec0003800000 */
[----:B------:R-:W-:Y:S01]  /*2d60*/  ISETP.GE.AND P3, PT, R204, R96, PT ;  /* 0x00000060cc00720c */ /* 0x000fe20003f66270 */
[----:B------:R-:W-:Y:S01]  /*2d70*/  BSSY B1, `(.L_x_444) ;  /* 0x0000042000017945 */ /* 0x000fe20003800000 */
        /* <DEDUP_REMOVED lines=23> */
[----:B------:R-:W-:Y:S01]  /*2ef0*/  CS2R R126, SRZ ;  /* 0x00000000007e7805 */ /* 0x000fe2000001ff00 */
[----:B------:R-:W-:Y:S06]  /*2f00*/  @P3 BRA `(.L_x_445) ;  /* 0x0000000000a03947 */ /* 0x000fec0003800000 */
[----:B------:R-:W-:Y:S01]  /*2f10*/  IADD3 R41, P2, R110, R90, RZ ;  /* 0x0000005a6e297210 */ /* 0x000fe20007f5e0ff */
[----:B------:R-:W-:Y:S01]  /*2f20*/  ULDC.64 UR4, c[0x0][0x3e8] ;  /* 0x0000fa0000047ab9 */ /* 0x000fe20000000a00 */
[----:B------:R-:W-:Y:S02]  /*2f30*/  CS2R R124, SRZ ;  /* 0x00000000007c7805 */ /* 0x000fe4000001ff00 */
[----:B------:R-:W-:Y:S02]  /*2f40*/  CS2R R126, SRZ ;  /* 0x00000000007e7805 */ /* 0x000fe4000001ff00 */
[----:B------:R-:W-:Y:S02]  /*2f50*/  IADD3.X R42, R97, R14, RZ, P2, !PT ;  /* 0x0000000e612a7210 */ /* 0x000fe400017fe4ff */
[----:B------:R-:W-:-:S05]  /*2f60*/  IADD3 R43, P2, R104, R88, RZ ;  /* 0x00000058682b7210 */ /* 0x000fca0007f5e0ff */
[----:B------:R-:W-:Y:S01]  /*2f70*/  IMAD.X R72, R98, 0x1, R20, P2 ;  /* 0x0000000162487824 */ /* 0x000fe200010e0614 */
[----:B------:R-:W-:-:S04]  /*2f80*/  LEA R40, P2, R41, UR4, 0x1 ;  /* 0x0000000429287c11 */ /* 0x000fc8000f8408ff */
[----:B------:R-:W-:Y:S01]  /*2f90*/  LEA.HI.X R41, R41, UR5, R42, 0x1, P2 ;  /* 0x0000000529297c11 */ /* 0x000fe200090f0c2a */
[----:B------:R-:W-:Y:S02]  /*2fa0*/  ULDC.64 UR4, c[0x0][0x400] ;  /* 0x0001000000047ab9 */ /* 0x000fe40000000a00 */
[----:B------:R-:W-:-:S04]  /*2fb0*/  LEA R42, P2, R43, UR4, 0x1 ;  /* 0x000000042b2a7c11 */ /* 0x000fc8000f8408ff */
[----:B------:R-:W-:Y:S02]  /*2fc0*/  LEA.HI.X R43, R43, UR5, R72, 0x1, P2 ;  /* 0x000000052b2b7c11 */ /* 0x000fe400090f0c48 */
[----:B------:R-:W-:Y:S02]  /*2fd0*/  ISETP.GE.AND P2, PT, R22, R121, PT ;  /* 0x000000791600720c */ /* 0x000fe40003f46270 */
[----:B------:R-:W-:Y:S02]  /*2fe0*/  CS2R R92, SRZ ;  /* 0x00000000005c7805 */ /* 0x000fe4000001ff00 */
[----:B------:R-:W-:-:S09]  /*2ff0*/  CS2R R94, SRZ ;  /* 0x00000000005e7805 */ /* 0x000fd2000001ff00 */
[----:B------:R0:W5:Y:S04]  /*3000*/  @!P2 LDG.E.64 R124, desc[UR60][R40.64] ;  /* 0x0000003c287ca981 */ /* 0x000168000c1e1b00 */
[----:B------:R0:W5:Y:S01]  /*3010*/  @!P2 LDG.E.64 R126, desc[UR60][R42.64] ;  /* 0x0000003c2a7ea981 */ /* 0x000162000c1e1b00 */
        /* <DEDUP_REMOVED lines=20> */
[----:B------:R-:W-:-:S13]  /*3160*/  ISETP.GE.AND P2, PT, R211, R121, PT ;  /* 0x00000079d300720c */ /* 0x000fda0003f46270 */
[----:B------:R0:W5:Y:S04]  /*3170*/  @!P2 LDG.E.64 R72, desc[UR60][R40.64+0xa0] ;  /* 0x0000a03c2848a981 */ /* 0x000168000c1e1b00 */
[----:B------:R0:W5:Y:S02]  /*3180*/  @!P2 LDG.E.64 R74, desc[UR60][R42.64+0xa0] ;  /* 0x0000a03c2a4aa981 */ /* 0x000164000c1e1b00 */
.L_x_445:
[----:B------:R-:W-:Y:S05]  /*3190*/  BSYNC B1 ;  /* 0x0000000000017941 */ /* 0x000fea0003800000 */
.L_x_444:
[----:B------:R-:W-:Y:S01]  /*31a0*/  ISETP.GE.AND P4, PT, R227, R96, PT ;  /* 0x00000060e300720c */ /* 0x000fe20003f86270 */
[----:B------:R-:W-:Y:S01]  /*31b0*/  BSSY B1, `(.L_x_446) ;  /* 0x000002c000017945 */ /* 0x000fe20003800000 */
[----:B-----5:R-:W-:Y:S02]  /*31c0*/  IMAD.MOV.U32 R129, RZ, RZ, R72 ;  /* 0x000000ffff817224 */ /* 0x020fe400078e0048 */
[----:B------:R-:W-:-:S09]  /*31d0*/  IMAD.MOV.U32 R128, RZ, RZ, R73 ;  /* 0x000000ffff807224 */ /* 0x000fd200078e0049 */
[----:B------:R-:W-:Y:S05]  /*31e0*/  @P4 BRA `(.L_x_447) ;  /* 0x0000000000a04947 */ /* 0x000fea0003800000 */
[----:B------:R-:W-:Y:S01]  /*31f0*/  IADD3 R90, P2, P5, R110, R90, R10 ;  /* 0x0000005a6e5a7210 */ /* 0x000fe20007d5e00a */
[----:B------:R-:W-:Y:S01]  /*3200*/  ULDC.64 UR4, c[0x0][0x3e8] ;  /* 0x0000fa0000047ab9 */ /* 0x000fe20000000a00 */
[----:B------:R-:W-:Y:S02]  /*3210*/  CS2R R68, SRZ ;  /* 0x0000000000447805 */ /* 0x000fe4000001ff00 */
[----:B------:R-:W-:Y:S02]  /*3220*/  CS2R R70, SRZ ;  /* 0x0000000000467805 */ /* 0x000fe4000001ff00 */
[----:B------:R-:W-:Y:S02]  /*3230*/  IADD3.X R97, R14, R97, R9, P2, P5 ;  /* 0x000000610e617210 */ /* 0x000fe400017ea409 */
[----:B------:R-:W-:-:S04]  /*3240*/  IADD3 R88, P2, P5, R104, R88, R13 ;  /* 0x0000005868587210 */ /* 0x000fc80007d5e00d */
[----:B0-----:R-:W-:Y:S02]  /*3250*/  IADD3.X R43, R20, R98, R12, P2, P5 ;  /* 0x00000062142b7210 */ /* 0x001fe400017ea40c */
        /* <DEDUP_REMOVED lines=33> */
.L_x_447:
[----:B------:R-:W-:Y:S05]  /*3470*/  BSYNC B1 ;  /* 0x0000000000017941 */ /* 0x000fea0003800000 */
.L_x_446:
[----:B01----:R-:W2:Y:S01]  /*3480*/  LDL R40, [R1+0x1c] ;  /* 0x00001c0001287983 */ /* 0x003ea20000100800 */
[----:B------:R-:W-:Y:S01]  /*3490*/  IMAD.MOV.U32 R43, RZ, RZ, R76 ;  /* 0x000000ffff2b7224 */ /* 0x000fe200078e004c */
[----:B------:R-:W-:Y:S01]  /*34a0*/  MOV R42, R77 ;  /* 0x0000004d002a7202 */ /* 0x000fe20000000f00 */
[----:B------:R-:W-:Y:S01]  /*34b0*/  IMAD.MOV.U32 R41, RZ, RZ, R80 ;  /* 0x000000ffff297224 */ /* 0x000fe200078e0050 */
[----:B------:R-:W-:Y:S02]  /*34c0*/  PRMT R160, R129, 0x5410, R128 ;  /* 0x0000541081a07816 */ /* 0x000fe40000000080 */
[----:B------:R-:W-:Y:S01]  /*34d0*/  PRMT R164, R164, 0x5410, R43 ;  /* 0x00005410a4a47816 */ /* 0x000fe2000000002b */
[----:B------:R-:W-:Y:S01]  /*34e0*/  IMAD.MOV.U32 R43, RZ, RZ, R93 ;  /* 0x000000ffff2b7224 */ /* 0x000fe200078e005d */
[----:B------:R-:W-:Y:S02]  /*34f0*/  PRMT R162, R162, 0x5410, R42 ;  /* 0x00005410a2a27816 */ /* 0x000fe4000000002a */
[----:B------:R-:W-:-:S04]  /*3500*/  MOV R42, R92 ;  /* 0x0000005c002a7202 */ /* 0x000fc80000000f00 */
[----:B------:R-:W-:Y:S01]  /*3510*/  PRMT R168, R42, 0x5410, R43 ;  /* 0x000054102aa87816 */ /* 0x000fe2000000002b */
[----:B------:R-:W-:Y:S02]  /*3520*/  IMAD.MOV.U32 R42, RZ, RZ, R125 ;  /* 0x000000ffff2a7224 */ /* 0x000fe400078e007d */
[----:B------:R-:W-:Y:S01]  /*3530*/  IMAD.MOV.U32 R43, RZ, RZ, R74 ;  /* 0x000000ffff2b7224 */ /* 0x000fe200078e004a */
[----:B--2---:R-:W-:Y:S01]  /*3540*/  R2UR UR4, R40 ;  /* 0x00000000280472ca */ /* 0x004fe200000e0000 */
[----:B------:R-:W-:-:S05]  /*3550*/  IMAD.MOV.U32 R40, RZ, RZ, R81 ;  /* 0x000000ffff287224 */ /* 0x000fca00078e0051 */
[----:B------:R-:W-:Y:S01]  /*3560*/  PRMT R165, R40, 0x5410, R41 ;  /* 0x0000541028a57816 */ /* 0x000fe20000000029 */
[----:B------:R-:W-:Y:S02]  /*3570*/  IMAD.MOV.U32 R40, RZ, RZ, R84 ;  /* 0x000000ffff287224 */ /* 0x000fe400078e0054 */
[----:B------:R-:W-:-:S04]  /*3580*/  IMAD.MOV.U32 R41, RZ, RZ, R85 ;  /* 0x000000ffff297224 */ /* 0x000fc800078e0055 */
[----:B------:R-:W-:Y:S01]  /*3590*/  UISETP.NE.AND UP0, UPT, UR4, 0x3, UPT ;  /* 0x000000030400788c */ /* 0x000fe2000bf05270 */
[----:B------:R-:W-:Y:S01]  /*35a0*/  PRMT R167, R40, 0x5410, R41 ;  /* 0x0000541028a77816 */ /* 0x000fe20000000029 */
[----:B------:R-:W-:Y:S01]  /*35b0*/  IMAD.MOV.U32 R41, RZ, RZ, R124 ;  /* 0x000000ffff297224 */ /* 0x000fe200078e007c */
[----:B------:R-:W-:-:S03]  /*35c0*/  MOV R40, R75 ;  /* 0x0000004b00287202 */ /* 0x000fc60000000f00 */
[----:B------:R-:W-:Y:S02]  /*35d0*/  PLOP3.LUT P2, PT, PT, PT, UP0, 0x80, 0x0 ;  /* 0x000000000000781c */ /* 0x000fe40003f4f008 */
[----:B------:R-:W-:Y:S01]  /*35e0*/  PRMT R156, R41, 0x5410, R42 ;  /* 0x00005410299c7816 */ /* 0x000fe2000000002a */
[----:B------:R-:W-:Y:S01]  /*35f0*/  IMAD.MOV.U32 R41, RZ, RZ, R83 ;  /* 0x000000ffff297224 */ /* 0x000fe200078e0053 */
[----:B------:R-:W-:Y:S01]  /*3600*/  PRMT R161, R43, 0x5410, R40 ;  /* 0x000054102ba17816 */ /* 0x000fe20000000028 */
[----:B------:R-:W-:Y:S02]  /*3610*/  IMAD.MOV.U32 R40, RZ, RZ, R82 ;  /* 0x000000ffff287224 */ /* 0x000fe400078e0052 */
[----:B------:R-:W-:Y:S02]  /*3620*/  IMAD.MOV.U32 R43, RZ, RZ, R78 ;  /* 0x000000ffff2b7224 */ /* 0x000fe400078e004e */
[----:B------:R-:W-:Y:S01]  /*3630*/  IMAD.MOV.U32 R42, RZ, RZ, R79 ;  /* 0x000000ffff2a7224 */ /* 0x000fe200078e004f */
[----:B------:R-:W-:Y:S01]  /*3640*/  PRMT R166, R41, 0x5410, R40 ;  /* 0x0000541029a67816 */ /* 0x000fe20000000028 */
[----:B------:R-:W-:Y:S01]  /*3650*/  IMAD.MOV.U32 R41, RZ, RZ, R87 ;  /* 0x000000ffff297224 */ /* 0x000fe200078e0057 */
[----:B------:R-:W-:-:S02]  /*3660*/  MOV R40, R86 ;  /* 0x0000005600287202 */ /* 0x000fc40000000f00 */
[----:B------:R-:W-:Y:S01]  /*3670*/  PRMT R164, R43, 0x7610, R164 ;  /* 0x000076102ba47816 */ /* 0x000fe200000000a4 */
[----:B------:R-:W-:Y:S01]  /*3680*/  IMAD.MOV.U32 R43, RZ, RZ, R95 ;  /* 0x000000ffff2b7224 */ /* 0x000fe200078e005f */
[----:B------:R-:W-:Y:S01]  /*3690*/  PRMT R169, R40, 0x5410, R41 ;  /* 0x0000541028a97816 */ /* 0x000fe20000000029 */
[----:B------:R-:W-:Y:S01]  /*36a0*/  IMAD.MOV.U32 R40, RZ, RZ, R126 ;  /* 0x000000ffff287224 */ /* 0x000fe200078e007e */
[----:B------:R-:W-:Y:S02]  /*36b0*/  MOV R41, R127 ;  /* 0x0000007f00297202 */ /* 0x000fe40000000f00 */
[----:B------:R-:W-:Y:S01]  /*36c0*/  PRMT R163, R42, 0x7610, R163 ;  /* 0x000076102aa37816 */ /* 0x000fe200000000a3 */
[----:B------:R-:W-:Y:S01]  /*36d0*/  IMAD.MOV.U32 R42, RZ, RZ, R94 ;  /* 0x000000ffff2a7224 */ /* 0x000fe200078e005e */
[----:B------:R-:W-:Y:S01]  /*36e0*/  PRMT R171, R40, 0x5410, R41 ;  /* 0x0000541028ab7816 */ /* 0x000fe20000000029 */
[----:B-----5:R-:W-:Y:S02]  /*36f0*/  IMAD.MOV.U32 R41, RZ, RZ, R48 ;  /* 0x000000ffff297224 */ /* 0x020fe400078e0030 */
[----:B------:R-:W-:Y:S01]  /*3700*/  IMAD.MOV.U32 R40, RZ, RZ, R49 ;  /* 0x000000ffff287224 */ /* 0x000fe200078e0031 */
[----:B------:R-:W-:-:S04]  /*3710*/  PRMT R170, R42, 0x5410, R43 ;  /* 0x000054102aaa7816 */ /* 0x000fc8000000002b */
[----:B------:R-:W-:Y:S01]  /*3720*/  PRMT R89, R40, 0x5410, R41 ;  /* 0x0000541028597816 */ /* 0x000fe20000000029 */
[----:B------:R-:W-:Y:S02]  /*3730*/  IMAD.MOV.U32 R41, RZ, RZ, R52 ;  /* 0x000000ffff297224 */ /* 0x000fe400078e0034 */
[----:B------:R-:W-:-:S05]  /*3740*/  IMAD.MOV.U32 R40, RZ, RZ, R53 ;  /* 0x000000ffff287224 */ /* 0x000fca00078e0035 */
[----:B------:R-:W-:Y:S01]  /*3750*/  PRMT R128, R41, 0x5410, R40 ;  /* 0x0000541029807816 */ /* 0x000fe20000000028 */
[----:B------:R-:W-:Y:S01]  /*3760*/  IMAD.MOV.U32 R40, RZ, RZ, R57 ;  /* 0x000000ffff287224 */ /* 0x000fe200078e0039 */
[----:B------:R-:W-:-:S04]  /*3770*/  MOV R41, R56 ;  /* 0x0000003800297202 */ /* 0x000fc80000000f00 */
        /* <DEDUP_REMOVED lines=26> */
[----:B------:R-:W-:-:S03]  /*3920*/  IMAD.MOV.U32 R41, RZ, RZ, R71 ;  /* 0x000000ffff297224 */ /* 0x000fc600078e0047 */
[----:B------:R-:W-:Y:S02]  /*3930*/  PRMT R162, R40, 0x7610, R162 ;  /* 0x0000761028a27816 */ /* 0x000fe400000000a2 */
[----:B------:R-:W-:Y:S01]  /*3940*/  PRMT R163, R163, 0x5410, R41 ;  /* 0x00005410a3a37816 */ /* 0x000fe20000000029 */
[----:B------:R-:W-:Y:S06]  /*3950*/  @!P2 BRA `(.L_x_448) ;  /* 0x000000000004a947 */ /* 0x000fec0003800000 */
[----:B------:R-:W-:Y:S01]  /*3960*/  BPT.TRAP 0x1 ;  /* 0x000000040000795c */ /* 0x000fe20000300000 */
.L_x_448:
[----:B------:R-:W-:Y:S01]  /*3970*/  LEA R97, R17, R16, 0x3 ;  /* 0x0000001011617211 */ /* 0x000fe200078e18ff */
[----:B------:R-:W-:Y:S01]  /*3980*/  BSSY B1, `(.L_x_449) ;  /* 0x0000004000017945 */ /* 0x000fe20003800000 */
[----:B------:R-:W-:-:S04]  /*3990*/  SHF.L.U32 R98, R205, 0x1f, RZ ;  /* 0x0000001fcd627819 */ /* 0x000fc800000006ff */
[----:B------:R-:W0:Y:S02]  /*39a0*/  SYNCS.PHASECHK.TRANS64.TRYWAIT P5, [R97+URZ+0x36890], R98 ;  /* 0x03689062610075a7 */ /* 0x000e2400080a017f */
[----:B0-----:R-:W-:Y:S05]  /*39b0*/  @!P5 BRA `(.L_x_450) ;  /* 0x0000024c0018d947 */ /* 0x001fea0003800000 */
.L_x_809:
[----:B------:R-:W-:Y:S05]  /*39c0*/  BSYNC B1 ;  /* 0x0000000000017941 */ /* 0x000fea0003800000 */
.L_x_449:
[----:B------:R-:W-:Y:S04]  /*39d0*/  BSSY B1, `(.L_x_451) ;  /* 0x0000149000017945 */ /* 0x000fe80003800000 */
[----:B------:R-:W-:Y:S05]  /*39e0*/  @P3 BRA `(.L_x_452) ;  /* 0x00000014001c3947 */ /* 0x000fea0003800000 */
[----:B------:R-:W-:Y:S01]  /*39f0*/  ISETP.NE.AND P3, PT, R28, RZ, PT ;  /* 0x000000ff1c00720c */ /* 0x000fe20003f65270 */
[----:B------:R-:W-:-:S12]  /*3a00*/  BSSY B2, `(.L_x_453) ;  /* 0x0000031000027945 */ /* 0x000fd80003800000 */
[----:B------:R-:W-:Y:S05]  /*3a10*/  @!P3 BRA `(.L_x_454) ;  /* 0x0000000000bcb947 */ /* 0x000fea0003800000 */
[----:B------:R1:W2:Y:S01]  /*3a20*/  LDS.128 R40, [R38+0x21000] ;  /* 0x0210000026287984 */ /* 0x0002a20000000c00 */
[----:B------:R-:W-:Y:S01]  /*3a30*/  ISETP.GE.AND P3, PT, R22, R121, PT ;  /* 0x000000791600720c */ /* 0x000fe20003f66270 */
[----:B------:R-:W-:-:S12]  /*3a40*/  BSSY B3, `(.L_x_455) ;  /* 0x000002b000037945 */ /* 0x000fd80003800000 */
[----:B-1----:R-:W-:Y:S05]  /*3a50*/  @P3 BRA `(.L_x_456) ;  /* 0x0000000000a43947 */ /* 0x002fea0003800000 */
[----:B------:R-:W-:Y:S02]  /*3a60*/  SHF.R.U64 R91, R126, 0x10, R127 ;  /* 0x000000107e5b7819 */ /* 0x000fe4000000127f */
[--C-:B------:R-:W-:Y:S02]  /*3a70*/  SHF.R.U64 R88, R124, 0x10, R125.reuse ;  /* 0x000000107c587819 */ /* 0x100fe4000000127d */
[----:B------:R-:W-:Y:S01]  /*3a80*/  SHF.R.U32.HI R124, RZ, 0x10, R125 ;  /* 0x00000010ff7c7819 */ /* 0x000fe2000001167d */
[----:B------:R-:W-:Y:S01]  /*3a90*/  HADD2.F32 R91, -RZ, R91.H0_H0 ;  /* 0x2000005bff5b7230 */ /* 0x000fe20000004100 */
[----:B------:R-:W-:Y:S01]  /*3aa0*/  SHF.R.U32.HI R126, RZ, 0x10, R127 ;  /* 0x00000010ff7e7819 */ /* 0x000fe2000001167f */
[--C-:B--2---:R-:W-:Y:S02]  /*3ab0*/  HADD2.F32 R125, -RZ, R41.reuse.H1_H1 ;  /* 0x30000029ff7d7230 */ /* 0x104fe40000004100 */
[----:B------:R-:W-:Y:S02]  /*3ac0*/  HADD2.F32 R127, -RZ, R41.H0_H0 ;  /* 0x20000029ff7f7230 */ /* 0x000fe40000004100 */
[----:B------:R-:W-:-:S02]  /*3ad0*/  HADD2.F32 R88, -RZ, R88.H0_H0 ;  /* 0x20000058ff587230 */ /* 0x000fc40000004100 */
[-C--:B------:R-:W-:Y:S01]  /*3ae0*/  FMUL.FTZ R41, R125, R91.reuse ;  /* 0x0000005b7d297220 */ /* 0x080fe20000410000 */
[----:B------:R-:W-:Y:S02]  /*3af0*/  HADD2.F32 R126, -RZ, R126.H0_H0 ;  /* 0x2000007eff7e7230 */ /* 0x000fe40000004100 */
[C---:B------:R-:W-:Y:S01]  /*3b00*/  FMUL.FTZ R91, R127.reuse, R91 ;  /* 0x0000005b7f5b7220 */ /* 0x040fe20000410000 */
[----:B------:R-:W-:Y:S02]  /*3b10*/  HADD2.F32 R124, -RZ, R124.H0_H0 ;  /* 0x2000007cff7c7230 */ /* 0x000fe40000004100 */
[-C--:B------:R-:W-:Y:S01]  /*3b20*/  FFMA.FTZ R41, R127, R88.reuse, -R41 ;  /* 0x000000587f297223 */ /* 0x080fe20000010829 */
[----:B------:R-:W-:Y:S02]  /*3b30*/  IMAD.MOV.U32 R127, RZ, RZ, R40 ;  /* 0x000000ffff7f7224 */ /* 0x000fe400078e0028 */
[----:B------:R-:W-:Y:S01]  /*3b40*/  FFMA.FTZ R88, R125, R88, R91 ;  /* 0x000000587d587223 */ /* 0x000fe2000001005b */
[----:B------:R-:W-:-:S02]  /*3b50*/  HADD2.F32 R91, -RZ, R43.H1_H1 ;  /* 0x3000002bff5b7230 */ /* 0x000fc40000004100 */
[----:B------:R-:W-:Y:S02]  /*3b60*/  HADD2.F32 R125, -RZ, R43.H0_H0 ;  /* 0x2000002bff7d7230 */ /* 0x000fe40000004100 */
[--C-:B------:R-:W-:Y:S02]  /*3b70*/  HADD2.F32 R40, -RZ, R127.reuse.H1_H1 ;  /* 0x3000007fff287230 */ /* 0x100fe40000004100 */
[----:B------:R-:W-:Y:S01]  /*3b80*/  FMUL.FTZ R43, R91, R126 ;  /* 0x0000007e5b2b7220 */ /* 0x000fe20000410000 */
[----:B------:R-:W-:Y:S01]  /*3b90*/  HADD2.F32 R127, -RZ, R127.H0_H0 ;  /* 0x2000007fff7f7230 */ /* 0x000fe20000004100 */
[----:B------:R-:W-:Y:S02]  /*3ba0*/  F2FP.F16.F32.PACK_AB R41, R88, R41 ;  /* 0x000000295829723e */ /* 0x000fe400000000ff */
[C---:B------:R-:W-:Y:S01]  /*3bb0*/  FFMA.FTZ R43, R125.reuse, R124, -R43 ;  /* 0x0000007c7d2b7223 */ /* 0x040fe2000001082b */
[----:B------:R-:W-:Y:S01]  /*3bc0*/  FMUL.FTZ R125, R125, R126 ;  /* 0x0000007e7d7d7220 */ /* 0x000fe20000410000 */
[----:B------:R-:W-:-:S03]  /*3bd0*/  HADD2.F32 R126, -RZ, R171.H0_H0 ;  /* 0x200000abff7e7230 */ /* 0x000fc60000004100 */
[----:B------:R-:W-:Y:S01]  /*3be0*/  FFMA.FTZ R91, R91, R124, R125 ;  /* 0x0000007c5b5b7223 */ /* 0x000fe2000001007d */
[----:B------:R-:W-:Y:S02]  /*3bf0*/  HADD2.F32 R124, -RZ, R156.H0_H0 ;  /* 0x2000009cff7c7230 */ /* 0x000fe40000004100 */
[CC--:B------:R-:W-:Y:S01]  /*3c00*/  FMUL.FTZ R125, R40.reuse, R126.reuse ;  /* 0x0000007e287d7220 */ /* 0x0c0fe20000410000 */
[----:B------:R-:W-:Y:S01]  /*3c10*/  FMUL.FTZ R126, R127, R126 ;  /* 0x0000007e7f7e7220 */ /* 0x000fe20000410000 */
[----:B------:R-:W-:Y:S02]  /*3c20*/  F2FP.F16.F32.PACK_AB R43, R91, R43 ;  /* 0x0000002b5b2b723e */ /* 0x000fe400000000ff */
[-C--:B------:R-:W-:Y:S01]  /*3c30*/  FFMA.FTZ R125, R127, R124.reuse, -R125 ;  /* 0x0000007c7f7d7223 */ /* 0x080fe2000001087d */
[----:B------:R-:W-:Y:S01]  /*3c40*/  FFMA.FTZ R40, R40, R124, R126 ;  /* 0x0000007c28287223 */ /* 0x000fe2000001007e */
[----:B------:R-:W-:Y:S02]  /*3c50*/  HADD2.F32 R124, -RZ, R171.H1_H1 ;  /* 0x300000abff7c7230 */ /* 0x000fe40000004100 */
[----:B------:R-:W-:-:S02]  /*3c60*/  HADD2.F32 R126, -RZ, R42.H1_H1 ;  /* 0x3000002aff7e7230 */ /* 0x000fc40000004100 */
[----:B------:R-:W-:Y:S01]  /*3c70*/  HADD2.F32 R127, -RZ, R156.H1_H1 ;  /* 0x3000009cff7f7230 */ /* 0x000fe20000004100 */
[----:B------:R-:W-:Y:S01]  /*3c80*/  F2FP.F16.F32.PACK_AB R40, R40, R125 ;  /* 0x0000007d2828723e */ /* 0x000fe200000000ff */
[----:B------:R-:W-:Y:S02]  /*3c90*/  HADD2.F32 R42, -RZ, R42.H0_H0 ;  /* 0x2000002aff2a7230 */ /* 0x000fe40000004100 */
[----:B------:R-:W-:-:S04]  /*3ca0*/  FMUL.FTZ R156, R126, R124 ;  /* 0x0000007c7e9c7220 */ /* 0x000fc80000410000 */
[C---:B------:R-:W-:Y:S01]  /*3cb0*/  FFMA.FTZ R156, R42.reuse, R127, -R156 ;  /* 0x0000007f2a9c7223 */ /* 0x040fe2000001089c */
[----:B------:R-:W-:-:S04]  /*3cc0*/  FMUL.FTZ R42, R42, R124 ;  /* 0x0000007c2a2a7220 */ /* 0x000fc80000410000 */
[----:B------:R-:W-:-:S05]  /*3cd0*/  FFMA.FTZ R42, R126, R127, R42 ;  /* 0x0000007f7e2a7223 */ /* 0x000fca000001002a */
[----:B------:R-:W-:-:S07]  /*3ce0*/  F2FP.F16.F32.PACK_AB R42, R42, R156 ;  /* 0x0000009c2a2a723e */ /* 0x000fce00000000ff */
.L_x_456:
[----:B------:R-:W-:Y:S05]  /*3cf0*/  BSYNC B3 ;  /* 0x0000000000037941 */ /* 0x000fea0003800000 */
.L_x_455:
[----:B--2---:R1:W-:Y:S02]  /*3d00*/  STG.E.128 desc[UR60][R46.64], R40 ;  /* 0x000000282e007986 */ /* 0x0043e4000c101d3c */
.L_x_454:
[----:B------:R-:W-:Y:S05]  /*3d10*/  BSYNC B2 ;  /* 0x0000000000027941 */ /* 0x000fea0003800000 */
.L_x_453:
[----:B------:R-:W-:Y:S01]  /*3d20*/  ISETP.NE.AND P3, PT, R32, RZ, PT ;  /* 0x000000ff2000720c */ /* 0x000fe20003f65270 */
[----:B------:R-:W-:-:S12]  /*3d30*/  BSSY B2, `(.L_x_457) ;  /* 0x0000035000027945 */ /* 0x000fd80003800000 */
[----:B------:R-:W-:Y:S05]  /*3d40*/  @!P3 BRA `(.L_x_458) ;  /* 0x0000000000ccb947 */ /* 0x000fea0003800000 */
[----:B-1----:R1:W2:Y:S01]  /*3d50*/  LDS.128 R40, [R39+0x21000] ;  /* 0x0210000027287984 */ /* 0x0022a20000000c00 */
[----:B------:R-:W-:Y:S01]  /*3d60*/  ISETP.GE.AND P3, PT, R210, R121, PT ;  /* 0x00000079d200720c */ /* 0x000fe20003f66270 */
[----:B------:R-:W-:-:S12]  /*3d70*/  BSSY B3, `(.L_x_459) ;  /* 0x000002f000037945 */ /* 0x000fd80003800000 */
[----:B-1----:R-:W-:Y:S05]  /*3d80*/  @P3 BRA `(.L_x_460) ;  /* 0x0000000000b43947 */ /* 0x002fea0003800000 */
[----:B------:R-:W-:Y:S01]  /*3d90*/  SHF.R.U64 R88, R92, 0x10, R93 ;  /* 0x000000105c587819 */ /* 0x000fe2000000125d */
[----:B--2---:R-:W-:Y:S01]  /*3da0*/  IMAD.MOV.U32 R91, RZ, RZ, R41 ;  /* 0x000000ffff5b7224 */ /* 0x004fe200078e0029 */
[----:B------:R-:W-:Y:S01]  /*3db0*/  SHF.R.U32.HI R92, RZ, 0x10, R93 ;  /* 0x00000010ff5c7819 */ /* 0x000fe2000001165d */
[----:B------:R-:W-:Y:S01]  /*3dc0*/  HADD2.F32 R124, -RZ, R170.H1_H1 ;  /* 0x300000aaff7c7230 */ /* 0x000fe20000004100 */
[--C-:B------:R-:W-:Y:S01]  /*3dd0*/  SHF.R.U64 R93, R94, 0x10, R95.reuse ;  /* 0x000000105e5d7819 */ /* 0x100fe2000000125f */
[----:B------:R-:W-:Y:S01]  /*3de0*/  HADD2.F32 R88, -RZ, R88.H0_H0 ;  /* 0x20000058ff587230 */ /* 0x000fe20000004100 */
[----:B------:R-:W-:Y:S01]  /*3df0*/  SHF.R.U32.HI R94, RZ, 0x10, R95 ;  /* 0x00000010ff5e7819 */ /* 0x000fe2000001165f */
[----:B------:R-:W-:Y:S02]  /*3e00*/  HADD2.F32 R41, -RZ, R91.H1_H1 ;  /* 0x3000005bff297230 */ /* 0x000fe40000004100 */
[----:B------:R-:W-:Y:S02]  /*3e10*/  HADD2.F32 R93, -RZ, R93.H0_H0 ;  /* 0x2000005dff5d7230 */ /* 0x000fe40000004100 */
[----:B------:R-:W-:-:S02]  /*3e20*/  HADD2.F32 R91, -RZ, R91.H0_H0 ;  /* 0x2000005bff5b7230 */ /* 0x000fc40000004100 */
[----:B------:R-:W-:Y:S02]  /*3e30*/  HADD2.F32 R94, -RZ, R94.H0_H0 ;  /* 0x2000005eff5e7230 */ /* 0x000fe40000004100 */
[-C--:B------:R-:W-:Y:S01]  /*3e40*/  FMUL.FTZ R95, R41, R93.reuse ;  /* 0x0000005d295f7220 */ /* 0x080fe20000410000 */
[----:B------:R-:W-:Y:S02]  /*3e50*/  HADD2.F32 R92, -RZ, R92.H0_H0 ;  /* 0x2000005cff5c7230 */ /* 0x000fe40000004100 */
[C---:B------:R-:W-:Y:S01]  /*3e60*/  FMUL.FTZ R93, R91.reuse, R93 ;  /* 0x0000005d5b5d7220 */ /* 0x040fe20000410000 */
[-C--:B------:R-:W-:Y:S01]  /*3e70*/  FFMA.FTZ R95, R91, R88.reuse, -R95 ;  /* 0x000000585b5f7223 */ /* 0x080fe2000001085f */
[----:B------:R-:W-:Y:S02]  /*3e80*/  HADD2.F32 R91, -RZ, R168.H0_H0 ;  /* 0x200000a8ff5b7230 */ /* 0x000fe40000004100 */
[----:B------:R-:W-:Y:S01]  /*3e90*/  FFMA.FTZ R93, R41, R88, R93 ;  /* 0x00000058295d7223 */ /* 0x000fe2000001005d */
[----:B------:R-:W-:-:S04]  /*3ea0*/  IMAD.MOV.U32 R41, RZ, RZ, R43 ;  /* 0x000000ffff297224 */ /* 0x000fc800078e002b */
[----:B------:R-:W-:Y:S01]  /*3eb0*/  F2FP.F16.F32.PACK_AB R93, R93, R95 ;  /* 0x0000005f5d5d723e */ /* 0x000fe200000000ff */
[--C-:B------:R-:W-:Y:S02]  /*3ec0*/  HADD2.F32 R43, -RZ, R41.reuse.H1_H1 ;  /* 0x30000029ff2b7230 */ /* 0x100fe40000004100 */
[----:B------:R-:W-:-:S03]  /*3ed0*/  HADD2.F32 R41, -RZ, R41.H0_H0 ;  /* 0x20000029ff297230 */ /* 0x000fc60000004100 */
[-C--:B------:R-:W-:Y:S02]  /*3ee0*/  FMUL.FTZ R88, R43, R94.reuse ;  /* 0x0000005e2b587220 */ /* 0x080fe40000410000 */
[C---:B------:R-:W-:Y:S02]  /*3ef0*/  FMUL.FTZ R94, R41.reuse, R94 ;  /* 0x0000005e295e7220 */ /* 0x040fe40000410000 */
[-C--:B------:R-:W-:Y:S01]  /*3f00*/  FFMA.FTZ R41, R41, R92.reuse, -R88 ;  /* 0x0000005c29297223 */ /* 0x080fe20000010858 */
[----:B------:R-:W-:Y:S02]  /*3f10*/  IMAD.MOV.U32 R88, RZ, RZ, R42 ;  /* 0x000000ffff587224 */ /* 0x000fe400078e002a */
[----:B------:R-:W-:Y:S01]  /*3f20*/  FFMA.FTZ R43, R43, R92, R94 ;  /* 0x0000005c2b2b7223 */ /* 0x000fe2000001005e */
[--C-:B------:R-:W-:Y:S02]  /*3f30*/  HADD2.F32 R42, -RZ, R40.reuse.H0_H0 ;  /* 0x20000028ff2a7230 */ /* 0x100fe40000004100 */
[----:B------:R-:W-:-:S02]  /*3f40*/  HADD2.F32 R40, -RZ, R40.H1_H1 ;  /* 0x30000028ff287230 */ /* 0x000fc40000004100 */
[----:B------:R-:W-:Y:S01]  /*3f50*/  HADD2.F32 R92, -RZ, R170.H0_H0 ;  /* 0x200000aaff5c7230 */ /* 0x000fe20000004100 */
[----:B------:R-:W-:Y:S02]  /*3f60*/  F2FP.F16.F32.PACK_AB R43, R43, R41 ;  /* 0x000000292b2b723e */ /* 0x000fe400000000ff */
[----:B------:R-:W-:Y:S02]  /*3f70*/  MOV R41, R93 ;  /* 0x0000005d00297202 */ /* 0x000fe40000000f00 */
[-C--:B------:R-:W-:Y:S01]  /*3f80*/  FMUL.FTZ R94, R40, R92.reuse ;  /* 0x0000005c285e7220 */ /* 0x080fe20000410000 */
[----:B------:R-:W-:-:S03]  /*3f90*/  FMUL.FTZ R92, R42, R92 ;  /* 0x0000005c2a5c7220 */ /* 0x000fc60000410000 */
[-C--:B------:R-:W-:Y:S01]  /*3fa0*/  FFMA.FTZ R42, R42, R91.reuse, -R94 ;  /* 0x0000005b2a2a7223 */ /* 0x080fe2000001085e */
[----:B------:R-:W-:Y:S01]  /*3fb0*/  FFMA.FTZ R40, R40, R91, R92 ;  /* 0x0000005b28287223 */ /* 0x000fe2000001005c */
[--C-:B------:R-:W-:Y:S02]  /*3fc0*/  HADD2.F32 R92, -RZ, R88.reuse.H0_H0 ;  /* 0x20000058ff5c7230 */ /* 0x100fe40000004100 */
[----:B------:R-:W-:Y:S02]  /*3fd0*/  HADD2.F32 R88, -RZ, R88.H1_H1 ;  /* 0x30000058ff587230 */ /* 0x000fe40000004100 */
[----:B------:R-:W-:Y:S01]  /*3fe0*/  HADD2.F32 R91, -RZ, R168.H1_H1 ;  /* 0x300000a8ff5b7230 */ /* 0x000fe20000004100 */
[----:B------:R-:W-:Y:S02]  /*3ff0*/  F2FP.F16.F32.PACK_AB R40, R40, R42 ;  /* 0x0000002a2828723e */ /* 0x000fe400000000ff */
[-C--:B------:R-:W-:Y:S01]  /*4000*/  FMUL.FTZ R94, R88, R124.reuse ;  /* 0x0000007c585e7220 */ /* 0x080fe20000410000 */
[----:B------:R-:W-:-:S03]  /*4010*/  FMUL.FTZ R124, R92, R124 ;  /* 0x0000007c5c7c7220 */ /* 0x000fc60000410000 */
[-C--:B------:R-:W-:Y:S01]  /*4020*/  FFMA.FTZ R94, R92, R91.reuse, -R94 ;  /* 0x0000005b5c5e7223 */ /* 0x080fe2000001085e */
[----:B------:R-:W-:-:S05]  /*4030*/  FFMA.FTZ R124, R88, R91, R124 ;  /* 0x0000005b587c7223 */ /* 0x000fca000001007c */
[----:B------:R-:W-:-:S05]  /*4040*/  F2FP.F16.F32.PACK_AB R94, R124, R94 ;  /* 0x0000005e7c5e723e */ /* 0x000fca00000000ff */
[----:B------:R-:W-:-:S07]  /*4050*/  IMAD.MOV.U32 R42, RZ, RZ, R94 ;  /* 0x000000ffff2a7224 */ /* 0x000fce00078e005e */
.L_x_460:
[----:B------:R-:W-:Y:S05]  /*4060*/  BSYNC B3 ;  /* 0x0000000000037941 */ /* 0x000fea0003800000 */
.L_x_459:
[----:B--2---:R2:W-:Y:S02]  /*4070*/  STG.E.128 desc[UR60][R46.64+0x40], R40 ;  /* 0x000040282e007986 */ /* 0x0045e4000c101d3c */
.L_x_458:
[----:B------:R-:W-:Y:S05]  /*4080*/  BSYNC B2 ;  /* 0x0000000000027941 */ /* 0x000fea0003800000 */
.L_x_457:
[----:B------:R-:W-:Y:S01]  /*4090*/  ISETP.NE.AND P3, PT, R33, RZ, PT ;  /* 0x000000ff2100720c */ /* 0x000fe20003f65270 */
[----:B------:R-:W-:-:S12]  /*40a0*/  BSSY B2, `(.L_x_461) ;  /* 0x0000038000027945 */ /* 0x000fd80003800000 */
[----:B------:R-:W-:Y:S05]  /*40b0*/  @!P3 BRA `(.L_x_462) ;  /* 0x0000000000d8b947 */ /* 0x000fea0003800000 */
[----:B-12---:R1:W2:Y:S01]  /*40c0*/  LDS.128 R40, [R38+0x24800] ;  /* 0x0248000026287984 */ /* 0x0062a20000000c00 */
[----:B------:R-:W-:Y:S01]  /*40d0*/  ISETP.GE.AND P3, PT, R207, R121, PT ;  /* 0x00000079cf00720c */ /* 0x000fe20003f66270 */
[----:B------:R-:W-:-:S12]  /*40e0*/  BSSY B3, `(.L_x_463) ;  /* 0x0000032000037945 */ /* 0x000fd80003800000 */
[----:B-1----:R-:W-:Y:S05]  /*40f0*/  @P3 BRA `(.L_x_464) ;  /* 0x0000000000c03947 */ /* 0x002fea0003800000 */
[----:B------:R-:W-:Y:S01]  /*4100*/  SHF.R.U64 R91, R86, 0x10, R87 ;  /* 0x00000010565b7819 */ /* 0x000fe20000001257 */
[----:B--2---:R-:W-:Y:S01]  /*4110*/  IMAD.MOV.U32 R86, RZ, RZ, R41 ;  /* 0x000000ffff567224 */ /* 0x004fe200078e0029 */
[----:B------:R-:W-:Y:S01]  /*4120*/  SHF.R.U64 R84, R84, 0x10, R85 ;  /* 0x0000001054547819 */ /* 0x000fe20000001255 */
[----:B------:R-:W-:Y:S02]  /*4130*/  HADD2.F32 R92, -RZ, R169.H1_H1 ;  /* 0x300000a9ff5c7230 */ /* 0x000fe40000004100 */
[----:B------:R-:W-:Y:S02]  /*4140*/  HADD2.F32 R91, -RZ, R91.H0_H0 ;  /* 0x2000005bff5b7230 */ /* 0x000fe40000004100 */
[--C-:B------:R-:W-:Y:S02]  /*4150*/  HADD2.F32 R41, -RZ, R86.reuse.H1_H1 ;  /* 0x30000056ff297230 */ /* 0x100fe40000004100 */
[----:B------:R-:W-:Y:S02]  /*4160*/  HADD2.F32 R86, -RZ, R86.H0_H0 ;  /* 0x20000056ff567230 */ /* 0x000fe40000004100 */
[----:B------:R-:W-:-:S02]  /*4170*/  HADD2.F32 R84, -RZ, R84.H0_H0 ;  /* 0x20000054ff547230 */ /* 0x000fc40000004100 */
[-C--:B------:R-:W-:Y:S01]  /*4180*/  FMUL.FTZ R88, R41, R91.reuse ;  /* 0x0000005b29587220 */ /* 0x080fe20000410000 */
[----:B------:R-:W-:-:S03]  /*4190*/  FMUL.FTZ R91, R86, R91 ;  /* 0x0000005b565b7220 */ /* 0x000fc60000410000 */
[-C--:B------:R-:W-:Y:S01]  /*41a0*/  FFMA.FTZ R88, R86, R84.reuse, -R88 ;  /* 0x0000005456587223 */ /* 0x080fe20000010858 */
[----:B------:R-:W-:Y:S01]  /*41b0*/  SHF.R.U32.HI R86, RZ, 0x10, R87 ;  /* 0x00000010ff567819 */ /* 0x000fe20000011657 */
[----:B------:R-:W-:Y:S01]  /*41c0*/  FFMA.FTZ R91, R41, R84, R91 ;  /* 0x00000054295b7223 */ /* 0x000fe2000001005b */
[----:B------:R-:W-:Y:S01]  /*41d0*/  SHF.R.U32.HI R84, RZ, 0x10, R85 ;  /* 0x00000010ff547819 */ /* 0x000fe20000011655 */
[----:B------:R-:W-:Y:S02]  /*41e0*/  IMAD.MOV.U32 R85, RZ, RZ, R40 ;  /* 0x000000ffff557224 */ /* 0x000fe400078e0028 */
[----:B------:R-:W-:Y:S01]  /*41f0*/  IMAD.MOV.U32 R40, RZ, RZ, R43 ;  /* 0x000000ffff287224 */ /* 0x000fe200078e002b */
[----:B------:R-:W-:Y:S01]  /*4200*/  F2FP.F16.F32.PACK_AB R88, R91, R88 ;  /* 0x000000585b58723e */ /* 0x000fe200000000ff */
[----:B------:R-:W-:Y:S02]  /*4210*/  HADD2.F32 R43, -RZ, R86.H0_H0 ;  /* 0x20000056ff2b7230 */ /* 0x000fe40000004100 */
[----:B------:R-:W-:-:S02]  /*4220*/  HADD2.F32 R84, -RZ, R84.H0_H0 ;  /* 0x20000054ff547230 */ /* 0x000fc40000004100 */
[--C-:B------:R-:W-:Y:S02]  /*4230*/  HADD2.F32 R41, -RZ, R40.reuse.H1_H1 ;  /* 0x30000028ff297230 */ /* 0x100fe40000004100 */
[----:B------:R-:W-:-:S03]  /*4240*/  HADD2.F32 R40, -RZ, R40.H0_H0 ;  /* 0x20000028ff287230 */ /* 0x000fc60000004100 */
[CC--:B------:R-:W-:Y:S02]  /*4250*/  FMUL.FTZ R86, R41.reuse, R43.reuse ;  /* 0x0000002b29567220 */ /* 0x0c0fe40000410000 */
[C---:B------:R-:W-:Y:S02]  /*4260*/  FMUL.FTZ R43, R40.reuse, R43 ;  /* 0x0000002b282b7220 */ /* 0x040fe40000410000 */
[-C--:B------:R-:W-:Y:S01]  /*4270*/  FFMA.FTZ R40, R40, R84.reuse, -R86 ;  /* 0x0000005428287223 */ /* 0x080fe20000010856 */
[----:B------:R-:W-:Y:S02]  /*4280*/  HADD2.F32 R86, -RZ, R169.H0_H0 ;  /* 0x200000a9ff567230 */ /* 0x000fe40000004100 */
[----:B------:R-:W-:Y:S01]  /*4290*/  FFMA.FTZ R41, R41, R84, R43 ;  /* 0x0000005429297223 */ /* 0x000fe2000001002b */
[----:B------:R-:W-:Y:S01]  /*42a0*/  MOV R84, R42 ;  /* 0x0000002a00547202 */ /* 0x000fe20000000f00 */
[--C-:B------:R-:W-:Y:S02]  /*42b0*/  HADD2.F32 R42, -RZ, R85.reuse.H1_H1 ;  /* 0x30000055ff2a7230 */ /* 0x100fe40000004100 */
[----:B------:R-:W-:-:S02]  /*42c0*/  HADD2.F32 R43, -RZ, R85.H0_H0 ;  /* 0x20000055ff2b7230 */ /* 0x000fc40000004100 */
[----:B------:R-:W-:Y:S02]  /*42d0*/  HADD2.F32 R85, -RZ, R167.H0_H0 ;  /* 0x200000a7ff557230 */ /* 0x000fe40000004100 */
        /* <DEDUP_REMOVED lines=11> */
[----:B------:R-:W-:Y:S01]  /*4390*/  FFMA.FTZ R92, R84, R85, R92 ;  /* 0x00000055545c7223 */ /* 0x000fe2000001005c */
[----:B------:R-:W-:Y:S01]  /*43a0*/  F2FP.F16.F32.PACK_AB R84, R41, R40 ;  /* 0x000000282954723e */ /* 0x000fe200000000ff */
[----:B------:R-:W-:Y:S02]  /*43b0*/  IMAD.MOV.U32 R40, RZ, RZ, R42 ;  /* 0x000000ffff287224 */ /* 0x000fe400078e002a */
[----:B------:R-:W-:Y:S01]  /*43c0*/  IMAD.MOV.U32 R41, RZ, RZ, R88 ;  /* 0x000000ffff297224 */ /* 0x000fe200078e0058 */
[----:B------:R-:W-:Y:S01]  /*43d0*/  F2FP.F16.F32.PACK_AB R87, R92, R87 ;  /* 0x000000575c57723e */ /* 0x000fe200000000ff */
[----:B------:R-:W-:-:S04]  /*43e0*/  IMAD.MOV.U32 R43, RZ, RZ, R84 ;  /* 0x000000ffff2b7224 */ /* 0x000fc800078e0054 */
[----:B------:R-:W-:-:S07]  /*43f0*/  IMAD.MOV.U32 R42, RZ, RZ, R87 ;  /* 0x000000ffff2a7224 */ /* 0x000fce00078e0057 */
.L_x_464:
[----:B------:R-:W-:Y:S05]  /*4400*/  BSYNC B3 ;  /* 0x0000000000037941 */ /* 0x000fea0003800000 */
.L_x_463:
[----:B--2---:R3:W-:Y:S02]  /*4410*/  STG.E.128 desc[UR60][R46.64+0x80], R40 ;  /* 0x000080282e007986 */ /* 0x0047e4000c101d3c */
.L_x_462:
[----:B------:R-:W-:Y:S05]  /*4420*/  BSYNC B2 ;  /* 0x0000000000027941 */ /* 0x000fea0003800000 */
.L_x_461:
[----:B------:R-:W-:Y:S01]  /*4430*/  ISETP.NE.AND P3, PT, R34, RZ, PT ;  /* 0x000000ff2200720c */ /* 0x000fe20003f65270 */
[----:B------:R-:W-:-:S12]  /*4440*/  BSSY B2, `(.L_x_465) ;  /* 0x0000037000027945 */ /* 0x000fd80003800000 */
[----:B------:R-:W-:Y:S05]  /*4450*/  @!P3 BRA `(.L_x_466) ;  /* 0x0000000000d4b947 */ /* 0x000fea0003800000 */
[----:B-123--:R1:W2:Y:S01]  /*4460*/  LDS.128 R40, [R39+0x24800] ;  /* 0x0248000027287984 */ /* 0x00e2a20000000c00 */
[----:B------:R-:W-:Y:S01]  /*4470*/  ISETP.GE.AND P3, PT, R209, R121, PT ;  /* 0x00000079d100720c */ /* 0x000fe20003f66270 */
[----:B------:R-:W-:-:S12]  /*4480*/  BSSY B3, `(.L_x_467) ;  /* 0x0000031000037945 */ /* 0x000fd80003800000 */
[----:B-1----:R-:W-:Y:S05]  /*4490*/  @P3 BRA `(.L_x_468) ;  /* 0x0000000000bc3947 */ /* 0x002fea0003800000 */
[----:B------:R-:W-:Y:S02]  /*44a0*/  SHF.R.U64 R85, R82, 0x10, R83 ;  /* 0x0000001052557819 */ /* 0x000fe40000001253 */
[----:B--2---:R-:W-:Y:S02]  /*44b0*/  MOV R82, R41 ;  /* 0x0000002900527202 */ /* 0x004fe40000000f00 */
[----:B------:R-:W-:Y:S01]  /*44c0*/  SHF.R.U64 R80, R80, 0x10, R81 ;  /* 0x0000001050507819 */ /* 0x000fe20000001251 */
[----:B------:R-:W-:Y:S02]  /*44d0*/  HADD2.F32 R85, -RZ, R85.H0_H0 ;  /* 0x20000055ff557230 */ /* 0x000fe40000004100 */
[--C-:B------:R-:W-:Y:S02]  /*44e0*/  HADD2.F32 R41, -RZ, R82.reuse.H1_H1 ;  /* 0x30000052ff297230 */ /* 0x100fe40000004100 */
[----:B------:R-:W-:Y:S02]  /*44f0*/  HADD2.F32 R82, -RZ, R82.H0_H0 ;  /* 0x20000052ff527230 */ /* 0x000fe40000004100 */
[----:B------:R-:W-:-:S02]  /*4500*/  HADD2.F32 R80, -RZ, R80.H0_H0 ;  /* 0x20000050ff507230 */ /* 0x000fc40000004100 */
[-C--:B------:R-:W-:Y:S01]  /*4510*/  FMUL.FTZ R84, R41, R85.reuse ;  /* 0x0000005529547220 */ /* 0x080fe20000410000 */
[----:B------:R-:W-:-:S03]  /*4520*/  FMUL.FTZ R85, R82, R85 ;  /* 0x0000005552557220 */ /* 0x000fc60000410000 */
[-C--:B------:R-:W-:Y:S01]  /*4530*/  FFMA.FTZ R84, R82, R80.reuse, -R84 ;  /* 0x0000005052547223 */ /* 0x080fe20000010854 */
[----:B------:R-:W-:Y:S01]  /*4540*/  FFMA.FTZ R85, R41, R80, R85 ;  /* 0x0000005029557223 */ /* 0x000fe20000010055 */
[----:B------:R-:W-:Y:S01]  /*4550*/  SHF.R.U32.HI R80, RZ, 0x10, R81 ;  /* 0x00000010ff507819 */ /* 0x000fe20000011651 */
[----:B------:R-:W-:Y:S01]  /*4560*/  IMAD.MOV.U32 R81, RZ, RZ, R43 ;  /* 0x000000ffff517224 */ /* 0x000fe200078e002b */
[----:B------:R-:W-:Y:S01]  /*4570*/  SHF.R.U32.HI R41, RZ, 0x10, R83 ;  /* 0x00000010ff297819 */ /* 0x000fe20000011653 */
[----:B------:R-:W-:Y:S01]  /*4580*/  IMAD.MOV.U32 R43, RZ, RZ, R40 ;  /* 0x000000ffff2b7224 */ /* 0x000fe200078e0028 */
[----:B------:R-:W-:Y:S01]  /*4590*/  F2FP.F16.F32.PACK_AB R84, R85, R84 ;  /* 0x000000545554723e */ /* 0x000fe200000000ff */
[----:B------:R-:W-:Y:S02]  /*45a0*/  HADD2.F32 R80, -RZ, R80.H0_H0 ;  /* 0x20000050ff507230 */ /* 0x000fe40000004100 */
[----:B------:R-:W-:Y:S02]  /*45b0*/  HADD2.F32 R40, -RZ, R81.H1_H1 ;  /* 0x30000051ff287230 */ /* 0x000fe40000004100 */
[----:B------:R-:W-:-:S02]  /*45c0*/  HADD2.F32 R41, -RZ, R41.H0_H0 ;  /* 0x20000029ff297230 */ /* 0x000fc40000004100 */
[----:B------:R-:W-:-:S03]  /*45d0*/  HADD2.F32 R81, -RZ, R81.H0_H0 ;  /* 0x20000051ff517230 */ /* 0x000fc60000004100 */
[CC--:B------:R-:W-:Y:S02]  /*45e0*/  FMUL.FTZ R82, R40.reuse, R41.reuse ;  /* 0x0000002928527220 */ /* 0x0c0fe40000410000 */
[C---:B------:R-:W-:Y:S02]  /*45f0*/  FMUL.FTZ R83, R81.reuse, R41 ;  /* 0x0000002951537220 */ /* 0x040fe40000410000 */
[-C--:B------:R-:W-:Y:S01]  /*4600*/  FFMA.FTZ R41, R81, R80.reuse, -R82 ;  /* 0x0000005051297223 */ /* 0x080fe20000010852 */
[----:B------:R-:W-:Y:S02]  /*4610*/  HADD2.F32 R81, -RZ, R166.H1_H1 ;  /* 0x300000a6ff517230 */ /* 0x000fe40000004100 */
[----:B------:R-:W-:Y:S01]  /*4620*/  FFMA.FTZ R40, R40, R80, R83 ;  /* 0x0000005028287223 */ /* 0x000fe20000010053 */
[--C-:B------:R-:W-:Y:S02]  /*4630*/  HADD2.F32 R80, -RZ, R43.reuse.H1_H1 ;  /* 0x3000002bff507230 */ /* 0x100fe40000004100 */
[----:B------:R-:W-:-:S02]  /*4640*/  HADD2.F32 R43, -RZ, R43.H0_H0 ;  /* 0x2000002bff2b7230 */ /* 0x000fc40000004100 */
[----:B------:R-:W-:Y:S02]  /*4650*/  HADD2.F32 R82, -RZ, R165.H1_H1 ;  /* 0x300000a5ff527230 */ /* 0x000fe40000004100 */
[-C--:B------:R-:W-:Y:S01]  /*4660*/  FMUL.FTZ R83, R80, R81.reuse ;  /* 0x0000005150537220 */ /* 0x080fe20000410000 */
[----:B------:R-:W-:-:S03]  /*4670*/  FMUL.FTZ R81, R43, R81 ;  /* 0x000000512b517220 */ /* 0x000fc60000410000 */
[-C--:B------:R-:W-:Y:S01]  /*4680*/  FFMA.FTZ R43, R43, R82.reuse, -R83 ;  /* 0x000000522b2b7223 */ /* 0x080fe20000010853 */
[----:B------:R-:W-:Y:S02]  /*4690*/  HADD2.F32 R83, -RZ, R42.H0_H0 ;  /* 0x2000002aff537230 */ /* 0x000fe40000004100 */
[----:B------:R-:W-:Y:S01]  /*46a0*/  FFMA.FTZ R80, R80, R82, R81 ;  /* 0x0000005250507223 */ /* 0x000fe20000010051 */
[----:B------:R-:W-:Y:S02]  /*46b0*/  HADD2.F32 R82, -RZ, R166.H0_H0 ;  /* 0x200000a6ff527230 */ /* 0x000fe40000004100 */
[----:B------:R-:W-:Y:S02]  /*46c0*/  HADD2.F32 R81, -RZ, R42.H1_H1 ;  /* 0x3000002aff517230 */ /* 0x000fe40000004100 */
[----:B------:R-:W-:Y:S01]  /*46d0*/  HADD2.F32 R42, -RZ, R165.H0_H0 ;  /* 0x200000a5ff2a7230 */ /* 0x000fe20000004100 */
        /* <DEDUP_REMOVED lines=8> */
[----:B------:R-:W-:Y:S02]  /*4760*/  F2FP.F16.F32.PACK_AB R82, R82, R86 ;  /* 0x000000565252723e */ /* 0x000fe400000000ff */
[----:B------:R-:W-:-:S03]  /*4770*/  MOV R43, R42 ;  /* 0x0000002a002b7202 */ /* 0x000fc60000000f00 */
[----:B------:R-:W-:-:S07]  /*4780*/  IMAD.MOV.U32 R42, RZ, RZ, R82 ;  /* 0x000000ffff2a7224 */ /* 0x000fce00078e0052 */
.L_x_468:
[----:B------:R-:W-:Y:S05]  /*4790*/  BSYNC B3 ;  /* 0x0000000000037941 */ /* 0x000fea0003800000 */
.L_x_467:
[----:B--2---:R4:W-:Y:S02]  /*47a0*/  STG.E.128 desc[UR60][R46.64+0xc0], R40 ;  /* 0x0000c0282e007986 */ /* 0x0049e4000c101d3c */
.L_x_466:
[----:B------:R-:W-:Y:S05]  /*47b0*/  BSYNC B2 ;  /* 0x0000000000027941 */ /* 0x000fea0003800000 */
.L_x_465:
[----:B------:R-:W-:Y:S01]  /*47c0*/  ISETP.NE.AND P3, PT, R35, RZ, PT ;  /* 0x000000ff2300720c */ /* 0x000fe20003f65270 */
[----:B------:R-:W-:-:S12]  /*47d0*/  BSSY B2, `(.L_x_469) ;  /* 0x0000034000027945 */ /* 0x000fd80003800000 */
[----:B------:R-:W-:Y:S05]  /*47e0*/  @!P3 BRA `(.L_x_470) ;  /* 0x0000000000c8b947 */ /* 0x000fea0003800000 */
[----:B-1234-:R1:W2:Y:S01]  /*47f0*/  LDS.128 R40, [R38+0x28000] ;  /* 0x0280000026287984 */ /* 0x01e2a20000000c00 */
[----:B------:R-:W-:Y:S01]  /*4800*/  ISETP.GE.AND P3, PT, R206, R121, PT ;  /* 0x00000079ce00720c */ /* 0x000fe20003f66270 */
[----:B------:R-:W-:-:S12]  /*4810*/  BSSY B3, `(.L_x_471) ;  /* 0x000002e000037945 */ /* 0x000fd80003800000 */
[----:B-1----:R-:W-:Y:S05]  /*4820*/  @P3 BRA `(.L_x_472) ;  /* 0x0000000000b03947 */ /* 0x002fea0003800000 */
[--C-:B------:R-:W-:Y:S01]  /*4830*/  SHF.R.U64 R78, R78, 0x10, R79.reuse ;  /* 0x000000104e4e7819 */ /* 0x100fe2000000124f */
[--C-:B--2---:R-:W-:Y:S01]  /*4840*/  HADD2.F32 R80, -RZ, R41.reuse.H1_H1 ;  /* 0x30000029ff507230 */ /* 0x104fe20000004100 */
[----:B------:R-:W-:Y:S01]  /*4850*/  SHF.R.U32.HI R79, RZ, 0x10, R79 ;  /* 0x00000010ff4f7819 */ /* 0x000fe2000001164f */
[----:B------:R-:W-:Y:S01]  /*4860*/  HADD2.F32 R41, -RZ, R41.H0_H0 ;  /* 0x20000029ff297230 */ /* 0x000fe20000004100 */
[--C-:B------:R-:W-:Y:S01]  /*4870*/  SHF.R.U64 R76, R76, 0x10, R77.reuse ;  /* 0x000000104c4c7819 */ /* 0x100fe2000000124d */
[----:B------:R-:W-:Y:S01]  /*4880*/  HADD2.F32 R78, -RZ, R78.H0_H0 ;  /* 0x2000004eff4e7230 */ /* 0x000fe20000004100 */
[----:B------:R-:W-:Y:S01]  /*4890*/  SHF.R.U32.HI R77, RZ, 0x10, R77 ;  /* 0x00000010ff4d7819 */ /* 0x000fe2000001164d */
[----:B------:R-:W-:Y:S02]  /*48a0*/  HADD2.F32 R79, -RZ, R79.H0_H0 ;  /* 0x2000004fff4f7230 */ /* 0x000fe40000004100 */
[----:B------:R-:W-:Y:S02]  /*48b0*/  HADD2.F32 R81, -RZ, R43.H1_H1 ;  /* 0x3000002bff517230 */ /* 0x000fe40000004100 */
[----:B------:R-:W-:Y:S01]  /*48c0*/  FMUL.FTZ R83, R41, R78 ;  /* 0x0000004e29537220 */ /* 0x000fe20000410000 */
[----:B------:R-:W-:-:S02]  /*48d0*/  HADD2.F32 R82, -RZ, R77.H0_H0 ;  /* 0x2000004dff527230 */ /* 0x000fc40000004100 */
[C---:B------:R-:W-:Y:S01]  /*48e0*/  FMUL.FTZ R77, R80.reuse, R78 ;  /* 0x0000004e504d7220 */ /* 0x040fe20000410000 */
[----:B------:R-:W-:Y:S02]  /*48f0*/  HADD2.F32 R76, -RZ, R76.H0_H0 ;  /* 0x2000004cff4c7230 */ /* 0x000fe40000004100 */
[-C--:B------:R-:W-:Y:S01]  /*4900*/  FMUL.FTZ R78, R81, R79.reuse ;  /* 0x0000004f514e7220 */ /* 0x080fe20000410000 */
[----:B------:R-:W-:Y:S02]  /*4910*/  HADD2.F32 R43, -RZ, R43.H0_H0 ;  /* 0x2000002bff2b7230 */ /* 0x000fe40000004100 */
[-C--:B------:R-:W-:Y:S01]  /*4920*/  FFMA.FTZ R77, R41, R76.reuse, -R77 ;  /* 0x0000004c294d7223 */ /* 0x080fe2000001084d */
[----:B------:R-:W-:Y:S02]  /*4930*/  FFMA.FTZ R83, R80, R76, R83 ;  /* 0x0000004c50537223 */ /* 0x000fe40000010053 */
[C---:B------:R-:W-:Y:S01]  /*4940*/  FMUL.FTZ R79, R43.reuse, R79 ;  /* 0x0000004f2b4f7220 */ /* 0x040fe20000410000 */
[----:B------:R-:W-:Y:S01]  /*4950*/  FFMA.FTZ R78, R43, R82, -R78 ;  /* 0x000000522b4e7223 */ /* 0x000fe2000001084e */
[----:B------:R-:W-:-:S02]  /*4960*/  HADD2.F32 R41, -RZ, R164.H1_H1 ;  /* 0x300000a4ff297230 */ /* 0x000fc40000004100 */
[----:B------:R-:W-:Y:S02]  /*4970*/  HADD2.F32 R43, -RZ, R163.H0_H0 ;  /* 0x200000a3ff2b7230 */ /* 0x000fe40000004100 */
[----:B------:R-:W-:Y:S01]  /*4980*/  FFMA.FTZ R79, R81, R82, R79 ;  /* 0x00000052514f7223 */ /* 0x000fe2000001004f */
[----:B------:R-:W-:Y:S01]  /*4990*/  HADD2.F32 R80, -RZ, R42.H1_H1 ;  /* 0x3000002aff507230 */ /* 0x000fe20000004100 */
[----:B------:R-:W-:Y:S01]  /*49a0*/  F2FP.F16.F32.PACK_AB R77, R83, R77 ;  /* 0x0000004d534d723e */ /* 0x000fe200000000ff */
[----:B------:R-:W-:Y:S02]  /*49b0*/  HADD2.F32 R164, -RZ, R164.H0_H0 ;  /* 0x200000a4ffa47230 */ /* 0x000fe40000004100 */
[----:B------:R-:W-:Y:S02]  /*49c0*/  HADD2.F32 R76, -RZ, R40.H1_H1 ;  /* 0x30000028ff4c7230 */ /* 0x000fe40000004100 */
[----:B------:R-:W-:Y:S01]  /*49d0*/  FMUL.FTZ R84, R80, R43 ;  /* 0x0000002b50547220 */ /* 0x000fe20000410000 */
[----:B------:R-:W-:Y:S01]  /*49e0*/  HADD2.F32 R42, -RZ, R42.H0_H0 ;  /* 0x2000002aff2a7230 */ /* 0x000fe20000004100 */
[----:B------:R-:W-:Y:S01]  /*49f0*/  F2FP.F16.F32.PACK_AB R78, R79, R78 ;  /* 0x0000004e4f4e723e */ /* 0x000fe200000000ff */
[----:B------:R-:W-:-:S02]  /*4a00*/  HADD2.F32 R40, -RZ, R40.H0_H0 ;  /* 0x20000028ff287230 */ /* 0x000fc40000004100 */
[-C--:B------:R-:W-:Y:S01]  /*4a10*/  FMUL.FTZ R81, R76, R164.reuse ;  /* 0x000000a44c517220 */ /* 0x080fe20000410000 */
[----:B------:R-:W-:Y:S02]  /*4a20*/  HADD2.F32 R82, -RZ, R162.H1_H1 ;  /* 0x300000a2ff527230 */ /* 0x000fe40000004100 */
[----:B------:R-:W-:Y:S01]  /*4a30*/  FMUL.FTZ R43, R42, R43 ;  /* 0x0000002b2a2b7220 */ /* 0x000fe20000410000 */
[C---:B------:R-:W-:Y:S01]  /*4a40*/  FMUL.FTZ R164, R40.reuse, R164 ;  /* 0x000000a428a47220 */ /* 0x040fe20000410000 */
[-C--:B------:R-:W-:Y:S01]  /*4a50*/  FFMA.FTZ R81, R40, R41.reuse, -R81 ;  /* 0x0000002928517223 */ /* 0x080fe20000010851 */
[-C--:B------:R-:W-:Y:S01]  /*4a60*/  FFMA.FTZ R84, R42, R82.reuse, -R84 ;  /* 0x000000522a547223 */ /* 0x080fe20000010854 */
[----:B------:R-:W-:Y:S01]  /*4a70*/  FFMA.FTZ R43, R80, R82, R43 ;  /* 0x00000052502b7223 */ /* 0x000fe2000001002b */
[----:B------:R-:W-:Y:S01]  /*4a80*/  FFMA.FTZ R164, R76, R41, R164 ;  /* 0x000000294ca47223 */ /* 0x000fe200000100a4 */
[----:B------:R-:W-:-:S03]  /*4a90*/  IMAD.MOV.U32 R41, RZ, RZ, R77 ;  /* 0x000000ffff297224 */ /* 0x000fc600078e004d */
[----:B------:R-:W-:Y:S02]  /*4aa0*/  F2FP.F16.F32.PACK_AB R43, R43, R84 ;  /* 0x000000542b2b723e */ /* 0x000fe400000000ff */
[----:B------:R-:W-:-:S03]  /*4ab0*/  F2FP.F16.F32.PACK_AB R81, R164, R81 ;  /* 0x00000051a451723e */ /* 0x000fc600000000ff */
[----:B------:R-:W-:Y:S01]  /*4ac0*/  IMAD.MOV.U32 R42, RZ, RZ, R43 ;  /* 0x000000ffff2a7224 */ /* 0x000fe200078e002b */
[----:B------:R-:W-:Y:S01]  /*4ad0*/  MOV R43, R78 ;  /* 0x0000004e002b7202 */ /* 0x000fe20000000f00 */
[----:B------:R-:W-:-:S07]  /*4ae0*/  IMAD.MOV.U32 R40, RZ, RZ, R81 ;  /* 0x000000ffff287224 */ /* 0x000fce00078e0051 */
.L_x_472:
[----:B------:R-:W-:Y:S05]  /*4af0*/  BSYNC B3 ;  /* 0x0000000000037941 */ /* 0x000fea0003800000 */
.L_x_471:
[----:B--2---:R1:W-:Y:S02]  /*4b00*/  STG.E.128 desc[UR60][R46.64+0x100], R40 ;  /* 0x000100282e007986 */ /* 0x0043e4000c101d3c */
.L_x_470:
[----:B------:R-:W-:Y:S05]  /*4b10*/  BSYNC B2 ;  /* 0x0000000000027941 */ /* 0x000fea0003800000 */
.L_x_469:
[----:B------:R-:W-:-:S13]  /*4b20*/  ISETP.NE.AND P3, PT, R36, RZ, PT ;  /* 0x000000ff2400720c */ /* 0x000fda0003f65270 */
        /* <DEDUP_REMOVED lines=16> */
[----:B------:R-:W-:Y:S02]  /*4c30*/  HADD2.F32 R78, -RZ, R73.H0_H0 ;  /* 0x20000049ff4e7230 */ /* 0x000fe40000004100 */
[C---:B------:R-:W-:Y:S01]  /*4c40*/  FMUL.FTZ R73, R76.reuse, R74 ;  /* 0x0000004a4c497220 */ /* 0x040fe20000410000 */
[----:B------:R-:W-:Y:S02]  /*4c50*/  HADD2.F32 R43, -RZ, R43.H0_H0 ;  /* 0x2000002bff2b7230 */ /* 0x000fe40000004100 */
[-C--:B------:R-:W-:Y:S01]  /*4c60*/  FMUL.FTZ R74, R77, R75.reuse ;  /* 0x0000004b4d4a7220 */ /* 0x080fe20000410000 */
[-C--:B------:R-:W-:Y:S01]  /*4c70*/  FFMA.FTZ R79, R76, R72.reuse, R79 ;  /* 0x000000484c4f7223 */ /* 0x080fe2000001004f */
[----:B------:R-:W-:Y:S01]  /*4c80*/  FFMA.FTZ R73, R41, R72, -R73 ;  /* 0x0000004829497223 */ /* 0x000fe20000010849 */
[--C-:B------:R-:W-:Y:S02]  /*4c90*/  HADD2.F32 R72, -RZ, R40.reuse.H1_H1 ;  /* 0x30000028ff487230 */ /* 0x100fe40000004100 */
[C---:B------:R-:W-:Y:S01]  /*4ca0*/  FMUL.FTZ R75, R43.reuse, R75 ;  /* 0x0000004b2b4b7220 */ /* 0x040fe20000410000 */
[----:B------:R-:W-:Y:S01]  /*4cb0*/  FFMA.FTZ R74, R43, R78, -R74 ;  /* 0x0000004e2b4a7223 */ /* 0x000fe2000001084a */
[----:B------:R-:W-:Y:S01]  /*4cc0*/  HADD2.F32 R43, -RZ, R161.H0_H0 ;  /* 0x200000a1ff2b7230 */ /* 0x000fe20000004100 */
[----:B------:R-:W-:Y:S01]  /*4cd0*/  F2FP.F16.F32.PACK_AB R73, R79, R73 ;  /* 0x000000494f49723e */ /* 0x000fe200000000ff */
[----:B------:R-:W-:-:S02]  /*4ce0*/  HADD2.F32 R40, -RZ, R40.H0_H0 ;  /* 0x20000028ff287230 */ /* 0x000fc40000004100 */
[----:B------:R-:W-:Y:S01]  /*4cf0*/  FFMA.FTZ R75, R77, R78, R75 ;  /* 0x0000004e4d4b7223 */ /* 0x000fe2000001004b */
[----:B------:R-:W-:Y:S02]  /*4d00*/  HADD2.F32 R161, -RZ, R161.H1_H1 ;  /* 0x300000a1ffa17230 */ /* 0x000fe40000004100 */
[-C--:B------:R-:W-:Y:S01]  /*4d10*/  FMUL.FTZ R77, R72, R43.reuse ;  /* 0x0000002b484d7220 */ /* 0x080fe20000410000 */
[--C-:B------:R-:W-:Y:S02]  /*4d20*/  HADD2.F32 R76, -RZ, R42.reuse.H1_H1 ;  /* 0x3000002aff4c7230 */ /* 0x100fe40000004100 */
[----:B------:R-:W-:Y:S01]  /*4d30*/  FMUL.FTZ R78, R40, R43 ;  /* 0x0000002b284e7220 */ /* 0x000fe20000410000 */
[----:B------:R-:W-:Y:S01]  /*4d40*/  HADD2.F32 R42, -RZ, R42.H0_H0 ;  /* 0x2000002aff2a7230 */ /* 0x000fe20000004100 */
[----:B------:R-:W-:Y:S01]  /*4d50*/  F2FP.F16.F32.PACK_AB R74, R75, R74 ;  /* 0x0000004a4b4a723e */ /* 0x000fe200000000ff */
[--C-:B------:R-:W-:Y:S02]  /*4d60*/  HADD2.F32 R41, -RZ, R160.reuse.H0_H0 ;  /* 0x200000a0ff297230 */ /* 0x100fe40000004100 */
[----:B------:R-:W-:Y:S01]  /*4d70*/  FMUL.FTZ R43, R76, R161 ;  /* 0x000000a14c2b7220 */ /* 0x000fe20000410000 */
[----:B------:R-:W-:-:S02]  /*4d80*/  HADD2.F32 R160, -RZ, R160.H1_H1 ;  /* 0x300000a0ffa07230 */ /* 0x000fc40000004100 */
[----:B------:R-:W-:Y:S01]  /*4d90*/  FMUL.FTZ R161, R42, R161 ;  /* 0x000000a12aa17220 */ /* 0x000fe20000410000 */
[-C--:B------:R-:W-:Y:S01]  /*4da0*/  FFMA.FTZ R77, R40, R41.reuse, -R77 ;  /* 0x00000029284d7223 */ /* 0x080fe2000001084d */
[----:B------:R-:W-:Y:S01]  /*4db0*/  FFMA.FTZ R78, R72, R41, R78 ;  /* 0x00000029484e7223 */ /* 0x000fe2000001004e */
[-C--:B------:R-:W-:Y:S01]  /*4dc0*/  FFMA.FTZ R43, R42, R160.reuse, -R43 ;  /* 0x000000a02a2b7223 */ /* 0x080fe2000001082b */
[----:B------:R-:W-:Y:S01]  /*4dd0*/  FFMA.FTZ R161, R76, R160, R161 ;  /* 0x000000a04ca17223 */ /* 0x000fe200000100a1 */
[----:B------:R-:W-:Y:S02]  /*4de0*/  IMAD.MOV.U32 R41, RZ, RZ, R73 ;  /* 0x000000ffff297224 */ /* 0x000fe400078e0049 */
[----:B------:R-:W-:Y:S02]  /*4df0*/  F2FP.F16.F32.PACK_AB R77, R78, R77 ;  /* 0x0000004d4e4d723e */ /* 0x000fe400000000ff */
[----:B------:R-:W-:-:S03]  /*4e00*/  F2FP.F16.F32.PACK_AB R43, R161, R43 ;  /* 0x0000002ba12b723e */ /* 0x000fc600000000ff */
[----:B------:R-:W-:Y:S02]  /*4e10*/  IMAD.MOV.U32 R40, RZ, RZ, R77 ;  /* 0x000000ffff287224 */ /* 0x000fe400078e004d */
[----:B------:R-:W-:Y:S02]  /*4e20*/  IMAD.MOV.U32 R42, RZ, RZ, R43 ;  /* 0x000000ffff2a7224 */ /* 0x000fe400078e002b */
[----:B------:R-:W-:-:S07]  /*4e30*/  IMAD.MOV.U32 R43, RZ, RZ, R74 ;  /* 0x000000ffff2b7224 */ /* 0x000fce00078e004a */
.L_x_474:
[----:B------:R-:W-:Y:S05]  /*4e40*/  BSYNC B2 ;  /* 0x0000000000027941 */ /* 0x000fea0003800000 */
.L_x_473:
[----:B--2---:R1:W-:Y:S02]  /*4e50*/  STG.E.128 desc[UR60][R46.64+0x140], R40 ;  /* 0x000140282e007986 */ /* 0x0043e4000c101d3c */
.L_x_452:
[----:B------:R-:W-:Y:S05]  /*4e60*/  BSYNC B1 ;  /* 0x0000000000017941 */ /* 0x000fea0003800000 */
.L_x_451:
[----:B------:R-:W-:Y:S05]  /*4e70*/  @P4 BRA `(.L_x_475) ;  /* 0x0000005000ac4947 */ /* 0x000fea0003800000 */
        /* <DEDUP_REMOVED lines=8> */
[----:B------:R-:W-:Y:S01]  /*4f00*/  HADD2.F32 R162, -RZ, R162.H0_H0 ;  /* 0x200000a2ffa27230 */ /* 0x000fe20000004100 */
[----:B------:R-:W-:Y:S01]  /*4f10*/  SHF.R.U32.HI R70, RZ, 0x10, R71 ;  /* 0x00000010ff467819 */ /* 0x000fe20000011647 */
[----:B--2---:R-:W-:Y:S01]  /*4f20*/  HADD2.F32 R71, -RZ, R43.H1_H1 ;  /* 0x3000002bff477230 */ /* 0x004fe20000004100 */
[--C-:B------:R-:W-:Y:S01]  /*4f30*/  SHF.R.U64 R46, R68, 0x10, R69.reuse ;  /* 0x00000010442e7819 */ /* 0x100fe20000001245 */
[----:B------:R-:W-:Y:S01]  /*4f40*/  HADD2.F32 R47, -RZ, R47.H0_H0 ;  /* 0x2000002fff2f7230 */ /* 0x000fe20000004100 */
[----:B------:R-:W-:Y:S01]  /*4f50*/  SHF.R.U32.HI R68, RZ, 0x10, R69 ;  /* 0x00000010ff447819 */ /* 0x000fe20000011645 */
[--C-:B------:R-:W-:Y:S02]  /*4f60*/  HADD2.F32 R69, -RZ, R41.reuse.H1_H1 ;  /* 0x30000029ff457230 */ /* 0x100fe40000004100 */
[----:B------:R-:W-:Y:S02]  /*4f70*/  HADD2.F32 R41, -RZ, R41.H0_H0 ;  /* 0x20000029ff297230 */ /* 0x000fe40000004100 */
[----:B------:R-:W-:-:S02]  /*4f80*/  HADD2.F32 R70, -RZ, R70.H0_H0 ;  /* 0x20000046ff467230 */ /* 0x000fc40000004100 */
[----:B------:R-:W-:Y:S02]  /*4f90*/  HADD2.F32 R72, -RZ, R68.H0_H0 ;  /* 0x20000044ff487230 */ /* 0x000fe40000004100 */
[-C--:B------:R-:W-:Y:S01]  /*4fa0*/  FMUL.FTZ R68, R69, R47.reuse ;  /* 0x0000002f45447220 */ /* 0x080fe20000410000 */
[----:B------:R-:W-:Y:S02]  /*4fb0*/  HADD2.F32 R46, -RZ, R46.H0_H0 ;  /* 0x2000002eff2e7230 */ /* 0x000fe40000004100 */
[----:B------:R-:W-:Y:S01]  /*4fc0*/  FMUL.FTZ R73, R41, R47 ;  /* 0x0000002f29497220 */ /* 0x000fe20000410000 */
[----:B------:R-:W-:Y:S02]  /*4fd0*/  HADD2.F32 R43, -RZ, R43.H0_H0 ;  /* 0x2000002bff2b7230 */ /* 0x000fe40000004100 */
[----:B------:R-:W-:Y:S01]  /*4fe0*/  FMUL.FTZ R47, R71, R70 ;  /* 0x00000046472f7220 */ /* 0x000fe20000410000 */
[----:B------:R-:W-:Y:S02]  /*4ff0*/  HADD2.F32 R163, -RZ, R163.H1_H1 ;  /* 0x300000a3ffa37230 */ /* 0x000fe40000004100 */
[-C--:B------:R-:W-:Y:S01]  /*5000*/  FFMA.FTZ R68, R41, R46.reuse, -R68 ;  /* 0x0000002e29447223 */ /* 0x080fe20000010844 */
[----:B------:R-:W-:Y:S01]  /*5010*/  FFMA.FTZ R73, R69, R46, R73 ;  /* 0x0000002e45497223 */ /* 0x000fe20000010049 */
[C---:B------:R-:W-:Y:S01]  /*5020*/  FMUL.FTZ R70, R43.reuse, R70 ;  /* 0x000000462b467220 */ /* 0x040fe20000410000 */
[----:B------:R-:W-:Y:S01]  /*5030*/  FFMA.FTZ R47, R43, R72, -R47 ;  /* 0x000000482b2f7223 */ /* 0x000fe2000001082f */
[----:B------:R-:W-:-:S02]  /*5040*/  HADD2.F32 R43, -RZ, R40.H1_H1 ;  /* 0x30000028ff2b7230 */ /* 0x000fc40000004100 */
[----:B------:R-:W-:Y:S02]  /*5050*/  HADD2.F32 R46, -RZ, R42.H1_H1 ;  /* 0x3000002aff2e7230 */ /* 0x000fe40000004100 */
[----:B------:R-:W-:Y:S01]  /*5060*/  FFMA.FTZ R70, R71, R72, R70 ;  /* 0x0000004847467223 */ /* 0x000fe20000010046 */
[----:B------:R-:W-:Y:S02]  /*5070*/  HADD2.F32 R40, -RZ, R40.H0_H0 ;  /* 0x20000028ff287230 */ /* 0x000fe40000004100 */
[-C--:B------:R-:W-:Y:S01]  /*5080*/  FMUL.FTZ R69, R43, R162.reuse ;  /* 0x000000a22b457220 */ /* 0x080fe20000410000 */
[----:B------:R-:W-:Y:S02]  /*5090*/  HADD2.F32 R42, -RZ, R42.H0_H0 ;  /* 0x2000002aff2a7230 */ /* 0x000fe40000004100 */
[----:B------:R-:W-:Y:S01]  /*50a0*/  FMUL.FTZ R71, R46, R163 ;  /* 0x000000a32e477220 */ /* 0x000fe20000410000 */
        /* <DEDUP_REMOVED lines=8> */
[----:B------:R-:W-:Y:S02]  /*5130*/  F2FP.F16.F32.PACK_AB R41, R73, R68 ;  /* 0x000000444929723e */ /* 0x000fe400000000ff */
[----:B------:R-:W-:Y:S02]  /*5140*/  F2FP.F16.F32.PACK_AB R43, R70, R47 ;  /* 0x0000002f462b723e */ /* 0x000fe400000000ff */
[----:B------:R-:W-:Y:S02]  /*5150*/  F2FP.F16.F32.PACK_AB R40, R162, R69 ;  /* 0x00000045a228723e */ /* 0x000fe400000000ff */
[----:B------:R-:W-:-:S07]  /*5160*/  F2FP.F16.F32.PACK_AB R42, R46, R71 ;  /* 0x000000472e2a723e */ /* 0x000fce00000000ff */
.L_x_479:
[----:B------:R-:W-:Y:S05]  /*5170*/  BSYNC B2 ;  /* 0x0000000000027941 */ /* 0x000fea0003800000 */
.L_x_478:
[----:B--2---:R1:W-:Y:S02]  /*5180*/  STG.E.128 desc[UR60][R44.64], R40 ;  /* 0x000000282c007986 */ /* 0x0043e4000c101d3c */
.L_x_477:
[----:B------:R-:W-:Y:S05]  /*5190*/  BSYNC B1 ;  /* 0x0000000000017941 */ /* 0x000fea0003800000 */
.L_x_476:
[----:B------:R-:W-:Y:S01]  /*51a0*/  ISETP.NE.AND P3, PT, R32, RZ, PT ;  /* 0x000000ff2000720c */ /* 0x000fe20003f65270 */
[----:B------:R-:W-:-:S12]  /*51b0*/  BSSY B1, `(.L_x_480) ;  /* 0x0000031000017945 */ /* 0x000fd80003800000 */
[----:B------:R-:W-:Y:S05]  /*51c0*/  @!P3 BRA `(.L_x_481) ;  /* 0x0000000000bcb947 */ /* 0x000fea0003800000 */
[----:B-1234-:R1:W2:Y:S01]  /*51d0*/  LDS.128 R40, [R39+0x23000] ;  /* 0x0230000027287984 */ /* 0x01e2a20000000c00 */
[----:B------:R-:W-:Y:S01]  /*51e0*/  ISETP.GE.AND P3, PT, R210, R121, PT ;  /* 0x00000079d200720c */ /* 0x000fe20003f66270 */
[----:B------:R-:W-:-:S12]  /*51f0*/  BSSY B2, `(.L_x_482) ;  /* 0x000002b000027945 */ /* 0x000fd80003800000 */
[----:B-1----:R-:W-:Y:S05]  /*5200*/  @P3 BRA `(.L_x_483) ;  /* 0x0000000000a43947 */ /* 0x002fea0003800000 */
[----:B------:R-:W-:Y:S01]  /*5210*/  SHF.R.U64 R46, R66, 0x10, R67 ;  /* 0x00000010422e7819 */ /* 0x000fe20000001243 */
[--C-:B--2---:R-:W-:Y:S01]  /*5220*/  HADD2.F32 R66, -RZ, R41.reuse.H0_H0 ;  /* 0x20000029ff427230 */ /* 0x104fe20000004100 */
[--C-:B------:R-:W-:Y:S02]  /*5230*/  SHF.R.U64 R47, R64, 0x10, R65.reuse ;  /* 0x00000010402f7819 */ /* 0x100fe40000001241 */
[----:B------:R-:W-:Y:S02]  /*5240*/  SHF.R.U32.HI R64, RZ, 0x10, R65 ;  /* 0x00000010ff407819 */ /* 0x000fe40000011641 */
[----:B------:R-:W-:Y:S01]  /*5250*/  SHF.R.U32.HI R68, RZ, 0x10, R67 ;  /* 0x00000010ff447819 */ /* 0x000fe20000011643 */
[----:B------:R-:W-:Y:S01]  /*5260*/  HADD2.F32 R67, -RZ, R46.H0_H0 ;  /* 0x2000002eff437230 */ /* 0x000fe20000004100 */
[----:B------:R-:W-:Y:S01]  /*5270*/  MOV R65, R43 ;  /* 0x0000002b00417202 */ /* 0x000fe20000000f00 */
[----:B------:R-:W-:Y:S02]  /*5280*/  HADD2.F32 R46, -RZ, R41.H1_H1 ;  /* 0x30000029ff2e7230 */ /* 0x000fe40000004100 */
[----:B------:R-:W-:-:S02]  /*5290*/  HADD2.F32 R43, -RZ, R47.H0_H0 ;  /* 0x2000002fff2b7230 */ /* 0x000fc40000004100 */
[----:B------:R-:W-:Y:S02]  /*52a0*/  HADD2.F32 R68, -RZ, R68.H0_H0 ;  /* 0x20000044ff447230 */ /* 0x000fe40000004100 */
[-C--:B------:R-:W-:Y:S01]  /*52b0*/  FMUL.FTZ R41, R46, R67.reuse ;  /* 0x000000432e297220 */ /* 0x080fe20000410000 */
[--C-:B------:R-:W-:Y:S02]  /*52c0*/  HADD2.F32 R47, -RZ, R65.reuse.H1_H1 ;  /* 0x30000041ff2f7230 */ /* 0x100fe40000004100 */
[C---:B------:R-:W-:Y:S01]  /*52d0*/  FMUL.FTZ R67, R66.reuse, R67 ;  /* 0x0000004342437220 */ /* 0x040fe20000410000 */
[----:B------:R-:W-:Y:S02]  /*52e0*/  HADD2.F32 R65, -RZ, R65.H0_H0 ;  /* 0x20000041ff417230 */ /* 0x000fe40000004100 */
[-C--:B------:R-:W-:Y:S01]  /*52f0*/  FFMA.FTZ R41, R66, R43.reuse, -R41 ;  /* 0x0000002b42297223 */ /* 0x080fe20000010829 */
[----:B------:R-:W-:Y:S02]  /*5300*/  HADD2.F32 R64, -RZ, R64.H0_H0 ;  /* 0x20000040ff407230 */ /* 0x000fe40000004100 */
[-C--:B------:R-:W-:Y:S01]  /*5310*/  FMUL.FTZ R70, R47, R68.reuse ;  /* 0x000000442f467220 */ /* 0x080fe20000410000 */
[----:B------:R-:W-:Y:S01]  /*5320*/  FFMA.FTZ R46, R46, R43, R67 ;  /* 0x0000002b2e2e7223 */ /* 0x000fe20000010043 */
[----:B------:R-:W-:Y:S01]  /*5330*/  FMUL.FTZ R68, R65, R68 ;  /* 0x0000004441447220 */ /* 0x000fe20000410000 */
[----:B------:R-:W-:-:S02]  /*5340*/  HADD2.F32 R67, -RZ, R159.H0_H0 ;  /* 0x2000009fff437230 */ /* 0x000fc40000004100 */
[-C--:B------:R-:W-:Y:S01]  /*5350*/  FFMA.FTZ R43, R65, R64.reuse, -R70 ;  /* 0x00000040412b7223 */ /* 0x080fe20000010846 */
[----:B------:R-:W-:Y:S02]  /*5360*/  HADD2.F32 R66, -RZ, R40.H1_H1 ;  /* 0x30000028ff427230 */ /* 0x000fe40000004100 */
[----:B------:R-:W-:Y:S01]  /*5370*/  FFMA.FTZ R64, R47, R64, R68 ;  /* 0x000000402f407223 */ /* 0x000fe20000010044 */
[----:B------:R-:W-:Y:S01]  /*5380*/  HADD2.F32 R65, -RZ, R42.H1_H1 ;  /* 0x3000002aff417230 */ /* 0x000fe20000004100 */
[----:B------:R-:W-:Y:S01]  /*5390*/  F2FP.F16.F32.PACK_AB R41, R46, R41 ;  /* 0x000000292e29723e */ /* 0x000fe200000000ff */
[----:B------:R-:W-:Y:S02]  /*53a0*/  HADD2.F32 R159, -RZ, R159.H1_H1 ;  /* 0x3000009fff9f7230 */ /* 0x000fe40000004100 */
[----:B------:R-:W-:Y:S01]  /*53b0*/  FMUL.FTZ R69, R66, R67 ;  /* 0x0000004342457220 */ /* 0x000fe20000410000 */
[----:B------:R-:W-:Y:S01]  /*53c0*/  HADD2.F32 R40, -RZ, R40.H0_H0 ;  /* 0x20000028ff287230 */ /* 0x000fe20000004100 */
[----:B------:R-:W-:Y:S01]  /*53d0*/  F2FP.F16.F32.PACK_AB R43, R64, R43 ;  /* 0x0000002b402b723e */ /* 0x000fe200000000ff */
[----:B------:R-:W-:-:S02]  /*53e0*/  HADD2.F32 R42, -RZ, R42.H0_H0 ;  /* 0x2000002aff2a7230 */ /* 0x000fc40000004100 */
[C---:B------:R-:W-:Y:S01]  /*53f0*/  FMUL.FTZ R71, R65.reuse, R159 ;  /* 0x0000009f41477220 */ /* 0x040fe20000410000 */
[--C-:B------:R-:W-:Y:S02]  /*5400*/  HADD2.F32 R47, -RZ, R157.reuse.H0_H0 ;  /* 0x2000009dff2f7230 */ /* 0x100fe40000004100 */
[----:B------:R-:W-:Y:S01]  /*5410*/  FMUL.FTZ R67, R40, R67 ;  /* 0x0000004328437220 */ /* 0x000fe20000410000 */
[----:B------:R-:W-:Y:S02]  /*5420*/  HADD2.F32 R157, -RZ, R157.H1_H1 ;  /* 0x3000009dff9d7230 */ /* 0x000fe40000004100 */
[----:B------:R-:W-:Y:S01]  /*5430*/  FMUL.FTZ R68, R42, R159 ;  /* 0x0000009f2a447220 */ /* 0x000fe20000410000 */
[-C--:B------:R-:W-:Y:S01]  /*5440*/  FFMA.FTZ R69, R40, R47.reuse, -R69 ;  /* 0x0000002f28457223 */ /* 0x080fe20000010845 */
[----:B------:R-:W-:Y:S01]  /*5450*/  FFMA.FTZ R66, R66, R47, R67 ;  /* 0x0000002f42427223 */ /* 0x000fe20000010043 */
[-C--:B------:R-:W-:Y:S01]  /*5460*/  FFMA.FTZ R71, R42, R157.reuse, -R71 ;  /* 0x0000009d2a477223 */ /* 0x080fe20000010847 */
[----:B------:R-:W-:-:S03]  /*5470*/  FFMA.FTZ R68, R65, R157, R68 ;  /* 0x0000009d41447223 */ /* 0x000fc60000010044 */
[----:B------:R-:W-:Y:S02]  /*5480*/  F2FP.F16.F32.PACK_AB R40, R66, R69 ;  /* 0x000000454228723e */ /* 0x000fe400000000ff */
[----:B------:R-:W-:-:S07]  /*5490*/  F2FP.F16.F32.PACK_AB R42, R68, R71 ;  /* 0x00000047442a723e */ /* 0x000fce00000000ff */
.L_x_483:
[----:B------:R-:W-:Y:S05]  /*54a0*/  BSYNC B2 ;  /* 0x0000000000027941 */ /* 0x000fea0003800000 */
.L_x_482:
[----:B--2---:R1:W-:Y:S02]  /*54b0*/  STG.E.128 desc[UR60][R44.64+0x40], R40 ;  /* 0x000040282c007986 */ /* 0x0043e4000c101d3c */
.L_x_481:
[----:B------:R-:W-:Y:S05]  /*54c0*/  BSYNC B1 ;  /* 0x0000000000017941 */ /* 0x000fea0003800000 */
.L_x_480:
        /* <DEDUP_REMOVED lines=8> */
[----:B--2---:R-:W-:Y:S01]  /*5550*/  IMAD.MOV.U32 R47, RZ, RZ, R43 ;  /* 0x000000ffff2f7224 */ /* 0x004fe200078e002b */
[--C-:B------:R-:W-:Y:S01]  /*5560*/  SHF.R.U64 R60, R62, 0x10, R63.reuse ;  /* 0x000000103e3c7819 */ /* 0x100fe2000000123f */
[----:B------:R-:W-:Y:S01]  /*5570*/  IMAD.MOV.U32 R46, RZ, RZ, R40 ;  /* 0x000000ffff2e7224 */ /* 0x000fe200078e0028 */
[----:B------:R-:W-:Y:S01]  /*5580*/  SHF.R.U32.HI R64, RZ, 0x10, R63 ;  /* 0x00000010ff407819 */ /* 0x000fe2000001163f */
[--C-:B------:R-:W-:Y:S01]  /*5590*/  HADD2.F32 R43, -RZ, R41.reuse.H1_H1 ;  /* 0x30000029ff2b7230 */ /* 0x100fe20000004100 */
[----:B------:R-:W-:Y:S01]  /*55a0*/  SHF.R.U32.HI R65, RZ, 0x10, R61 ;  /* 0x00000010ff417819 */ /* 0x000fe2000001163d */
[----:B------:R-:W-:Y:S02]  /*55b0*/  HADD2.F32 R63, -RZ, R60.H0_H0 ;  /* 0x2000003cff3f7230 */ /* 0x000fe40000004100 */
[----:B------:R-:W-:Y:S02]  /*55c0*/  HADD2.F32 R40, -RZ, R41.H0_H0 ;  /* 0x20000029ff287230 */ /* 0x000fe40000004100 */
[----:B------:R-:W-:-:S02]  /*55d0*/  HADD2.F32 R60, -RZ, R47.H1_H1 ;  /* 0x3000002fff3c7230 */ /* 0x000fc40000004100 */
[-C--:B------:R-:W-:Y:S01]  /*55e0*/  FMUL.FTZ R41, R43, R63.reuse ;  /* 0x0000003f2b297220 */ /* 0x080fe20000410000 */
[----:B------:R-:W-:Y:S02]  /*55f0*/  HADD2.F32 R64, -RZ, R64.H0_H0 ;  /* 0x20000040ff407230 */ /* 0x000fe40000004100 */
[----:B------:R-:W-:Y:S02]  /*5600*/  HADD2.F32 R47, -RZ, R47.H0_H0 ;  /* 0x2000002fff2f7230 */ /* 0x000fe40000004100 */
[----:B------:R-:W-:Y:S02]  /*5610*/  HADD2.F32 R61, -RZ, R66.H0_H0 ;  /* 0x20000042ff3d7230 */ /* 0x000fe40000004100 */
[----:B------:R-:W-:Y:S01]  /*5620*/  FMUL.FTZ R66, R40, R63 ;  /* 0x0000003f28427220 */ /* 0x000fe20000410000 */
[----:B------:R-:W-:Y:S02]  /*5630*/  HADD2.F32 R62, -RZ, R65.H0_H0 ;  /* 0x20000041ff3e7230 */ /* 0x000fe40000004100 */
[-C--:B------:R-:W-:Y:S01]  /*5640*/  FMUL.FTZ R68, R60, R64.reuse ;  /* 0x000000403c447220 */ /* 0x080fe20000410000 */
[----:B------:R-:W-:Y:S01]  /*5650*/  FMUL.FTZ R63, R47, R64 ;  /* 0x000000402f3f7220 */ /* 0x000fe20000410000 */
[-C--:B------:R-:W-:Y:S01]  /*5660*/  FFMA.FTZ R40, R40, R61.reuse, -R41 ;  /* 0x0000003d28287223 */ /* 0x080fe20000010829 */
[----:B------:R-:W-:Y:S01]  /*5670*/  FFMA.FTZ R41, R43, R61, R66 ;  /* 0x0000003d2b297223 */ /* 0x000fe20000010042 */
[-C--:B------:R-:W-:Y:S01]  /*5680*/  FFMA.FTZ R43, R47, R62.reuse, -R68 ;  /* 0x0000003e2f2b7223 */ /* 0x080fe20000010844 */
[----:B------:R-:W-:Y:S01]  /*5690*/  FFMA.FTZ R64, R60, R62, R63 ;  /* 0x0000003e3c407223 */ /* 0x000fe2000001003f */
[----:B------:R-:W-:-:S02]  /*56a0*/  HADD2.F32 R62, -RZ, R152.H0_H0 ;  /* 0x20000098ff3e7230 */ /* 0x000fc40000004100 */
[----:B------:R-:W-:Y:S01]  /*56b0*/  HADD2.F32 R65, -RZ, R152.H1_H1 ;  /* 0x30000098ff417230 */ /* 0x000fe20000004100 */
[----:B------:R-:W-:Y:S01]  /*56c0*/  F2FP.F16.F32.PACK_AB R41, R41, R40 ;  /* 0x000000282929723e */ /* 0x000fe200000000ff */
[----:B------:R-:W-:Y:S01]  /*56d0*/  HADD2.F32 R47, -RZ, R46.H1_H1 ;  /* 0x3000002eff2f7230 */ /* 0x000fe20000004100 */
[----:B------:R-:W-:Y:S01]  /*56e0*/  F2FP.F16.F32.PACK_AB R43, R64, R43 ;  /* 0x0000002b402b723e */ /* 0x000fe200000000ff */
[----:B------:R-:W-:Y:S02]  /*56f0*/  HADD2.F32 R60, -RZ, R42.H1_H1 ;  /* 0x3000002aff3c7230 */ /* 0x000fe40000004100 */
[----:B------:R-:W-:Y:S02]  /*5700*/  HADD2.F32 R46, -RZ, R46.H0_H0 ;  /* 0x2000002eff2e7230 */ /* 0x000fe40000004100 */
[----:B------:R-:W-:Y:S01]  /*5710*/  FMUL.FTZ R67, R47, R62 ;  /* 0x0000003e2f437220 */ /* 0x000fe20000410000 */
[----:B------:R-:W-:Y:S02]  /*5720*/  HADD2.F32 R42, -RZ, R42.H0_H0 ;  /* 0x2000002aff2a7230 */ /* 0x000fe40000004100 */
[----:B------:R-:W-:Y:S01]  /*5730*/  FMUL.FTZ R69, R60, R65 ;  /* 0x000000413c457220 */ /* 0x000fe20000410000 */
[----:B------:R-:W-:-:S02]  /*5740*/  HADD2.F32 R61, -RZ, R148.H0_H0 ;  /* 0x20000094ff3d7230 */ /* 0x000fc40000004100 */
        /* <DEDUP_REMOVED lines=9> */
.L_x_487:
[----:B------:R-:W-:Y:S05]  /*57e0*/  BSYNC B2 ;  /* 0x0000000000027941 */ /* 0x000fea0003800000 */
.L_x_486:
[----:B--2---:R1:W-:Y:S02]  /*57f0*/  STG.E.128 desc[UR60][R44.64+0x80], R40 ;  /* 0x000080282c007986 */ /* 0x0043e4000c101d3c */
.L_x_485:
[----:B------:R-:W-:Y:S05]  /*5800*/  BSYNC B1 ;  /* 0x0000000000017941 */ /* 0x000fea0003800000 */
.L_x_484:
        /* <DEDUP_REMOVED lines=8> */
[----:B--2---:R-:W-:Y:S01]  /*5890*/  IMAD.MOV.U32 R46, RZ, RZ, R42 ;  /* 0x000000ffff2e7224 */ /* 0x004fe200078e002a */
[----:B------:R-:W-:Y:S01]  /*58a0*/  SHF.R.U32.HI R61, RZ, 0x10, R57 ;  /* 0x00000010ff3d7819 */ /* 0x000fe20000011639 */
[--C-:B------:R-:W-:Y:S01]  /*58b0*/  HADD2.F32 R42, -RZ, R41.reuse.H1_H1 ;  /* 0x30000029ff2a7230 */ /* 0x100fe20000004100 */
[--C-:B------:R-:W-:Y:S01]  /*58c0*/  SHF.R.U64 R57, R58, 0x10, R59.reuse ;  /* 0x000000103a397819 */ /* 0x100fe2000000123b */
[----:B------:R-:W-:Y:S01]  /*58d0*/  HADD2.F32 R41, -RZ, R41.H0_H0 ;  /* 0x20000029ff297230 */ /* 0x000fe20000004100 */
[----:B------:R-:W-:Y:S01]  /*58e0*/  SHF.R.U32.HI R60, RZ, 0x10, R59 ;  /* 0x00000010ff3c7819 */ /* 0x000fe2000001163b */
[----:B------:R-:W-:Y:S02]  /*58f0*/  HADD2.F32 R56, -RZ, R56.H0_H0 ;  /* 0x20000038ff387230 */ /* 0x000fe40000004100 */
[----:B------:R-:W-:Y:S02]  /*5900*/  HADD2.F32 R57, -RZ, R57.H0_H0 ;  /* 0x20000039ff397230 */ /* 0x000fe40000004100 */
[----:B------:R-:W-:-:S02]  /*5910*/  HADD2.F32 R60, -RZ, R60.H0_H0 ;  /* 0x2000003cff3c7230 */ /* 0x000fc40000004100 */
[--C-:B------:R-:W-:Y:S02]  /*5920*/  HADD2.F32 R47, -RZ, R43.reuse.H1_H1 ;  /* 0x3000002bff2f7230 */ /* 0x100fe40000004100 */
[CC--:B------:R-:W-:Y:S01]  /*5930*/  FMUL.FTZ R62, R42.reuse, R57.reuse ;  /* 0x000000392a3e7220 */ /* 0x0c0fe20000410000 */
[C---:B------:R-:W-:Y:S01]  /*5940*/  FMUL.FTZ R57, R41.reuse, R57 ;  /* 0x0000003929397220 */ /* 0x040fe20000410000 */
[----:B------:R-:W-:Y:S02]  /*5950*/  HADD2.F32 R43, -RZ, R43.H0_H0 ;  /* 0x2000002bff2b7230 */ /* 0x000fe40000004100 */
[-C--:B------:R-:W-:Y:S01]  /*5960*/  FFMA.FTZ R62, R41, R56.reuse, -R62 ;  /* 0x00000038293e7223 */ /* 0x080fe2000001083e */
[----:B------:R-:W-:Y:S01]  /*5970*/  FFMA.FTZ R59, R42, R56, R57 ;  /* 0x000000382a3b7223 */ /* 0x000fe20000010039 */
[----:B------:R-:W-:Y:S02]  /*5980*/  HADD2.F32 R58, -RZ, R61.H0_H0 ;  /* 0x2000003dff3a7230 */ /* 0x000fe40000004100 */
[----:B------:R-:W-:Y:S01]  /*5990*/  FMUL.FTZ R64, R47, R60 ;  /* 0x0000003c2f407220 */ /* 0x000fe20000410000 */
[----:B------:R-:W-:-:S02]  /*59a0*/  HADD2.F32 R56, -RZ, R131.H0_H0 ;  /* 0x20000083ff387230 */ /* 0x000fc40000004100 */
[C---:B------:R-:W-:Y:S01]  /*59b0*/  FMUL.FTZ R60, R43.reuse, R60 ;  /* 0x0000003c2b3c7220 */ /* 0x040fe20000410000 */
[----:B------:R-:W-:Y:S02]  /*59c0*/  HADD2.F32 R131, -RZ, R131.H1_H1 ;  /* 0x30000083ff837230 */ /* 0x000fe40000004100 */
[-C--:B------:R-:W-:Y:S01]  /*59d0*/  FFMA.FTZ R64, R43, R58.reuse, -R64 ;  /* 0x0000003a2b407223 */ /* 0x080fe20000010840 */
[----:B------:R-:W-:Y:S02]  /*59e0*/  HADD2.F32 R41, -RZ, R40.H1_H1 ;  /* 0x30000028ff297230 */ /* 0x000fe40000004100 */
[----:B------:R-:W-:Y:S01]  /*59f0*/  FFMA.FTZ R63, R47, R58, R60 ;  /* 0x0000003a2f3f7223 */ /* 0x000fe2000001003c */
[----:B------:R-:W-:Y:S02]  /*5a00*/  HADD2.F32 R42, -RZ, R46.H1_H1 ;  /* 0x3000002eff2a7230 */ /* 0x000fe40000004100 */
[----:B------:R-:W-:Y:S02]  /*5a10*/  HADD2.F32 R40, -RZ, R40.H0_H0 ;  /* 0x20000028ff287230 */ /* 0x000fe40000004100 */
[----:B------:R-:W-:Y:S01]  /*5a20*/  FMUL.FTZ R57, R41, R56 ;  /* 0x0000003829397220 */ /* 0x000fe20000410000 */
[----:B------:R-:W-:-:S02]  /*5a30*/  HADD2.F32 R46, -RZ, R46.H0_H0 ;  /* 0x2000002eff2e7230 */ /* 0x000fc40000004100 */
[-C--:B------:R-:W-:Y:S01]  /*5a40*/  FMUL.FTZ R61, R42, R131.reuse ;  /* 0x000000832a3d7220 */ /* 0x080fe20000410000 */
[--C-:B------:R-:W-:Y:S02]  /*5a50*/  HADD2.F32 R43, -RZ, R130.reuse.H0_H0 ;  /* 0x20000082ff2b7230 */ /* 0x100fe40000004100 */
[----:B------:R-:W-:Y:S01]  /*5a60*/  FMUL.FTZ R56, R40, R56 ;  /* 0x0000003828387220 */ /* 0x000fe20000410000 */
[----:B------:R-:W-:Y:S02]  /*5a70*/  HADD2.F32 R47, -RZ, R130.H1_H1 ;  /* 0x30000082ff2f7230 */ /* 0x000fe40000004100 */
[----:B------:R-:W-:Y:S01]  /*5a80*/  FMUL.FTZ R131, R46, R131 ;  /* 0x000000832e837220 */ /* 0x000fe20000410000 */
[-C--:B------:R-:W-:Y:S01]  /*5a90*/  FFMA.FTZ R57, R40, R43.reuse, -R57 ;  /* 0x0000002b28397223 */ /* 0x080fe20000010839 */
[----:B------:R-:W-:Y:S01]  /*5aa0*/  FFMA.FTZ R56, R41, R43, R56 ;  /* 0x0000002b29387223 */ /* 0x000fe20000010038 */
[-C--:B------:R-:W-:Y:S01]  /*5ab0*/  FFMA.FTZ R61, R46, R47.reuse, -R61 ;  /* 0x0000002f2e3d7223 */ /* 0x080fe2000001083d */
[----:B------:R-:W-:Y:S01]  /*5ac0*/  FFMA.FTZ R42, R42, R47, R131 ;  /* 0x0000002f2a2a7223 */ /* 0x000fe20000010083 */
[----:B------:R-:W-:-:S02]  /*5ad0*/  F2FP.F16.F32.PACK_AB R41, R59, R62 ;  /* 0x0000003e3b29723e */ /* 0x000fc400000000ff */
[----:B------:R-:W-:Y:S02]  /*5ae0*/  F2FP.F16.F32.PACK_AB R43, R63, R64 ;  /* 0x000000403f2b723e */ /* 0x000fe400000000ff */
[----:B------:R-:W-:Y:S02]  /*5af0*/  F2FP.F16.F32.PACK_AB R40, R56, R57 ;  /* 0x000000393828723e */ /* 0x000fe400000000ff */
[----:B------:R-:W-:-:S07]  /*5b00*/  F2FP.F16.F32.PACK_AB R42, R42, R61 ;  /* 0x0000003d2a2a723e */ /* 0x000fce00000000ff */
.L_x_491:
[----:B------:R-:W-:Y:S05]  /*5b10*/  BSYNC B2 ;  /* 0x0000000000027941 */ /* 0x000fea0003800000 */
.L_x_490:
[----:B--2---:R1:W-:Y:S02]  /*5b20*/  STG.E.128 desc[UR60][R44.64+0xc0], R40 ;  /* 0x0000c0282c007986 */ /* 0x0043e4000c101d3c */
.L_x_489:
[----:B------:R-:W-:Y:S05]  /*5b30*/  BSYNC B1 ;  /* 0x0000000000017941 */ /* 0x000fea0003800000 */
.L_x_488:
        /* <DEDUP_REMOVED lines=48> */
.L_x_495:
[----:B------:R-:W-:Y:S05]  /*5e40*/  BSYNC B2 ;  /* 0x0000000000027941 */ /* 0x000fea0003800000 */
.L_x_494:
[----:B--2---:R1:W-:Y:S02]  /*5e50*/  STG.E.128 desc[UR60][R44.64+0x100], R40 ;  /* 0x000100282c007986 */ /* 0x0043e4000c101d3c */
.L_x_493:
[----:B------:R-:W-:Y:S05]  /*5e60*/  BSYNC B1 ;  /* 0x0000000000017941 */ /* 0x000fea0003800000 */
.L_x_492:
        /* <DEDUP_REMOVED lines=13> */
[----:B------:R-:W-:Y:S01]  /*5f40*/  HADD2.F32 R50, -RZ, R53.H0_H0 ;  /* 0x20000035ff327230 */ /* 0x000fe20000004100 */
[----:B------:R-:W-:Y:S01]  /*5f50*/  MOV R46, R42 ;  /* 0x0000002a002e7202 */ /* 0x000fe20000000f00 */
[----:B------:R-:W-:Y:S02]  /*5f60*/  HADD2.F32 R49, -RZ, R49.H0_H0 ;  /* 0x20000031ff317230 */ /* 0x000fe40000004100 */
[----:B------:R-:W-:-:S02]  /*5f70*/  HADD2.F32 R52, -RZ, R52.H0_H0 ;  /* 0x20000034ff347230 */ /* 0x000fc40000004100 */
[--C-:B------:R-:W-:Y:S02]  /*5f80*/  HADD2.F32 R42, -RZ, R41.reuse.H1_H1 ;  /* 0x30000029ff2a7230 */ /* 0x100fe40000004100 */
[----:B------:R-:W-:Y:S02]  /*5f90*/  HADD2.F32 R41, -RZ, R41.H0_H0 ;  /* 0x20000029ff297230 */ /* 0x000fe40000004100 */
[-C--:B------:R-:W-:Y:S01]  /*5fa0*/  FMUL.FTZ R56, R47, R52.reuse ;  /* 0x000000342f387220 */ /* 0x080fe20000410000 */
[----:B------:R-:W-:Y:S01]  /*5fb0*/  FMUL.FTZ R52, R43, R52 ;  /* 0x000000342b347220 */ /* 0x000fe20000410000 */
[-C--:B------:R-:W-:Y:S01]  /*5fc0*/  FMUL.FTZ R54, R42, R49.reuse ;  /* 0x000000312a367220 */ /* 0x080fe20000410000 */
[----:B------:R-:W-:Y:S02]  /*5fd0*/  FMUL.FTZ R49, R41, R49 ;  /* 0x0000003129317220 */ /* 0x000fe40000410000 */
[----:B------:R-:W-:Y:S01]  /*5fe0*/  FFMA.FTZ R55, R47, R50, R52 ;  /* 0x000000322f377223 */ /* 0x000fe20000010034 */
[----:B------:R-:W-:Y:S01]  /*5ff0*/  FFMA.FTZ R54, R41, R48, -R54 ;  /* 0x0000003029367223 */ /* 0x000fe20000010836 */
[----:B------:R-:W-:-:S02]  /*6000*/  HADD2.F32 R41, -RZ, R40.H1_H1 ;  /* 0x30000028ff297230 */ /* 0x000fc40000004100 */
[----:B------:R-:W-:Y:S01]  /*6010*/  FFMA.FTZ R53, R42, R48, R49 ;  /* 0x000000302a357223 */ /* 0x000fe20000010031 */
[----:B------:R-:W-:Y:S02]  /*6020*/  HADD2.F32 R47, -RZ, R90.H0_H0 ;  /* 0x2000005aff2f7230 */ /* 0x000fe40000004100 */
[----:B------:R-:W-:Y:S01]  /*6030*/  FFMA.FTZ R56, R43, R50, -R56 ;  /* 0x000000322b387223 */ /* 0x000fe20000010838 */
[----:B------:R-:W-:Y:S02]  /*6040*/  HADD2.F32 R40, -RZ, R40.H0_H0 ;  /* 0x20000028ff287230 */ /* 0x000fe40000004100 */
[----:B------:R-:W-:Y:S02]  /*6050*/  HADD2.F32 R49, -RZ, R90.H1_H1 ;  /* 0x3000005aff317230 */ /* 0x000fe40000004100 */
[-C--:B------:R-:W-:Y:S01]  /*6060*/  FMUL.FTZ R51, R41, R47.reuse ;  /* 0x0000002f29337220 */ /* 0x080fe20000410000 */
[--C-:B------:R-:W-:Y:S02]  /*6070*/  HADD2.F32 R42, -RZ, R46.reuse.H1_H1 ;  /* 0x3000002eff2a7230 */ /* 0x100fe40000004100 */
[----:B------:R-:W-:Y:S01]  /*6080*/  FMUL.FTZ R48, R40, R47 ;  /* 0x0000002f28307220 */ /* 0x000fe20000410000 */
[----:B------:R-:W-:-:S02]  /*6090*/  HADD2.F32 R46, -RZ, R46.H0_H0 ;  /* 0x2000002eff2e7230 */ /* 0x000fc40000004100 */
[--C-:B------:R-:W-:Y:S02]  /*60a0*/  HADD2.F32 R43, -RZ, R89.reuse.H1_H1 ;  /* 0x30000059ff2b7230 */ /* 0x100fe40000004100 */
[-C--:B------:R-:W-:Y:S01]  /*60b0*/  FMUL.FTZ R47, R42, R49.reuse ;  /* 0x000000312a2f7220 */ /* 0x080fe20000410000 */
[----:B------:R-:W-:Y:S02]  /*60c0*/  HADD2.F32 R89, -RZ, R89.H0_H0 ;  /* 0x20000059ff597230 */ /* 0x000fe40000004100 */
        /* <DEDUP_REMOVED lines=9> */
.L_x_497:
[----:B------:R-:W-:Y:S05]  /*6160*/  BSYNC B1 ;  /* 0x0000000000017941 */ /* 0x000fea0003800000 */
.L_x_496:
[----:B--2---:R1:W-:Y:S01]  /*6170*/  STG.E.128 desc[UR60][R44.64+0x140], R40 ;  /* 0x000140282c007986 */ /* 0x0043e2000c101d3c */
[----:B------:R-:W-:Y:S05]  /*6180*/  BRA `(.L_x_475) ;  /* 0x0000003c00e87947 */ /* 0x000fea0003800000 */
.L_x_443:
        /* <DEDUP_REMOVED lines=23> */
[----:B------:R-:W-:Y:S06]  /*6300*/  @P4 BRA `(.L_x_499) ;  /* 0x00000000007c4947 */ /* 0x000fec0003800000 */
[----:B------:R-:W-:Y:S01]  /*6310*/  IADD3 R42, P2, R108, R90, RZ ;  /* 0x0000005a6c2a7210 */ /* 0x000fe20007f5e0ff */
[----:B------:R-:W-:Y:S01]  /*6320*/  ULDC.64 UR4, c[0x0][0x3e8] ;  /* 0x0000fa0000047ab9 */ /* 0x000fe20000000a00 */
[----:B------:R-:W-:Y:S02]  /*6330*/  CS2R R50, SRZ ;  /* 0x0000000000327805 */ /* 0x000fe4000001ff00 */
[----:B------:R-:W-:Y:S02]  /*6340*/  CS2R R48, SRZ ;  /* 0x0000000000307805 */ /* 0x000fe4000001ff00 */
[----:B------:R-:W-:Y:S01]  /*6350*/  CS2R R78, SRZ ;  /* 0x00000000004e7805 */ /* 0x000fe2000001ff00 */
[----:B------:R-:W-:Y:S01]  /*6360*/  IMAD.X R43, R97, 0x1, R15, P2 ;  /* 0x00000001612b7824 */ /* 0x000fe200010e060f */
[----:B------:R-:W-:Y:S02]  /*6370*/  IADD3 R40, P2, R102, R88, RZ ;  /* 0x0000005866287210 */ /* 0x000fe40007f5e0ff */
[----:B------:R-:W-:-:S03]  /*6380*/  CS2R R76, SRZ ;  /* 0x00000000004c7805 */ /* 0x000fc6000001ff00 */
        /* <DEDUP_REMOVED lines=8> */
[----:B------:R-:W-:Y:S02]  /*6410*/  CS2R R44, SRZ ;  /* 0x00000000002c7805 */ /* 0x000fe4000001ff00 */
[----:B------:R-:W-:Y:S02]  /*6420*/  CS2R R58, SRZ ;  /* 0x00000000003a7805 */ /* 0x000fe4000001ff00 */
[----:B------:R-:W-:-:S05]  /*6430*/  CS2R R56, SRZ ;  /* 0x0000000000387805 */ /* 0x000fca000001ff00 */
[----:B------:R0:W5:Y:S04]  /*6440*/  @!P2 LDG.E.128 R48, desc[UR60][R80.64] ;  /* 0x0000003c5030a981 */ /* 0x000168000c1e1d00 */
[----:B------:R0:W5:Y:S01]  /*6450*/  @!P2 LDG.E.128 R76, desc[UR60][R84.64] ;  /* 0x0000003c544ca981 */ /* 0x000162000c1e1d00 */
[----:B------:R-:W-:Y:S02]  /*6460*/  ISETP.GE.AND P2, PT, R0, R121, PT ;  /* 0x000000790000720c */ /* 0x000fe40003f46270 */
[----:B------:R-:W-:Y:S02]  /*6470*/  CS2R R42, SRZ ;  /* 0x00000000002a7805 */ /* 0x000fe4000001ff00 */
[----:B------:R-:W-:Y:S02]  /*6480*/  CS2R R40, SRZ ;  /* 0x0000000000287805 */ /* 0x000fe4000001ff00 */
[----:B------:R-:W-:-:S02]  /*6490*/  CS2R R54, SRZ ;  /* 0x0000000000367805 */ /* 0x000fc4000001ff00 */
[----:B------:R-:W-:-:S05]  /*64a0*/  CS2R R52, SRZ ;  /* 0x0000000000347805 */ /* 0x000fca000001ff00 */
[----:B------:R0:W5:Y:S04]  /*64b0*/  @!P2 LDG.E.128 R44, desc[UR60][R80.64+0x40] ;  /* 0x0000403c502ca981 */ /* 0x000168000c1e1d00 */
[----:B------:R0:W5:Y:S01]  /*64c0*/  @!P2 LDG.E.128 R56, desc[UR60][R84.64+0x40] ;  /* 0x0000403c5438a981 */ /* 0x000162000c1e1d00 */
[----:B------:R-:W-:-:S13]  /*64d0*/  ISETP.GE.AND P2, PT, R3, R121, PT ;  /* 0x000000790300720c */ /* 0x000fda0003f46270 */
[----:B------:R0:W5:Y:S04]  /*64e0*/  @!P2 LDG.E.128 R40, desc[UR60][R80.64+0x80] ;  /* 0x0000803c5028a981 */ /* 0x000168000c1e1d00 */
[----:B------:R0:W5:Y:S02]  /*64f0*/  @!P2 LDG.E.128 R52, desc[UR60][R84.64+0x80] ;  /* 0x0000803c5434a981 */ /* 0x000164000c1e1d00 */
.L_x_499:
[----:B------:R-:W-:Y:S05]  /*6500*/  BSYNC B1 ;  /* 0x0000000000017941 */ /* 0x000fea0003800000 */
.L_x_498:
[----:B------:R-:W-:Y:S01]  /*6510*/  ISETP.GE.AND P3, PT, R227, R96, PT ;  /* 0x00000060e300720c */ /* 0x000fe20003f66270 */
[----:B------:R-:W-:Y:S01]  /*6520*/  BSSY B1, `(.L_x_500) ;  /* 0x0000026000017945 */ /* 0x000fe20003800000 */
[----:B0-----:R-:W-:Y:S02]  /*6530*/  CS2R R80, SRZ ;  /* 0x0000000000507805 */ /* 0x001fe4000001ff00 */
[----:B------:R-:W-:Y:S02]  /*6540*/  CS2R R86, SRZ ;  /* 0x0000000000567805 */ /* 0x000fe4000001ff00 */
[----:B------:R-:W-:Y:S01]  /*6550*/  CS2R R84, SRZ ;  /* 0x0000000000547805 */ /* 0x000fe2000001ff00 */
[----:B-----5:R-:W-:Y:S02]  /*6560*/  IMAD.MOV.U32 R94, RZ, RZ, R42 ;  /* 0x000000ffff5e7224 */ /* 0x020fe400078e002a */
[----:B------:R-:W-:-:S04]  /*6570*/  IMAD.MOV.U32 R93, RZ, RZ, R43 ;  /* 0x000000ffff5d7224 */ /* 0x000fc800078e002b */
[----:B------:R-:W-:Y:S05]  /*6580*/  @P3 BRA `(.L_x_501) ;  /* 0x00000000007c3947 */ /* 0x000fea0003800000 */
[----:B------:R-:W-:Y:S01]  /*6590*/  IADD3 R90, P2, P5, R108, R90, R10 ;  /* 0x0000005a6c5a7210 */ /* 0x000fe20007d5e00a */
[----:B------:R-:W-:Y:S01]  /*65a0*/  ULDC.64 UR4, c[0x0][0x3e8] ;  /* 0x0000fa0000047ab9 */ /* 0x000fe20000000a00 */
[----:B------:R-:W-:Y:S02]  /*65b0*/  CS2R R70, SRZ ;  /* 0x0000000000467805 */ /* 0x000fe4000001ff00 */
[----:B------:R-:W-:Y:S02]  /*65c0*/  CS2R R68, SRZ ;  /* 0x0000000000447805 */ /* 0x000fe4000001ff00 */
[----:B------:R-:W-:Y:S02]  /*65d0*/  IADD3.X R97, R15, R97, R9, P2, P5 ;  /* 0x000000610f617210 */ /* 0x000fe400017ea409 */
[----:B------:R-:W-:Y:S02]  /*65e0*/  CS2R R86, SRZ ;  /* 0x0000000000567805 */ /* 0x000fe4000001ff00 */
[----:B------:R-:W-:-:S02]  /*65f0*/  IADD3 R60, P2, P5, R102, R88, R13 ;  /* 0x00000058663c7210 */ /* 0x000fc40007d5e00d */
[----:B------:R-:W-:Y:S02]  /*6600*/  CS2R R84, SRZ ;  /* 0x0000000000547805 */ /* 0x000fe4000001ff00 */
[----:B------:R-:W-:Y:S02]  /*6610*/  IADD3.X R61, R21, R98, R12, P2, P5 ;  /* 0x00000062153d7210 */ /* 0x000fe400017ea40c */
        /* <DEDUP_REMOVED lines=22> */
.L_x_501:
[----:B------:R-:W-:Y:S05]  /*6780*/  BSYNC B1 ;  /* 0x0000000000017941 */ /* 0x000fea0003800000 */
.L_x_500:
[----:B0-----:R-:W2:Y:S01]  /*6790*/  LDL R88, [R1+0x1c] ;  /* 0x00001c0001587983 */ /* 0x001ea20000100800 */
[----:B------:R-:W-:Y:S01]  /*67a0*/  MOV R89, R40 ;  /* 0x0000002800597202 */ /* 0x000fe20000000f00 */
[----:B------:R-:W-:Y:S01]  /*67b0*/  IMAD.MOV.U32 R90, RZ, RZ, R47 ;  /* 0x000000ffff5a7224 */ /* 0x000fe200078e002f */
[----:B------:R-:W-:Y:S01]  /*67c0*/  PRMT R177, R93, 0x7610, R177 ;  /* 0x000076105db17816 */ /* 0x000fe200000000b1 */
        /* <DEDUP_REMOVED lines=8> */
[----:B------:R-:W-:-:S03]  /*6850*/  IMAD.MOV.U32 R89, RZ, RZ, R51 ;  /* 0x000000ffff597224 */ /* 0x000fc600078e0033 */
[----:B------:R-:W-:Y:S02]  /*6860*/  PRMT R165, R91, 0x7610, R165 ;  /* 0x000076105ba57816 */ /* 0x000fe400000000a5 */
[----:B------:R-:W-:Y:S01]  /*6870*/  PRMT R184, R89, 0x5410, R90 ;  /* 0x0000541059b87816 */ /* 0x000fe2000000005a */
[----:B------:R-:W-:Y:S01]  /*6880*/  IMAD.MOV.U32 R90, RZ, RZ, R55 ;  /* 0x000000ffff5a7224 */ /* 0x000fe200078e0037 */
[----:B------:R-:W-:Y:S01]  /*6890*/  MOV R91, R54 ;  /* 0x00000036005b7202 */ /* 0x000fe20000000f00 */
[----:B------:R-:W-:-:S03]  /*68a0*/  IMAD.MOV.U32 R89, RZ, RZ, R52 ;  /* 0x000000ffff597224 */ /* 0x000fc600078e0034 */
[----:B------:R-:W-:Y:S01]  /*68b0*/  PRMT R177, R177, 0x5410, R91 ;  /* 0x00005410b1b17816 */ /* 0x000fe2000000005b */
[----:B------:R-:W-:Y:S01]  /*68c0*/  IMAD.MOV.U32 R91, RZ, RZ, R58 ;  /* 0x000000ffff5b7224 */ /* 0x000fe200078e003a */
[----:B------:R-:W-:Y:S01]  /*68d0*/  PRMT R175, R89, 0x5410, R90 ;  /* 0x0000541059af7816 */ /* 0x000fe2000000005a */
[----:B------:R-:W-:Y:S01]  /*68e0*/  IMAD.MOV.U32 R90, RZ, RZ, R56 ;  /* 0x000000ffff5a7224 */ /* 0x000fe200078e0038 */
[----:B------:R-:W-:Y:S02]  /*68f0*/  MOV R89, R59 ;  /* 0x0000003b00597202 */ /* 0x000fe40000000f00 */
[----:B------:R-:W-:Y:S02]  /*6900*/  PRMT R180, R180, 0x5410, R91 ;  /* 0x00005410b4b47816 */ /* 0x000fe4000000005b */
[----:B------:R-:W-:Y:S01]  /*6910*/  PRMT R182, R182, 0x5410, R89 ;  /* 0x00005410b6b67816 */ /* 0x000fe20000000059 */
[----:B------:R-:W-:Y:S01]  /*6920*/  IMAD.MOV.U32 R89, RZ, RZ, R79 ;  /* 0x000000ffff597224 */ /* 0x000fe200078e004f */
[----:B------:R-:W-:-:S04]  /*6930*/  PRMT R181, R181, 0x5410, R90 ;  /* 0x00005410b5b57816 */ /* 0x000fc8000000005a */
[----:B------:R-:W-:Y:S01]  /*6940*/  PRMT R186, R89, 0x7610, R186 ;  /* 0x0000761059ba7816 */ /* 0x000fe200000000ba */
[----:B------:R-:W-:-:S05]  /*6950*/  IMAD.MOV.U32 R89, RZ, RZ, R77 ;  /* 0x000000ffff597224 */ /* 0x000fca00078e004d */
[----:B------:R-:W-:Y:S01]  /*6960*/  PRMT R162, R89, 0x7610, R162 ;  /* 0x0000761059a27816 */ /* 0x000fe200000000a2 */
[----:B-----5:R-:W-:Y:S01]  /*6970*/  IMAD.MOV.U32 R89, RZ, RZ, R62 ;  /* 0x000000ffff597224 */ /* 0x020fe200078e003e */
[----:B--2---:R-:W-:Y:S01]  /*6980*/  R2UR UR4, R88 ;  /* 0x00000000580472ca */ /* 0x004fe200000e0000 */
[----:B------:R-:W-:-:S05]  /*6990*/  IMAD.MOV.U32 R88, RZ, RZ, R41 ;  /* 0x000000ffff587224 */ /* 0x000fca00078e0029 */
[----:B------:R-:W-:Y:S02]  /*69a0*/  PRMT R178, R88, 0x7610, R178 ;  /* 0x0000761058b27816 */ /* 0x000fe400000000b2 */
[----:B------:R-:W-:-:S04]  /*69b0*/  MOV R88, R45 ;  /* 0x0000002d00587202 */ /* 0x000fc80000000f00 */
[----:B------:R-:W-:Y:S01]  /*69c0*/  PRMT R183, R88, 0x7610, R183 ;  /* 0x0000761058b77816 */ /* 0x000fe200000000b7 */
[----:B------:R-:W-:Y:S01]  /*69d0*/  IMAD.MOV.U32 R88, RZ, RZ, R50 ;  /* 0x000000ffff587224 */ /* 0x000fe200078e0032 */
[----:B------:R-:W-:-:S04]  /*69e0*/  UISETP.NE.AND UP0, UPT, UR4, 0x3, UPT ;  /* 0x000000030400788c */ /* 0x000fc8000bf05270 */
[----:B------:R-:W-:Y:S01]  /*69f0*/  PRMT R183, R183, 0x5410, R88 ;  /* 0x00005410b7b77816 */ /* 0x000fe20000000058 */
[----:B------:R-:W-:Y:S01]  /*6a00*/  IMAD.MOV.U32 R88, RZ, RZ, R53 ;  /* 0x000000ffff587224 */ /* 0x000fe200078e0035 */
[----:B------:R-:W-:-:S04]  /*6a10*/  PLOP3.LUT P2, PT, PT, PT, UP0, 0x80, 0x0 ;  /* 0x000000000000781c */ /* 0x000fc80003f4f008 */
[----:B------:R-:W-:Y:S01]  /*6a20*/  PRMT R178, R178, 0x5410, R88 ;  /* 0x00005410b2b27816 */ /* 0x000fe20000000058 */
[----:B------:R-:W-:-:S05]  /*6a30*/  IMAD.MOV.U32 R88, RZ, RZ, R57 ;  /* 0x000000ffff587224 */ /* 0x000fca00078e0039 */
[----:B------:R-:W-:Y:S01]  /*6a40*/  PRMT R185, R88, 0x7610, R185 ;  /* 0x0000761058b97816 */ /* 0x000fe200000000b9 */
[----:B------:R-:W-:-:S05]  /*6a50*/  IMAD.MOV.U32 R88, RZ, RZ, R78 ;  /* 0x000000ffff587224 */ /* 0x000fca00078e004e */
[----:B------:R-:W-:Y:S02]  /*6a60*/  PRMT R185, R185, 0x5410, R88 ;  /* 0x00005410b9b97816 */ /* 0x000fe40000000058 */
[----:B------:R-:W-:-:S04]  /*6a70*/  MOV R88, R76 ;  /* 0x0000004c00587202 */ /* 0x000fc80000000f00 */
[----:B------:R-:W-:Y:S01]  /*6a80*/  PRMT R186, R186, 0x5410, R88 ;  /* 0x00005410baba7816 */ /* 0x000fe20000000058 */
[----:B------:R-:W-:-:S05]  /*6a90*/  IMAD.MOV.U32 R88, RZ, RZ, R63 ;  /* 0x000000ffff587224 */ /* 0x000fca00078e003f */
[----:B------:R-:W-:Y:S01]  /*6aa0*/  PRMT R157, R89, 0x5410, R88 ;  /* 0x00005410599d7816 */ /* 0x000fe20000000058 */
[----:B------:R-:W-:Y:S01]  /*6ab0*/  IMAD.MOV.U32 R89, RZ, RZ, R60 ;  /* 0x000000ffff597224 */ /* 0x000fe200078e003c */
[----:B------:R-:W-:-:S04]  /*6ac0*/  MOV R88, R61 ;  /* 0x0000003d00587202 */ /* 0x000fc80000000f00 */
[----:B------:R-:W-:Y:S01]  /*6ad0*/  PRMT R158, R89, 0x5410, R88 ;  /* 0x00005410599e7816 */ /* 0x000fe20000000058 */
[----:B------:R-:W-:Y:S02]  /*6ae0*/  IMAD.MOV.U32 R88, RZ, RZ, R67 ;  /* 0x000000ffff587224 */ /* 0x000fe400078e0043 */
[----:B------:R-:W-:-:S03]  /*6af0*/  IMAD.MOV.U32 R89, RZ, RZ, R66 ;  /* 0x000000ffff597224 */ /* 0x000fc600078e0042 */
[----:B------:R-:W-:Y:S01]  /*6b00*/  PRMT R169, R169, 0x5410, R88 ;  /* 0x00005410a9a97816 */ /* 0x000fe20000000058 */
[----:B------:R-:W-:Y:S01]  /*6b10*/  IMAD.MOV.U32 R88, RZ, RZ, R65 ;  /* 0x000000ffff587224 */ /* 0x000fe200078e0041 */
[----:B------:R-:W-:Y:S01]  /*6b20*/  PRMT R170, R89, 0x7610, R170 ;  /* 0x0000761059aa7816 */ /* 0x000fe200000000aa */
[----:B------:R-:W-:-:S03]  /*6b30*/  IMAD.MOV.U32 R89, RZ, RZ, R64 ;  /* 0x000000ffff597224 */ /* 0x000fc600078e0040 */
[----:B------:R-:W-:Y:S01]  /*6b40*/  PRMT R168, R168, 0x5410, R88 ;  /* 0x00005410a8a87816 */ /* 0x000fe20000000058 */
[----:B------:R-:W-:Y:S01]  /*6b50*/  IMAD.MOV.U32 R88, RZ, RZ, R71 ;  /* 0x000000ffff587224 */ /* 0x000fe200078e0047 */
[----:B------:R-:W-:Y:S02]  /*6b60*/  PRMT R169, R89, 0x7610, R169 ;  /* 0x0000761059a97816 */ /* 0x000fe400000000a9 */
        /* <DEDUP_REMOVED lines=13> */
[----:B------:R-:W-:Y:S01]  /*6c40*/  PRMT R167, R167, 0x5410, R88 ;  /* 0x00005410a7a77816 */ /* 0x000fe20000000058 */
[----:B------:R-:W-:Y:S01]  /*6c50*/  IMAD.MOV.U32 R88, RZ, RZ, R81 ;  /* 0x000000ffff587224 */ /* 0x000fe200078e0051 */
[----:B------:R-:W-:Y:S02]  /*6c60*/  PRMT R168, R89, 0x7610, R168 ;  /* 0x0000761059a87816 */ /* 0x000fe400000000a8 */
[----:B------:R-:W-:Y:S02]  /*6c70*/  MOV R89, R80 ;  /* 0x0000005000597202 */ /* 0x000fe40000000f00 */
[----:B------:R-:W-:Y:S01]  /*6c80*/  PRMT R170, R170, 0x5410, R88 ;  /* 0x00005410aaaa7816 */ /* 0x000fe20000000058 */
[----:B------:R-:W-:Y:S01]  /*6c90*/  IMAD.MOV.U32 R88, RZ, RZ, R87 ;  /* 0x000000ffff587224 */ /* 0x000fe200078e0057 */
[----:B------:R-:W-:Y:S01]  /*6ca0*/  PRMT R167, R89, 0x7610, R167 ;  /* 0x0000761059a77816 */ /* 0x000fe200000000a7 */
[----:B------:R-:W-:-:S05]  /*6cb0*/  IMAD.MOV.U32 R89, RZ, RZ, R86 ;  /* 0x000000ffff597224 */ /* 0x000fca00078e0056 */
[----:B------:R-:W-:Y:S01]  /*6cc0*/  PRMT R173, R89, 0x5410, R88 ;  /* 0x0000541059ad7816 */ /* 0x000fe20000000058 */
[----:B------:R-:W-:Y:S01]  /*6cd0*/  IMAD.MOV.U32 R89, RZ, RZ, R84 ;  /* 0x000000ffff597224 */ /* 0x000fe200078e0054 */
[----:B------:R-:W-:-:S04]  /*6ce0*/  MOV R88, R85 ;  /* 0x0000005500587202 */ /* 0x000fc80000000f00 */
[----:B------:R-:W-:Y:S01]  /*6cf0*/  PRMT R174, R89, 0x5410, R88 ;  /* 0x0000541059ae7816 */ /* 0x000fe20000000058 */
[----:B------:R-:W-:Y:S06]  /*6d00*/  @!P2 BRA `(.L_x_502) ;  /* 0x000000000004a947 */ /* 0x000fec0003800000 */
[----:B------:R-:W-:Y:S01]  /*6d10*/  BPT.TRAP 0x1 ;  /* 0x000000040000795c */ /* 0x000fe20000300000 */
.L_x_502:
[----:B------:R-:W-:Y:S01]  /*6d20*/  IMAD R97, R17, 0x8, R16 ;  /* 0x0000000811617824 */ /* 0x000fe200078e0210 */
[----:B------:R-:W-:Y:S01]  /*6d30*/  SHF.L.U32 R98, R205, 0x1f, RZ ;  /* 0x0000001fcd627819 */ /* 0x000fe200000006ff */
[----:B------:R-:W0:Y:S01]  /*6d40*/  LDC R148, c[0x0][0x2f4] ;  /* 0x0000bd00ff947b82 */ /* 0x000e220000000800 */
[----:B------:R-:W-:Y:S01]  /*6d50*/  BSSY B1, `(.L_x_503) ;  /* 0x0000004000017945 */ /* 0x000fe20003800000 */
[----:B------:R-:W-:Y:S01]  /*6d60*/  IMAD.MOV.U32 R127, RZ, RZ, R92 ;  /* 0x000000ffff7f7224 */ /* 0x000fe200078e005c */
[----:B------:R-:W1:Y:S02]  /*6d70*/  SYNCS.PHASECHK.TRANS64.TRYWAIT P5, [R97+URZ+0x36890], R98 ;  /* 0x03689062610075a7 */ /* 0x000e6400080a017f */
[----:B-1----:R-:W-:Y:S05]  /*6d80*/  @!P5 BRA `(.L_x_504) ;  /* 0x000002180038d947 */ /* 0x002fea0003800000 */
.L_x_810:
[----:B------:R-:W-:Y:S05]  /*6d90*/  BSYNC B1 ;  /* 0x0000000000017941 */ /* 0x000fea0003800000 */
.L_x_503:
[----:B------:R-:W2:Y:S01]  /*6da0*/  LDC.64 R128, c[0x0][0x300] ;  /* 0x0000c000ff807b82 */ /* 0x000ea20000000a00 */
[----:B------:R-:W-:Y:S01]  /*6db0*/  BSSY B1, `(.L_x_505) ;  /* 0x0000185000017945 */ /* 0x000fe20003800000 */
[----:B0-----:R-:W-:-:S03]  /*6dc0*/  IMAD.IADD R152, R148, 0x1, -R132 ;  /* 0x0000000194987824 */ /* 0x001fc600078e0a84 */
[----:B------:R-:W-:Y:S05]  /*6dd0*/  @P4 BRA `(.L_x_506) ;  /* 0x0000001800084947 */ /* 0x000fea0003800000 */
[----:B------:R-:W-:Y:S01]  /*6de0*/  ISETP.NE.AND P4, PT, R28, RZ, PT ;  /* 0x000000ff1c00720c */ /* 0x000fe20003f85270 */
[-C--:B--2---:R-:W-:Y:S01]  /*6df0*/  IMAD R156, R150, R128.reuse, RZ ;  /* 0x00000080969c7224 */ /* 0x084fe200078e02ff */
[----:B------:R-:W-:Y:S01]  /*6e00*/  BSSY B2, `(.L_x_507) ;  /* 0x000007f000027945 */ /* 0x000fe20003800000 */
[----:B------:R-:W-:-:S04]  /*6e10*/  IMAD.WIDE.U32 R130, R204, R128, R126 ;  /* 0x00000080cc827225 */ /* 0x000fc800078e007e */
[----:B------:R-:W-:-:S04]  /*6e20*/  IMAD R156, R204, R129, R156 ;  /* 0x00000081cc9c7224 */ /* 0x000fc800078e029c */
[----:B------:R-:W-:Y:S02]  /*6e30*/  IMAD.IADD R156, R156, 0x1, R131 ;  /* 0x000000019c9c7824 */ /* 0x000fe400078e0283 */
[----:B------:R-:W-:Y:S05]  /*6e40*/  @!P4 BRA `(.L_x_508) ;  /* 0x0000000400e8c947 */ /* 0x000fea0003800000 */
[----:B------:R-:W-:Y:S01]  /*6e50*/  SEL R88, R132, R152, !P0 ;  /* 0x0000009884587207 */ /* 0x000fe20004000000 */
[----:B------:R-:W-:Y:S01]  /*6e60*/  BSSY B3, `(.L_x_509) ;  /* 0x000006c000037945 */ /* 0x000fe20003800000 */
[----:B------:R-:W-:Y:S02]  /*6e70*/  ISETP.GE.AND P4, PT, R18, R121, PT ;  /* 0x000000791200720c */ /* 0x000fe40003f86270 */
[----:B------:R-:W-:-:S04]  /*6e80*/  SHF.R.S32.HI R89, RZ, 0x1f, R88 ;  /* 0x0000001fff597819 */ /* 0x000fc80000011458 */
[----:B------:R-:W-:-:S04]  /*6e90*/  LEA.HI R89, R89, R88, RZ, 0x4 ;  /* 0x0000005859597211 */ /* 0x000fc800078f20ff */
[----:B------:R-:W-:-:S04]  /*6ea0*/  LEA.HI.SX32 R161, R89, R119, 0x1c ;  /* 0x0000007759a17211 */ /* 0x000fc800078fe2ff */
[----:B------:R-:W-:-:S04]  /*6eb0*/  SHF.R.S32.HI R89, RZ, 0x1f, R161 ;  /* 0x0000001fff597819 */ /* 0x000fc800000114a1 */
[----:B------:R-:W-:Y:S02]  /*6ec0*/  LEA.HI R89, R89, R161, RZ, 0x3 ;  /* 0x000000a159597211 */ /* 0x000fe400078f18ff */
[----:B------:R-:W-:Y:S02]  /*6ed0*/  SHF.L.U32 R161, R161, 0x3, RZ ;  /* 0x00000003a1a17819 */ /* 0x000fe400000006ff */
[----:B------:R-:W-:Y:S02]  /*6ee0*/  SHF.R.S32.HI R89, RZ, 0x3, R89 ;  /* 0x00000003ff597819 */ /* 0x000fe40000011459 */
[----:B------:R-:W-:-:S03]  /*6ef0*/  LOP3.LUT R88, R212, 0x38, R161, 0xf8, !PT ;  /* 0x00000038d4587812 */ /* 0x000fc600078ef8a1 */
[----:B------:R-:W-:Y:S01]  /*6f00*/  IMAD R89, R89, 0x1c00, R214 ;  /* 0x00001c0059597824 */ /* 0x000fe200078e02d6 */
[----:B------:R-:W-:-:S05]  /*6f10*/  LOP3.LUT R88, R88, R213, RZ, 0x3c, !PT ;  /* 0x000000d558587212 */ /* 0x000fca00078e3cff */
[----:B------:R-:W-:-:S04]  /*6f20*/  IMAD.IADD R88, R89, 0x1, R88 ;  /* 0x0000000159587824 */ /* 0x000fc800078e0258 */
[C---:B------:R-:W-:Y:S02]  /*6f30*/  IMAD R92, R17.reuse, 0x5400, R88 ;  /* 0x00005400115c7824 */ /* 0x040fe400078e0258 */
[----:B------:R-:W-:Y:S02]  /*6f40*/  IMAD R88, R17, 0x5400, R146 ;  /* 0x0000540011587824 */ /* 0x000fe400078e0292 */
[--C-:B------:R-:W-:Y:S02]  /*6f50*/  IMAD R92, R92, 0x2, R16.reuse ;  /* 0x000000025c5c7824 */ /* 0x100fe400078e0210 */
[----:B------:R-:W-:-:S04]  /*6f60*/  IMAD R88, R88, 0x2, R16 ;  /* 0x0000000258587824 */ /* 0x000fc800078e0210 */
[----:B------:R-:W0:Y:S04]  /*6f70*/  LDS.128 R92, [R92+0x21400] ;  /* 0x021400005c5c7984 */ /* 0x000e280000000c00 */
[----:B------:R-:W2:Y:S01]  /*6f80*/  LDS.128 R88, [R88+0x21400] ;  /* 0x0214000058587984 */ /* 0x000ea20000000c00 */
[----:B------:R-:W-:Y:S05]  /*6f90*/  @P4 BRA `(.L_x_510) ;  /* 0x0000000400604947 */ /* 0x000fea0003800000 */
[----:B0-----:R-:W-:Y:S01]  /*6fa0*/  IMAD.MOV.U32 R163, RZ, RZ, R93 ;  /* 0x000000ffffa37224 */ /* 0x001fe200078e005d */
[--C-:B------:R-:W-:Y:S01]  /*6fb0*/  SHF.R.U64 R48, R48, 0x10, R49.reuse ;  /* 0x0000001030307819 */ /* 0x100fe20000001231 */
[----:B------:R-:W-:Y:S01]  /*6fc0*/  HADD2.F32 R93, -RZ, R162.H0_H0 ;  /* 0x200000a2ff5d7230 */ /* 0x000fe20000004100 */
[----:B--2---:R-:W-:Y:S01]  /*6fd0*/  MOV R162, R89 ;  /* 0x0000005900a27202 */ /* 0x004fe20000000f00 */
[----:B------:R-:W-:Y:S01]  /*6fe0*/  HADD2.F32 R165, -RZ, R165.H0_H0 ;  /* 0x200000a5ffa57230 */ /* 0x000fe20000004100 */
[----:B------:R-:W-:Y:S01]  /*6ff0*/  SHF.R.U32.HI R49, RZ, 0x10, R49 ;  /* 0x00000010ff317819 */ /* 0x000fe20000011631 */
[----:B------:R-:W-:Y:S01]  /*7000*/  HADD2.F32 R164, -RZ, R163.H0_H0 ;  /* 0x200000a3ffa47230 */ /* 0x000fe20000004100 */
[----:B------:R-:W-:Y:S01]  /*7010*/  SHF.R.U64 R76, R76, 0x10, R77 ;  /* 0x000000104c4c7819 */ /* 0x000fe2000000124d */
[----:B------:R-:W-:Y:S01]  /*7020*/  HADD2.F32 R166, -RZ, R162.H0_H0 ;  /* 0x200000a2ffa67230 */ /* 0x000fe20000004100 */
[----:B------:R-:W-:Y:S02]  /*7030*/  SHF.R.U64 R50, R50, 0x10, R51 ;  /* 0x0000001032327819 */ /* 0x000fe40000001233 */
[----:B------:R-:W-:Y:S01]  /*7040*/  FMUL.FTZ R89, R164, R93 ;  /* 0x0000005da4597220 */ /* 0x000fe20000410000 */
[----:B------:R-:W-:-:S02]  /*7050*/  HADD2.F32 R76, -RZ, R76.H0_H0 ;  /* 0x2000004cff4c7230 */ /* 0x000fc40000004100 */
[C---:B------:R-:W-:Y:S01]  /*7060*/  FMUL.FTZ R93, R166.reuse, R93 ;  /* 0x0000005da65d7220 */ /* 0x040fe20000410000 */
[----:B------:R-:W-:Y:S02]  /*7070*/  HADD2.F32 R50, -RZ, R50.H0_H0 ;  /* 0x20000032ff327230 */ /* 0x000fe40000004100 */
[-C--:B------:R-:W-:Y:S01]  /*7080*/  FFMA.FTZ R89, R166, R165.reuse, -R89 ;  /* 0x000000a5a6597223 */ /* 0x080fe20000010859 */
[----:B------:R-:W-:Y:S01]  /*7090*/  FFMA.FTZ R93, R164, R165, R93 ;  /* 0x000000a5a45d7223 */ /* 0x000fe2000001005d */
[----:B------:R-:W-:Y:S01]  /*70a0*/  SHF.R.U32.HI R164, RZ, 0x10, R77 ;  /* 0x00000010ffa47819 */ /* 0x000fe2000001164d */
[----:B------:R-:W-:Y:S02]  /*70b0*/  HADD2.F32 R77, -RZ, R163.H1_H1 ;  /* 0x300000a3ff4d7230 */ /* 0x000fe40000004100 */
[----:B------:R-:W-:Y:S02]  /*70c0*/  HADD2.F32 R163, -RZ, R162.H1_H1 ;  /* 0x300000a2ffa37230 */ /* 0x000fe40000004100 */
[----:B------:R-:W-:-:S02]  /*70d0*/  HADD2.F32 R164, -RZ, R164.H0_H0 ;  /* 0x200000a4ffa47230 */ /* 0x000fc40000004100 */
[----:B------:R-:W-:Y:S02]  /*70e0*/  HADD2.F32 R162, -RZ, R49.H0_H0 ;  /* 0x20000031ffa27230 */ /* 0x000fe40000004100 */
[--C-:B------:R-:W-:Y:S02]  /*70f0*/  HADD2.F32 R165, -RZ, R91.reuse.H0_H0 ;  /* 0x2000005bffa57230 */ /* 0x100fe40000004100 */
[-C--:B------:R-:W-:Y:S01]  /*7100*/  FMUL.FTZ R49, R77, R164.reuse ;  /* 0x000000a44d317220 */ /* 0x080fe20000410000 */
[C---:B------:R-:W-:Y:S01]  /*7110*/  FMUL.FTZ R164, R163.reuse, R164 ;  /* 0x000000a4a3a47220 */ /* 0x040fe20000410000 */
[----:B------:R-:W-:Y:S02]  /*7120*/  HADD2.F32 R91, -RZ, R91.H1_H1 ;  /* 0x3000005bff5b7230 */ /* 0x000fe40000004100 */
[-C--:B------:R-:W-:Y:S01]  /*7130*/  FFMA.FTZ R49, R163, R162.reuse, -R49 ;  /* 0x000000a2a3317223 */ /* 0x080fe20000010831 */
[----:B------:R-:W-:Y:S01]  /*7140*/  FFMA.FTZ R77, R77, R162, R164 ;  /* 0x000000a24d4d7223 */ /* 0x000fe200000100a4 */
[----:B------:R-:W-:-:S02]  /*7150*/  HADD2.F32 R162, -RZ, R186.H0_H0 ;  /* 0x200000baffa27230 */ /* 0x000fc40000004100 */
[----:B------:R-:W-:Y:S01]  /*7160*/  HADD2.F32 R163, -RZ, R95.H0_H0 ;  /* 0x2000005fffa37230 */ /* 0x000fe20000004100 */
[----:B------:R-:W-:Y:S01]  /*7170*/  F2FP.F16.F32.PACK_AB R89, R49, R89 ;  /* 0x000000593159723e */ /* 0x000fe200000000ff */
[----:B------:R-:W-:Y:S01]  /*7180*/  HADD2.F32 R164, -RZ, R184.H0_H0 ;  /* 0x200000b8ffa47230 */ /* 0x000fe20000004100 */
[----:B------:R-:W-:Y:S02]  /*7190*/  F2FP.F16.F32.PACK_AB R93, R77, R93 ;  /* 0x0000005d4d5d723e */ /* 0x000fe400000000ff */
[-C--:B------:R-:W-:Y:S01]  /*71a0*/  FMUL.FTZ R166, R163, R162.reuse ;  /* 0x000000a2a3a67220 */ /* 0x080fe20000410000 */
[----:B------:R-:W-:-:S03]  /*71b0*/  FMUL.FTZ R162, R165, R162 ;  /* 0x000000a2a5a27220 */ /* 0x000fc60000410000 */
[-C--:B------:R-:W-:Y:S01]  /*71c0*/  FFMA.FTZ R166, R165, R164.reuse, -R166 ;  /* 0x000000a4a5a67223 */ /* 0x080fe200000108a6 */
[----:B------:R-:W-:Y:S01]  /*71d0*/  FFMA.FTZ R162, R163, R164, R162 ;  /* 0x000000a4a3a27223 */ /* 0x000fe200000100a2 */
[----:B------:R-:W-:Y:S01]  /*71e0*/  SHF.R.U32.HI R163, RZ, 0x10, R51 ;  /* 0x00000010ffa37819 */ /* 0x000fe20000011633 */
[----:B------:R-:W-:Y:S01]  /*71f0*/  HADD2.F32 R165, -RZ, R186.H1_H1 ;  /* 0x300000baffa57230 */ /* 0x000fe20000004100 */
[--C-:B------:R-:W-:Y:S01]  /*7200*/  SHF.R.U64 R51, R78, 0x10, R79.reuse ;  /* 0x000000104e337819 */ /* 0x100fe2000000124f */
[----:B------:R-:W-:Y:S01]  /*7210*/  HADD2.F32 R78, -RZ, R95.H1_H1 ;  /* 0x3000005fff4e7230 */ /* 0x000fe20000004100 */
[----:B------:R-:W-:Y:S01]  /*7220*/  SHF.R.U32.HI R79, RZ, 0x10, R79 ;  /* 0x00000010ff4f7819 */ /* 0x000fe2000001164f */
[----:B------:R-:W-:Y:S02]  /*7230*/  HADD2.F32 R163, -RZ, R163.H0_H0 ;  /* 0x200000a3ffa37230 */ /* 0x000fe40000004100 */
[----:B------:R-:W-:Y:S02]  /*7240*/  HADD2.F32 R51, -RZ, R51.H0_H0 ;  /* 0x20000033ff337230 */ /* 0x000fe40000004100 */
[----:B------:R-:W-:-:S05]  /*7250*/  HADD2.F32 R79, -RZ, R79.H0_H0 ;  /* 0x2000004fff4f7230 */ /* 0x000fca0000004100 */
[-C--:B------:R-:W-:Y:S01]  /*7260*/  FMUL.FTZ R95, R78, R79.reuse ;  /* 0x0000004f4e5f7220 */ /* 0x080fe20000410000 */
[----:B------:R-:W-:-:S03]  /*7270*/  FMUL.FTZ R79, R91, R79 ;  /* 0x0000004f5b4f7220 */ /* 0x000fc60000410000 */
[-C--:B------:R-:W-:Y:S01]  /*7280*/  FFMA.FTZ R95, R91, R163.reuse, -R95 ;  /* 0x000000a35b5f7223 */ /* 0x080fe2000001085f */
[----:B------:R-:W-:Y:S01]  /*7290*/  FFMA.FTZ R79, R78, R163, R79 ;  /* 0x000000a34e4f7223 */ /* 0x000fe2000001004f */
[----:B------:R-:W-:Y:S02]  /*72a0*/  HADD2.F32 R78, -RZ, R92.H0_H0 ;  /* 0x2000005cff4e7230 */ /* 0x000fe40000004100 */
[----:B------:R-:W-:Y:S01]  /*72b0*/  HADD2.F32 R163, -RZ, R88.H0_H0 ;  /* 0x20000058ffa37230 */ /* 0x000fe20000004100 */
[----:B------:R-:W-:Y:S01]  /*72c0*/  F2FP.F16.F32.PACK_AB R95, R95, R166 ;  /* 0x000000a65f5f723e */ /* 0x000fe200000000ff */
[----:B------:R-:W-:Y:S02]  /*72d0*/  HADD2.F32 R91, -RZ, R184.H1_H1 ;  /* 0x300000b8ff5b7230 */ /* 0x000fe40000004100 */
[-C--:B------:R-:W-:Y:S01]  /*72e0*/  FMUL.FTZ R164, R78, R165.reuse ;  /* 0x000000a54ea47220 */ /* 0x080fe20000410000 */
[----:B------:R-:W-:Y:S02]  /*72f0*/  HADD2.F32 R92, -RZ, R92.H1_H1 ;  /* 0x3000005cff5c7230 */ /* 0x000fe40000004100 */
[----:B------:R-:W-:Y:S01]  /*7300*/  FMUL.FTZ R165, R163, R165 ;  /* 0x000000a5a3a57220 */ /* 0x000fe20000410000 */
[----:B------:R-:W-:-:S02]  /*7310*/  HADD2.F32 R88, -RZ, R88.H1_H1 ;  /* 0x30000058ff587230 */ /* 0x000fc40000004100 */
[-C--:B------:R-:W-:Y:S01]  /*7320*/  FFMA.FTZ R164, R163, R91.reuse, -R164 ;  /* 0x0000005ba3a47223 */ /* 0x080fe200000108a4 */
[----:B------:R-:W-:Y:S02]  /*7330*/  HADD2.F32 R163, -RZ, R185.H1_H1 ;  /* 0x300000b9ffa37230 */ /* 0x000fe40000004100 */
[----:B------:R-:W-:Y:S01]  /*7340*/  FFMA.FTZ R165, R78, R91, R165 ;  /* 0x0000005b4ea57223 */ /* 0x000fe200000100a5 */
[----:B------:R-:W-:Y:S02]  /*7350*/  HADD2.F32 R78, -RZ, R48.H0_H0 ;  /* 0x20000030ff4e7230 */ /* 0x000fe40000004100 */
[-C--:B------:R-:W-:Y:S01]  /*7360*/  FMUL.FTZ R48, R92, R76.reuse ;  /* 0x0000004c5c307220 */ /* 0x080fe20000410000 */
[C---:B------:R-:W-:Y:S01]  /*7370*/  FMUL.FTZ R76, R88.reuse, R76 ;  /* 0x0000004c584c7220 */ /* 0x040fe20000410000 */
[----:B------:R-:W-:Y:S01]  /*7380*/  HADD2.F32 R91, -RZ, R90.H0_H0 ;  /* 0x2000005aff5b7230 */ /* 0x000fe20000004100 */
[----:B------:R-:W-:Y:S01]  /*7390*/  F2FP.F16.F32.PACK_AB R79, R79, R162 ;  /* 0x000000a24f4f723e */ /* 0x000fe200000000ff */
[-C--:B------:R-:W-:Y:S01]  /*73a0*/  FFMA.FTZ R48, R88, R78.reuse, -R48 ;  /* 0x0000004e58307223 */ /* 0x080fe20000010830 */
[----:B------:R-:W-:Y:S01]  /*73b0*/  FFMA.FTZ R76, R92, R78, R76 ;  /* 0x0000004e5c4c7223 */ /* 0x000fe2000001004c */
[----:B------:R-:W-:-:S02]  /*73c0*/  HADD2.F32 R78, -RZ, R94.H0_H0 ;  /* 0x2000005eff4e7230 */ /* 0x000fc40000004100 */
[----:B------:R-:W-:Y:S01]  /*73d0*/  HADD2.F32 R88, -RZ, R183.H1_H1 ;  /* 0x300000b7ff587230 */ /* 0x000fe20000004100 */
[----:B------:R-:W-:Y:S01]  /*73e0*/  F2FP.F16.F32.PACK_AB R48, R48, R164 ;  /* 0x000000a43030723e */ /* 0x000fe200000000ff */
[----:B------:R-:W-:Y:S02]  /*73f0*/  HADD2.F32 R94, -RZ, R94.H1_H1 ;  /* 0x3000005eff5e7230 */ /* 0x000fe40000004100 */
[-C--:B------:R-:W-:Y:S01]  /*7400*/  FMUL.FTZ R92, R78, R163.reuse ;  /* 0x000000a34e5c7220 */ /* 0x080fe20000410000 */
[C---:B------:R-:W-:Y:S01]  /*7410*/  FMUL.FTZ R163, R91.reuse, R163 ;  /* 0x000000a35ba37220 */ /* 0x040fe20000410000 */
[----:B------:R-:W-:Y:S01]  /*7420*/  HADD2.F32 R90, -RZ, R90.H1_H1 ;  /* 0x3000005aff5a7230 */ /* 0x000fe20000004100 */
[----:B------:R-:W-:Y:S01]  /*7430*/  F2FP.F16.F32.PACK_AB R76, R76, R165 ;  /* 0x000000a54c4c723e */ /* 0x000fe200000000ff */
[-C--:B------:R-:W-:Y:S01]  /*7440*/  FFMA.FTZ R92, R91, R88.reuse, -R92 ;  /* 0x000000585b5c7223 */ /* 0x080fe2000001085c */
[----:B------:R-:W-:Y:S01]  /*7450*/  FFMA.FTZ R163, R78, R88, R163 ;  /* 0x000000584ea37223 */ /* 0x000fe200000100a3 */
[-C--:B------:R-:W-:Y:S01]  /*7460*/  FMUL.FTZ R78, R94, R51.reuse ;  /* 0x000000335e4e7220 */ /* 0x080fe20000410000 */
[----:B------:R-:W-:Y:S01]  /*7470*/  FMUL.FTZ R51, R90, R51 ;  /* 0x000000335a337220 */ /* 0x000fe20000410000 */
[----:B------:R-:W-:-:S02]  /*7480*/  IMAD.MOV.U32 R91, RZ, RZ, R95 ;  /* 0x000000ffff5b7224 */ /* 0x000fc400078e005f */
[-C--:B------:R-:W-:Y:S01]  /*7490*/  FFMA.FTZ R78, R90, R50.reuse, -R78 ;  /* 0x000000325a4e7223 */ /* 0x080fe2000001084e */
[----:B------:R-:W-:Y:S01]  /*74a0*/  FFMA.FTZ R51, R94, R50, R51 ;  /* 0x000000325e337223 */ /* 0x000fe20000010033 */
[----:B------:R-:W-:Y:S02]  /*74b0*/  IMAD.MOV.U32 R88, RZ, RZ, R48 ;  /* 0x000000ffff587224 */ /* 0x000fe400078e0030 */
[----:B------:R-:W-:Y:S01]  /*74c0*/  IMAD.MOV.U32 R95, RZ, RZ, R79 ;  /* 0x000000ffff5f7224 */ /* 0x000fe200078e004f */
[----:B------:R-:W-:Y:S01]  /*74d0*/  F2FP.F16.F32.PACK_AB R78, R78, R92 ;  /* 0x0000005c4e4e723e */ /* 0x000fe200000000ff */
[----:B------:R-:W-:Y:S01]  /*74e0*/  IMAD.MOV.U32 R92, RZ, RZ, R76 ;  /* 0x000000ffff5c7224 */ /* 0x000fe200078e004c */
[----:B------:R-:W-:-:S03]  /*74f0*/  F2FP.F16.F32.PACK_AB R51, R51, R163 ;  /* 0x000000a33333723e */ /* 0x000fc600000000ff */
[----:B------:R-:W-:Y:S01]  /*7500*/  IMAD.MOV.U32 R90, RZ, RZ, R78 ;  /* 0x000000ffff5a7224 */ /* 0x000fe200078e004e */
[----:B------:R-:W-:-:S07]  /*7510*/  MOV R94, R51 ;  /* 0x00000033005e7202 */ /* 0x000fce0000000f00 */
.L_x_510:
[----:B------:R-:W-:Y:S05]  /*7520*/  BSYNC B3 ;  /* 0x0000000000037941 */ /* 0x000fea0003800000 */
.L_x_509:
[----:B------:R-:W-:-:S13]  /*7530*/  ISETP.GE.AND P4, PT, R161, R148, PT ;  /* 0x00000094a100720c */ /* 0x000fda0003f86270 */
[--C-:B------:R-:W-:Y:S02]  /*7540*/  @!P4 SHF.R.S32.HI R51, RZ, 0x1f, R161.reuse ;  /* 0x0000001fff33c819 */ /* 0x100fe400000114a1 */
[----:B------:R-:W-:-:S04]  /*7550*/  @!P4 IADD3 R161, P5, P6, R116, R130, R161 ;  /* 0x0000008274a1c210 */ /* 0x000fc80007ebe0a1 */
[----:B------:R-:W-:Y:S02]  /*7560*/  @!P4 IADD3.X R51, R7, R156, R51, P5, P6 ;  /* 0x0000009c0733c210 */ /* 0x000fe40002fec433 */
[----:B------:R-:W-:-:S04]  /*7570*/  IADD3 R49, P5, P6, R116, R130, R25 ;  /* 0x0000008274317210 */ /* 0x000fc80007ebe019 */
[----:B------:R-:W-:Y:S02]  /*7580*/  IADD3.X R50, R7, R156, R29, P5, P6 ;  /* 0x0000009c07327210 */ /* 0x000fe40002fec41d */
[----:B------:R-:W-:-:S04]  /*7590*/  LEA R48, P5, R49, R124, 0x1 ;  /* 0x0000007c31307211 */ /* 0x000fc800078a08ff */
[----:B------:R-:W-:Y:S02]  /*75a0*/  LEA.HI.X R49, R49, R125, R50, 0x1, P5 ;  /* 0x0000007d31317211 */ /* 0x000fe400028f0c32 */
[----:B------:R-:W-:-:S03]  /*75b0*/  @!P4 LEA R50, P5, R161, R124, 0x1 ;  /* 0x0000007ca132c211 */ /* 0x000fc600078a08ff */
[----:B--2---:R2:W-:Y:S01]  /*75c0*/  STG.E.128 desc[UR60][R48.64], R88 ;  /* 0x0000005830007986 */ /* 0x0045e2000c101d3c */
[----:B------:R-:W-:-:S05]  /*75d0*/  @!P4 LEA.HI.X R51, R161, R125, R51, 0x1, P5 ;  /* 0x0000007da133c211 */ /* 0x000fca00028f0c33 */
[----:B0-----:R2:W-:Y:S04]  /*75e0*/  @!P4 STG.E.128 desc[UR60][R50.64], R92 ;  /* 0x0000005c3200c986 */ /* 0x0015e8000c101d3c */
.L_x_508:
[----:B------:R-:W-:Y:S05]  /*75f0*/  BSYNC B2 ;  /* 0x0000000000027941 */ /* 0x000fea0003800000 */
.L_x_507:
[----:B------:R-:W-:Y:S01]  /*7600*/  ISETP.NE.AND P4, PT, R32, RZ, PT ;  /* 0x000000ff2000720c */ /* 0x000fe20003f85270 */
[----:B------:R-:W-:-:S12]  /*7610*/  BSSY B2, `(.L_x_511) ;  /* 0x000007e000027945 */ /* 0x000fd80003800000 */
[----:B------:R-:W-:Y:S05]  /*7620*/  @!P4 BRA `(.L_x_512) ;  /* 0x0000000400f0c947 */ /* 0x000fea0003800000 */
[----:B--2---:R-:W-:Y:S01]  /*7630*/  SEL R48, R132, R152, !P1 ;  /* 0x0000009884307207 */ /* 0x004fe20004800000 */
[----:B------:R-:W-:Y:S01]  /*7640*/  BSSY B3, `(.L_x_513) ;  /* 0x000006e000037945 */ /* 0x000fe20003800000 */
[----:B------:R-:W-:Y:S02]  /*7650*/  ISETP.GE.AND P4, PT, R0, R121, PT ;  /* 0x000000790000720c */ /* 0x000fe40003f86270 */
[----:B------:R-:W-:-:S04]  /*7660*/  SHF.R.S32.HI R49, RZ, 0x1f, R48 ;  /* 0x0000001fff317819 */ /* 0x000fc80000011430 */
[----:B------:R-:W-:-:S04]  /*7670*/  LEA.HI R49, R49, R48, RZ, 0x4 ;  /* 0x0000003031317211 */ /* 0x000fc800078f20ff */
[----:B------:R-:W-:-:S04]  /*7680*/  LEA.HI.SX32 R88, R49, R118, 0x1c ;  /* 0x0000007631587211 */ /* 0x000fc800078fe2ff */
[----:B------:R-:W-:-:S04]  /*7690*/  SHF.R.S32.HI R49, RZ, 0x1f, R88 ;  /* 0x0000001fff317819 */ /* 0x000fc80000011458 */
[----:B------:R-:W-:Y:S01]  /*76a0*/  LEA.HI R49, R49, R88, RZ, 0x3 ;  /* 0x0000005831317211 */ /* 0x000fe200078f18ff */
[----:B------:R-:W-:-:S03]  /*76b0*/  IMAD.SHL.U32 R88, R88, 0x8, RZ ;  /* 0x0000000858587824 */ /* 0x000fc600078e00ff */
[----:B------:R-:W-:Y:S02]  /*76c0*/  SHF.R.S32.HI R49, RZ, 0x3, R49 ;  /* 0x00000003ff317819 */ /* 0x000fe40000011431 */
[----:B------:R-:W-:-:S03]  /*76d0*/  LOP3.LUT R48, R212, 0x38, R88, 0xf8, !PT ;  /* 0x00000038d4307812 */ /* 0x000fc600078ef858 */
[----:B------:R-:W-:Y:S01]  /*76e0*/  IMAD R49, R49, 0x1c00, R214 ;  /* 0x00001c0031317824 */ /* 0x000fe200078e02d6 */
[----:B------:R-:W-:-:S05]  /*76f0*/  LOP3.LUT R48, R48, R213, RZ, 0x3c, !PT ;  /* 0x000000d530307212 */ /* 0x000fca00078e3cff */
[----:B------:R-:W-:-:S04]  /*7700*/  IMAD.IADD R48, R49, 0x1, R48 ;  /* 0x0000000131307824 */ /* 0x000fc800078e0230 */
[C---:B------:R-:W-:Y:S02]  /*7710*/  IMAD R76, R17.reuse, 0x5400, R48 ;  /* 0x00005400114c7824 */ /* 0x040fe400078e0230 */
[----:B------:R-:W-:-:S03]  /*7720*/  IMAD R48, R17, 0x5400, R145 ;  /* 0x0000540011307824 */ /* 0x000fc600078e0291 */
[----:B------:R-:W-:Y:S01]  /*7730*/  LEA R76, R76, R16, 0x1 ;  /* 0x000000104c4c7211 */ /* 0x000fe200078e08ff */
[----:B------:R-:W-:-:S05]  /*7740*/  IMAD R48, R48, 0x2, R16 ;  /* 0x0000000230307824 */ /* 0x000fca00078e0210 */
[----:B------:R-:W0:Y:S04]  /*7750*/  LDS.128 R76, [R76+0x21400] ;  /* 0x021400004c4c7984 */ /* 0x000e280000000c00 */
[----:B------:R-:W2:Y:S01]  /*7760*/  LDS.128 R48, [R48+0x21400] ;  /* 0x0214000030307984 */ /* 0x000ea20000000c00 */
[----:B------:R-:W-:Y:S05]  /*7770*/  @P4 BRA `(.L_x_514) ;  /* 0x0000000400684947 */ /* 0x000fea0003800000 */
[----:B0-----:R-:W-:Y:S01]  /*7780*/  IMAD.MOV.U32 R90, RZ, RZ, R77 ;  /* 0x000000ffff5a7224 */ /* 0x001fe200078e004d */
[----:B------:R-:W-:Y:S01]  /*7790*/  SHF.R.U64 R44, R44, 0x10, R45 ;  /* 0x000000102c2c7819 */ /* 0x000fe2000000122d */
[----:B--2---:R-:W-:Y:S01]  /*77a0*/  IMAD.MOV.U32 R89, RZ, RZ, R49 ;  /* 0x000000ffff597224 */ /* 0x004fe200078e0031 */
[----:B------:R-:W-:Y:S01]  /*77b0*/  SHF.R.U32.HI R45, RZ, 0x10, R45 ;  /* 0x00000010ff2d7819 */ /* 0x000fe2000001162d */
[----:B------:R-:W-:Y:S01]  /*77c0*/  HADD2.F32 R91, -RZ, R185.H0_H0 ;  /* 0x200000b9ff5b7230 */ /* 0x000fe20000004100 */
[----:B------:R-:W-:Y:S01]  /*77d0*/  SHF.R.U64 R46, R46, 0x10, R47 ;  /* 0x000000102e2e7819 */ /* 0x000fe2000000122f */
[----:B------:R-:W-:Y:S02]  /*77e0*/  HADD2.F32 R49, -RZ, R90.H0_H0 ;  /* 0x2000005aff317230 */ /* 0x000fe40000004100 */
[----:B------:R-:W-:Y:S02]  /*77f0*/  HADD2.F32 R93, -RZ, R89.H0_H0 ;  /* 0x20000059ff5d7230 */ /* 0x000fe40000004100 */
[----:B------:R-:W-:-:S02]  /*7800*/  HADD2.F32 R92, -RZ, R183.H0_H0 ;  /* 0x200000b7ff5c7230 */ /* 0x000fc40000004100 */
[-C--:B------:R-:W-:Y:S01]  /*7810*/  FMUL.FTZ R77, R49, R91.reuse ;  /* 0x0000005b314d7220 */ /* 0x080fe20000410000 */
[----:B------:R-:W-:Y:S02]  /*7820*/  HADD2.F32 R90, -RZ, R90.H1_H1 ;  /* 0x3000005aff5a7230 */ /* 0x000fe40000004100 */
[C---:B------:R-:W-:Y:S01]  /*7830*/  FMUL.FTZ R91, R93.reuse, R91 ;  /* 0x0000005b5d5b7220 */ /* 0x040fe20000410000 */
[----:B------:R-:W-:Y:S02]  /*7840*/  HADD2.F32 R45, -RZ, R45.H0_H0 ;  /* 0x2000002dff2d7230 */ /* 0x000fe40000004100 */
[-C--:B------:R-:W-:Y:S01]  /*7850*/  FFMA.FTZ R77, R93, R92.reuse, -R77 ;  /* 0x0000005c5d4d7223 */ /* 0x080fe2000001084d */
[----:B------:R-:W-:Y:S02]  /*7860*/  HADD2.F32 R46, -RZ, R46.H0_H0 ;  /* 0x2000002eff2e7230 */ /* 0x000fe40000004100 */
[----:B------:R-:W-:Y:S01]  /*7870*/  FFMA.FTZ R49, R49, R92, R91 ;  /* 0x0000005c31317223 */ /* 0x000fe2000001005b */
[--C-:B------:R-:W-:Y:S01]  /*7880*/  SHF.R.U32.HI R91, RZ, 0x10, R57.reuse ;  /* 0x00000010ff5b7819 */ /* 0x100fe20000011639 */
[----:B------:R-:W-:Y:S01]  /*7890*/  HADD2.F32 R92, -RZ, R182.H1_H1 ;  /* 0x300000b6ff5c7230 */ /* 0x000fe20000004100 */
[----:B------:R-:W-:Y:S01]  /*78a0*/  SHF.R.U64 R57, R56, 0x10, R57 ;  /* 0x0000001038397819 */ /* 0x000fe20000001239 */
[----:B------:R-:W-:-:S02]  /*78b0*/  HADD2.F32 R56, -RZ, R89.H1_H1 ;  /* 0x30000059ff387230 */ /* 0x000fc40000004100 */
[----:B------:R-:W-:Y:S02]  /*78c0*/  HADD2.F32 R91, -RZ, R91.H0_H0 ;  /* 0x2000005bff5b7230 */ /* 0x000fe40000004100 */
[----:B------:R-:W-:-:S03]  /*78d0*/  HADD2.F32 R57, -RZ, R57.H0_H0 ;  /* 0x20000039ff397230 */ /* 0x000fc60000004100 */
[-C--:B------:R-:W-:Y:S01]  /*78e0*/  FMUL.FTZ R89, R90, R91.reuse ;  /* 0x0000005b5a597220 */ /* 0x080fe20000410000 */
[----:B------:R-:W-:-:S03]  /*78f0*/  FMUL.FTZ R91, R56, R91 ;  /* 0x0000005b385b7220 */ /* 0x000fc60000410000 */
[-C--:B------:R-:W-:Y:S01]  /*7900*/  FFMA.FTZ R56, R56, R45.reuse, -R89 ;  /* 0x0000002d38387223 */ /* 0x080fe20000010859 */
[----:B------:R-:W-:Y:S02]  /*7910*/  HADD2.F32 R89, -RZ, R79.H0_H0 ;  /* 0x2000004fff597230 */ /* 0x000fe40000004100 */
[----:B------:R-:W-:Y:S01]  /*7920*/  FFMA.FTZ R45, R90, R45, R91 ;  /* 0x0000002d5a2d7223 */ /* 0x000fe2000001005b */
[----:B------:R-:W-:Y:S02]  /*7930*/  HADD2.F32 R90, -RZ, R182.H0_H0 ;  /* 0x200000b6ff5a7230 */ /* 0x000fe40000004100 */
[--C-:B------:R-:W-:Y:S02]  /*7940*/  HADD2.F32 R91, -RZ, R51.reuse.H0_H0 ;  /* 0x20000033ff5b7230 */ /* 0x100fe40000004100 */
[----:B------:R-:W-:Y:S01]  /*7950*/  FMUL.FTZ R93, R89, R92 ;  /* 0x0000005c595d7220 */ /* 0x000fe20000410000 */
[----:B------:R-:W-:Y:S01]  /*7960*/  HADD2.F32 R51, -RZ, R51.H1_H1 ;  /* 0x30000033ff337230 */ /* 0x000fe20000004100 */
[----:B------:R-:W-:-:S02]  /*7970*/  F2FP.F16.F32.PACK_AB R56, R56, R77 ;  /* 0x0000004d3838723e */ /* 0x000fc400000000ff */
[C---:B------:R-:W-:Y:S01]  /*7980*/  FFMA.FTZ R93, R91.reuse, R90, -R93 ;  /* 0x0000005a5b5d7223 */ /* 0x040fe2000001085d */
[----:B------:R-:W-:Y:S01]  /*7990*/  FMUL.FTZ R91, R91, R92 ;  /* 0x0000005c5b5b7220 */ /* 0x000fe20000410000 */
[----:B------:R-:W-:Y:S01]  /*79a0*/  HADD2.F32 R92, -RZ, R181.H1_H1 ;  /* 0x300000b5ff5c7230 */ /* 0x000fe20000004100 */
[----:B------:R-:W-:Y:S01]  /*79b0*/  F2FP.F16.F32.PACK_AB R45, R45, R49 ;  /* 0x000000312d2d723e */ /* 0x000fe200000000ff */
[----:B------:R-:W-:Y:S02]  /*79c0*/  IMAD.MOV.U32 R49, RZ, RZ, R56 ;  /* 0x000000ffff317224 */ /* 0x000fe400078e0038 */
[----:B------:R-:W-:Y:S01]  /*79d0*/  FFMA.FTZ R91, R89, R90, R91 ;  /* 0x0000005a595b7223 */ /* 0x000fe2000001005b */
[----:B------:R-:W-:Y:S02]  /*79e0*/  SHF.R.U32.HI R89, RZ, 0x10, R47 ;  /* 0x00000010ff597819 */ /* 0x000fe4000001162f */
[--C-:B------:R-:W-:Y:S01]  /*79f0*/  SHF.R.U64 R47, R58, 0x10, R59.reuse ;  /* 0x000000103a2f7819 */ /* 0x100fe2000000123b */
[----:B------:R-:W-:Y:S01]  /*7a00*/  HADD2.F32 R58, -RZ, R79.H1_H1 ;  /* 0x3000004fff3a7230 */ /* 0x000fe20000004100 */
[----:B------:R-:W-:Y:S01]  /*7a10*/  SHF.R.U32.HI R59, RZ, 0x10, R59 ;  /* 0x00000010ff3b7819 */ /* 0x000fe2000001163b */
[----:B------:R-:W-:-:S02]  /*7a20*/  HADD2.F32 R89, -RZ, R89.H0_H0 ;  /* 0x20000059ff597230 */ /* 0x000fc40000004100 */
[----:B------:R-:W-:Y:S02]  /*7a30*/  HADD2.F32 R47, -RZ, R47.H0_H0 ;  /* 0x2000002fff2f7230 */ /* 0x000fe40000004100 */
[----:B------:R-:W-:Y:S02]  /*7a40*/  HADD2.F32 R59, -RZ, R59.H0_H0 ;  /* 0x2000003bff3b7230 */ /* 0x000fe40000004100 */
[----:B------:R-:W-:-:S03]  /*7a50*/  IMAD.MOV.U32 R77, RZ, RZ, R45 ;  /* 0x000000ffff4d7224 */ /* 0x000fc600078e002d */
[----:B------:R-:W-:-:S04]  /*7a60*/  FMUL.FTZ R79, R58, R59 ;  /* 0x0000003b3a4f7220 */ /* 0x000fc80000410000 */
[C---:B------:R-:W-:Y:S01]  /*7a70*/  FFMA.FTZ R79, R51.reuse, R89, -R79 ;  /* 0x00000059334f7223 */ /* 0x040fe2000001084f */
[----:B------:R-:W-:Y:S01]  /*7a80*/  FMUL.FTZ R51, R51, R59 ;  /* 0x0000003b33337220 */ /* 0x000fe20000410000 */
[----:B------:R-:W-:-:S03]  /*7a90*/  HADD2.F32 R59, -RZ, R181.H0_H0 ;  /* 0x200000b5ff3b7230 */ /* 0x000fc60000004100 */
[----:B------:R-:W-:Y:S01]  /*7aa0*/  FFMA.FTZ R51, R58, R89, R51 ;  /* 0x000000593a337223 */ /* 0x000fe20000010033 */
[----:B------:R-:W-:Y:S01]  /*7ab0*/  HADD2.F32 R58, -RZ, R76.H0_H0 ;  /* 0x2000004cff3a7230 */ /* 0x000fe20000004100 */
[----:B------:R-:W-:Y:S01]  /*7ac0*/  F2FP.F16.F32.PACK_AB R79, R79, R93 ;  /* 0x0000005d4f4f723e */ /* 0x000fe200000000ff */
[----:B------:R-:W-:Y:S02]  /*7ad0*/  HADD2.F32 R89, -RZ, R48.H0_H0 ;  /* 0x20000030ff597230 */ /* 0x000fe40000004100 */
[----:B------:R-:W-:Y:S02]  /*7ae0*/  HADD2.F32 R76, -RZ, R76.H1_H1 ;  /* 0x3000004cff4c7230 */ /* 0x000fe40000004100 */
[-C--:B------:R-:W-:Y:S01]  /*7af0*/  FMUL.FTZ R90, R58, R92.reuse ;  /* 0x0000005c3a5a7220 */ /* 0x080fe20000410000 */
[----:B------:R-:W-:Y:S01]  /*7b00*/  F2FP.F16.F32.PACK_AB R91, R51, R91 ;  /* 0x0000005b335b723e */ /* 0x000fe200000000ff */
[----:B------:R-:W-:Y:S01]  /*7b10*/  FMUL.FTZ R92, R89, R92 ;  /* 0x0000005c595c7220 */ /* 0x000fe20000410000 */
[----:B------:R-:W-:-:S02]  /*7b20*/  IMAD.MOV.U32 R51, RZ, RZ, R79 ;  /* 0x000000ffff337224 */ /* 0x000fc400078e004f */
[-C--:B------:R-:W-:Y:S01]  /*7b30*/  FFMA.FTZ R90, R89, R59.reuse, -R90 ;  /* 0x0000003b595a7223 */ /* 0x080fe2000001085a */
[----:B------:R-:W-:Y:S02]  /*7b40*/  HADD2.F32 R89, -RZ, R180.H1_H1 ;  /* 0x300000b4ff597230 */ /* 0x000fe40000004100 */
[----:B------:R-:W-:Y:S01]  /*7b50*/  FFMA.FTZ R92, R58, R59, R92 ;  /* 0x0000003b3a5c7223 */ /* 0x000fe2000001005c */
[----:B------:R-:W-:Y:S01]  /*7b60*/  HADD2.F32 R58, -RZ, R48.H1_H1 ;  /* 0x30000030ff3a7230 */ /* 0x000fe20000004100 */
[----:B------:R-:W-:Y:S01]  /*7b70*/  MOV R79, R91 ;  /* 0x0000005b004f7202 */ /* 0x000fe20000000f00 */
[----:B------:R-:W-:Y:S02]  /*7b80*/  HADD2.F32 R48, -RZ, R44.H0_H0 ;  /* 0x2000002cff307230 */ /* 0x000fe40000004100 */
[-C--:B------:R-:W-:Y:S01]  /*7b90*/  FMUL.FTZ R44, R76, R57.reuse ;  /* 0x000000394c2c7220 */ /* 0x080fe20000410000 */
[--C-:B------:R-:W-:Y:S02]  /*7ba0*/  HADD2.F32 R59, -RZ, R50.reuse.H0_H0 ;  /* 0x20000032ff3b7230 */ /* 0x100fe40000004100 */
[----:B------:R-:W-:Y:S01]  /*7bb0*/  FMUL.FTZ R57, R58, R57 ;  /* 0x000000393a397220 */ /* 0x000fe20000410000 */
[----:B------:R-:W-:-:S02]  /*7bc0*/  HADD2.F32 R50, -RZ, R50.H1_H1 ;  /* 0x30000032ff327230 */ /* 0x000fc40000004100 */
[-C--:B------:R-:W-:Y:S01]  /*7bd0*/  FFMA.FTZ R44, R58, R48.reuse, -R44 ;  /* 0x000000303a2c7223 */ /* 0x080fe2000001082c */
[----:B------:R-:W-:Y:S02]  /*7be0*/  HADD2.F32 R58, -RZ, R180.H0_H0 ;  /* 0x200000b4ff3a7230 */ /* 0x000fe40000004100 */
[----:B------:R-:W-:Y:S01]  /*7bf0*/  FFMA.FTZ R48, R76, R48, R57 ;  /* 0x000000304c307223 */ /* 0x000fe20000010039 */
[--C-:B------:R-:W-:Y:S02]  /*7c00*/  HADD2.F32 R57, -RZ, R78.reuse.H0_H0 ;  /* 0x2000004eff397230 */ /* 0x100fe40000004100 */
[----:B------:R-:W-:Y:S01]  /*7c10*/  HADD2.F32 R78, -RZ, R78.H1_H1 ;  /* 0x3000004eff4e7230 */ /* 0x000fe20000004100 */
[----:B------:R-:W-:Y:S02]  /*7c20*/  F2FP.F16.F32.PACK_AB R44, R44, R90 ;  /* 0x0000005a2c2c723e */ /* 0x000fe400000000ff */
[-C--:B------:R-:W-:Y:S01]  /*7c30*/  FMUL.FTZ R76, R57, R89.reuse ;  /* 0x00000059394c7220 */ /* 0x080fe20000410000 */
[----:B------:R-:W-:Y:S01]  /*7c40*/  FMUL.FTZ R89, R59, R89 ;  /* 0x000000593b597220 */ /* 0x000fe20000410000 */
[----:B------:R-:W-:Y:S01]  /*7c50*/  F2FP.F16.F32.PACK_AB R92, R48, R92 ;  /* 0x0000005c305c723e */ /* 0x000fe200000000ff */
[----:B------:R-:W-:-:S02]  /*7c60*/  IMAD.MOV.U32 R48, RZ, RZ, R44 ;  /* 0x000000ffff307224 */ /* 0x000fc400078e002c */
[-C--:B------:R-:W-:Y:S01]  /*7c70*/  FFMA.FTZ R76, R59, R58.reuse, -R76 ;  /* 0x0000003a3b4c7223 */ /* 0x080fe2000001084c */
[----:B------:R-:W-:Y:S01]  /*7c80*/  FFMA.FTZ R89, R57, R58, R89 ;  /* 0x0000003a39597223 */ /* 0x000fe20000010059 */
[-C--:B------:R-:W-:Y:S01]  /*7c90*/  FMUL.FTZ R57, R78, R47.reuse ;  /* 0x0000002f4e397220 */ /* 0x080fe20000410000 */
[----:B------:R-:W-:-:S03]  /*7ca0*/  FMUL.FTZ R47, R50, R47 ;  /* 0x0000002f322f7220 */ /* 0x000fc60000410000 */
[-C--:B------:R-:W-:Y:S01]  /*7cb0*/  FFMA.FTZ R57, R50, R46.reuse, -R57 ;  /* 0x0000002e32397223 */ /* 0x080fe20000010839 */
[----:B------:R-:W-:-:S04]  /*7cc0*/  FFMA.FTZ R47, R78, R46, R47 ;  /* 0x0000002e4e2f7223 */ /* 0x000fc8000001002f */
[----:B------:R-:W-:Y:S02]  /*7cd0*/  F2FP.F16.F32.PACK_AB R57, R57, R76 ;  /* 0x0000004c3939723e */ /* 0x000fe400000000ff */
[----:B------:R-:W-:Y:S02]  /*7ce0*/  F2FP.F16.F32.PACK_AB R47, R47, R89 ;  /* 0x000000592f2f723e */ /* 0x000fe400000000ff */
[----:B------:R-:W-:Y:S01]  /*7cf0*/  MOV R76, R92 ;  /* 0x0000005c004c7202 */ /* 0x000fe20000000f00 */
[----:B------:R-:W-:Y:S02]  /*7d00*/  IMAD.MOV.U32 R50, RZ, RZ, R57 ;  /* 0x000000ffff327224 */ /* 0x000fe400078e0039 */
[----:B------:R-:W-:-:S07]  /*7d10*/  IMAD.MOV.U32 R78, RZ, RZ, R47 ;  /* 0x000000ffff4e7224 */ /* 0x000fce00078e002f */
.L_x_514:
[----:B------:R-:W-:Y:S05]  /*7d20*/  BSYNC B3 ;  /* 0x0000000000037941 */ /* 0x000fea0003800000 */
.L_x_513:
        /* <DEDUP_REMOVED lines=12> */
.L_x_512:
[----:B------:R-:W-:Y:S05]  /*7df0*/  BSYNC B2 ;  /* 0x0000000000027941 */ /* 0x000fea0003800000 */
.L_x_511:
[----:B------:R-:W-:-:S13]  /*7e00*/  ISETP.NE.AND P4, PT, R33, RZ, PT ;  /* 0x000000ff2100720c */ /* 0x000fda0003f85270 */
[----:B------:R-:W-:Y:S05]  /*7e10*/  @!P4 BRA `(.L_x_506) ;  /* 0x0000000400f8c947 */ /* 0x000fea0003800000 */
[----:B---3--:R-:W3:Y:S01]  /*7e20*/  LDL R44, [R1+0x10] ;  /* 0x00001000012c7983 */ /* 0x008ee20000100800 */
[----:B------:R-:W-:Y:S01]  /*7e30*/  IADD3 R56, P4, P5, R116, R130, R27 ;  /* 0x0000008274387210 */ /* 0x000fe20007d9e01b */
[----:B------:R-:W-:Y:S03]  /*7e40*/  BSSY B2, `(.L_x_515) ;  /* 0x0000071000027945 */ /* 0x000fe60003800000 */
[----:B------:R-:W-:Y:S02]  /*7e50*/  IADD3.X R57, R7, R156, R31, P4, P5 ;  /* 0x0000009c07397210 */ /* 0x000fe400027ea41f */
[----:B------:R-:W-:Y:S02]  /*7e60*/  ISETP.GE.AND P4, PT, R3, R121, PT ;  /* 0x000000790300720c */ /* 0x000fe40003f86270 */
[----:B---3--:R-:W-:-:S04]  /*7e70*/  LOP3.LUT P6, RZ, R44, 0x1, RZ, 0xc0, !PT ;  /* 0x000000012cff7812 */ /* 0x008fc800078cc0ff */
[----:B------:R-:W-:-:S04]  /*7e80*/  SEL R44, R132, R152, !P6 ;  /* 0x00000098842c7207 */ /* 0x000fc80007000000 */
        /* <DEDUP_REMOVED lines=11> */
[C---:B--2---:R-:W-:Y:S02]  /*7f40*/  IMAD R48, R17.reuse, 0x5400, R44 ;  /* 0x0000540011307824 */ /* 0x044fe400078e022c */
[----:B------:R-:W-:Y:S02]  /*7f50*/  IMAD R44, R17, 0x5400, R143 ;  /* 0x00005400112c7824 */ /* 0x000fe400078e028f */
[--C-:B------:R-:W-:Y:S02]  /*7f60*/  IMAD R48, R48, 0x2, R16.reuse ;  /* 0x0000000230307824 */ /* 0x100fe400078e0210 */
[----:B------:R-:W-:-:S04]  /*7f70*/  IMAD R44, R44, 0x2, R16 ;  /* 0x000000022c2c7824 */ /* 0x000fc800078e0210 */
[----:B------:R-:W0:Y:S04]  /*7f80*/  LDS.128 R48, [R48+0x21400] ;  /* 0x0214000030307984 */ /* 0x000e280000000c00 */
[----:B------:R-:W2:Y:S01]  /*7f90*/  LDS.128 R44, [R44+0x21400] ;  /* 0x021400002c2c7984 */ /* 0x000ea20000000c00 */
[----:B------:R-:W-:Y:S05]  /*7fa0*/  @P4 BRA `(.L_x_516) ;  /* 0x0000000400684947 */ /* 0x000fea0003800000 */
[----:B0-----:R-:W-:Y:S01]  /*7fb0*/  MOV R59, R49 ;  /* 0x00000031003b7202 */ /* 0x001fe20000000f00 */
[----:B--2---:R-:W-:Y:S01]  /*7fc0*/  IMAD.MOV.U32 R76, RZ, RZ, R45 ;  /* 0x000000ffff4c7224 */ /* 0x004fe200078e002d */
[----:B------:R-:W-:Y:S01]  /*7fd0*/  SHF.R.U64 R40, R40, 0x10, R41 ;  /* 0x0000001028287819 */ /* 0x000fe20000001229 */
[----:B------:R-:W-:Y:S01]  /*7fe0*/  HADD2.F32 R78, -RZ, R178.H1_H1 ;  /* 0x300000b2ff4e7230 */ /* 0x000fe20000004100 */
[----:B------:R-:W-:Y:S01]  /*7ff0*/  SHF.R.U64 R52, R52, 0x10, R53 ;  /* 0x0000001034347819 */ /* 0x000fe20000001235 */
[--C-:B------:R-:W-:Y:S01]  /*8000*/  HADD2.F32 R45, -RZ, R59.reuse.H0_H0 ;  /* 0x2000003bff2d7230 */ /* 0x100fe20000004100 */
[----:B------:R-:W-:Y:S01]  /*8010*/  SHF.R.U64 R54, R54, 0x10, R55 ;  /* 0x0000001036367819 */ /* 0x000fe20000001237 */
[----:B------:R-:W-:Y:S01]  /*8020*/  HADD2.F32 R49, -RZ, R76.H0_H0 ;  /* 0x2000004cff317230 */ /* 0x000fe20000004100 */
[----:B------:R-:W-:Y:S01]  /*8030*/  SHF.R.U64 R42, R42, 0x10, R43 ;  /* 0x000000102a2a7819 */ /* 0x000fe2000000122b */
[----:B------:R-:W-:Y:S02]  /*8040*/  HADD2.F32 R77, -RZ, R178.H0_H0 ;  /* 0x200000b2ff4d7230 */ /* 0x000fe40000004100 */
[----:B------:R-:W-:Y:S01]  /*8050*/  FMUL.FTZ R79, R45, R78 ;  /* 0x0000004e2d4f7220 */ /* 0x000fe20000410000 */
[----:B------:R-:W-:-:S02]  /*8060*/  HADD2.F32 R59, -RZ, R59.H1_H1 ;  /* 0x3000003bff3b7230 */ /* 0x000fc40000004100 */
[C---:B------:R-:W-:Y:S01]  /*8070*/  FMUL.FTZ R78, R49.reuse, R78 ;  /* 0x0000004e314e7220 */ /* 0x040fe20000410000 */
[----:B------:R-:W-:Y:S02]  /*8080*/  HADD2.F32 R52, -RZ, R52.H0_H0 ;  /* 0x20000034ff347230 */ /* 0x000fe40000004100 */
[-C--:B------:R-:W-:Y:S01]  /*8090*/  FFMA.FTZ R49, R49, R77.reuse, -R79 ;  /* 0x0000004d31317223 */ /* 0x080fe2000001084f */
[----:B------:R-:W-:Y:S01]  /*80a0*/  SHF.R.U32.HI R79, RZ, 0x10, R53 ;  /* 0x00000010ff4f7819 */ /* 0x000fe20000011635 */
[----:B------:R-:W-:Y:S01]  /*80b0*/  FFMA.FTZ R45, R45, R77, R78 ;  /* 0x0000004d2d2d7223 */ /* 0x000fe2000001004e */
[----:B------:R-:W-:Y:S01]  /*80c0*/  SHF.R.U32.HI R78, RZ, 0x10, R41 ;  /* 0x00000010ff4e7819 */ /* 0x000fe20000011629 */
[----:B------:R-:W-:Y:S02]  /*80d0*/  HADD2.F32 R77, -RZ, R76.H1_H1 ;  /* 0x3000004cff4d7230 */ /* 0x000fe40000004100 */
[----:B------:R-:W-:Y:S02]  /*80e0*/  HADD2.F32 R79, -RZ, R79.H0_H0 ;  /* 0x2000004fff4f7230 */ /* 0x000fe40000004100 */
[----:B------:R-:W-:-:S02]  /*80f0*/  HADD2.F32 R76, -RZ, R78.H0_H0 ;  /* 0x2000004eff4c7230 */ /* 0x000fc40000004100 */
[----:B------:R-:W-:Y:S02]  /*8100*/  IMAD.MOV.U32 R41, RZ, RZ, R51 ;  /* 0x000000ffff297224 */ /* 0x000fe400078e0033 */
[-C--:B------:R-:W-:Y:S01]  /*8110*/  FMUL.FTZ R78, R59, R79.reuse ;  /* 0x0000004f3b4e7220 */ /* 0x080fe20000410000 */
[----:B------:R-:W-:Y:S01]  /*8120*/  FMUL.FTZ R79, R77, R79 ;  /* 0x0000004f4d4f7220 */ /* 0x000fe20000410000 */
[----:B------:R-:W-:Y:S02]  /*8130*/  HADD2.F32 R53, -RZ, R47.H0_H0 ;  /* 0x2000002fff357230 */ /* 0x000fe40000004100 */
[----:B------:R-:W-:Y:S02]  /*8140*/  HADD2.F32 R51, -RZ, R41.H0_H0 ;  /* 0x20000029ff337230 */ /* 0x000fe40000004100 */
[-C--:B------:R-:W-:Y:S01]  /*8150*/  FFMA.FTZ R79, R59, R76.reuse, R79 ;  /* 0x0000004c3b4f7223 */ /* 0x080fe2000001004f */
[----:B------:R-:W-:Y:S02]  /*8160*/  HADD2.F32 R59, -RZ, R175.H1_H1 ;  /* 0x300000afff3b7230 */ /* 0x000fe40000004100 */
[----:B------:R-:W-:Y:S01]  /*8170*/  FFMA.FTZ R78, R77, R76, -R78 ;  /* 0x0000004c4d4e7223 */ /* 0x000fe2000001084e */
[----:B------:R-:W-:-:S02]  /*8180*/  HADD2.F32 R76, -RZ, R177.H0_H0 ;  /* 0x200000b1ff4c7230 */ /* 0x000fc40000004100 */
[----:B------:R-:W-:Y:S02]  /*8190*/  HADD2.F32 R41, -RZ, R41.H1_H1 ;  /* 0x30000029ff297230 */ /* 0x000fe40000004100 */
[-C--:B------:R-:W-:Y:S01]  /*81a0*/  FMUL.FTZ R77, R51, R59.reuse ;  /* 0x0000003b334d7220 */ /* 0x080fe20000410000 */
[C---:B------:R-:W-:Y:S01]  /*81b0*/  FMUL.FTZ R59, R53.reuse, R59 ;  /* 0x0000003b353b7220 */ /* 0x040fe20000410000 */
[----:B------:R-:W-:Y:S01]  /*81c0*/  HADD2.F32 R175, -RZ, R175.H0_H0 ;  /* 0x200000afffaf7230 */ /* 0x000fe20000004100 */
[----:B------:R-:W-:Y:S01]  /*81d0*/  F2FP.F16.F32.PACK_AB R49, R78, R49 ;  /* 0x000000314e31723e */ /* 0x000fe200000000ff */
[-C--:B------:R-:W-:Y:S01]  /*81e0*/  FFMA.FTZ R77, R53, R76.reuse, -R77 ;  /* 0x0000004c354d7223 */ /* 0x080fe2000001084d */
[----:B------:R-:W-:Y:S01]  /*81f0*/  FFMA.FTZ R59, R51, R76, R59 ;  /* 0x0000004c333b7223 */ /* 0x000fe2000001003b */
[----:B------:R-:W-:Y:S01]  /*8200*/  SHF.R.U32.HI R51, RZ, 0x10, R55 ;  /* 0x00000010ff337819 */ /* 0x000fe20000011637 */
[----:B------:R-:W-:Y:S01]  /*8210*/  HADD2.F32 R53, -RZ, R47.H1_H1 ;  /* 0x3000002fff357230 */ /* 0x000fe20000004100 */
[----:B------:R-:W-:Y:S01]  /*8220*/  SHF.R.U32.HI R76, RZ, 0x10, R43 ;  /* 0x00000010ff4c7819 */ /* 0x000fe2000001162b */
[----:B------:R-:W-:Y:S01]  /*8230*/  HADD2.F32 R40, -RZ, R40.H0_H0 ;  /* 0x20000028ff287230 */ /* 0x000fe20000004100 */
[----:B------:R-:W-:Y:S01]  /*8240*/  F2FP.F16.F32.PACK_AB R79, R79, R45 ;  /* 0x0000002d4f4f723e */ /* 0x000fe200000000ff */
[----:B------:R-:W-:-:S02]  /*8250*/  HADD2.F32 R51, -RZ, R51.H0_H0 ;  /* 0x20000033ff337230 */ /* 0x000fc40000004100 */
[----:B------:R-:W-:Y:S02]  /*8260*/  HADD2.F32 R47, -RZ, R76.H0_H0 ;  /* 0x2000004cff2f7230 */ /* 0x000fe40000004100 */
[----:B------:R-:W-:Y:S02]  /*8270*/  HADD2.F32 R177, -RZ, R177.H1_H1 ;  /* 0x300000b1ffb17230 */ /* 0x000fe40000004100 */
[-C--:B------:R-:W-:Y:S01]  /*8280*/  FMUL.FTZ R76, R41, R51.reuse ;  /* 0x00000033294c7220 */ /* 0x080fe20000410000 */
[C---:B------:R-:W-:Y:S01]  /*8290*/  FMUL.FTZ R51, R53.reuse, R51 ;  /* 0x0000003335337220 */ /* 0x040fe20000410000 */
[----:B------:R-:W-:Y:S02]  /*82a0*/  HADD2.F32 R54, -RZ, R54.H0_H0 ;  /* 0x20000036ff367230 */ /* 0x000fe40000004100 */
[-C--:B------:R-:W-:Y:S01]  /*82b0*/  FFMA.FTZ R76, R53, R47.reuse, -R76 ;  /* 0x0000002f354c7223 */ /* 0x080fe2000001084c */
[----:B------:R-:W-:Y:S01]  /*82c0*/  FFMA.FTZ R51, R41, R47, R51 ;  /* 0x0000002f29337223 */ /* 0x000fe20000010033 */
[----:B------:R-:W-:-:S02]  /*82d0*/  HADD2.F32 R41, -RZ, R48.H0_H0 ;  /* 0x20000030ff297230 */ /* 0x000fc40000004100 */
[----:B------:R-:W-:Y:S01]  /*82e0*/  HADD2.F32 R47, -RZ, R44.H0_H0 ;  /* 0x2000002cff2f7230 */ /* 0x000fe20000004100 */
[----:B------:R-:W-:Y:S01]  /*82f0*/  F2FP.F16.F32.PACK_AB R76, R76, R77 ;  /* 0x0000004d4c4c723e */ /* 0x000fe200000000ff */
[----:B------:R-:W-:Y:S02]  /*8300*/  HADD2.F32 R53, -RZ, R176.H1_H1 ;  /* 0x300000b0ff357230 */ /* 0x000fe40000004100 */
[-C--:B------:R-:W-:Y:S01]  /*8310*/  FMUL.FTZ R88, R41, R175.reuse ;  /* 0x000000af29587220 */ /* 0x080fe20000410000 */
[----:B------:R-:W-:Y:S02]  /*8320*/  HADD2.F32 R48, -RZ, R48.H1_H1 ;  /* 0x30000030ff307230 */ /* 0x000fe40000004100 */
[C---:B------:R-:W-:Y:S01]  /*8330*/  FMUL.FTZ R175, R47.reuse, R175 ;  /* 0x000000af2faf7220 */ /* 0x040fe20000410000 */
[----:B------:R-:W-:Y:S02]  /*8340*/  HADD2.F32 R44, -RZ, R44.H1_H1 ;  /* 0x3000002cff2c7230 */ /* 0x000fe40000004100 */
[----:B------:R-:W-:Y:S01]  /*8350*/  FFMA.FTZ R88, R47, R53, -R88 ;  /* 0x000000352f587223 */ /* 0x000fe20000010858 */
[----:B------:R-:W-:-:S02]  /*8360*/  HADD2.F32 R176, -RZ, R176.H0_H0 ;  /* 0x200000b0ffb07230 */ /* 0x000fc40000004100 */
[----:B------:R-:W-:Y:S01]  /*8370*/  FFMA.FTZ R175, R41, R53, R175 ;  /* 0x0000003529af7223 */ /* 0x000fe200000100af */
[-C--:B------:R-:W-:Y:S01]  /*8380*/  FMUL.FTZ R41, R48, R52.reuse ;  /* 0x0000003430297220 */ /* 0x080fe20000410000 */
[C---:B------:R-:W-:Y:S01]  /*8390*/  FMUL.FTZ R52, R44.reuse, R52 ;  /* 0x000000342c347220 */ /* 0x040fe20000410000 */
[----:B------:R-:W-:Y:S01]  /*83a0*/  HADD2.F32 R42, -RZ, R42.H0_H0 ;  /* 0x2000002aff2a7230 */ /* 0x000fe20000004100 */
[----:B------:R-:W-:Y:S01]  /*83b0*/  F2FP.F16.F32.PACK_AB R51, R51, R59 ;  /* 0x0000003b3333723e */ /* 0x000fe200000000ff */
[-C--:B------:R-:W-:Y:S01]  /*83c0*/  FFMA.FTZ R41, R44, R40.reuse, -R41 ;  /* 0x000000282c297223 */ /* 0x080fe20000010829 */
[----:B------:R-:W-:Y:S01]  /*83d0*/  FFMA.FTZ R52, R48, R40, R52 ;  /* 0x0000002830347223 */ /* 0x000fe20000010034 */
[----:B------:R-:W-:Y:S02]  /*83e0*/  HADD2.F32 R40, -RZ, R50.H0_H0 ;  /* 0x20000032ff287230 */ /* 0x000fe40000004100 */
[----:B------:R-:W-:Y:S01]  /*83f0*/  HADD2.F32 R44, -RZ, R46.H0_H0 ;  /* 0x2000002eff2c7230 */ /* 0x000fe20000004100 */
[----:B------:R-:W-:Y:S01]  /*8400*/  F2FP.F16.F32.PACK_AB R41, R41, R88 ;  /* 0x000000582929723e */ /* 0x000fe200000000ff */
[----:B------:R-:W-:-:S02]  /*8410*/  HADD2.F32 R50, -RZ, R50.H1_H1 ;  /* 0x30000032ff327230 */ /* 0x000fc40000004100 */
[-C--:B------:R-:W-:Y:S01]  /*8420*/  FMUL.FTZ R47, R40, R177.reuse ;  /* 0x000000b1282f7220 */ /* 0x080fe20000410000 */
[----:B------:R-:W-:Y:S02]  /*8430*/  HADD2.F32 R46, -RZ, R46.H1_H1 ;  /* 0x3000002eff2e7230 */ /* 0x000fe40000004100 */
[----:B------:R-:W-:Y:S01]  /*8440*/  FMUL.FTZ R177, R44, R177 ;  /* 0x000000b12cb17220 */ /* 0x000fe20000410000 */
[----:B------:R-:W-:Y:S01]  /*8450*/  F2FP.F16.F32.PACK_AB R52, R52, R175 ;  /* 0x000000af3434723e */ /* 0x000fe200000000ff */
[-C--:B------:R-:W-:Y:S01]  /*8460*/  FFMA.FTZ R47, R44, R176.reuse, -R47 ;  /* 0x000000b02c2f7223 */ /* 0x080fe2000001082f */
[----:B------:R-:W-:Y:S02]  /*8470*/  IMAD.MOV.U32 R45, RZ, RZ, R49 ;  /* 0x000000ffff2d7224 */ /* 0x000fe400078e0031 */
[----:B------:R-:W-:Y:S01]  /*8480*/  FFMA.FTZ R177, R40, R176, R177 ;  /* 0x000000b028b17223 */ /* 0x000fe200000100b1 */
[-C--:B------:R-:W-:Y:S01]  /*8490*/  FMUL.FTZ R40, R50, R54.reuse ;  /* 0x0000003632287220 */ /* 0x080fe20000410000 */
[C---:B------:R-:W-:Y:S01]  /*84a0*/  FMUL.FTZ R54, R46.reuse, R54 ;  /* 0x000000362e367220 */ /* 0x040fe20000410000 */
[----:B------:R-:W-:Y:S01]  /*84b0*/  IMAD.MOV.U32 R44, RZ, RZ, R41 ;  /* 0x000000ffff2c7224 */ /* 0x000fe200078e0029 */
[----:B------:R-:W-:Y:S01]  /*84c0*/  MOV R48, R52 ;  /* 0x0000003400307202 */ /* 0x000fe20000000f00 */
[-C--:B------:R-:W-:Y:S01]  /*84d0*/  FFMA.FTZ R40, R46, R42.reuse, -R40 ;  /* 0x0000002a2e287223 */ /* 0x080fe20000010828 */
[----:B------:R-:W-:Y:S01]  /*84e0*/  FFMA.FTZ R54, R50, R42, R54 ;  /* 0x0000002a32367223 */ /* 0x000fe20000010036 */
[----:B------:R-:W-:-:S03]  /*84f0*/  IMAD.MOV.U32 R49, RZ, RZ, R79 ;  /* 0x000000ffff317224 */ /* 0x000fc600078e004f */
[----:B------:R-:W-:Y:S02]  /*8500*/  F2FP.F16.F32.PACK_AB R47, R40, R47 ;  /* 0x0000002f282f723e */ /* 0x000fe400000000ff */
[----:B------:R-:W-:-:S03]  /*8510*/  F2FP.F16.F32.PACK_AB R54, R54, R177 ;  /* 0x000000b13636723e */ /* 0x000fc600000000ff */
[----:B------:R-:W-:Y:S02]  /*8520*/  IMAD.MOV.U32 R46, RZ, RZ, R47 ;  /* 0x000000ffff2e7224 */ /* 0x000fe400078e002f */
[----:B------:R-:W-:Y:S02]  /*8530*/  IMAD.MOV.U32 R47, RZ, RZ, R76 ;  /* 0x000000ffff2f7224 */ /* 0x000fe400078e004c */
[----:B------:R-:W-:-:S07]  /*8540*/  IMAD.MOV.U32 R50, RZ, RZ, R54 ;  /* 0x000000ffff327224 */ /* 0x000fce00078e0036 */
.L_x_516:
[----:B------:R-:W-:Y:S05]  /*8550*/  BSYNC B2 ;  /* 0x0000000000027941 */ /* 0x000fea0003800000 */
.L_x_515:
[----:B------:R-:W-:-:S13]  /*8560*/  ISETP.GE.AND P4, PT, R58, R148, PT ;  /* 0x000000943a00720c */ /* 0x000fda0003f86270 */
[--C-:B------:R-:W-:Y:S02]  /*8570*/  @!P4 SHF.R.S32.HI R40, RZ, 0x1f, R58.reuse ;  /* 0x0000001fff28c819 */ /* 0x100fe4000001143a */
[----:B------:R-:W-:-:S04]  /*8580*/  @!P4 IADD3 R58, P5, P6, R116, R130, R58 ;  /* 0x00000082743ac210 */ /* 0x000fc80007ebe03a */
[----:B------:R-:W-:Y:S02]  /*8590*/  @!P4 IADD3.X R156, R7, R156, R40, P5, P6 ;  /* 0x0000009c079cc210 */ /* 0x000fe40002fec428 */
[----:B------:R-:W-:-:S04]  /*85a0*/  LEA R40, P5, R56, R124, 0x1 ;  /* 0x0000007c38287211 */ /* 0x000fc800078a08ff */
[----:B------:R-:W-:Y:S02]  /*85b0*/  LEA.HI.X R41, R56, R125, R57, 0x1, P5 ;  /* 0x0000007d38297211 */ /* 0x000fe400028f0c39 */
[----:B------:R-:W-:-:S03]  /*85c0*/  @!P4 LEA R42, P5, R58, R124, 0x1 ;  /* 0x0000007c3a2ac211 */ /* 0x000fc600078a08ff */
[----:B--2---:R4:W-:Y:S01]  /*85d0*/  STG.E.128 desc[UR60][R40.64], R44 ;  /* 0x0000002c28007986 */ /* 0x0049e2000c101d3c */
[----:B------:R-:W-:-:S05]  /*85e0*/  @!P4 LEA.HI.X R43, R58, R125, R156, 0x1, P5 ;  /* 0x0000007d3a2bc211 */ /* 0x000fca00028f0c9c */
[----:B0-----:R4:W-:Y:S04]  /*85f0*/  @!P4 STG.E.128 desc[UR60][R42.64], R48 ;  /* 0x000000302a00c986 */ /* 0x0019e8000c101d3c */
.L_x_506:
[----:B------:R-:W-:Y:S05]  /*8600*/  BSYNC B1 ;  /* 0x0000000000017941 */ /* 0x000fea0003800000 */
.L_x_505:
[-C--:B--2-4-:R-:W-:Y:S02]  /*8610*/  IMAD R40, R151, R128.reuse, RZ ;  /* 0x0000008097287224 */ /* 0x094fe400078e02ff */
[----:B------:R-:W-:-:S04]  /*8620*/  IMAD.WIDE.U32 R126, R227, R128, R126 ;  /* 0x00000080e37e7225 */ /* 0x000fc800078e007e */
[----:B------:R-:W-:Y:S01]  /*8630*/  IMAD R129, R227, R129, R40 ;  /* 0x00000081e3817224 */ /* 0x000fe200078e0228 */
[----:B------:R-:W-:Y:S06]  /*8640*/  @P3 BRA `(.L_x_475) ;  /* 0x0000001800b83947 */ /* 0x000fec0003800000 */
[----:B------:R-:W-:Y:S01]  /*8650*/  ISETP.NE.AND P3, PT, R28, RZ, PT ;  /* 0x000000ff1c00720c */ /* 0x000fe20003f65270 */
[----:B------:R-:W-:Y:S01]  /*8660*/  BSSY B1, `(.L_x_517) ;  /* 0x000007e000017945 */ /* 0x000fe20003800000 */
[----:B------:R-:W-:-:S11]  /*8670*/  IADD3 R52, R127, R129, RZ ;  /* 0x000000817f347210 */ /* 0x000fd60007ffe0ff */
[----:B------:R-:W-:Y:S05]  /*8680*/  @!P3 BRA `(.L_x_518) ;  /* 0x0000000400ecb947 */ /* 0x000fea0003800000 */
[----:B------:R-:W-:Y:S01]  /*8690*/  SEL R40, R132, R152, !P0 ;  /* 0x0000009884287207 */ /* 0x000fe20004000000 */
[----:B------:R-:W-:Y:S01]  /*86a0*/  BSSY B2, `(.L_x_519) ;  /* 0x000006f000027945 */ /* 0x000fe20003800000 */
[----:B------:R-:W-:Y:S02]  /*86b0*/  SHF.R.U32.HI R42, RZ, 0x3, R208 ;  /* 0x00000003ff2a7819 */ /* 0x000fe400000116d0 */
[----:B------:R-:W-:Y:S02]  /*86c0*/  SHF.R.S32.HI R41, RZ, 0x1f, R40 ;  /* 0x0000001fff297819 */ /* 0x000fe40000011428 */
[----:B---3--:R-:W-:Y:S02]  /*86d0*/  IADD3 R49, P3, P4, R116, R126, R25 ;  /* 0x0000007e74317210 */ /* 0x008fe40007c7e019 */
[----:B------:R-:W-:Y:S02]  /*86e0*/  LEA.HI R41, R41, R40, RZ, 0x4 ;  /* 0x0000002829297211 */ /* 0x000fe400078f20ff */
[----:B------:R-:W-:-:S02]  /*86f0*/  IADD3.X R50, R7, R52, R29, P3, P4 ;  /* 0x0000003407327210 */ /* 0x000fc40001fe841d */
[----:B------:R-:W-:Y:S02]  /*8700*/  LEA.HI.SX32 R48, R41, R119, 0x1c ;  /* 0x0000007729307211 */ /* 0x000fe400078fe2ff */
[----:B------:R-:W-:Y:S02]  /*8710*/  ISETP.GE.AND P3, PT, R18, R121, PT ;  /* 0x000000791200720c */ /* 0x000fe40003f66270 */
[----:B------:R-:W-:-:S04]  /*8720*/  SHF.R.S32.HI R41, RZ, 0x1f, R48 ;  /* 0x0000001fff297819 */ /* 0x000fc80000011430 */
[----:B------:R-:W-:Y:S01]  /*8730*/  LEA.HI R41, R41, R48, RZ, 0x3 ;  /* 0x0000003029297211 */ /* 0x000fe200078f18ff */
[----:B------:R-:W-:-:S03]  /*8740*/  IMAD.SHL.U32 R48, R48, 0x8, RZ ;  /* 0x0000000830307824 */ /* 0x000fc600078e00ff */
[----:B------:R-:W-:Y:S02]  /*8750*/  SHF.R.S32.HI R41, RZ, 0x3, R41 ;  /* 0x00000003ff297819 */ /* 0x000fe40000011429 */
[----:B------:R-:W-:-:S03]  /*8760*/  LOP3.LUT R40, R208, 0x38, R48, 0xf8, !PT ;  /* 0x00000038d0287812 */ /* 0x000fc600078ef830 */
[----:B------:R-:W-:Y:S01]  /*8770*/  IMAD R41, R41, 0x1c00, R215 ;  /* 0x00001c0029297824 */ /* 0x000fe200078e02d7 */
[----:B------:R-:W-:-:S05]  /*8780*/  LOP3.LUT R40, R40, R42, RZ, 0x3c, !PT ;  /* 0x0000002a28287212 */ /* 0x000fca00078e3cff */
[----:B------:R-:W-:Y:S02]  /*8790*/  IMAD.IADD R41, R41, 0x1, R40 ;  /* 0x0000000129297824 */ /* 0x000fe400078e0228 */
[C---:B------:R-:W-:Y:S02]  /*87a0*/  IMAD R40, R17.reuse, 0x5400, R144 ;  /* 0x0000540011287824 */ /* 0x040fe400078e0290 */
[----:B------:R-:W-:Y:S02]  /*87b0*/  IMAD R44, R17, 0x5400, R41 ;  /* 0x00005400112c7824 */ /* 0x000fe400078e0229 */
[--C-:B------:R-:W-:Y:S02]  /*87c0*/  IMAD R40, R40, 0x2, R16.reuse ;  /* 0x0000000228287824 */ /* 0x100fe400078e0210 */
[----:B------:R-:W-:-:S04]  /*87d0*/  IMAD R44, R44, 0x2, R16 ;  /* 0x000000022c2c7824 */ /* 0x000fc800078e0210 */
[----:B------:R-:W0:Y:S04]  /*87e0*/  LDS.128 R40, [R40+0x21400] ;  /* 0x0214000028287984 */ /* 0x000e280000000c00 */
[----:B------:R-:W2:Y:S01]  /*87f0*/  LDS.128 R44, [R44+0x21400] ;  /* 0x021400002c2c7984 */ /* 0x000ea20000000c00 */
[----:B------:R-:W-:Y:S05]  /*8800*/  @P3 BRA `(.L_x_520) ;  /* 0x0000000400603947 */ /* 0x000fea0003800000 */
[--C-:B------:R-:W-:Y:S01]  /*8810*/  SHF.R.U64 R51, R68, 0x10, R69.reuse ;  /* 0x0000001044337819 */ /* 0x100fe20000001245 */
[--C-:B--2---:R-:W-:Y:S01]  /*8820*/  HADD2.F32 R58, -RZ, R45.reuse.H0_H0 ;  /* 0x2000002dff3a7230 */ /* 0x104fe20000004100 */
[----:B------:R-:W-:Y:S01]  /*8830*/  SHF.R.U32.HI R68, RZ, 0x10, R69 ;  /* 0x00000010ff447819 */ /* 0x000fe20000011645 */
[----:B------:R-:W-:Y:S01]  /*8840*/  HADD2.F32 R59, -RZ, R45.H1_H1 ;  /* 0x3000002dff3b7230 */ /* 0x000fe20000004100 */
[--C-:B------:R-:W-:Y:S01]  /*8850*/  SHF.R.U64 R53, R84, 0x10, R85.reuse ;  /* 0x0000001054357819 */ /* 0x100fe20000001255 */
[----:B------:R-:W-:Y:S01]  /*8860*/  HADD2.F32 R57, -RZ, R174.H1_H1 ;  /* 0x300000aeff397230 */ /* 0x000fe20000004100 */
[----:B------:R-:W-:Y:S01]  /*8870*/  SHF.R.U32.HI R84, RZ, 0x10, R85 ;  /* 0x00000010ff547819 */ /* 0x000fe20000011655 */
[----:B0-----:R-:W-:Y:S01]  /*8880*/  HADD2.F32 R45, -RZ, R41.H0_H0 ;  /* 0x20000029ff2d7230 */ /* 0x001fe20000004100 */
[--C-:B------:R-:W-:Y:S01]  /*8890*/  SHF.R.U64 R54, R70, 0x10, R71.reuse ;  /* 0x0000001046367819 */ /* 0x100fe20000001247 */
[----:B------:R-:W-:Y:S01]  /*88a0*/  HADD2.F32 R56, -RZ, R172.H1_H1 ;  /* 0x300000acff387230 */ /* 0x000fe20000004100 */
[----:B------:R-:W-:Y:S01]  /*88b0*/  SHF.R.U32.HI R70, RZ, 0x10, R71 ;  /* 0x00000010ff467819 */ /* 0x000fe20000011647 */
[----:B------:R-:W-:-:S02]  /*88c0*/  HADD2.F32 R69, -RZ, R68.H0_H0 ;  /* 0x20000044ff457230 */ /* 0x000fc40000004100 */
[-C--:B------:R-:W-:Y:S01]  /*88d0*/  FMUL.FTZ R68, R58, R57.reuse ;  /* 0x000000393a447220 */ /* 0x080fe20000410000 */
[----:B------:R-:W-:Y:S02]  /*88e0*/  HADD2.F32 R84, -RZ, R84.H0_H0 ;  /* 0x20000054ff547230 */ /* 0x000fe40000004100 */
[C---:B------:R-:W-:Y:S01]  /*88f0*/  FMUL.FTZ R71, R45.reuse, R57 ;  /* 0x000000392d477220 */ /* 0x040fe20000410000 */
[--C-:B------:R-:W-:Y:S01]  /*8900*/  SHF.R.U64 R55, R86, 0x10, R87.reuse ;  /* 0x0000001056377819 */ /* 0x100fe20000001257 */
[----:B------:R-:W-:Y:S01]  /*8910*/  HADD2.F32 R41, -RZ, R41.H1_H1 ;  /* 0x30000029ff297230 */ /* 0x000fe20000004100 */
[----:B------:R-:W-:Y:S01]  /*8920*/  SHF.R.U32.HI R86, RZ, 0x10, R87 ;  /* 0x00000010ff567819 */ /* 0x000fe20000011657 */
[-C--:B------:R-:W-:Y:S01]  /*8930*/  FFMA.FTZ R68, R45, R56.reuse, -R68 ;  /* 0x000000382d447223 */ /* 0x080fe20000010844 */
[----:B------:R-:W-:Y:S01]  /*8940*/  FFMA.FTZ R71, R58, R56, R71 ;  /* 0x000000383a477223 */ /* 0x000fe20000010047 */
[----:B------:R-:W-:Y:S01]  /*8950*/  FMUL.FTZ R57, R59, R84 ;  /* 0x000000543b397220 */ /* 0x000fe20000410000 */
[----:B------:R-:W-:-:S02]  /*8960*/  HADD2.F32 R56, -RZ, R47.H0_H0 ;  /* 0x2000002fff387230 */ /* 0x000fc40000004100 */
[C---:B------:R-:W-:Y:S01]  /*8970*/  FMUL.FTZ R84, R41.reuse, R84 ;  /* 0x0000005429547220 */ /* 0x040fe20000410000 */
[----:B------:R-:W-:Y:S02]  /*8980*/  HADD2.F32 R58, -RZ, R47.H1_H1 ;  /* 0x3000002fff3a7230 */ /* 0x000fe40000004100 */
[-C--:B------:R-:W-:Y:S01]  /*8990*/  FFMA.FTZ R57, R41, R69.reuse, -R57 ;  /* 0x0000004529397223 */ /* 0x080fe20000010839 */
[----:B------:R-:W-:Y:S02]  /*89a0*/  HADD2.F32 R45, -RZ, R173.H1_H1 ;  /* 0x300000adff2d7230 */ /* 0x000fe40000004100 */
[----:B------:R-:W-:Y:S01]  /*89b0*/  FFMA.FTZ R84, R59, R69, R84 ;  /* 0x000000453b547223 */ /* 0x000fe20000010054 */
[--C-:B------:R-:W-:Y:S02]  /*89c0*/  HADD2.F32 R47, -RZ, R43.reuse.H0_H0 ;  /* 0x2000002bff2f7230 */ /* 0x100fe40000004100 */
[----:B------:R-:W-:Y:S02]  /*89d0*/  HADD2.F32 R86, -RZ, R86.H0_H0 ;  /* 0x20000056ff567230 */ /* 0x000fe40000004100 */
[----:B------:R-:W-:Y:S01]  /*89e0*/  FMUL.FTZ R59, R56, R45 ;  /* 0x0000002d383b7220 */ /* 0x000fe20000410000 */
[----:B------:R-:W-:-:S02]  /*89f0*/  HADD2.F32 R43, -RZ, R43.H1_H1 ;  /* 0x3000002bff2b7230 */ /* 0x000fc40000004100 */
[----:B------:R-:W-:Y:S01]  /*8a00*/  FMUL.FTZ R69, R47, R45 ;  /* 0x0000002d2f457220 */ /* 0x000fe20000410000 */
[----:B------:R-:W-:Y:S02]  /*8a10*/  HADD2.F32 R70, -RZ, R70.H0_H0 ;  /* 0x20000046ff467230 */ /* 0x000fe40000004100 */
[-C--:B------:R-:W-:Y:S01]  /*8a20*/  FMUL.FTZ R45, R58, R86.reuse ;  /* 0x000000563a2d7220 */ /* 0x080fe20000410000 */
[----:B------:R-:W-:Y:S02]  /*8a30*/  HADD2.F32 R41, -RZ, R171.H1_H1 ;  /* 0x300000abff297230 */ /* 0x000fe40000004100 */
[C---:B------:R-:W-:Y:S01]  /*8a40*/  FMUL.FTZ R86, R43.reuse, R86 ;  /* 0x000000562b567220 */ /* 0x040fe20000410000 */
[----:B------:R-:W-:Y:S02]  /*8a50*/  HADD2.F32 R174, -RZ, R174.H0_H0 ;  /* 0x200000aeffae7230 */ /* 0x000fe40000004100 */
[----:B------:R-:W-:Y:S01]  /*8a60*/  FFMA.FTZ R45, R43, R70, -R45 ;  /* 0x000000462b2d7223 */ /* 0x000fe2000001082d */
[----:B------:R-:W-:-:S02]  /*8a70*/  HADD2.F32 R43, -RZ, R44.H0_H0 ;  /* 0x2000002cff2b7230 */ /* 0x000fc40000004100 */
[-C--:B------:R-:W-:Y:S01]  /*8a80*/  FFMA.FTZ R59, R47, R41.reuse, -R59 ;  /* 0x000000292f3b7223 */ /* 0x080fe2000001083b */
[----:B------:R-:W-:Y:S02]  /*8a90*/  HADD2.F32 R53, -RZ, R53.H0_H0 ;  /* 0x20000035ff357230 */ /* 0x000fe40000004100 */
[----:B------:R-:W-:Y:S01]  /*8aa0*/  FFMA.FTZ R69, R56, R41, R69 ;  /* 0x0000002938457223 */ /* 0x000fe20000010045 */
[----:B------:R-:W-:Y:S02]  /*8ab0*/  HADD2.F32 R44, -RZ, R44.H1_H1 ;  /* 0x3000002cff2c7230 */ /* 0x000fe40000004100 */
[----:B------:R-:W-:Y:S01]  /*8ac0*/  FMUL.FTZ R47, R43, R174 ;  /* 0x000000ae2b2f7220 */ /* 0x000fe20000410000 */
[----:B------:R-:W-:Y:S02]  /*8ad0*/  HADD2.F32 R172, -RZ, R172.H0_H0 ;  /* 0x200000acffac7230 */ /* 0x000fe40000004100 */
[----:B------:R-:W-:Y:S01]  /*8ae0*/  FFMA.FTZ R86, R58, R70, R86 ;  /* 0x000000463a567223 */ /* 0x000fe20000010056 */
[----:B------:R-:W-:-:S02]  /*8af0*/  HADD2.F32 R41, -RZ, R40.H0_H0 ;  /* 0x20000028ff297230 */ /* 0x000fc40000004100 */
[-C--:B------:R-:W-:Y:S01]  /*8b00*/  FMUL.FTZ R56, R44, R53.reuse ;  /* 0x000000352c387220 */ /* 0x080fe20000410000 */
[----:B------:R-:W-:Y:S01]  /*8b10*/  HADD2.F32 R40, -RZ, R40.H1_H1 ;  /* 0x30000028ff287230 */ /* 0x000fe20000004100 */
[----:B------:R-:W-:Y:S01]  /*8b20*/  F2FP.F16.F32.PACK_AB R57, R57, R68 ;  /* 0x000000443939723e */ /* 0x000fe200000000ff */
[----:B------:R-:W-:Y:S02]  /*8b30*/  HADD2.F32 R51, -RZ, R51.H0_H0 ;  /* 0x20000033ff337230 */ /* 0x000fe40000004100 */
[C---:B------:R-:W-:Y:S01]  /*8b40*/  FMUL.FTZ R174, R41.reuse, R174 ;  /* 0x000000ae29ae7220 */ /* 0x040fe20000410000 */
[----:B------:R-:W-:Y:S01]  /*8b50*/  FFMA.FTZ R47, R41, R172, -R47 ;  /* 0x000000ac292f7223 */ /* 0x000fe2000001082f */
[C---:B------:R-:W-:Y:S01]  /*8b60*/  FMUL.FTZ R53, R40.reuse, R53 ;  /* 0x0000003528357220 */ /* 0x040fe20000410000 */
[----:B------:R-:W-:Y:S02]  /*8b70*/  HADD2.F32 R41, -RZ, R46.H0_H0 ;  /* 0x2000002eff297230 */ /* 0x000fe40000004100 */
[----:B------:R-:W-:Y:S01]  /*8b80*/  FFMA.FTZ R56, R40, R51, -R56 ;  /* 0x0000003328387223 */ /* 0x000fe20000010838 */
[----:B------:R-:W-:-:S02]  /*8b90*/  HADD2.F32 R173, -RZ, R173.H0_H0 ;  /* 0x200000adffad7230 */ /* 0x000fc40000004100 */
[----:B------:R-:W-:Y:S01]  /*8ba0*/  FFMA.FTZ R174, R43, R172, R174 ;  /* 0x000000ac2bae7223 */ /* 0x000fe200000100ae */
[----:B------:R-:W-:Y:S02]  /*8bb0*/  HADD2.F32 R55, -RZ, R55.H0_H0 ;  /* 0x20000037ff377230 */ /* 0x000fe40000004100 */
[----:B------:R-:W-:Y:S01]  /*8bc0*/  FFMA.FTZ R53, R44, R51, R53 ;  /* 0x000000332c357223 */ /* 0x000fe20000010035 */
[----:B------:R-:W-:Y:S02]  /*8bd0*/  HADD2.F32 R40, -RZ, R42.H0_H0 ;  /* 0x2000002aff287230 */ /* 0x000fe40000004100 */
[----:B------:R-:W-:Y:S01]  /*8be0*/  FMUL.FTZ R43, R41, R173 ;  /* 0x000000ad292b7220 */ /* 0x000fe20000410000 */
[----:B------:R-:W-:Y:S01]  /*8bf0*/  HADD2.F32 R46, -RZ, R46.H1_H1 ;  /* 0x3000002eff2e7230 */ /* 0x000fe20000004100 */
[----:B------:R-:W-:Y:S01]  /*8c00*/  F2FP.F16.F32.PACK_AB R71, R84, R71 ;  /* 0x000000475447723e */ /* 0x000fe200000000ff */
[----:B------:R-:W-:Y:S02]  /*8c10*/  HADD2.F32 R42, -RZ, R42.H1_H1 ;  /* 0x3000002aff2a7230 */ /* 0x000fe40000004100 */
[----:B------:R-:W-:Y:S01]  /*8c20*/  FMUL.FTZ R173, R40, R173 ;  /* 0x000000ad28ad7220 */ /* 0x000fe20000410000 */
[----:B------:R-:W-:-:S02]  /*8c30*/  HADD2.F32 R171, -RZ, R171.H0_H0 ;  /* 0x200000abffab7230 */ /* 0x000fc40000004100 */
[-C--:B------:R-:W-:Y:S01]  /*8c40*/  FMUL.FTZ R44, R46, R55.reuse ;  /* 0x000000372e2c7220 */ /* 0x080fe20000410000 */
[----:B------:R-:W-:Y:S02]  /*8c50*/  HADD2.F32 R54, -RZ, R54.H0_H0 ;  /* 0x20000036ff367230 */ /* 0x000fe40000004100 */
[----:B------:R-:W-:Y:S01]  /*8c60*/  FMUL.FTZ R55, R42, R55 ;  /* 0x000000372a377220 */ /* 0x000fe20000410000 */
[----:B------:R-:W-:Y:S01]  /*8c70*/  F2FP.F16.F32.PACK_AB R69, R86, R69 ;  /* 0x000000455645723e */ /* 0x000fe200000000ff */
[-C--:B------:R-:W-:Y:S01]  /*8c80*/  FFMA.FTZ R43, R40, R171.reuse, -R43 ;  /* 0x000000ab282b7223 */ /* 0x080fe2000001082b */
[----:B------:R-:W-:Y:S01]  /*8c90*/  FFMA.FTZ R173, R41, R171, R173 ;  /* 0x000000ab29ad7223 */ /* 0x000fe200000100ad */
[-C--:B------:R-:W-:Y:S01]  /*8ca0*/  FFMA.FTZ R44, R42, R54.reuse, -R44 ;  /* 0x000000362a2c7223 */ /* 0x080fe2000001082c */
[----:B------:R-:W-:Y:S01]  /*8cb0*/  FFMA.FTZ R55, R46, R54, R55 ;  /* 0x000000362e377223 */ /* 0x000fe20000010037 */
[----:B------:R-:W-:Y:S01]  /*8cc0*/  F2FP.F16.F32.PACK_AB R47, R56, R47 ;  /* 0x0000002f382f723e */ /* 0x000fe200000000ff */
[----:B------:R-:W-:Y:S01]  /*8cd0*/  IMAD.MOV.U32 R41, RZ, RZ, R57 ;  /* 0x000000ffff297224 */ /* 0x000fe200078e0039 */
[----:B------:R-:W-:-:S02]  /*8ce0*/  F2FP.F16.F32.PACK_AB R53, R53, R174 ;  /* 0x000000ae3535723e */ /* 0x000fc400000000ff */
[----:B------:R-:W-:Y:S02]  /*8cf0*/  F2FP.F16.F32.PACK_AB R43, R44, R43 ;  /* 0x0000002b2c2b723e */ /* 0x000fe400000000ff */
[----:B------:R-:W-:Y:S01]  /*8d00*/  F2FP.F16.F32.PACK_AB R55, R55, R173 ;  /* 0x000000ad3737723e */ /* 0x000fe200000000ff */
[----:B------:R-:W-:Y:S01]  /*8d10*/  IMAD.MOV.U32 R44, RZ, RZ, R53 ;  /* 0x000000ffff2c7224 */ /* 0x000fe200078e0035 */
[----:B------:R-:W-:Y:S01]  /*8d20*/  F2FP.F16.F32.PACK_AB R59, R45, R59 ;  /* 0x0000003b2d3b723e */ /* 0x000fe200000000ff */
[----:B------:R-:W-:Y:S01]  /*8d30*/  IMAD.MOV.U32 R42, RZ, RZ, R43 ;  /* 0x000000ffff2a7224 */ /* 0x000fe200078e002b */
[----:B------:R-:W-:Y:S01]  /*8d40*/  MOV R40, R47 ;  /* 0x0000002f00287202 */ /* 0x000fe20000000f00 */
[----:B------:R-:W-:Y:S01]  /*8d50*/  IMAD.MOV.U32 R45, RZ, RZ, R71 ;  /* 0x000000ffff2d7224 */ /* 0x000fe200078e0047 */
[----:B------:R-:W-:Y:S01]  /*8d60*/  MOV R43, R59 ;  /* 0x0000003b002b7202 */ /* 0x000fe20000000f00 */
[----:B------:R-:W-:Y:S02]  /*8d70*/  IMAD.MOV.U32 R46, RZ, RZ, R55 ;  /* 0x000000ffff2e7224 */ /* 0x000fe400078e0037 */
[----:B------:R-:W-:-:S07]  /*8d80*/  IMAD.MOV.U32 R47, RZ, RZ, R69 ;  /* 0x000000ffff2f7224 */ /* 0x000fce00078e0045 */
.L_x_520:
[----:B------:R-:W-:Y:S05]  /*8d90*/  BSYNC B2 ;  /* 0x0000000000027941 */ /* 0x000fea0003800000 */
.L_x_519:
[----:B------:R-:W-:-:S13]  /*8da0*/  ISETP.GE.AND P3, PT, R48, R148, PT ;  /* 0x000000943000720c */ /* 0x000fda0003f66270 */
[--C-:B------:R-:W-:Y:S02]  /*8db0*/  @!P3 SHF.R.S32.HI R54, RZ, 0x1f, R48.reuse ;  /* 0x0000001fff36b819 */ /* 0x100fe40000011430 */
[----:B------:R-:W-:-:S04]  /*8dc0*/  @!P3 IADD3 R51, P4, P5, R116, R126, R48 ;  /* 0x0000007e7433b210 */ /* 0x000fc80007d9e030 */
[----:B------:R-:W-:Y:S02]  /*8dd0*/  @!P3 IADD3.X R54, R7, R52, R54, P4, P5 ;  /* 0x000000340736b210 */ /* 0x000fe400027ea436 */
[----:B------:R-:W-:-:S04]  /*8de0*/  LEA R48, P4, R49, R124, 0x1 ;  /* 0x0000007c31307211 */ /* 0x000fc800078808ff */
[----:B------:R-:W-:Y:S02]  /*8df0*/  LEA.HI.X R49, R49, R125, R50, 0x1, P4 ;  /* 0x0000007d31317211 */ /* 0x000fe400020f0c32 */
[----:B------:R-:W-:-:S03]  /*8e00*/  @!P3 LEA R50, P4, R51, R124, 0x1 ;  /* 0x0000007c3332b211 */ /* 0x000fc600078808ff */
[----:B0-----:R0:W-:Y:S01]  /*8e10*/  STG.E.128 desc[UR60][R48.64], R40 ;  /* 0x0000002830007986 */ /* 0x0011e2000c101d3c */
[----:B------:R-:W-:-:S05]  /*8e20*/  @!P3 LEA.HI.X R51, R51, R125, R54, 0x1, P4 ;  /* 0x0000007d3333b211 */ /* 0x000fca00020f0c36 */
[----:B--2---:R0:W-:Y:S04]  /*8e30*/  @!P3 STG.E.128 desc[UR60][R50.64], R44 ;  /* 0x0000002c3200b986 */ /* 0x0041e8000c101d3c */
.L_x_518:
[----:B------:R-:W-:Y:S05]  /*8e40*/  BSYNC B1 ;  /* 0x0000000000017941 */ /* 0x000fea0003800000 */
.L_x_517:
[----:B------:R-:W-:Y:S01]  /*8e50*/  ISETP.NE.AND P3, PT, R32, RZ, PT ;  /* 0x000000ff2000720c */ /* 0x000fe20003f65270 */
[----:B------:R-:W-:-:S12]  /*8e60*/  BSSY B1, `(.L_x_521) ;  /* 0x0000077000017945 */ /* 0x000fd80003800000 */
[----:B------:R-:W-:Y:S05]  /*8e70*/  @!P3 BRA `(.L_x_522) ;  /* 0x0000000400d4b947 */ /* 0x000fea0003800000 */
[----:B0-----:R-:W-:Y:S01]  /*8e80*/  SEL R40, R132, R152, !P1 ;  /* 0x0000009884287207 */ /* 0x001fe20004800000 */
        /* <DEDUP_REMOVED lines=8> */
[----:B------:R-:W-:Y:S01]  /*8f10*/  SHF.R.S32.HI R40, RZ, 0x1f, R41 ;  /* 0x0000001fff287819 */ /* 0x000fe20000011429 */
[----:B------:R-:W-:-:S03]  /*8f20*/  IMAD.SHL.U32 R51, R41, 0x8, RZ ;  /* 0x0000000829337824 */ /* 0x000fc600078e00ff */
[----:B------:R-:W-:-:S04]  /*8f30*/  LEA.HI R40, R40, R41, RZ, 0x3 ;  /* 0x0000002928287211 */ /* 0x000fc800078f18ff */
[----:B------:R-:W-:Y:S02]  /*8f40*/  SHF.R.S32.HI R42, RZ, 0x3, R40 ;  /* 0x00000003ff2a7819 */ /* 0x000fe40000011428 */
[----:B------:R-:W-:-:S03]  /*8f50*/  LOP3.LUT R40, R208, 0x38, R51, 0xf8, !PT ;  /* 0x00000038d0287812 */ /* 0x000fc600078ef833 */
[----:B------:R-:W-:Y:S01]  /*8f60*/  IMAD R41, R42, 0x1c00, R215 ;  /* 0x00001c002a297824 */ /* 0x000fe200078e02d7 */
[----:B------:R-:W-:-:S05]  /*8f70*/  LOP3.LUT R40, R40, R43, RZ, 0x3c, !PT ;  /* 0x0000002b28287212 */ /* 0x000fca00078e3cff */
[----:B------:R-:W-:Y:S02]  /*8f80*/  IMAD.IADD R40, R41, 0x1, R40 ;  /* 0x0000000129287824 */ /* 0x000fe400078e0228 */
[C---:B------:R-:W-:Y:S02]  /*8f90*/  IMAD R41, R17.reuse, 0x5400, R142 ;  /* 0x0000540011297824 */ /* 0x040fe400078e028e */
[----:B------:R-:W-:-:S03]  /*8fa0*/  IMAD R43, R17, 0x5400, R40 ;  /* 0x00005400112b7824 */ /* 0x000fc600078e0228 */
[----:B------:R-:W-:Y:S01]  /*8fb0*/  LEA R41, R41, R16, 0x1 ;  /* 0x0000001029297211 */ /* 0x000fe200078e08ff */
[----:B------:R-:W-:-:S05]  /*8fc0*/  IMAD R44, R43, 0x2, R16 ;  /* 0x000000022b2c7824 */ /* 0x000fca00078e0210 */
[----:B------:R-:W0:Y:S04]  /*8fd0*/  LDS.128 R40, [R41+0x21400] ;  /* 0x0214000029287984 */ /* 0x000e280000000c00 */
[----:B------:R-:W2:Y:S01]  /*8fe0*/  LDS.128 R44, [R44+0x21400] ;  /* 0x021400002c2c7984 */ /* 0x000ea20000000c00 */
[----:B------:R-:W-:Y:S05]  /*8ff0*/  @P3 BRA `(.L_x_524) ;  /* 0x0000000400483947 */ /* 0x000fea0003800000 */
[--C-:B------:R-:W-:Y:S01]  /*9000*/  SHF.R.U64 R53, R80, 0x10, R81.reuse ;  /* 0x0000001050357819 */ /* 0x100fe20000001251 */
[----:B------:R-:W-:Y:S01]  /*9010*/  HADD2.F32 R57, -RZ, R170.H1_H1 ;  /* 0x300000aaff397230 */ /* 0x000fe20000004100 */
[----:B------:R-:W-:Y:S01]  /*9020*/  SHF.R.U32.HI R80, RZ, 0x10, R81 ;  /* 0x00000010ff507819 */ /* 0x000fe20000011651 */
[--C-:B--2---:R-:W-:Y:S01]  /*9030*/  HADD2.F32 R58, -RZ, R45.reuse.H0_H0 ;  /* 0x2000002dff3a7230 */ /* 0x104fe20000004100 */
[--C-:B------:R-:W-:Y:S01]  /*9040*/  SHF.R.U64 R48, R64, 0x10, R65.reuse ;  /* 0x0000001040307819 */ /* 0x100fe20000001241 */
[----:B------:R-:W-:Y:S01]  /*9050*/  HADD2.F32 R59, -RZ, R45.H1_H1 ;  /* 0x3000002dff3b7230 */ /* 0x000fe20000004100 */
[----:B------:R-:W-:Y:S01]  /*9060*/  SHF.R.U32.HI R64, RZ, 0x10, R65 ;  /* 0x00000010ff407819 */ /* 0x000fe20000011641 */
[--C-:B0-----:R-:W-:Y:S02]  /*9070*/  HADD2.F32 R45, -RZ, R41.reuse.H0_H0 ;  /* 0x20000029ff2d7230 */ /* 0x101fe40000004100 */
[----:B------:R-:W-:Y:S01]  /*9080*/  FMUL.FTZ R68, R58, R57 ;  /* 0x000000393a447220 */ /* 0x000fe20000410000 */
[----:B------:R-:W-:Y:S01]  /*9090*/  HADD2.F32 R80, -RZ, R80.H0_H0 ;  /* 0x20000050ff507230 */ /* 0x000fe20000004100 */
[----:B------:R-:W-:Y:S01]  /*90a0*/  SHF.R.U64 R55, R82, 0x10, R83 ;  /* 0x0000001052377819 */ /* 0x000fe20000001253 */
[----:B------:R-:W-:-:S02]  /*90b0*/  HADD2.F32 R41, -RZ, R41.H1_H1 ;  /* 0x30000029ff297230 */ /* 0x000fc40000004100 */
[----:B------:R-:W-:Y:S01]  /*90c0*/  FMUL.FTZ R57, R45, R57 ;  /* 0x000000392d397220 */ /* 0x000fe20000410000 */
[----:B------:R-:W-:Y:S01]  /*90d0*/  HADD2.F32 R56, -RZ, R168.H1_H1 ;  /* 0x300000a8ff387230 */ /* 0x000fe20000004100 */
[----:B------:R-:W-:Y:S01]  /*90e0*/  SHF.R.U32.HI R82, RZ, 0x10, R83 ;  /* 0x00000010ff527819 */ /* 0x000fe20000011653 */
[----:B------:R-:W-:Y:S02]  /*90f0*/  HADD2.F32 R64, -RZ, R64.H0_H0 ;  /* 0x20000040ff407230 */ /* 0x000fe40000004100 */
[-C--:B------:R-:W-:Y:S01]  /*9100*/  FMUL.FTZ R70, R59, R80.reuse ;  /* 0x000000503b467220 */ /* 0x080fe20000410000 */
[----:B------:R-:W-:Y:S01]  /*9110*/  FMUL.FTZ R80, R41, R80 ;  /* 0x0000005029507220 */ /* 0x000fe20000410000 */
[-C--:B------:R-:W-:Y:S01]  /*9120*/  FFMA.FTZ R68, R45, R56.reuse, -R68 ;  /* 0x000000382d447223 */ /* 0x080fe20000010844 */
[----:B------:R-:W-:Y:S01]  /*9130*/  FFMA.FTZ R57, R58, R56, R57 ;  /* 0x000000383a397223 */ /* 0x000fe20000010039 */
[--C-:B------:R-:W-:Y:S01]  /*9140*/  SHF.R.U64 R54, R66, 0x10, R67.reuse ;  /* 0x0000001042367819 */ /* 0x100fe20000001243 */
[----:B------:R-:W-:Y:S01]  /*9150*/  HADD2.F32 R56, -RZ, R47.H0_H0 ;  /* 0x2000002fff387230 */ /* 0x000fe20000004100 */
[----:B------:R-:W-:Y:S01]  /*9160*/  SHF.R.U32.HI R66, RZ, 0x10, R67 ;  /* 0x00000010ff427819 */ /* 0x000fe20000011643 */
[----:B------:R-:W-:Y:S01]  /*9170*/  FFMA.FTZ R80, R59, R64, R80 ;  /* 0x000000403b507223 */ /* 0x000fe20000010050 */
[----:B------:R-:W-:-:S02]  /*9180*/  HADD2.F32 R65, -RZ, R167.H1_H1 ;  /* 0x300000a7ff417230 */ /* 0x000fc40000004100 */
[----:B------:R-:W-:Y:S01]  /*9190*/  FFMA.FTZ R41, R41, R64, -R70 ;  /* 0x0000004029297223 */ /* 0x000fe20000010846 */
[----:B------:R-:W-:Y:S02]  /*91a0*/  HADD2.F32 R47, -RZ, R47.H1_H1 ;  /* 0x3000002fff2f7230 */ /* 0x000fe40000004100 */
[----:B------:R-:W-:Y:S01]  /*91b0*/  HADD2.F32 R82, -RZ, R82.H0_H0 ;  /* 0x20000052ff527230 */ /* 0x000fe20000004100 */
[----:B------:R-:W-:Y:S01]  /*91c0*/  F2FP.F16.F32.PACK_AB R57, R80, R57 ;  /* 0x000000395039723e */ /* 0x000fe200000000ff */
[--C-:B------:R-:W-:Y:S01]  /*91d0*/  HADD2.F32 R58, -RZ, R43.reuse.H0_H0 ;  /* 0x2000002bff3a7230 */ /* 0x100fe20000004100 */
[----:B------:R-:W-:Y:S01]  /*91e0*/  F2FP.F16.F32.PACK_AB R41, R41, R68 ;  /* 0x000000442929723e */ /* 0x000fe200000000ff */
[----:B------:R-:W-:Y:S02]  /*91f0*/  HADD2.F32 R59, -RZ, R43.H1_H1 ;  /* 0x3000002bff3b7230 */ /* 0x000fe40000004100 */
[----:B------:R-:W-:Y:S01]  /*9200*/  FMUL.FTZ R43, R56, R65 ;  /* 0x00000041382b7220 */ /* 0x000fe20000410000 */
[----:B------:R-:W-:-:S02]  /*9210*/  HADD2.F32 R45, -RZ, R169.H1_H1 ;  /* 0x300000a9ff2d7230 */ /* 0x000fc40000004100 */
[-C--:B------:R-:W-:Y:S01]  /*9220*/  FMUL.FTZ R64, R47, R82.reuse ;  /* 0x000000522f407220 */ /* 0x080fe20000410000 */
[----:B------:R-:W-:Y:S02]  /*9230*/  HADD2.F32 R66, -RZ, R66.H0_H0 ;  /* 0x20000042ff427230 */ /* 0x000fe40000004100 */
[C---:B------:R-:W-:Y:S01]  /*9240*/  FMUL.FTZ R65, R58.reuse, R65 ;  /* 0x000000413a417220 */ /* 0x040fe20000410000 */
[----:B------:R-:W-:Y:S01]  /*9250*/  FMUL.FTZ R82, R59, R82 ;  /* 0x000000523b527220 */ /* 0x000fe20000410000 */
[-C--:B------:R-:W-:Y:S01]  /*9260*/  FFMA.FTZ R43, R58, R45.reuse, -R43 ;  /* 0x0000002d3a2b7223 */ /* 0x080fe2000001082b */
[----:B------:R-:W-:Y:S02]  /*9270*/  HADD2.F32 R70, -RZ, R53.H0_H0 ;  /* 0x20000035ff467230 */ /* 0x000fe40000004100 */
[----:B------:R-:W-:Y:S01]  /*9280*/  FFMA.FTZ R45, R56, R45, R65 ;  /* 0x0000002d382d7223 */ /* 0x000fe20000010041 */
[-C--:B------:R-:W-:Y:S01]  /*9290*/  FFMA.FTZ R58, R47, R66.reuse, R82 ;  /* 0x000000422f3a7223 */ /* 0x080fe20000010052 */
[----:B------:R-:W-:Y:S01]  /*92a0*/  FFMA.FTZ R56, R59, R66, -R64 ;  /* 0x000000423b387223 */ /* 0x000fe20000010840 */
[----:B------:R-:W-:-:S02]  /*92b0*/  HADD2.F32 R47, -RZ, R44.H1_H1 ;  /* 0x3000002cff2f7230 */ /* 0x000fc40000004100 */
[----:B------:R-:W-:Y:S01]  /*92c0*/  HADD2.F32 R167, -RZ, R167.H0_H0 ;  /* 0x200000a7ffa77230 */ /* 0x000fe20000004100 */
[----:B------:R-:W-:Y:S01]  /*92d0*/  F2FP.F16.F32.PACK_AB R58, R58, R45 ;  /* 0x0000002d3a3a723e */ /* 0x000fe200000000ff */
[----:B------:R-:W-:Y:S02]  /*92e0*/  HADD2.F32 R64, -RZ, R44.H0_H0 ;  /* 0x2000002cff407230 */ /* 0x000fe40000004100 */
[----:B------:R-:W-:Y:S01]  /*92f0*/  FMUL.FTZ R76, R47, R70 ;  /* 0x000000462f4c7220 */ /* 0x000fe20000410000 */
[--C-:B------:R-:W-:Y:S01]  /*9300*/  HADD2.F32 R53, -RZ, R40.reuse.H1_H1 ;  /* 0x30000028ff357230 */ /* 0x100fe20000004100 */
[----:B------:R-:W-:Y:S01]  /*9310*/  F2FP.F16.F32.PACK_AB R43, R56, R43 ;  /* 0x0000002b382b723e */ /* 0x000fe200000000ff */
[----:B------:R-:W-:Y:S02]  /*9320*/  HADD2.F32 R169, -RZ, R169.H0_H0 ;  /* 0x200000a9ffa97230 */ /* 0x000fe40000004100 */
[----:B------:R-:W-:Y:S01]  /*9330*/  FMUL.FTZ R59, R64, R167 ;  /* 0x000000a7403b7220 */ /* 0x000fe20000410000 */
[----:B------:R-:W-:-:S02]  /*9340*/  HADD2.F32 R66, -RZ, R40.H0_H0 ;  /* 0x20000028ff427230 */ /* 0x000fc40000004100 */
[C---:B------:R-:W-:Y:S01]  /*9350*/  FMUL.FTZ R70, R53.reuse, R70 ;  /* 0x0000004635467220 */ /* 0x040fe20000410000 */
[----:B------:R-:W-:Y:S02]  /*9360*/  HADD2.F32 R48, -RZ, R48.H0_H0 ;  /* 0x20000030ff307230 */ /* 0x000fe40000004100 */
[----:B------:R-:W-:Y:S02]  /*9370*/  HADD2.F32 R168, -RZ, R168.H0_H0 ;  /* 0x200000a8ffa87230 */ /* 0x000fe40000004100 */
[----:B------:R-:W-:Y:S01]  /*9380*/  FFMA.FTZ R40, R66, R169, -R59 ;  /* 0x000000a942287223 */ /* 0x000fe2000001083b */
[----:B------:R-:W-:Y:S02]  /*9390*/  HADD2.F32 R67, -RZ, R55.H0_H0 ;  /* 0x20000037ff437230 */ /* 0x000fe40000004100 */
[-C--:B------:R-:W-:Y:S01]  /*93a0*/  FFMA.FTZ R53, R53, R48.reuse, -R76 ;  /* 0x0000003035357223 */ /* 0x080fe2000001084c */
[----:B------:R-:W-:Y:S01]  /*93b0*/  FFMA.FTZ R47, R47, R48, R70 ;  /* 0x000000302f2f7223 */ /* 0x000fe20000010046 */
[----:B------:R-:W-:-:S02]  /*93c0*/  HADD2.F32 R59, -RZ, R46.H0_H0 ;  /* 0x2000002eff3b7230 */ /* 0x000fc40000004100 */
[----:B------:R-:W-:Y:S01]  /*93d0*/  FMUL.FTZ R167, R66, R167 ;  /* 0x000000a742a77220 */ /* 0x000fe20000410000 */
[----:B------:R-:W-:Y:S01]  /*93e0*/  HADD2.F32 R48, -RZ, R46.H1_H1 ;  /* 0x3000002eff307230 */ /* 0x000fe20000004100 */
[----:B------:R-:W-:Y:S01]  /*93f0*/  F2FP.F16.F32.PACK_AB R40, R53, R40 ;  /* 0x000000283528723e */ /* 0x000fe200000000ff */
[--C-:B------:R-:W-:Y:S02]  /*9400*/  HADD2.F32 R55, -RZ, R42.reuse.H0_H0 ;  /* 0x2000002aff377230 */ /* 0x100fe40000004100 */
[----:B------:R-:W-:Y:S01]  /*9410*/  FFMA.FTZ R44, R64, R169, R167 ;  /* 0x000000a9402c7223 */ /* 0x000fe200000100a7 */
[----:B------:R-:W-:Y:S02]  /*9420*/  HADD2.F32 R46, -RZ, R42.H1_H1 ;  /* 0x3000002aff2e7230 */ /* 0x000fe40000004100 */
[----:B------:R-:W-:Y:S01]  /*9430*/  FMUL.FTZ R42, R59, R168 ;  /* 0x000000a83b2a7220 */ /* 0x000fe20000410000 */
[----:B------:R-:W-:Y:S02]  /*9440*/  HADD2.F32 R170, -RZ, R170.H0_H0 ;  /* 0x200000aaffaa7230 */ /* 0x000fe40000004100 */
[----:B------:R-:W-:Y:S01]  /*9450*/  FMUL.FTZ R69, R48, R67 ;  /* 0x0000004330457220 */ /* 0x000fe20000410000 */
[----:B------:R-:W-:-:S02]  /*9460*/  HADD2.F32 R65, -RZ, R54.H0_H0 ;  /* 0x20000036ff417230 */ /* 0x000fc40000004100 */
[C---:B------:R-:W-:Y:S01]  /*9470*/  FMUL.FTZ R168, R55.reuse, R168 ;  /* 0x000000a837a87220 */ /* 0x040fe20000410000 */
[C---:B------:R-:W-:Y:S01]  /*9480*/  FMUL.FTZ R67, R46.reuse, R67 ;  /* 0x000000432e437220 */ /* 0x040fe20000410000 */
[----:B------:R-:W-:Y:S01]  /*9490*/  FFMA.FTZ R42, R55, R170, -R42 ;  /* 0x000000aa372a7223 */ /* 0x000fe2000001082a */
[----:B------:R-:W-:Y:S01]  /*94a0*/  F2FP.F16.F32.PACK_AB R44, R47, R44 ;  /* 0x0000002c2f2c723e */ /* 0x000fe200000000ff */
[----:B------:R-:W-:Y:S01]  /*94b0*/  FFMA.FTZ R168, R59, R170, R168 ;  /* 0x000000aa3ba87223 */ /* 0x000fe200000100a8 */
[-C--:B------:R-:W-:Y:S01]  /*94c0*/  FFMA.FTZ R69, R46, R65.reuse, -R69 ;  /* 0x000000412e457223 */ /* 0x080fe20000010845 */
[----:B------:R-:W-:Y:S01]  /*94d0*/  FFMA.FTZ R67, R48, R65, R67 ;  /* 0x0000004130437223 */ /* 0x000fe20000010043 */
[----:B------:R-:W-:Y:S02]  /*94e0*/  IMAD.MOV.U32 R45, RZ, RZ, R57 ;  /* 0x000000ffff2d7224 */ /* 0x000fe400078e0039 */
[----:B------:R-:W-:Y:S01]  /*94f0*/  IMAD.MOV.U32 R47, RZ, RZ, R58 ;  /* 0x000000ffff2f7224 */ /* 0x000fe200078e003a */
[----:B------:R-:W-:-:S02]  /*9500*/  F2FP.F16.F32.PACK_AB R42, R69, R42 ;  /* 0x0000002a452a723e */ /* 0x000fc400000000ff */
[----:B------:R-:W-:-:S07]  /*9510*/  F2FP.F16.F32.PACK_AB R46, R67, R168 ;  /* 0x000000a8432e723e */ /* 0x000fce00000000ff */
.L_x_524:
[----:B------:R-:W-:Y:S05]  /*9520*/  BSYNC B2 ;  /* 0x0000000000027941 */ /* 0x000fea0003800000 */
.L_x_523:
        /* <DEDUP_REMOVED lines=10> */
.L_x_522:
[----:B------:R-:W-:Y:S05]  /*95d0*/  BSYNC B1 ;  /* 0x0000000000017941 */ /* 0x000fea0003800000 */
.L_x_521:
[----:B------:R-:W-:-:S13]  /*95e0*/  ISETP.NE.AND P3, PT, R33, RZ, PT ;  /* 0x000000ff2100720c */ /* 0x000fda0003f65270 */
[----:B------:R-:W-:Y:S05]  /*95f0*/  @!P3 BRA `(.L_x_475) ;  /* 0x0000000800ccb947 */ /* 0x000fea0003800000 */
[----:B0---4-:R-:W2:Y:S01]  /*9600*/  LDL R40, [R1+0x10] ;  /* 0x0000100001287983 */ /* 0x011ea20000100800 */
[----:B------:R-:W-:Y:S01]  /*9610*/  SHF.R.U32.HI R43, RZ, 0x3, R208 ;  /* 0x00000003ff2b7819 */ /* 0x000fe200000116d0 */
[----:B------:R-:W-:Y:S01]  /*9620*/  BSSY B1, `(.L_x_525) ;  /* 0x000006e000017945 */ /* 0x000fe20003800000 */
[----:B--2---:R-:W-:Y:S02]  /*9630*/  LOP3.LUT P5, RZ, R40, 0x1, RZ, 0xc0, !PT ;  /* 0x0000000128ff7812 */ /* 0x004fe400078ac0ff */
[----:B------:R-:W-:Y:S02]  /*9640*/  IADD3 R40, P3, P4, R116, R126, R27 ;  /* 0x0000007e74287210 */ /* 0x000fe40007c7e01b */
[----:B------:R-:W-:Y:S02]  /*9650*/  SEL R152, R132, R152, !P5 ;  /* 0x0000009884987207 */ /* 0x000fe40006800000 */
[----:B------:R-:W-:Y:S02]  /*9660*/  IADD3.X R41, R7, R52, R31, P3, P4 ;  /* 0x0000003407297210 */ /* 0x000fe40001fe841f */
[----:B---3--:R-:W-:-:S04]  /*9670*/  LEA R48, P3, R40, R124, 0x1 ;  /* 0x0000007c28307211 */ /* 0x008fc800078608ff */
[----:B------:R-:W-:Y:S02]  /*9680*/  LEA.HI.X R49, R40, R125, R41, 0x1, P3 ;  /* 0x0000007d28317211 */ /* 0x000fe400018f0c29 */
[----:B------:R-:W-:Y:S02]  /*9690*/  SHF.R.S32.HI R41, RZ, 0x1f, R152 ;  /* 0x0000001fff297819 */ /* 0x000fe40000011498 */
[----:B------:R-:W-:Y:S02]  /*96a0*/  ISETP.GE.AND P3, PT, R3, R121, PT ;  /* 0x000000790300720c */ /* 0x000fe40003f66270 */
[----:B------:R-:W-:-:S04]  /*96b0*/  LEA.HI R152, R41, R152, RZ, 0x4 ;  /* 0x0000009829987211 */ /* 0x000fc800078f20ff */
[----:B------:R-:W-:-:S04]  /*96c0*/  LEA.HI.SX32 R152, R152, R99, 0x1c ;  /* 0x0000006398987211 */ /* 0x000fc800078fe2ff */
[----:B------:R-:W-:Y:S01]  /*96d0*/  SHF.R.S32.HI R41, RZ, 0x1f, R152 ;  /* 0x0000001fff297819 */ /* 0x000fe20000011498 */
[----:B------:R-:W-:-:S03]  /*96e0*/  IMAD.SHL.U32 R51, R152, 0x8, RZ ;  /* 0x0000000898337824 */ /* 0x000fc600078e00ff */
[----:B------:R-:W-:Y:S02]  /*96f0*/  LEA.HI R41, R41, R152, RZ, 0x3 ;  /* 0x0000009829297211 */ /* 0x000fe400078f18ff */
[----:B------:R-:W-:Y:S02]  /*9700*/  LOP3.LUT R40, R208, 0x38, R51, 0xf8, !PT ;  /* 0x00000038d0287812 */ /* 0x000fe400078ef833 */
[----:B------:R-:W-:Y:S02]  /*9710*/  SHF.R.S32.HI R42, RZ, 0x3, R41 ;  /* 0x00000003ff2a7819 */ /* 0x000fe40000011429 */
[----:B------:R-:W-:-:S03]  /*9720*/  LOP3.LUT R40, R40, R43, RZ, 0x3c, !PT ;  /* 0x0000002b28287212 */ /* 0x000fc600078e3cff */
[----:B------:R-:W-:-:S05]  /*9730*/  IMAD R41, R42, 0x1c00, R215 ;  /* 0x00001c002a297824 */ /* 0x000fca00078e02d7 */
[----:B------:R-:W-:Y:S01]  /*9740*/  IADD3 R40, R41, R40, RZ ;  /* 0x0000002829287210 */ /* 0x000fe20007ffe0ff */
[----:B------:R-:W-:-:S04]  /*9750*/  IMAD R41, R17, 0x5400, R141 ;  /* 0x0000540011297824 */ /* 0x000fc800078e028d */
[----:B------:R-:W-:Y:S02]  /*9760*/  IMAD R43, R17, 0x5400, R40 ;  /* 0x00005400112b7824 */ /* 0x000fe400078e0228 */
[--C-:B------:R-:W-:Y:S02]  /*9770*/  IMAD R41, R41, 0x2, R16.reuse ;  /* 0x0000000229297824 */ /* 0x100fe400078e0210 */
[----:B------:R-:W-:-:S04]  /*9780*/  IMAD R44, R43, 0x2, R16 ;  /* 0x000000022b2c7824 */ /* 0x000fc800078e0210 */
[----:B------:R-:W0:Y:S04]  /*9790*/  LDS.128 R40, [R41+0x21400] ;  /* 0x0214000029287984 */ /* 0x000e280000000c00 */
[----:B------:R-:W2:Y:S01]  /*97a0*/  LDS.128 R44, [R44+0x21400] ;  /* 0x021400002c2c7984 */ /* 0x000ea20000000c00 */
[----:B------:R-:W-:Y:S05]  /*97b0*/  @P3 BRA `(.L_x_526) ;  /* 0x0000000400503947 */ /* 0x000fea0003800000 */
[----:B------:R-:W-:Y:S01]  /*97c0*/  SHF.R.U64 R50, R60, 0x10, R61 ;  /* 0x000000103c327819 */ /* 0x000fe2000000123d */
[----:B--2---:R-:W-:Y:S01]  /*97d0*/  IMAD.MOV.U32 R56, RZ, RZ, R45 ;  /* 0x000000ffff387224 */ /* 0x004fe200078e002d */
[----:B------:R-:W-:Y:S01]  /*97e0*/  SHF.R.U32.HI R59, RZ, 0x10, R61 ;  /* 0x00000010ff3b7819 */ /* 0x000fe2000001163d */
[----:B0-----:R-:W-:Y:S01]  /*97f0*/  IMAD.MOV.U32 R45, RZ, RZ, R43 ;  /* 0x000000ffff2d7224 */ /* 0x001fe200078e002b */
[----:B------:R-:W-:Y:S01]  /*9800*/  SHF.R.U32.HI R61, RZ, 0x10, R73 ;  /* 0x00000010ff3d7819 */ /* 0x000fe20000011649 */
[----:B------:R-:W-:Y:S01]  /*9810*/  HADD2.F32 R64, -RZ, R160.H1_H1 ;  /* 0x300000a0ff407230 */ /* 0x000fe20000004100 */
[----:B------:R-:W-:Y:S01]  /*9820*/  MOV R57, R47 ;  /* 0x0000002f00397202 */ /* 0x000fe20000000f00 */
[--C-:B------:R-:W-:Y:S01]  /*9830*/  HADD2.F32 R47, -RZ, R56.reuse.H0_H0 ;  /* 0x20000038ff2f7230 */ /* 0x100fe20000004100 */
[--C-:B------:R-:W-:Y:S01]  /*9840*/  SHF.R.U64 R53, R62, 0x10, R63.reuse ;  /* 0x000000103e357819 */ /* 0x100fe2000000123f */
[----:B------:R-:W-:Y:S01]  /*9850*/  HADD2.F32 R58, -RZ, R56.H1_H1 ;  /* 0x30000038ff3a7230 */ /* 0x000fe20000004100 */
[----:B------:R-:W-:Y:S01]  /*9860*/  SHF.R.U32.HI R62, RZ, 0x10, R63 ;  /* 0x00000010ff3e7819 */ /* 0x000fe2000001163f */
[----:B------:R-:W-:Y:S01]  /*9870*/  HADD2.F32 R61, -RZ, R61.H0_H0 ;  /* 0x2000003dff3d7230 */ /* 0x000fe20000004100 */
[--C-:B------:R-:W-:Y:S01]  /*9880*/  SHF.R.U64 R55, R74, 0x10, R75.reuse ;  /* 0x000000104a377819 */ /* 0x100fe2000000124b */
[--C-:B------:R-:W-:Y:S01]  /*9890*/  HADD2.F32 R56, -RZ, R41.reuse.H1_H1 ;  /* 0x30000029ff387230 */ /* 0x100fe20000004100 */
[----:B------:R-:W-:Y:S01]  /*98a0*/  SHF.R.U32.HI R74, RZ, 0x10, R75 ;  /* 0x00000010ff4a7819 */ /* 0x000fe2000001164b */
[----:B------:R-:W-:-:S02]  /*98b0*/  HADD2.F32 R43, -RZ, R41.H0_H0 ;  /* 0x20000029ff2b7230 */ /* 0x000fc40000004100 */
[-C--:B------:R-:W-:Y:S01]  /*98c0*/  FMUL.FTZ R63, R58, R61.reuse ;  /* 0x0000003d3a3f7220 */ /* 0x080fe20000410000 */
[----:B------:R-:W-:Y:S02]  /*98d0*/  HADD2.F32 R59, -RZ, R59.H0_H0 ;  /* 0x2000003bff3b7230 */ /* 0x000fe40000004100 */
[C---:B------:R-:W-:Y:S01]  /*98e0*/  FMUL.FTZ R61, R56.reuse, R61 ;  /* 0x0000003d383d7220 */ /* 0x040fe20000410000 */
[----:B------:R-:W-:Y:S02]  /*98f0*/  HADD2.F32 R60, -RZ, R158.H1_H1 ;  /* 0x3000009eff3c7230 */ /* 0x000fe40000004100 */
[-C--:B------:R-:W-:Y:S01]  /*9900*/  FMUL.FTZ R66, R47, R64.reuse ;  /* 0x000000402f427220 */ /* 0x080fe20000410000 */
[C---:B------:R-:W-:Y:S01]  /*9910*/  FMUL.FTZ R64, R43.reuse, R64 ;  /* 0x000000402b407220 */ /* 0x040fe20000410000 */
[-C--:B------:R-:W-:Y:S01]  /*9920*/  FFMA.FTZ R56, R56, R59.reuse, -R63 ;  /* 0x0000003b38387223 */ /* 0x080fe2000001083f */
[----:B------:R-:W-:Y:S01]  /*9930*/  FFMA.FTZ R58, R58, R59, R61 ;  /* 0x0000003b3a3a7223 */ /* 0x000fe2000001003d */
[----:B------:R-:W-:Y:S01]  /*9940*/  FFMA.FTZ R41, R43, R60, -R66 ;  /* 0x0000003c2b297223 */ /* 0x000fe20000010842 */
[----:B------:R-:W-:-:S02]  /*9950*/  HADD2.F32 R59, -RZ, R57.H0_H0 ;  /* 0x20000039ff3b7230 */ /* 0x000fc40000004100 */
[----:B------:R-:W-:Y:S01]  /*9960*/  FFMA.FTZ R43, R47, R60, R64 ;  /* 0x0000003c2f2b7223 */ /* 0x000fe20000010040 */
[----:B------:R-:W-:Y:S01]  /*9970*/  HADD2.F32 R57, -RZ, R57.H1_H1 ;  /* 0x30000039ff397230 */ /* 0x000fe20000004100 */
[----:B------:R-:W-:Y:S01]  /*9980*/  SHF.R.U64 R54, R72, 0x10, R73 ;  /* 0x0000001048367819 */ /* 0x000fe20000001249 */
[----:B------:R-:W-:Y:S01]  /*9990*/  HADD2.F32 R74, -RZ, R74.H0_H0 ;  /* 0x2000004aff4a7230 */ /* 0x000fe20000004100 */
[----:B------:R-:W-:Y:S01]  /*99a0*/  F2FP.F16.F32.PACK_AB R41, R56, R41 ;  /* 0x000000293829723e */ /* 0x000fe200000000ff */
[----:B------:R-:W-:Y:S02]  /*99b0*/  HADD2.F32 R60, -RZ, R45.H1_H1 ;  /* 0x3000002dff3c7230 */ /* 0x000fe40000004100 */
[----:B------:R-:W-:Y:S02]  /*99c0*/  HADD2.F32 R62, -RZ, R62.H0_H0 ;  /* 0x2000003eff3e7230 */ /* 0x000fe40000004100 */
[----:B------:R-:W-:Y:S01]  /*99d0*/  FMUL.FTZ R61, R57, R74 ;  /* 0x0000004a393d7220 */ /* 0x000fe20000410000 */
[----:B------:R-:W-:-:S02]  /*99e0*/  HADD2.F32 R66, -RZ, R159.H1_H1 ;  /* 0x3000009fff427230 */ /* 0x000fc40000004100 */
[C---:B------:R-:W-:Y:S01]  /*99f0*/  FMUL.FTZ R74, R60.reuse, R74 ;  /* 0x0000004a3c4a7220 */ /* 0x040fe20000410000 */
[----:B------:R-:W-:Y:S02]  /*9a00*/  HADD2.F32 R47, -RZ, R45.H0_H0 ;  /* 0x2000002dff2f7230 */ /* 0x000fe40000004100 */
[-C--:B------:R-:W-:Y:S01]  /*9a10*/  FFMA.FTZ R60, R60, R62.reuse, -R61 ;  /* 0x0000003e3c3c7223 */ /* 0x080fe2000001083d */
[----:B------:R-:W-:Y:S02]  /*9a20*/  HADD2.F32 R64, -RZ, R157.H1_H1 ;  /* 0x3000009dff407230 */ /* 0x000fe40000004100 */
[----:B------:R-:W-:Y:S01]  /*9a30*/  FFMA.FTZ R62, R57, R62, R74 ;  /* 0x0000003e393e7223 */ /* 0x000fe2000001004a */
[-C--:B------:R-:W-:Y:S01]  /*9a40*/  FMUL.FTZ R68, R59, R66.reuse ;  /* 0x000000423b447220 */ /* 0x080fe20000410000 */
[----:B------:R-:W-:Y:S02]  /*9a50*/  HADD2.F32 R61, -RZ, R54.H0_H0 ;  /* 0x20000036ff3d7230 */ /* 0x000fe40000004100 */
[----:B------:R-:W-:Y:S01]  /*9a60*/  FMUL.FTZ R66, R47, R66 ;  /* 0x000000422f427220 */ /* 0x000fe20000410000 */
[----:B------:R-:W-:-:S02]  /*9a70*/  HADD2.F32 R57, -RZ, R44.H0_H0 ;  /* 0x2000002cff397230 */ /* 0x000fc40000004100 */
[-C--:B------:R-:W-:Y:S01]  /*9a80*/  FFMA.FTZ R45, R47, R64.reuse, -R68 ;  /* 0x000000402f2d7223 */ /* 0x080fe20000010844 */
[----:B------:R-:W-:Y:S02]  /*9a90*/  HADD2.F32 R54, -RZ, R40.H0_H0 ;  /* 0x20000028ff367230 */ /* 0x000fe40000004100 */
[----:B------:R-:W-:Y:S01]  /*9aa0*/  FFMA.FTZ R47, R59, R64, R66 ;  /* 0x000000403b2f7223 */ /* 0x000fe20000010042 */
[----:B------:R-:W-:Y:S02]  /*9ab0*/  HADD2.F32 R44, -RZ, R44.H1_H1 ;  /* 0x3000002cff2c7230 */ /* 0x000fe40000004100 */
[----:B------:R-:W-:Y:S01]  /*9ac0*/  HADD2.F32 R40, -RZ, R40.H1_H1 ;  /* 0x30000028ff287230 */ /* 0x000fe20000004100 */
[----:B------:R-:W-:Y:S01]  /*9ad0*/  F2FP.F16.F32.PACK_AB R60, R60, R45 ;  /* 0x0000002d3c3c723e */ /* 0x000fe200000000ff */
[----:B------:R-:W-:Y:S02]  /*9ae0*/  HADD2.F32 R59, -RZ, R50.H0_H0 ;  /* 0x20000032ff3b7230 */ /* 0x000fe40000004100 */
[----:B------:R-:W-:Y:S01]  /*9af0*/  FMUL.FTZ R65, R44, R61 ;  /* 0x0000003d2c417220 */ /* 0x000fe20000410000 */
[----:B------:R-:W-:-:S02]  /*9b00*/  HADD2.F32 R160, -RZ, R160.H0_H0 ;  /* 0x200000a0ffa07230 */ /* 0x000fc40000004100 */
[C---:B------:R-:W-:Y:S01]  /*9b10*/  FMUL.FTZ R61, R40.reuse, R61 ;  /* 0x0000003d283d7220 */ /* 0x040fe20000410000 */
[----:B------:R-:W-:Y:S02]  /*9b20*/  HADD2.F32 R158, -RZ, R158.H0_H0 ;  /* 0x2000009eff9e7230 */ /* 0x000fe40000004100 */
[-C--:B------:R-:W-:Y:S01]  /*9b30*/  FFMA.FTZ R50, R40, R59.reuse, -R65 ;  /* 0x0000003b28327223 */ /* 0x080fe20000010841 */
[----:B------:R-:W-:Y:S02]  /*9b40*/  HADD2.F32 R159, -RZ, R159.H0_H0 ;  /* 0x2000009fff9f7230 */ /* 0x000fe40000004100 */
        /* <DEDUP_REMOVED lines=9> */
[-C--:B------:R-:W-:Y:S01]  /*9be0*/  FMUL.FTZ R57, R44, R159.reuse ;  /* 0x0000009f2c397220 */ /* 0x080fe20000410000 */
        /* <DEDUP_REMOVED lines=15> */
[----:B------:R-:W-:Y:S02]  /*9ce0*/  F2FP.F16.F32.PACK_AB R42, R42, R57 ;  /* 0x000000392a2a723e */ /* 0x000fe400000000ff */
[----:B------:R-:W-:-:S07]  /*9cf0*/  F2FP.F16.F32.PACK_AB R46, R46, R159 ;  /* 0x0000009f2e2e723e */ /* 0x000fce00000000ff */
.L_x_526:
[----:B------:R-:W-:Y:S05]  /*9d00*/  BSYNC B1 ;  /* 0x0000000000017941 */ /* 0x000fea0003800000 */
.L_x_525:
[----:B0-----:R0:W-:Y:S01]  /*9d10*/  STG.E.128 desc[UR60][R48.64], R40 ;  /* 0x0000002830007986 */ /* 0x0011e2000c101d3c */
[----:B------:R-:W-:-:S13]  /*9d20*/  ISETP.GE.AND P3, PT, R51, R148, PT ;  /* 0x000000943300720c */ /* 0x000fda0003f66270 */
[----:B------:R-:W-:Y:S05]  /*9d30*/  @P3 BRA `(.L_x_475) ;  /* 0x0000000000fc3947 */ /* 0x000fea0003800000 */
[--C-:B0-----:R-:W-:Y:S02]  /*9d40*/  SHF.R.S32.HI R40, RZ, 0x1f, R51.reuse ;  /* 0x0000001fff287819 */ /* 0x101fe40000011433 */
[----:B------:R-:W-:-:S04]  /*9d50*/  IADD3 R51, P3, P4, R116, R126, R51 ;  /* 0x0000007e74337210 */ /* 0x000fc80007c7e033 */
[----:B------:R-:W-:Y:S02]  /*9d60*/  IADD3.X R52, R7, R52, R40, P3, P4 ;  /* 0x0000003407347210 */ /* 0x000fe40001fe8428 */
[----:B------:R-:W-:-:S04]  /*9d70*/  LEA R124, P3, R51, R124, 0x1 ;  /* 0x0000007c337c7211 */ /* 0x000fc800078608ff */
[----:B------:R-:W-:-:S05]  /*9d80*/  LEA.HI.X R125, R51, R125, R52, 0x1, P3 ;  /* 0x0000007d337d7211 */ /* 0x000fca00018f0c34 */
[----:B--2---:R0:W-:Y:S01]  /*9d90*/  STG.E.128 desc[UR60][R124.64], R44 ;  /* 0x0000002c7c007986 */ /* 0x0041e2000c101d3c */
[----:B------:R-:W-:Y:S05]  /*9da0*/  BRA `(.L_x_475) ;  /* 0x0000000000e07947 */ /* 0x000fea0003800000 */
.L_x_442:
[----:B------:R-:W2:Y:S02]  /*9db0*/  LDL R40, [R1+0x1c] ;  /* 0x00001c0001287983 */ /* 0x000ea40000100800 */
[----:B--2---:R-:W-:-:S13]  /*9dc0*/  R2UR UR4, R40 ;  /* 0x00000000280472ca */ /* 0x004fda00000e0000 */
[----:B------:R-:W-:-:S06]  /*9dd0*/  UISETP.NE.AND UP0, UPT, UR4, 0x3, UPT ;  /* 0x000000030400788c */ /* 0x000fcc000bf05270 */
[----:B------:R-:W-:-:S13]  /*9de0*/  PLOP3.LUT P2, PT, PT, PT, UP0, 0x80, 0x0 ;  /* 0x000000000000781c */ /* 0x000fda0003f4f008 */
[----:B------:R-:W-:Y:S05]  /*9df0*/  @!P2 BRA `(.L_x_527) ;  /* 0x000000000004a947 */ /* 0x000fea0003800000 */
[----:B------:R-:W-:Y:S01]  /*9e00*/  BPT.TRAP 0x1 ;  /* 0x000000040000795c */ /* 0x000fe20000300000 */
.L_x_527:
[----:B------:R-:W-:Y:S01]  /*9e10*/  IMAD R97, R17, 0x8, R16 ;  /* 0x0000000811617824 */ /* 0x000fe200078e0210 */
[----:B------:R-:W-:Y:S01]  /*9e20*/  SHF.L.U32 R98, R205, 0x1f, RZ ;  /* 0x0000001fcd627819 */ /* 0x000fe200000006ff */
[----:B------:R-:W-:Y:S01]  /*9e30*/  IMAD R96, R24, -0x70, R2 ;  /* 0xffffff9018607824 */ /* 0x000fe200078e0202 */
[----:B------:R-:W-:Y:S02]  /*9e40*/  BSSY B1, `(.L_x_528) ;  /* 0x0000004000017945 */ /* 0x000fe40003800000 */
[----:B------:R-:W1:Y:S02]  /*9e50*/  SYNCS.PHASECHK.TRANS64.TRYWAIT P3, [R97+URZ+0x36890], R98 ;  /* 0x03689062610075a7 */ /* 0x000e64000806017f */
[----:B------:R-:W-:Y:S01]  /*9e60*/  VIMNMX R96, R96, 0x70, PT ;  /* 0x0000007060607848 */ /* 0x000fe20003fe0100 */
[----:B-1----:R-:W-:Y:S06]  /*9e70*/  @!P3 BRA `(.L_x_529) ;  /* 0x000001e80010b947 */ /* 0x002fec0003800000 */
.L_x_811:
[----:B------:R-:W-:Y:S05]  /*9e80*/  BSYNC B1 ;  /* 0x0000000000017941 */ /* 0x000fea0003800000 */
.L_x_528:
[----:B------:R-:W-:Y:S01]  /*9e90*/  ISETP.GE.AND P3, PT, R204, R96, PT ;  /* 0x00000060cc00720c */ /* 0x000fe20003f66270 */
[----:B------:R-:W-:-:S12]  /*9ea0*/  BSSY B1, `(.L_x_530) ;  /* 0x0000014000017945 */ /* 0x000fd80003800000 */
[----:B------:R-:W-:Y:S05]  /*9eb0*/  @P3 BRA `(.L_x_531) ;  /* 0x0000000000483947 */ /* 0x000fea0003800000 */
[----:B------:R-:W-:-:S13]  /*9ec0*/  ISETP.NE.AND P3, PT, R28, RZ, PT ;  /* 0x000000ff1c00720c */ /* 0x000fda0003f65270 */
[----:B0-----:R-:W0:Y:S04]  /*9ed0*/  @P3 LDS.128 R40, [R38+0x21000] ;  /* 0x0210000026283984 */ /* 0x001e280000000c00 */
[----:B0-----:R-:W-:Y:S01]  /*9ee0*/  @P3 STG.E.128 desc[UR60][R46.64], R40 ;  /* 0x000000282e003986 */ /* 0x001fe2000c101d3c */
[----:B------:R-:W-:-:S13]  /*9ef0*/  ISETP.NE.AND P3, PT, R32, RZ, PT ;  /* 0x000000ff2000720c */ /* 0x000fda0003f65270 */
[----:B------:R-:W0:Y:S04]  /*9f00*/  @P3 LDS.128 R40, [R39+0x21000] ;  /* 0x0210000027283984 */ /* 0x000e280000000c00 */
        /* <DEDUP_REMOVED lines=12> */
[----:B0-----:R2:W-:Y:S02]  /*9fd0*/  @P3 STG.E.128 desc[UR60][R46.64+0x140], R40 ;  /* 0x000140282e003986 */ /* 0x0015e4000c101d3c */
.L_x_531:
[----:B------:R-:W-:Y:S05]  /*9fe0*/  BSYNC B1 ;  /* 0x0000000000017941 */ /* 0x000fea0003800000 */
.L_x_530:
[----:B------:R-:W-:-:S13]  /*9ff0*/  ISETP.GE.AND P3, PT, R227, R96, PT ;  /* 0x00000060e300720c */ /* 0x000fda0003f66270 */
[----:B------:R-:W-:Y:S05]  /*a000*/  @P3 BRA `(.L_x_475) ;  /* 0x0000000000483947 */ /* 0x000fea0003800000 */
[----:B------:R-:W-:-:S13]  /*a010*/  ISETP.NE.AND P3, PT, R28, RZ, PT ;  /* 0x000000ff1c00720c */ /* 0x000fda0003f65270 */
[----:B0-2---:R-:W0:Y:S04]  /*a020*/  @P3 LDS.128 R40, [R38+0x23000] ;  /* 0x0230000026283984 */ /* 0x005e280000000c00 */
        /* <DEDUP_REMOVED lines=16> */
.L_x_475:
[----:B------:R-:W-:Y:S05]  /*a130*/  BSYNC B0 ;  /* 0x0000000000007941 */ /* 0x000fea0003800000 */
.L_x_441:
[----:B01234-:R-:W0:Y:S01]  /*a140*/  S2R R40, SR_TID.X ;  /* 0x0000000000287919 */ /* 0x01fe220000002100 */
[----:B------:R-:W-:Y:S01]  /*a150*/  @!PT LDS RZ, [RZ] ;  /* 0x00000000fffff984 */ /* 0x000fe20000000800 */
[----:B------:R-:W-:Y:S01]  /*a160*/  @!PT LDS RZ, [RZ] ;  /* 0x00000000fffff984 */ /* 0x000fe20000000800 */
[----:B------:R-:W-:Y:S01]  /*a170*/  @!PT LDS RZ, [RZ] ;  /* 0x00000000fffff984 */ /* 0x000fe20000000800 */
[----:B------:R-:W-:Y:S01]  /*a180*/  @!PT LDS RZ, [RZ] ;  /* 0x00000000fffff984 */ /* 0x000fe20000000800 */
[----:B------:R1:W-:Y:S06]  /*a190*/  MEMBAR.ALL.CTA ;  /* 0x0000000000007992 */ /* 0x0003ec0000008000 */
[----:B-1----:R-:W1:Y:S01]  /*a1a0*/  FENCE.VIEW.ASYNC.S ;  /* 0x00000000000073c6 */ /* 0x002e620000000000 */
[----:B------:R-:W-:Y:S05]  /*a1b0*/  WARPSYNC.ALL ;  /* 0x0000000000007948 */ /* 0x000fea0003800000 */
[----:B------:R-:W-:Y:S01]  /*a1c0*/  BSSY B0, `(.L_x_532) ;  /* 0x0000009000007945 */ /* 0x000fe20003800000 */
[----:B0-----:R-:W-:Y:S01]  /*a1d0*/  LOP3.LUT R40, R40, 0x7f, RZ, 0xc0, !PT ;  /* 0x0000007f28287812 */ /* 0x001fe200078ec0ff */
[----:B-1----:R0:W-:Y:S03]  /*a1e0*/  BAR.SYNC.DEFER_BLOCKING R179, 0x80 ;  /* 0x000200b30000751d */ /* 0x0021e60000010000 */
[----:B------:R-:W-:-:S13]  /*a1f0*/  ISETP.NE.AND P3, PT, R40, RZ, PT ;  /* 0x000000ff2800720c */ /* 0x000fda0003f65270 */
[----:B------:R-:W-:-:S05]  /*a200*/  @!P3 VIADD R40, R97, 0x368a0 ;  /* 0x000368a06128b836 */ /* 0x000fca0000000000 */
[----:B------:R-:W-:-:S04]  /*a210*/  @!P3 PRMT R40, RZ, 0x654, R40 ;  /* 0x00000654ff28b816 */ /* 0x000fc80000000028 */
[----:B------:R0:W-:Y:S01]  /*a220*/  @!P3 SYNCS.ARRIVE.TRANS64.RED.A1T0 RZ, [R40+URZ], RZ ;  /* 0x000000ff28ffb9a7 */ /* 0x0001e2000810043f */
[----:B------:R-:W-:Y:S05]  /*a230*/  @!P2 BRA `(.L_x_533) ;  /* 0x000000000004a947 */ /* 0x000fea0003800000 */
[----:B------:R-:W-:Y:S01]  /*a240*/  BPT.TRAP 0x1 ;  /* 0x000000040000795c */ /* 0x000fe20000300000 */
.L_x_533:
[----:B------:R-:W-:Y:S05]  /*a250*/  BSYNC B0 ;  /* 0x0000000000007941 */ /* 0x000fea0003800000 */
.L_x_532:
[----:B------:R-:W1:Y:S01]  /*a260*/  SYNCS.PHASECHK.TRANS64.TRYWAIT P2, [R97+URZ+0x368b0], R98 ;  /* 0x0368b062610075a7 */ /* 0x000e62000804017f */
[----:B------:R-:W-:Y:S01]  /*a270*/  ULDC.64 UR6, c[0x0][0x328] ;  /* 0x0000ca0000067ab9 */ /* 0x000fe20000000a00 */
[----:B------:R-:W-:Y:S01]  /*a280*/  ULDC.64 UR4, c[0x0][0x318] ;  /* 0x0000c60000047ab9 */ /* 0x000fe20000000a00 */
[----:B------:R-:W-:Y:S01]  /*a290*/  IMAD.U32 R41, RZ, RZ, UR6 ;  /* 0x00000006ff297e24 */ /* 0x000fe2000f8e00ff */
[----:B0-----:R-:W-:Y:S01]  /*a2a0*/  MOV R40, UR7 ;  /* 0x0000000700287c02 */ /* 0x001fe20008000f00 */
[----:B------:R-:W-:Y:S01]  /*a2b0*/  BSSY B0, `(.L_x_534) ;  /* 0x0000009000007945 */ /* 0x000fe20003800000 */
[----:B------:R-:W-:Y:S02]  /*a2c0*/  IMAD.WIDE R44, R24, 0x70, R122 ;  /* 0x00000070182c7825 */ /* 0x000fe400078e027a */
[----:B------:R0:W-:Y:S04]  /*a2d0*/  STL [R1+0x18], R41 ;  /* 0x0000182901007387 */ /* 0x0001e80000100800 */
[----:B------:R2:W-:Y:S01]  /*a2e0*/  STL [R1+0x14], R40 ;  /* 0x0000142801007387 */ /* 0x0005e20000100800 */
[----:B0-----:R-:W-:-:S02]  /*a2f0*/  IMAD.U32 R41, RZ, RZ, UR4 ;  /* 0x00000004ff297e24 */ /* 0x001fc4000f8e00ff */
[----:B--2---:R-:W-:-:S05]  /*a300*/  IMAD.U32 R40, RZ, RZ, UR5 ;  /* 0x00000005ff287e24 */ /* 0x004fca000f8e00ff */
[----:B------:R0:W-:Y:S04]  /*a310*/  STL [R1+0x8], R40 ;  /* 0x0000082801007387 */ /* 0x0001e80000100800 */
[----:B------:R0:W-:Y:S01]  /*a320*/  STL [R1+0xc], R41 ;  /* 0x00000c2901007387 */ /* 0x0001e20000100800 */
[----:B-1----:R-:W-:Y:S05]  /*a330*/  @!P2 BRA `(.L_x_535) ;  /* 0x000001e000f4a947 */ /* 0x002fea0003800000 */
.L_x_812:
[----:B------:R-:W-:Y:S05]  /*a340*/  BSYNC B0 ;  /* 0x0000000000007941 */ /* 0x000fea0003800000 */
.L_x_534:
[----:B------:R2:W5:Y:S04]  /*a350*/  LDL R51, [R1+0x18] ;  /* 0x0000180001337983 */ /* 0x0005680000100800 */
[----:B------:R2:W5:Y:S04]  /*a360*/  LDL R50, [R1+0x14] ;  /* 0x0000140001327983 */ /* 0x0005680000100800 */
[----:B------:R2:W5:Y:S04]  /*a370*/  LDL R49, [R1+0xc] ;  /* 0x00000c0001317983 */ /* 0x0005680000100800 */
[----:B------:R2:W5:Y:S01]  /*a380*/  LDL R48, [R1+0x8] ;  /* 0x0000080001307983 */ /* 0x0005620000100800 */
[----:B------:R-:W-:Y:S01]  /*a390*/  ISETP.GE.AND P2, PT, R204, R96, PT ;  /* 0x00000060cc00720c */ /* 0x000fe20003f46270 */
[----:B------:R-:W-:-:S12]  /*a3a0*/  BSSY B0, `(.L_x_536) ;  /* 0x0000021000007945 */ /* 0x000fd80003800000 */
[----:B--2---:R-:W-:Y:S05]  /*a3b0*/  @P2 BRA `(.L_x_537) ;  /* 0x00000000007c2947 */ /* 0x004fea0003800000 */
[----:B-----5:R-:W-:Y:S01]  /*a3c0*/  R2UR UR7, R51 ;  /* 0x00000000330772ca */ /* 0x020fe200000e0000 */
[----:B0-----:R-:W-:Y:S01]  /*a3d0*/  IMAD.MOV.U32 R40, RZ, RZ, R114 ;  /* 0x000000ffff287224 */ /* 0x001fe200078e0072 */
[----:B------:R-:W-:Y:S01]  /*a3e0*/  R2UR UR4, R50 ;  /* 0x00000000320472ca */ /* 0x000fe200000e0000 */
[----:B------:R-:W-:Y:S01]  /*a3f0*/  IMAD.MOV.U32 R41, RZ, RZ, R37 ;  /* 0x000000ffff297224 */ /* 0x000fe200078e0025 */
[----:B------:R-:W-:Y:S02]  /*a400*/  R2UR UR6, R49 ;  /* 0x00000000310672ca */ /* 0x000fe400000e0000 */
[----:B------:R-:W-:-:S07]  /*a410*/  R2UR UR5, R48 ;  /* 0x00000000300572ca */ /* 0x000fce00000e0000 */
[----:B------:R-:W-:Y:S02]  /*a420*/  IMAD R43, R45, UR7, RZ ;  /* 0x000000072d2b7c24 */ /* 0x000fe4000f8e02ff */
[----:B------:R-:W-:-:S04]  /*a430*/  IMAD.WIDE.U32 R40, R44, UR7, R40 ;  /* 0x000000072c287c25 */ /* 0x000fc8000f8e0028 */
[----:B------:R-:W-:Y:S01]  /*a440*/  IMAD R43, R44, UR4, R43 ;  /* 0x000000042c2b7c24 */ /* 0x000fe2000f8e022b */
[----:B------:R-:W-:Y:S01]  /*a450*/  LEA R46, P2, R40, UR6, 0x1 ;  /* 0x00000006282e7c11 */ /* 0x000fe2000f8408ff */
[----:B------:R-:W-:-:S03]  /*a460*/  ULDC UR4, c[0x0][0x2f4] ;  /* 0x0000bd0000047ab9 */ /* 0x000fc60000000800 */
[----:B------:R-:W-:-:S04]  /*a470*/  IADD3 R41, R41, R43, RZ ;  /* 0x0000002b29297210 */ /* 0x000fc80007ffe0ff */
[----:B------:R-:W-:Y:S02]  /*a480*/  LEA.HI.X R47, R40, UR5, R41, 0x1, P2 ;  /* 0x00000005282f7c11 */ /* 0x000fe400090f0c29 */
[----:B------:R-:W-:-:S13]  /*a490*/  ISETP.GE.AND P2, PT, R18, UR4, PT ;  /* 0x0000000412007c0c */ /* 0x000fda000bf46270 */
[----:B------:R-:W0:Y:S04]  /*a4a0*/  @!P2 LDS.128 R40, [R38] ;  /* 0x000000002628a984 */ /* 0x000e280000000c00 */
[----:B0-----:R-:W-:Y:S01]  /*a4b0*/  @!P2 STG.E.128 desc[UR60][R46.64], R40 ;  /* 0x000000282e00a986 */ /* 0x001fe2000c101d3c */
[----:B------:R-:W-:-:S13]  /*a4c0*/  ISETP.GE.AND P2, PT, R0, UR4, PT ;  /* 0x0000000400007c0c */ /* 0x000fda000bf46270 */
[----:B------:R-:W0:Y:S04]  /*a4d0*/  @!P2 LDS.128 R40, [R39] ;  /* 0x000000002728a984 */ /* 0x000e280000000c00 */
[----:B0-----:R-:W-:Y:S01]  /*a4e0*/  @!P2 STG.E.128 desc[UR60][R46.64+0x40], R40 ;  /* 0x000040282e00a986 */ /* 0x001fe2000c101d3c */
[----:B------:R-:W-:-:S13]  /*a4f0*/  ISETP.GE.AND P2, PT, R3, UR4, PT ;  /* 0x0000000403007c0c */ /* 0x000fda000bf46270 */
[----:B------:R-:W0:Y:S04]  /*a500*/  @!P2 LDS.128 R40, [R38+0x3800] ;  /* 0x003800002628a984 */ /* 0x000e280000000c00 */
        /* <DEDUP_REMOVED lines=9> */
[----:B0-----:R2:W-:Y:S02]  /*a5a0*/  @!P2 STG.E.128 desc[UR60][R46.64+0x140], R40 ;  /* 0x000140282e00a986 */ /* 0x0015e4000c101d3c */
.L_x_537:
[----:B------:R-:W-:Y:S05]  /*a5b0*/  BSYNC B0 ;  /* 0x0000000000007941 */ /* 0x000fea0003800000 */
.L_x_536:
[----:B------:R-:W-:Y:S01]  /*a5c0*/  ISETP.GE.AND P2, PT, R227, R96, PT ;  /* 0x00000060e300720c */ /* 0x000fe20003f46270 */
[----:B------:R-:W-:-:S12]  /*a5d0*/  BSSY B0, `(.L_x_538) ;  /* 0x0000023000007945 */ /* 0x000fd80003800000 */
[----:B------:R-:W-:Y:S05]  /*a5e0*/  @P2 BRA `(.L_x_539) ;  /* 0x0000000000842947 */ /* 0x000fea0003800000 */
[----:B-----5:R-:W-:Y:S01]  /*a5f0*/  R2UR UR7, R51 ;  /* 0x00000000330772ca */ /* 0x020fe200000e0000 */
[----:B0-2---:R-:W-:Y:S01]  /*a600*/  IMAD.MOV.U32 R40, RZ, RZ, R114 ;  /* 0x000000ffff287224 */ /* 0x005fe200078e0072 */
[----:B------:R-:W-:Y:S01]  /*a610*/  R2UR UR4, R50 ;  /* 0x00000000320472ca */ /* 0x000fe200000e0000 */
[----:B------:R-:W-:Y:S01]  /*a620*/  IMAD.MOV.U32 R41, RZ, RZ, R37 ;  /* 0x000000ffff297224 */ /* 0x000fe200078e0025 */
[----:B------:R-:W-:Y:S02]  /*a630*/  IADD3 R43, P2, R44, 0x40, RZ ;  /* 0x000000402c2b7810 */ /* 0x000fe40007f5e0ff */
[----:B------:R-:W-:Y:S02]  /*a640*/  R2UR UR6, R49 ;  /* 0x00000000310672ca */ /* 0x000fe400000e0000 */
[----:B------:R-:W-:Y:S01]  /*a650*/  R2UR UR5, R48 ;  /* 0x00000000300572ca */ /* 0x000fe200000e0000 */
[----:B------:R-:W-:-:S04]  /*a660*/  IMAD.X R44, RZ, RZ, R45, P2 ;  /* 0x000000ffff2c7224 */ /* 0x000fc800010e062d */
[----:B------:R-:W-:Y:S02]  /*a670*/  IMAD R44, R44, UR7, RZ ;  /* 0x000000072c2c7c24 */ /* 0x000fe4000f8e02ff */
[----:B------:R-:W-:-:S04]  /*a680*/  IMAD.WIDE.U32 R40, R43, UR7, R40 ;  /* 0x000000072b287c25 */ /* 0x000fc8000f8e0028 */
[----:B------:R-:W-:Y:S01]  /*a690*/  IMAD R43, R43, UR4, R44 ;  /* 0x000000042b2b7c24 */ /* 0x000fe2000f8e022c */
[----:B------:R-:W-:Y:S01]  /*a6a0*/  LEA R44, P2, R40, UR6, 0x1 ;  /* 0x00000006282c7c11 */ /* 0x000fe2000f8408ff */
[----:B------:R-:W-:Y:S02]  /*a6b0*/  ULDC UR4, c[0x0][0x2f4] ;  /* 0x0000bd0000047ab9 */ /* 0x000fe40000000800 */
[----:B------:R-:W-:-:S05]  /*a6c0*/  IMAD.IADD R41, R41, 0x1, R43 ;  /* 0x0000000129297824 */ /* 0x000fca00078e022b */
[----:B------:R-:W-:Y:S02]  /*a6d0*/  LEA.HI.X R45, R40, UR5, R41, 0x1, P2 ;  /* 0x00000005282d7c11 */ /* 0x000fe400090f0c29 */
        /* <DEDUP_REMOVED lines=18> */
.L_x_539:
[----:B------:R-:W-:Y:S05]  /*a800*/  BSYNC B0 ;  /* 0x0000000000007941 */ /* 0x000fea0003800000 */
.L_x_538:
[----:B------:R-:W4:Y:S01]  /*a810*/  LDL R38, [R1+0x10] ;  /* 0x0000100001267983 */ /* 0x000f220000100800 */
[----:B------:R-:W-:Y:S01]  /*a820*/  VIADD R17, R17, 0x1 ;  /* 0x0000000111117836 */ /* 0x000fe20000000000 */
[----:B-1----:R-:W-:Y:S01]  /*a830*/  @!P3 IADD3 R97, R97, 0x368c0, RZ ;  /* 0x000368c06161b810 */ /* 0x002fe20007ffe0ff */
[----:B------:R-:W-:Y:S01]  /*a840*/  @!PT LDS RZ, [RZ] ;  /* 0x00000000fffff984 */ /* 0x000fe20000000800 */
[----:B------:R-:W-:Y:S01]  /*a850*/  @!PT LDS RZ, [RZ] ;  /* 0x00000000fffff984 */ /* 0x000fe20000000800 */
[----:B------:R-:W-:Y:S01]  /*a860*/  @!PT LDS RZ, [RZ] ;  /* 0x00000000fffff984 */ /* 0x000fe20000000800 */
[----:B------:R-:W-:Y:S01]  /*a870*/  @!PT LDS RZ, [RZ] ;  /* 0x00000000fffff984 */ /* 0x000fe20000000800 */
[----:B------:R1:W-:Y:S06]  /*a880*/  MEMBAR.ALL.CTA ;  /* 0x0000000000007992 */ /* 0x0003ec0000008000 */
[----:B-1----:R-:W1:Y:S02]  /*a890*/  FENCE.VIEW.ASYNC.S ;  /* 0x00000000000073c6 */ /* 0x002e640000000000 */
[----:B-1----:R1:W-:Y:S01]  /*a8a0*/  BAR.SYNC.DEFER_BLOCKING R179, 0x80 ;  /* 0x000200b30000751d */ /* 0x0023e20000010000 */
[----:B------:R-:W-:-:S02]  /*a8b0*/  ISETP.NE.AND P2, PT, R17, 0x2, PT ;  /* 0x000000021100780c */ /* 0x000fc40003f45270 */
[----:B------:R-:W-:Y:S02]  /*a8c0*/  @!P3 PRMT R97, RZ, 0x654, R97 ;  /* 0x00000654ff61b816 */ /* 0x000fe40000000061 */
[----:B------:R-:W-:Y:S02]  /*a8d0*/  SEL R17, R17, RZ, P2 ;  /* 0x000000ff11117207 */ /* 0x000fe40001000000 */
[----:B------:R1:W-:Y:S01]  /*a8e0*/  @!P3 SYNCS.ARRIVE.TRANS64.RED.A1T0 RZ, [R97+URZ], RZ ;  /* 0x000000ff61ffb9a7 */ /* 0x0003e2000810043f */
[----:B----4-:R-:W-:Y:S02]  /*a8f0*/  LOP3.LUT P4, RZ, R38, 0x2, RZ, 0xc0, !PT ;  /* 0x0000000226ff7812 */ /* 0x010fe4000788c0ff */
[----:B------:R-:W-:Y:S02]  /*a900*/  SEL R38, RZ, 0x1, P2 ;  /* 0x00000001ff267807 */ /* 0x000fe40001000000 */
[----:B------:R-:W-:Y:S02]  /*a910*/  PLOP3.LUT P2, PT, PT, PT, PT, 0x8, 0x0 ;  /* 0x000000000000781c */ /* 0x000fe40003f4e170 */
[----:B------:R-:W-:-:S07]  /*a920*/  LOP3.LUT R205, R205, R38, RZ, 0x3c, !PT ;  /* 0x00000026cdcd7212 */ /* 0x000fce00078e3cff */
[----:B-1----:R-:W-:Y:S05]  /*a930*/  @P4 BRA `(.L_x_540) ;  /* 0xffffff8000544947 */ /* 0x002fea000383ffff */
.L_x_436:
[----:B------:R-:W-:Y:S01]  /*a940*/  BSSY B0, `(.L_x_541) ;  /* 0x0000005000007945 */ /* 0x000fe20003800000 */
[----:B------:R-:W-:-:S03]  /*a950*/  IMAD.MOV.U32 R3, RZ, RZ, RZ ;  /* 0x000000ffff037224 */ /* 0x000fc600078e00ff */
[----:B------:R-:W-:Y:S05]  /*a960*/  @P2 BRA `(.L_x_542) ;  /* 0x0000000000082947 */ /* 0x000fea0003800000 */
[----:B------:R-:W4:Y:S02]  /*a970*/  FENCE.VIEW.ASYNC.G ;  /* 0x00000000000073c6 */ /* 0x000f240000000100 */
[----:B----4-:R-:W-:Y:S06]  /*a980*/  BAR.ARV 0xc, 0x180 ;  /* 0x0306000000007b1d */ /* 0x010fec0000002000 */
.L_x_542:
[----:B------:R-:W-:Y:S05]  /*a990*/  BSYNC B0 ;  /* 0x0000000000007941 */ /* 0x000fea0003800000 */
.L_x_541:
[----:B------:R-:W4:Y:S01]  /*a9a0*/  LDL R0, [R1+0x10] ;  /* 0x0000100001007983 */ /* 0x000f220000100800 */
[----:B------:R-:W-:Y:S01]  /*a9b0*/  BSSY B0, `(.L_x_543) ;  /* 0x0000020000007945 */ /* 0x000fe20003800000 */
[----:B----4-:R-:W-:-:S13]  /*a9c0*/  LOP3.LUT P0, RZ, R0, 0x8, RZ, 0xc0, !PT ;  /* 0x0000000800ff7812 */ /* 0x010fda000780c0ff */
[----:B------:R-:W-:Y:S05]  /*a9d0*/  @!P0 BRA `(.L_x_544) ;  /* 0x0000000000748947 */ /* 0x000fea0003800000 */
[----:B------:R-:W-:Y:S01]  /*a9e0*/  ISETP.NE.AND P0, PT, R222, RZ, PT ;  /* 0x000000ffde00720c */ /* 0x000fe20003f05270 */
[----:B------:R-:W-:-:S03]  /*a9f0*/  ULDC UR4, c[0x0][0x9f0] ;  /* 0x00027c0000047ab9 */ /* 0x000fc60000000800 */
[----:B-1----:R-:W-:-:S04]  /*aa00*/  SEL R6, R222, UR4, P0 ;  /* 0x00000004de067c07 */ /* 0x002fc80008000000 */
[-C--:B------:R-:W-:Y:S02]  /*aa10*/  IABS R5, R6.reuse ;  /* 0x0000000600057213 */ /* 0x080fe40000000000 */
[----:B------:R-:W-:Y:S02]  /*aa20*/  IADD3 R0, R153, -0x1, R6 ;  /* 0xffffffff99007810 */ /* 0x000fe40007ffe006 */
[----:B------:R-:W1:Y:S01]  /*aa30*/  I2F.RP R4, R5 ;  /* 0x0000000500047306 */ /* 0x000e620000209400 */
[----:B------:R-:W-:-:S04]  /*aa40*/  IABS R9, R6 ;  /* 0x0000000600097213 */ /* 0x000fc80000000000 */
[----:B------:R-:W-:-:S03]  /*aa50*/  IADD3 R9, RZ, -R9, RZ ;  /* 0x80000009ff097210 */ /* 0x000fc60007ffe0ff */
[----:B-1----:R-:W1:Y:S02]  /*aa60*/  MUFU.RCP R4, R4 ;  /* 0x0000000400047308 */ /* 0x002e640000001000 */
[----:B-1----:R-:W-:Y:S01]  /*aa70*/  VIADD R2, R4, 0xffffffe ;  /* 0x0ffffffe04027836 */ /* 0x002fe20000000000 */
[----:B------:R-:W-:Y:S02]  /*aa80*/  IABS R4, R0 ;  /* 0x0000000000047213 */ /* 0x000fe40000000000 */
[----:B------:R-:W-:-:S03]  /*aa90*/  LOP3.LUT R0, R0, R6, RZ, 0x3c, !PT ;  /* 0x0000000600007212 */ /* 0x000fc600078e3cff */
[----:B------:R1:W4:Y:S01]  /*aaa0*/  F2I.FTZ.U32.TRUNC.NTZ R3, R2 ;  /* 0x0000000200037305 */ /* 0x000322000021f000 */
[----:B------:R-:W-:Y:S01]  /*aab0*/  ISETP.GE.AND P2, PT, R0, RZ, PT ;  /* 0x000000ff0000720c */ /* 0x000fe20003f46270 */
[----:B-1----:R-:W-:Y:S02]  /*aac0*/  IMAD.MOV.U32 R2, RZ, RZ, RZ ;  /* 0x000000ffff027224 */ /* 0x002fe400078e00ff */
[----:B----4-:R-:W-:-:S04]  /*aad0*/  IMAD.MOV R8, RZ, RZ, -R3 ;  /* 0x000000ffff087224 */ /* 0x010fc800078e0a03 */
[----:B------:R-:W-:-:S04]  /*aae0*/  IMAD R7, R8, R5, RZ ;  /* 0x0000000508077224 */ /* 0x000fc800078e02ff */
[----:B------:R-:W-:-:S04]  /*aaf0*/  IMAD.HI.U32 R3, R3, R7, R2 ;  /* 0x0000000703037227 */ /* 0x000fc800078e0002 */
[----:B------:R-:W-:Y:S02]  /*ab00*/  IMAD.MOV.U32 R2, RZ, RZ, R9 ;  /* 0x000000ffff027224 */ /* 0x000fe400078e0009 */
[----:B------:R-:W-:-:S04]  /*ab10*/  IMAD.HI.U32 R3, R3, R4, RZ ;  /* 0x0000000403037227 */ /* 0x000fc800078e00ff */
[----:B------:R-:W-:-:S05]  /*ab20*/  IMAD R2, R3, R2, R4 ;  /* 0x0000000203027224 */ /* 0x000fca00078e0204 */
[----:B------:R-:W-:-:S13]  /*ab30*/  ISETP.GT.U32.AND P1, PT, R5, R2, PT ;  /* 0x000000020500720c */ /* 0x000fda0003f24070 */
[----:B------:R-:W-:Y:S02]  /*ab40*/  @!P1 IMAD.IADD R2, R2, 0x1, -R5 ;  /* 0x0000000102029824 */ /* 0x000fe400078e0a05 */
[----:B------:R-:W-:Y:S01]  /*ab50*/  @!P1 VIADD R3, R3, 0x1 ;  /* 0x0000000103039836 */ /* 0x000fe20000000000 */
[----:B------:R-:W-:Y:S02]  /*ab60*/  ISETP.NE.AND P1, PT, R6, RZ, PT ;  /* 0x000000ff0600720c */ /* 0x000fe40003f25270 */
[----:B------:R-:W-:-:S13]  /*ab70*/  ISETP.GE.U32.AND P0, PT, R2, R5, PT ;  /* 0x000000050200720c */ /* 0x000fda0003f06070 */
[----:B------:R-:W-:-:S05]  /*ab80*/  @P0 IADD3 R3, R3, 0x1, RZ ;  /* 0x0000000103030810 */ /* 0x000fca0007ffe0ff */
[----:B------:R-:W-:Y:S01]  /*ab90*/  @!P2 IMAD.MOV R3, RZ, RZ, -R3 ;  /* 0x000000ffff03a224 */ /* 0x000fe200078e0a03 */
[----:B------:R-:W-:-:S07]  /*aba0*/  @!P1 LOP3.LUT R3, RZ, R6, RZ, 0x33, !PT ;  /* 0x00000006ff039212 */ /* 0x000fce00078e33ff */
.L_x_544:
[----:B------:R-:W-:Y:S05]  /*abb0*/  BSYNC B0 ;  /* 0x0000000000007941 */ /* 0x000fea0003800000 */
.L_x_543:
[-C--:B------:R-:W-:Y:S01]  /*abc0*/  IMAD R218, R230, R3.reuse, RZ ;  /* 0x00000003e6da7224 */ /* 0x080fe200078e02ff */
[----:B------:R-:W-:Y:S02]  /*abd0*/  PLOP3.LUT P0, PT, PT, PT, PT, 0x80, 0x0 ;  /* 0x000000000000781c */ /* 0x000fe40003f0f070 */
[----:B------:R-:W-:Y:S02]  /*abe0*/  CS2R R118, SRZ ;  /* 0x0000000000767805 */ /* 0x000fe4000001ff00 */
[----:B------:R-:W-:Y:S02]  /*abf0*/  CS2R R116, SRZ ;  /* 0x0000000000747805 */ /* 0x000fe4000001ff00 */
[----:B------:R-:W-:Y:S02]  /*ac00*/  CS2R R114, SRZ ;  /* 0x0000000000727805 */ /* 0x000fe4000001ff00 */
[----:B------:R-:W-:Y:S02]  /*ac10*/  VIADDMNMX R153, R218, R3, R153, PT ;  /* 0x00000003da997246 */ /* 0x000fe40003800199 */
[----:B------:R-:W-:-:S02]  /*ac20*/  CS2R R2, SRZ ;  /* 0x0000000000027805 */ /* 0x000fc4000001ff00 */
[----:B------:R-:W-:Y:S02]  /*ac30*/  CS2R R112, SRZ ;  /* 0x0000000000707805 */ /* 0x000fe4000001ff00 */
[----:B------:R-:W-:Y:S02]  /*ac40*/  CS2R R110, SRZ ;  /* 0x00000000006e7805 */ /* 0x000fe4000001ff00 */
[----:B------:R-:W-:Y:S02]  /*ac50*/  ISETP.GT.AND P1, PT, R153, R218, PT ;  /* 0x000000da9900720c */ /* 0x000fe40003f24270 */
        /* <DEDUP_REMOVED lines=29> */
[----:B-----5:R-:W-:Y:S02]  /*ae30*/  CS2R R50, SRZ ;  /* 0x0000000000327805 */ /* 0x020fe4000001ff00 */
[----:B------:R-:W-:Y:S02]  /*ae40*/  CS2R R48, SRZ ;  /* 0x0000000000307805 */ /* 0x000fe4000001ff00 */
[----:B--2---:R-:W-:Y:S02]  /*ae50*/  CS2R R46, SRZ ;  /* 0x00000000002e7805 */ /* 0x004fe4000001ff00 */
[----:B---3--:R-:W-:-:S02]  /*ae60*/  CS2R R44, SRZ ;  /* 0x00000000002c7805 */ /* 0x008fc4000001ff00 */
[----:B------:R-:W-:Y:S02]  /*ae70*/  CS2R R42, SRZ ;  /* 0x00000000002a7805 */ /* 0x000fe4000001ff00 */
[----:B0-----:R-:W-:Y:S02]  /*ae80*/  CS2R R40, SRZ ;  /* 0x0000000000287805 */ /* 0x001fe4000001ff00 */
[----:B------:R-:W-:Y:S02]  /*ae90*/  CS2R R38, SRZ ;  /* 0x0000000000267805 */ /* 0x000fe4000001ff00 */
[----:B------:R-:W-:Y:S02]  /*aea0*/  CS2R R36, SRZ ;  /* 0x0000000000247805 */ /* 0x000fe4000001ff00 */
[----:B------:R-:W-:Y:S02]  /*aeb0*/  CS2R R34, SRZ ;  /* 0x0000000000227805 */ /* 0x000fe4000001ff00 */
[----:B------:R-:W-:-:S02]  /*aec0*/  CS2R R32, SRZ ;  /* 0x0000000000207805 */ /* 0x000fc4000001ff00 */
[----:B------:R-:W-:Y:S02]  /*aed0*/  CS2R R30, SRZ ;  /* 0x00000000001e7805 */ /* 0x000fe4000001ff00 */
[----:B------:R-:W-:Y:S02]  /*aee0*/  CS2R R28, SRZ ;  /* 0x00000000001c7805 */ /* 0x000fe4000001ff00 */
[----:B-1----:R-:W-:Y:S02]  /*aef0*/  CS2R R26, SRZ ;  /* 0x00000000001a7805 */ /* 0x002fe4000001ff00 */
[----:B------:R-:W-:Y:S01]  /*af00*/  CS2R R24, SRZ ;  /* 0x0000000000187805 */ /* 0x000fe2000001ff00 */
[----:B------:R-:W-:Y:S06]  /*af10*/  @!P1 BRA `(.L_x_545) ;  /* 0x0000011400489947 */ /* 0x000fec0003800000 */
[----:B------:R-:W2:Y:S01]  /*af20*/  LDL R0, [R1+0x50] ;  /* 0x0000500001007983 */ /* 0x000ea20000100800 */
[----:B------:R-:W0:Y:S02]  /*af30*/  S2R R37, SR_TID.X ;  /* 0x0000000000257919 */ /* 0x000e240000002100 */
[----:B0-----:R-:W-:-:S05]  /*af40*/  VIADD R37, R37, 0xffffff80 ;  /* 0xffffff8025257836 */ /* 0x001fca0000000000 */
[----:B------:R-:W-:Y:S02]  /*af50*/  SHF.R.S32.HI R36, RZ, 0x1f, R37 ;  /* 0x0000001fff247819 */ /* 0x000fe40000011425 */
[----:B--2---:R-:W-:Y:S02]  /*af60*/  R2UR UR4, R0 ;  /* 0x00000000000472ca */ /* 0x004fe400000e0000 */
[----:B------:R-:W-:-:S04]  /*af70*/  LEA.HI R0, R36, R37, RZ, 0x7 ;  /* 0x0000002524007211 */ /* 0x000fc800078f38ff */
[----:B------:R-:W-:-:S06]  /*af80*/  SHF.R.S32.HI R0, RZ, 0x7, R0 ;  /* 0x00000007ff007819 */ /* 0x000fcc0000011400 */
[----:B------:R-:W0:Y:S01]  /*af90*/  SHFL.IDX PT, R0, R0, RZ, 0x1f ;  /* 0x00001fff00007589 */ /* 0x000e2200000e0000 */
[----:B------:R-:W-:-:S06]  /*afa0*/  ULOP3.LUT UP0, URZ, UR4, 0x9f, URZ, 0xc0, !UPT ;  /* 0x0000009f043f7892 */ /* 0x000fcc000f80c03f */
[----:B------:R-:W-:Y:S02]  /*afb0*/  PLOP3.LUT P0, PT, PT, PT, UP0, 0x80, 0x0 ;  /* 0x000000000000781c */ /* 0x000fe40003f0f008 */
[----:B0-----:R-:W-:-:S04]  /*afc0*/  LEA.HI R2, R0, R0, RZ, 0x1 ;  /* 0x0000000000027211 */ /* 0x001fc800078f08ff */
[----:B------:R-:W-:-:S05]  /*afd0*/  LOP3.LUT R3, R2, 0x1e, RZ, 0xc0, !PT ;  /* 0x0000001e02037812 */ /* 0x000fca00078ec0ff */
[----:B------:R-:W-:-:S05]  /*afe0*/  IMAD.IADD R3, R0, 0x1, -R3 ;  /* 0x0000000100037824 */ /* 0x000fca00078e0a03 */
[----:B------:R-:W-:-:S04]  /*aff0*/  LEA R3, R3, UR4, 0xd ;  /* 0x0000000403037c11 */ /* 0x000fc8000f8e68ff */
[----:B------:R-:W-:-:S04]  /*b000*/  SHF.R.U32.HI R2, RZ, 0x4, R3 ;  /* 0x00000004ff027819 */ /* 0x000fc80000011603 */
[----:B------:R-:W-:Y:S01]  /*b010*/  LOP3.LUT R2, R2, 0x3fff, RZ, 0xc0, !PT ;  /* 0x00003fff02027812 */ /* 0x000fe200078ec0ff */
[----:B------:R-:W-:Y:S06]  /*b020*/  @!P0 BRA `(.L_x_546) ;  /* 0x0000000000408947 */ /* 0x000fec0003800000 */
[----:B------:R-:W-:Y:S01]  /*b030*/  MOV R0, 0x0 ;  /* 0x0000000000007802 */ /* 0x000fe20000000f00 */
[----:B------:R-:W-:Y:S01]  /*b040*/  ULDC.64 UR4, c[0x4][0xa8] ;  /* 0x01002a0000047ab9 */ /* 0x000fe20000000a00 */
[----:B------:R-:W-:Y:S01]  /*b050*/  ULDC.64 UR6, c[0x4][0xb0] ;  /* 0x01002c0000067ab9 */ /* 0x000fe20000000a00 */
[----:B------:R-:W-:Y:S01]  /*b060*/  IMAD.U32 R4, RZ, RZ, UR4 ;  /* 0x00000004ff047e24 */ /* 0x000fe2000f8e00ff */
[----:B------:R0:W1:Y:S01]  /*b070*/  LDC.64 R14, c[0x4][R0] ;  /* 0x01000000000e7b82 */ /* 0x0000620000000a00 */
[----:B------:R-:W-:Y:S01]  /*b080*/  MOV R5, UR5 ;  /* 0x0000000500057c02 */ /* 0x000fe20008000f00 */
[----:B------:R-:W-:Y:S01]  /*b090*/  ULDC.64 UR4, c[0x4][0x28] ;  /* 0x01000a0000047ab9 */ /* 0x000fe20000000a00 */
[----:B------:R-:W-:Y:S01]  /*b0a0*/  IMAD.U32 R6, RZ, RZ, UR6 ;  /* 0x00000006ff067e24 */ /* 0x000fe2000f8e00ff */
[----:B------:R-:W-:Y:S01]  /*b0b0*/  MOV R8, 0x70 ;  /* 0x0000007000087802 */ /* 0x000fe20000000f00 */
[----:B------:R-:W-:Y:S02]  /*b0c0*/  IMAD.U32 R7, RZ, RZ, UR7 ;  /* 0x00000007ff077e24 */ /* 0x000fe4000f8e00ff */
[----:B------:R-:W-:-:S02]  /*b0d0*/  IMAD.U32 R10, RZ, RZ, UR4 ;  /* 0x00000004ff0a7e24 */ /* 0x000fc4000f8e00ff */
[----:B------:R-:W-:Y:S02]  /*b0e0*/  IMAD.U32 R11, RZ, RZ, UR5 ;  /* 0x00000005ff0b7e24 */ /* 0x000fe4000f8e00ff */
[----:B------:R-:W-:Y:S02]  /*b0f0*/  IMAD.MOV.U32 R12, RZ, RZ, 0x1 ;  /* 0x00000001ff0c7424 */ /* 0x000fe400078e00ff */
[----:B0-----:R-:W-:-:S07]  /*b100*/  IMAD.MOV.U32 R13, RZ, RZ, RZ ;  /* 0x000000ffff0d7224 */ /* 0x001fce00078e00ff */
[----:B------:R-:W-:-:S07]  /*b110*/  LEPC R20, `(.L_x_546) ;  /* 0x000000001014794e */ /* 0x000fce0000000000 */
[----:B-1----:R-:W-:Y:S05]  /*b120*/  CALL.ABS.NOINC R14 ;  /* 0x000000000e007343 */ /* 0x002fea0003c00000 */
.L_x_546:
[----:B------:R-:W-:Y:S02]  /*b130*/  ULDC UR4, c[0x0][0x3f4] ;  /* 0x0000fd0000047ab9 */ /* 0x000fe40000000800 */
[----:B------:R-:W-:-:S13]  /*b140*/  ISETP.LT.AND P0, PT, RZ, UR4, PT ;  /* 0x00000004ff007c0c */ /* 0x000fda000bf01270 */
[----:B------:R-:W-:Y:S05]  /*b150*/  @P0 BRA `(.L_x_547) ;  /* 0x00000000003c0947 */ /* 0x000fea0003800000 */
[----:B------:R-:W-:-:S04]  /*b160*/  LEA.HI R0, R226, R226, RZ, 0x1 ;  /* 0x000000e2e2007211 */ /* 0x000fc800078f08ff */
[----:B------:R-:W-:-:S05]  /*b170*/  LOP3.LUT R3, R0, 0xfffffffe, RZ, 0xc0, !PT ;  /* 0xfffffffe00037812 */ /* 0x000fca00078ec0ff */
[----:B------:R-:W-:-:S05]  /*b180*/  IMAD.IADD R3, R226, 0x1, -R3 ;  /* 0x00000001e2037824 */ /* 0x000fca00078e0a03 */
[----:B------:R-:W-:-:S04]  /*b190*/  SHF.L.U32 R3, R3, 0x1f, RZ ;  /* 0x0000001f03037819 */ /* 0x000fc800000006ff */
[----:B------:R0:W1:Y:S03]  /*b1a0*/  SYNCS.PHASECHK.TRANS64.TRYWAIT P0, [R16+URZ+0x36800], R3 ;  /* 0x03680003100075a7 */ /* 0x000066000800017f */
[----:B-1----:R-:W-:Y:S05]  /*b1b0*/  @!P0 NANOSLEEP.SYNCS 0x989680 ;  /* 0x009896800000895d */ /* 0x002fea0003900000 */
[----:B------:R-:W1:Y:S01]  /*b1c0*/  @!P0 SYNCS.PHASECHK.TRANS64 P0, [R16+URZ+0x36800], R3 ;  /* 0x03680003100085a7 */ /* 0x000e62000800007f */
[----:B------:R-:W-:Y:S04]  /*b1d0*/  BSSY B0, `(.L_x_548) ;  /* 0x0000006000007945 */ /* 0x000fe80003800000 */
[----:B-1----:R-:W-:Y:S05]  /*b1e0*/  @P0 BRA `(.L_x_549) ;  /* 0x0000000000100947 */ /* 0x002fea0003800000 */
.L_x_550:
[----:B-1----:R1:W2:Y:S02]  /*b1f0*/  SYNCS.PHASECHK.TRANS64.TRYWAIT P0, [R16+URZ+0x36800], R3 ;  /* 0x03680003100075a7 */ /* 0x0022a4000800017f */
[----:B--2---:R-:W-:Y:S05]  /*b200*/  @!P0 NANOSLEEP.SYNCS 0x989680 ;  /* 0x009896800000895d */ /* 0x004fea0003900000 */
[----:B------:R-:W2:Y:S02]  /*b210*/  @!P0 SYNCS.PHASECHK.TRANS64 P0, [R16+URZ+0x36800], R3 ;  /* 0x03680003100085a7 */ /* 0x000ea4000800007f */
[----:B--2---:R-:W-:Y:S05]  /*b220*/  @!P0 BRA `(.L_x_550) ;  /* 0xfffffffc00f08947 */ /* 0x004fea000383ffff */
.L_x_549:
[----:B------:R-:W-:Y:S05]  /*b230*/  BSYNC B0 ;  /* 0x0000000000007941 */ /* 0x000fea0003800000 */
.L_x_548:
[----:B------:R-:W-:Y:S05]  /*b240*/  BRA `(.L_x_551) ;  /* 0x0000005c00b07947 */ /* 0x000fea0003800000 */
.L_x_547:
[----:B------:R-:W2:Y:S01]  /*b250*/  LDL R0, [R1+0x50] ;  /* 0x0000500001007983 */ /* 0x000ea20000100800 */
[----:B------:R-:W-:Y:S01]  /*b260*/  ULDC.64 UR4, c[0x0][0x3f8] ;  /* 0x0000fe0000047ab9 */ /* 0x000fe20000000a00 */
[----:B------:R-:W-:Y:S01]  /*b270*/  ULDC.64 UR6, c[0x0][0x408] ;  /* 0x0001020000067ab9 */ /* 0x000fe20000000a00 */
[----:B------:R-:W-:Y:S01]  /*b280*/  IMAD.WIDE.U32 R4, R147, UR4, RZ ;  /* 0x0000000493047c25 */ /* 0x000fe2000f8e00ff */
[----:B--2---:R-:W-:Y:S02]  /*b290*/  R2UR UR8, R0 ;  /* 0x00000000000872ca */ /* 0x004fe400000e0000 */
[----:B------:R-:W-:-:S05]  /*b2a0*/  SHF.R.S32.HI R0, RZ, 0x1f, R147 ;  /* 0x0000001fff007819 */ /* 0x000fca0000011493 */
[C---:B------:R-:W-:Y:S02]  /*b2b0*/  IMAD R6, R0.reuse, UR4, RZ ;  /* 0x0000000400067c24 */ /* 0x040fe4000f8e02ff */
[----:B------:R-:W-:Y:S02]  /*b2c0*/  IMAD R0, R0, UR6, RZ ;  /* 0x0000000600007c24 */ /* 0x000fe4000f8e02ff */
[C---:B------:R-:W-:Y:S01]  /*b2d0*/  IMAD R25, R147.reuse, UR5, R6 ;  /* 0x0000000593197c24 */ /* 0x040fe2000f8e0206 */
[----:B------:R-:W-:Y:S01]  /*b2e0*/  ULDC.64 UR4, c[0x0][0x3e8] ;  /* 0x0000fa0000047ab9 */ /* 0x000fe20000000a00 */
[----:B------:R-:W-:Y:S01]  /*b2f0*/  ULOP3.LUT UP0, URZ, UR8, 0x3ff, URZ, 0xc0, !UPT ;  /* 0x000003ff083f7892 */ /* 0x000fe2000f80c03f */
[C---:B------:R-:W-:Y:S01]  /*b300*/  IMAD R27, R147.reuse, UR7, R0 ;  /* 0x00000007931b7c24 */ /* 0x040fe2000f8e0200 */
[----:B------:R-:W-:Y:S01]  /*b310*/  LEA R24, P0, R4, UR4, 0x1 ;  /* 0x0000000404187c11 */ /* 0x000fe2000f8008ff */
[----:B------:R-:W-:Y:S01]  /*b320*/  IMAD.WIDE.U32 R6, R147, UR6, RZ ;  /* 0x0000000693067c25 */ /* 0x000fe2000f8e00ff */
[----:B------:R-:W-:-:S02]  /*b330*/  ULDC.64 UR6, c[0x0][0x400] ;  /* 0x0001000000067ab9 */ /* 0x000fc40000000a00 */
[----:B------:R-:W-:Y:S01]  /*b340*/  PLOP3.LUT P2, PT, PT, PT, UP0, 0x80, 0x0 ;  /* 0x000000000000781c */ /* 0x000fe20003f4f008 */
[----:B------:R-:W-:Y:S01]  /*b350*/  IMAD.IADD R25, R25, 0x1, R5 ;  /* 0x0000000119197824 */ /* 0x000fe200078e0205 */
[----:B------:R-:W-:Y:S02]  /*b360*/  LEA R26, P1, R6, UR6, 0x1 ;  /* 0x00000006061a7c11 */ /* 0x000fe4000f8208ff */
[----:B------:R-:W-:Y:S02]  /*b370*/  IADD3 R27, R27, R7, RZ ;  /* 0x000000071b1b7210 */ /* 0x000fe40007ffe0ff */
[----:B------:R-:W-:Y:S02]  /*b380*/  LEA.HI.X R25, R4, UR5, R25, 0x1, P0 ;  /* 0x0000000504197c11 */ /* 0x000fe400080f0c19 */
[----:B------:R-:W-:-:S05]  /*b390*/  LEA.HI.X R27, R6, UR7, R27, 0x1, P1 ;  /* 0x00000007061b7c11 */ /* 0x000fca00088f0c1b */
[----:B------:R-:W-:Y:S05]  /*b3a0*/  @!P2 BRA `(.L_x_552) ;  /* 0x000000000040a947 */ /* 0x000fea0003800000 */
[----:B------:R-:W-:Y:S01]  /*b3b0*/  MOV R0, 0x0 ;  /* 0x0000000000007802 */ /* 0x000fe20000000f00 */
[----:B------:R-:W-:Y:S01]  /*b3c0*/  ULDC.64 UR4, c[0x4][0xa8] ;  /* 0x01002a0000047ab9 */ /* 0x000fe20000000a00 */
[----:B------:R-:W-:Y:S01]  /*b3d0*/  ULDC.64 UR6, c[0x4][0xb0] ;  /* 0x01002c0000067ab9 */ /* 0x000fe20000000a00 */
[----:B------:R-:W-:Y:S01]  /*b3e0*/  IMAD.U32 R4, RZ, RZ, UR4 ;  /* 0x00000004ff047e24 */ /* 0x000fe2000f8e00ff */
[----:B------:R0:W1:Y:S01]  /*b3f0*/  LDC.64 R14, c[0x4][R0] ;  /* 0x01000000000e7b82 */ /* 0x0000620000000a00 */
[----:B------:R-:W-:Y:S01]  /*b400*/  IMAD.U32 R5, RZ, RZ, UR5 ;  /* 0x00000005ff057e24 */ /* 0x000fe2000f8e00ff */
[----:B------:R-:W-:Y:S01]  /*b410*/  ULDC.64 UR4, c[0x4][0x20] ;  /* 0x0100080000047ab9 */ /* 0x000fe20000000a00 */
[----:B------:R-:W-:Y:S01]  /*b420*/  IMAD.U32 R6, RZ, RZ, UR6 ;  /* 0x00000006ff067e24 */ /* 0x000fe2000f8e00ff */
[----:B------:R-:W-:Y:S01]  /*b430*/  MOV R10, UR4 ;  /* 0x00000004000a7c02 */ /* 0x000fe20008000f00 */
[----:B------:R-:W-:Y:S02]  /*b440*/  IMAD.U32 R7, RZ, RZ, UR7 ;  /* 0x00000007ff077e24 */ /* 0x000fe4000f8e00ff */
[----:B------:R-:W-:-:S02]  /*b450*/  IMAD.U32 R11, RZ, RZ, UR5 ;  /* 0x00000005ff0b7e24 */ /* 0x000fc4000f8e00ff */
[----:B------:R-:W-:Y:S02]  /*b460*/  IMAD.MOV.U32 R8, RZ, RZ, 0x70 ;  /* 0x00000070ff087424 */ /* 0x000fe400078e00ff */
[----:B------:R-:W-:Y:S02]  /*b470*/  IMAD.MOV.U32 R12, RZ, RZ, 0x1 ;  /* 0x00000001ff0c7424 */ /* 0x000fe400078e00ff */
[----:B0-----:R-:W-:-:S07]  /*b480*/  IMAD.MOV.U32 R13, RZ, RZ, RZ ;  /* 0x000000ffff0d7224 */ /* 0x001fce00078e00ff */
[----:B------:R-:W-:-:S07]  /*b490*/  LEPC R20, `(.L_x_552) ;  /* 0x000000001014794e */ /* 0x000fce0000000000 */
[----:B-1----:R-:W-:Y:S05]  /*b4a0*/  CALL.ABS.NOINC R14 ;  /* 0x000000000e007343 */ /* 0x002fea0003c00000 */
.L_x_552:
[----:B------:R-:W-:Y:S01]  /*b4b0*/  ULDC.U8 UR4, c[0x0][0x410] ;  /* 0x0001040000047ab9 */ /* 0x000fe20000000000 */
[----:B------:R-:W-:Y:S01]  /*b4c0*/  BSSY B0, `(.L_x_553) ;  /* 0x00005bc000007945 */ /* 0x000fe20003800000 */
[----:B------:R-:W-:Y:S02]  /*b4d0*/  ISETP.NE.AND P0, PT, RZ, UR4, PT ;  /* 0x00000004ff007c0c */ /* 0x000fe4000bf05270 */
[----:B------:R-:W-:-:S11]  /*b4e0*/  LEA R4, R149, R204, 0x7 ;  /* 0x000000cc95047211 */ /* 0x000fd600078e38ff */
[----:B------:R-:W-:Y:S05]  /*b4f0*/  @!P0 BRA `(.L_x_554) ;  /* 0x0000002800f08947 */ /* 0x000fea0003800000 */
[----:B------:R-:W-:-:S03]  /*b500*/  UMOV UR4, 0xffffffff ;  /* 0xffffffff00047882 */ /* 0x000fc60000000000 */
[----:B------:R-:W-:Y:S05]  /*b510*/  BRA.DIV UR4, `(.L_x_555) ;  /* 0x000001d204907947 */ /* 0x000fea000b800000 */
[----:B------:R0:W1:Y:S04]  /*b520*/  SHFL.IDX PT, R3, R25, RZ, 0x1c1f ;  /* 0x001c1fff19037589 */ /* 0x00006800000e0000 */
[----:B------:R0:W2:Y:S04]  /*b530*/  SHFL.IDX PT, R0, R24, RZ, 0x1c1f ;  /* 0x001c1fff18007589 */ /* 0x0000a800000e0000 */
[----:B------:R0:W3:Y:S04]  /*b540*/  SHFL.IDX PT, R5, R27, RZ, 0x1c1f ;  /* 0x001c1fff1b057589 */ /* 0x0000e800000e0000 */
[----:B------:R0:W4:Y:S02]  /*b550*/  SHFL.IDX PT, R14, R26, RZ, 0x1c1f ;  /* 0x001c1fff1a0e7589 */ /* 0x00012400000e0000 */
.L_x_818:
[----:B------:R-:W-:Y:S01]  /*b560*/  ULDC UR4, c[0x0][0x448] ;  /* 0x0001120000047ab9 */ /* 0x000fe20000000800 */
[----:B------:R-:W-:Y:S01]  /*b570*/  LEA.HI R36, R36, R37, RZ, 0x2 ;  /* 0x0000002524247211 */ /* 0x000fe200078f10ff */
[----:B------:R-:W-:Y:S01]  /*b580*/  IMAD R15, R154, UR4, RZ ;  /* 0x000000049a0f7c24 */ /* 0x000fe2000f8e02ff */
[----:B------:R-:W-:Y:S01]  /*b590*/  BSSY B1, `(.L_x_556) ;  /* 0x000005c000017945 */ /* 0x000fe20003800000 */
[----:B------:R-:W-:Y:S02]  /*b5a0*/  CS2R R12, SRZ ;  /* 0x00000000000c7805 */ /* 0x000fe4000001ff00 */
[----:B------:R-:W-:Y:S02]  /*b5b0*/  SHF.R.S32.HI R7, RZ, 0x1f, R36 ;  /* 0x0000001fff077819 */ /* 0x000fe40000011424 */
[----:B------:R-:W-:Y:S02]  /*b5c0*/  CS2R R10, SRZ ;  /* 0x00000000000a7805 */ /* 0x000fe4000001ff00 */
[----:B------:R-:W-:Y:S01]  /*b5d0*/  ISETP.GE.AND P0, PT, R4, R15, PT ;  /* 0x0000000f0400720c */ /* 0x000fe20003f06270 */
[----:B------:R-:W-:Y:S01]  /*b5e0*/  IMAD R15, R149, -0x80, R15 ;  /* 0xffffff80950f7824 */ /* 0x000fe200078e020f */
[----:B------:R-:W-:-:S02]  /*b5f0*/  LEA.HI R4, R7, R204, RZ, 0x3 ;  /* 0x000000cc07047211 */ /* 0x000fc400078f18ff */
[----:B------:R-:W-:Y:S02]  /*b600*/  CS2R R36, SRZ ;  /* 0x0000000000247805 */ /* 0x000fe4000001ff00 */
[----:B------:R-:W-:Y:S02]  /*b610*/  CS2R R38, SRZ ;  /* 0x0000000000267805 */ /* 0x000fe4000001ff00 */
[----:B------:R-:W-:Y:S02]  /*b620*/  CS2R R44, SRZ ;  /* 0x00000000002c7805 */ /* 0x000fe4000001ff00 */
[----:B------:R-:W-:Y:S02]  /*b630*/  LOP3.LUT R21, R4, 0xfffffff8, RZ, 0xc0, !PT ;  /* 0xfffffff804157812 */ /* 0x000fe400078ec0ff */
[----:B------:R-:W-:Y:S02]  /*b640*/  CS2R R42, SRZ ;  /* 0x00000000002a7805 */ /* 0x000fe4000001ff00 */
[----:B------:R-:W-:-:S02]  /*b650*/  CS2R R8, SRZ ;  /* 0x0000000000087805 */ /* 0x000fc4000001ff00 */
[----:B------:R-:W-:Y:S02]  /*b660*/  CS2R R6, SRZ ;  /* 0x0000000000067805 */ /* 0x000fe4000001ff00 */
[----:B0-----:R-:W-:Y:S02]  /*b670*/  CS2R R26, SRZ ;  /* 0x00000000001a7805 */ /* 0x001fe4000001ff00 */
[----:B------:R-:W-:Y:S02]  /*b680*/  CS2R R46, SRZ ;  /* 0x00000000002e7805 */ /* 0x000fe4000001ff00 */
[----:B------:R-:W-:Y:S01]  /*b690*/  CS2R R48, SRZ ;  /* 0x0000000000307805 */ /* 0x000fe2000001ff00 */
[----:B------:R-:W-:Y:S01]  /*b6a0*/  IMAD.IADD R52, R204, 0x1, -R21 ;  /* 0x00000001cc347824 */ /* 0x000fe200078e0a15 */
[----:B------:R-:W-:Y:S01]  /*b6b0*/  CS2R R50, SRZ ;  /* 0x0000000000327805 */ /* 0x000fe2000001ff00 */
[----:B------:R-:W-:Y:S06]  /*b6c0*/  @P0 BRA `(.L_x_557) ;  /* 0x0000000400200947 */ /* 0x000fec0003800000 */
[----:B------:R-:W-:Y:S01]  /*b6d0*/  ULDC UR4, c[0x0][0x3f4] ;  /* 0x0000fd0000047ab9 */ /* 0x000fe20000000800 */
[C---:B------:R-:W-:Y:S01]  /*b6e0*/  IMAD.SHL.U32 R43, R210.reuse, 0x2, RZ ;  /* 0x00000002d22b7824 */ /* 0x040fe200078e00ff */
[----:B------:R-:W-:Y:S01]  /*b6f0*/  ISETP.GE.AND P3, PT, R210, UR4, PT ;  /* 0x00000004d2007c0c */ /* 0x000fe2000bf66270 */
[C---:B------:R-:W-:Y:S01]  /*b700*/  IMAD.SHL.U32 R35, R207.reuse, 0x2, RZ ;  /* 0x00000002cf237824 */ /* 0x040fe200078e00ff */
[----:B------:R-:W-:Y:S01]  /*b710*/  ISETP.GE.AND P2, PT, R207, UR4, PT ;  /* 0x00000004cf007c0c */ /* 0x000fe2000bf46270 */
[C---:B------:R-:W-:Y:S01]  /*b720*/  IMAD.SHL.U32 R31, R209.reuse, 0x2, RZ ;  /* 0x00000002d11f7824 */ /* 0x040fe200078e00ff */
[----:B------:R-:W-:Y:S02]  /*b730*/  ISETP.GE.AND P1, PT, R209, UR4, PT ;  /* 0x00000004d1007c0c */ /* 0x000fe4000bf26270 */
[----:B------:R-:W-:Y:S02]  /*b740*/  CS2R R12, SRZ ;  /* 0x00000000000c7805 */ /* 0x000fe4000001ff00 */
[----:B------:R-:W-:-:S02]  /*b750*/  SHF.R.S32.HI R7, RZ, 0x1f, R210 ;  /* 0x0000001fff077819 */ /* 0x000fc400000114d2 */
[----:B------:R-:W-:Y:S02]  /*b760*/  SHF.R.S32.HI R6, RZ, 0x1f, R207 ;  /* 0x0000001fff067819 */ /* 0x000fe400000114cf */
[----:B------:R-:W-:Y:S01]  /*b770*/  SHF.L.U64.HI R4, R210, 0x1, R7 ;  /* 0x00000001d2047819 */ /* 0x000fe20000010207 */
[----:B------:R-:W-:Y:S01]  /*b780*/  IMAD.SHL.U32 R7, R211, 0x2, RZ ;  /* 0x00000002d3077824 */ /* 0x000fe200078e00ff */
[----:B------:R-:W-:Y:S02]  /*b790*/  ISETP.GE.AND P0, PT, R206, UR4, PT ;  /* 0x00000004ce007c0c */ /* 0x000fe4000bf06270 */
[C---:B--2---:R-:W-:Y:S02]  /*b7a0*/  @!P3 IADD3 R44, P4, R0.reuse, R43, RZ ;  /* 0x0000002b002cb210 */ /* 0x044fe40007f9e0ff */
[----:B------:R-:W-:Y:S02]  /*b7b0*/  SHF.L.U64.HI R6, R207, 0x1, R6 ;  /* 0x00000001cf067819 */ /* 0x000fe40000010206 */
[----:B------:R-:W-:Y:S01]  /*b7c0*/  @!P2 IADD3 R40, P6, R0, R35, RZ ;  /* 0x000000230028a210 */ /* 0x000fe20007fde0ff */
[----:B-1----:R-:W-:Y:S01]  /*b7d0*/  @!P3 IMAD.X R45, R3, 0x1, R4, P4 ;  /* 0x00000001032db824 */ /* 0x002fe200020e0604 */
[----:B------:R-:W-:-:S02]  /*b7e0*/  SHF.R.S32.HI R8, RZ, 0x1f, R209 ;  /* 0x0000001fff087819 */ /* 0x000fc400000114d1 */
[C---:B----4-:R-:W-:Y:S01]  /*b7f0*/  @!P3 IADD3 R42, P5, R14.reuse, R43, RZ ;  /* 0x0000002b0e2ab210 */ /* 0x050fe20007fbe0ff */
[----:B------:R-:W-:Y:S01]  /*b800*/  @!P2 IMAD.X R41, R3, 0x1, R6, P6 ;  /* 0x000000010329a824 */ /* 0x000fe200030e0606 */
[C---:B------:R-:W-:Y:S02]  /*b810*/  @!P2 IADD3 R34, P4, R14.reuse, R35, RZ ;  /* 0x000000230e22a210 */ /* 0x040fe40007f9e0ff */
[----:B------:R-:W-:Y:S01]  /*b820*/  SHF.L.U64.HI R8, R209, 0x1, R8 ;  /* 0x00000001d1087819 */ /* 0x000fe20000010208 */
[C---:B---3--:R-:W-:Y:S01]  /*b830*/  @!P3 IMAD.X R43, R5.reuse, 0x1, R4, P5 ;  /* 0x00000001052bb824 */ /* 0x048fe200028e0604 */
[----:B------:R-:W-:Y:S01]  /*b840*/  @!P1 IADD3 R30, P6, R14, R31, RZ ;  /* 0x0000001f0e1e9210 */ /* 0x000fe20007fde0ff */
[----:B------:R-:W-:Y:S01]  /*b850*/  @!P2 IMAD.X R35, R5, 0x1, R6, P4 ;  /* 0x000000010523a824 */ /* 0x000fe200020e0606 */
[----:B------:R-:W-:Y:S02]  /*b860*/  SHF.R.S32.HI R9, RZ, 0x1f, R206 ;  /* 0x0000001fff097819 */ /* 0x000fe400000114ce */
[----:B------:R-:W-:-:S02]  /*b870*/  SHF.L.U32 R21, R206, 0x1, RZ ;  /* 0x00000001ce157819 */ /* 0x000fc400000006ff */
[----:B------:R-:W-:Y:S01]  /*b880*/  @!P1 IADD3 R32, P5, R0, R31, RZ ;  /* 0x0000001f00209210 */ /* 0x000fe20007fbe0ff */
[----:B------:R-:W-:Y:S01]  /*b890*/  @!P1 IMAD.X R31, R5, 0x1, R8, P6 ;  /* 0x00000001051f9824 */ /* 0x000fe200030e0608 */
[----:B------:R-:W-:Y:S02]  /*b8a0*/  ISETP.GE.AND P4, PT, R211, UR4, PT ;  /* 0x00000004d3007c0c */ /* 0x000fe4000bf86270 */
[----:B------:R-:W-:Y:S02]  /*b8b0*/  SHF.L.U64.HI R10, R206, 0x1, R9 ;  /* 0x00000001ce0a7819 */ /* 0x000fe40000010209 */
[----:B------:R-:W-:Y:S02]  /*b8c0*/  @!P0 IADD3 R28, P6, R0, R21, RZ ;  /* 0x00000015001c8210 */ /* 0x000fe40007fde0ff */
[----:B------:R-:W-:Y:S02]  /*b8d0*/  @!P1 IADD3.X R33, R3, R8, RZ, P5, !PT ;  /* 0x0000000803219210 */ /* 0x000fe40002ffe4ff */
[----:B------:R-:W-:-:S02]  /*b8e0*/  CS2R R8, SRZ ;  /* 0x0000000000087805 */ /* 0x000fc4000001ff00 */
[----:B------:R-:W-:Y:S01]  /*b8f0*/  ISETP.GE.AND P5, PT, R22, UR4, PT ;  /* 0x0000000416007c0c */ /* 0x000fe2000bfa6270 */
[----:B------:R-:W-:Y:S01]  /*b900*/  @!P0 IMAD.X R29, R3, 0x1, R10, P6 ;  /* 0x00000001031d8824 */ /* 0x000fe200030e060a */
[----:B------:R-:W-:Y:S02]  /*b910*/  @!P0 IADD3 R20, P6, R14, R21, RZ ;  /* 0x000000150e148210 */ /* 0x000fe40007fde0ff */
[----:B------:R-:W-:-:S03]  /*b920*/  SHF.R.S32.HI R4, RZ, 0x1f, R211 ;  /* 0x0000001fff047819 */ /* 0x000fc600000114d3 */
[----:B------:R-:W-:Y:S01]  /*b930*/  @!P0 IMAD.X R21, R5, 0x1, R10, P6 ;  /* 0x0000000105158824 */ /* 0x000fe200030e060a */
[----:B------:R-:W-:Y:S02]  /*b940*/  SHF.L.U64.HI R26, R211, 0x1, R4 ;  /* 0x00000001d31a7819 */ /* 0x000fe40000010204 */
[----:B------:R-:W-:-:S03]  /*b950*/  @!P4 IADD3 R24, P6, R0, R7, RZ ;  /* 0x000000070018c210 */ /* 0x000fc60007fde0ff */
[----:B------:R-:W-:Y:S01]  /*b960*/  @!P5 IMAD.MOV.U32 R6, RZ, RZ, R14 ;  /* 0x000000ffff06d224 */ /* 0x000fe200078e000e */
[----:B------:R-:W-:Y:S01]  /*b970*/  @!P5 MOV R48, R0 ;  /* 0x000000000030d202 */ /* 0x000fe20000000f00 */
[----:B------:R-:W-:Y:S01]  /*b980*/  @!P4 IMAD.X R25, R3, 0x1, R26, P6 ;  /* 0x000000010319c824 */ /* 0x000fe200030e061a */
[----:B------:R-:W-:Y:S01]  /*b990*/  @!P4 IADD3 R4, P6, R14, R7, RZ ;  /* 0x000000070e04c210 */ /* 0x000fe20007fde0ff */
[----:B------:R-:W-:Y:S02]  /*b9a0*/  @!P5 IMAD.MOV.U32 R7, RZ, RZ, R5 ;  /* 0x000000ffff07d224 */ /* 0x000fe400078e0005 */
[----:B------:R-:W-:Y:S01]  /*b9b0*/  @!P5 IMAD.MOV.U32 R49, RZ, RZ, R3 ;  /* 0x000000ffff31d224 */ /* 0x000fe200078e0003 */
[----:B------:R-:W-:Y:S01]  /*b9c0*/  CS2R R10, SRZ ;  /* 0x00000000000a7805 */ /* 0x000fe2000001ff00 */
[C---:B------:R-:W-:Y:S01]  /*b9d0*/  @!P5 IMAD.WIDE R50, R22.reuse, 0x2, R6 ;  /* 0x000000021632d825 */ /* 0x040fe200078e0206 */
[----:B------:R-:W-:Y:S02]  /*b9e0*/  CS2R R6, SRZ ;  /* 0x0000000000067805 */ /* 0x000fe4000001ff00 */
[----:B------:R-:W-:Y:S01]  /*b9f0*/  @!P4 IADD3.X R5, R5, R26, RZ, P6, !PT ;  /* 0x0000001a0505c210 */ /* 0x000fe200037fe4ff */
[----:B------:R-:W-:Y:S01]  /*ba00*/  @!P5 IMAD.WIDE R48, R22, 0x2, R48 ;  /* 0x000000021630d825 */ /* 0x000fe200078e0230 */
[----:B------:R0:W5:Y:S01]  /*ba10*/  @!P5 LD.E.64 R12, desc[UR60][R50.64] ;  /* 0x0000003c320cd980 */ /* 0x000162000c101b00 */
[----:B------:R-:W-:-:S02]  /*ba20*/  CS2R R26, SRZ ;  /* 0x00000000001a7805 */ /* 0x000fc4000001ff00 */
[----:B------:R-:W-:Y:S02]  /*ba30*/  CS2R R36, SRZ ;  /* 0x0000000000247805 */ /* 0x000fe4000001ff00 */
[----:B------:R-:W-:Y:S01]  /*ba40*/  CS2R R46, SRZ ;  /* 0x00000000002e7805 */ /* 0x000fe2000001ff00 */
[----:B------:R1:W5:Y:S01]  /*ba50*/  @!P5 LD.E.64 R8, desc[UR60][R48.64] ;  /* 0x0000003c3008d980 */ /* 0x000362000c101b00 */
[----:B------:R-:W-:-:S03]  /*ba60*/  CS2R R38, SRZ ;  /* 0x0000000000267805 */ /* 0x000fc6000001ff00 */
[----:B------:R2:W5:Y:S01]  /*ba70*/  @!P3 LD.E.64 R6, desc[UR60][R44.64] ;  /* 0x0000003c2c06b980 */ /* 0x000562000c101b00 */
[----:B0-----:R-:W-:-:S03]  /*ba80*/  CS2R R50, SRZ ;  /* 0x0000000000327805 */ /* 0x001fc6000001ff00 */
[----:B------:R0:W5:Y:S01]  /*ba90*/  @!P3 LD.E.64 R10, desc[UR60][R42.64] ;  /* 0x0000003c2a0ab980 */ /* 0x000162000c101b00 */
[----:B-1----:R-:W-:-:S03]  /*baa0*/  CS2R R48, SRZ ;  /* 0x0000000000307805 */ /* 0x002fc6000001ff00 */
[----:B------:R1:W5:Y:S01]  /*bab0*/  @!P2 LD.E.64 R26, desc[UR60][R40.64] ;  /* 0x0000003c281aa980 */ /* 0x000362000c101b00 */
[----:B--2---:R-:W-:-:S03]  /*bac0*/  CS2R R44, SRZ ;  /* 0x00000000002c7805 */ /* 0x004fc6000001ff00 */
[----:B------:R1:W5:Y:S01]  /*bad0*/  @!P2 LD.E.64 R36, desc[UR60][R34.64] ;  /* 0x0000003c2224a980 */ /* 0x000362000c101b00 */
[----:B0-----:R-:W-:-:S03]  /*bae0*/  CS2R R42, SRZ ;  /* 0x00000000002a7805 */ /* 0x001fc6000001ff00 */
[----:B------:R1:W5:Y:S04]  /*baf0*/  @!P1 LD.E.64 R46, desc[UR60][R32.64] ;  /* 0x0000003c202e9980 */ /* 0x000368000c101b00 */
[----:B------:R1:W5:Y:S04]  /*bb00*/  @!P1 LD.E.64 R38, desc[UR60][R30.64] ;  /* 0x0000003c1e269980 */ /* 0x000368000c101b00 */
[----:B------:R1:W5:Y:S04]  /*bb10*/  @!P0 LD.E.64 R48, desc[UR60][R28.64] ;  /* 0x0000003c1c308980 */ /* 0x000368000c101b00 */
[----:B------:R1:W5:Y:S04]  /*bb20*/  @!P0 LD.E.64 R44, desc[UR60][R20.64] ;  /* 0x0000003c142c8980 */ /* 0x000368000c101b00 */
[----:B------:R1:W5:Y:S04]  /*bb30*/  @!P4 LD.E.64 R50, desc[UR60][R24.64] ;  /* 0x0000003c1832c980 */ /* 0x000368000c101b00 */
[----:B------:R1:W5:Y:S02]  /*bb40*/  @!P4 LD.E.64 R42, desc[UR60][R4.64] ;  /* 0x0000003c042ac980 */ /* 0x000364000c101b00 */
.L_x_557:
[----:B------:R-:W-:Y:S05]  /*bb50*/  BSYNC B1 ;  /* 0x0000000000017941 */ /* 0x000fea0003800000 */
.L_x_556:
[----:B--2---:R-:W-:Y:S01]  /*bb60*/  LOP3.LUT R0, R212, 0x18, R18, 0xf8, !PT ;  /* 0x00000018d4007812 */ /* 0x004fe200078ef812 */
[----:B-1---5:R-:W-:Y:S01]  /*bb70*/  IMAD.MOV.U32 R35, RZ, RZ, R8 ;  /* 0x000000ffff237224 */ /* 0x022fe200078e0008 */
[--C-:B---3--:R-:W-:Y:S01]  /*bb80*/  SHF.R.U64 R5, R8, 0x10, R9.reuse ;  /* 0x0000001008057819 */ /* 0x108fe20000001209 */
[--C-:B------:R-:W-:Y:S01]  /*bb90*/  IMAD.MOV.U32 R4, RZ, RZ, R9.reuse ;  /* 0x000000ffff047224 */ /* 0x100fe200078e0009 */
[----:B------:R-:W-:Y:S01]  /*bba0*/  LOP3.LUT R3, R0, R213, RZ, 0x3c, !PT ;  /* 0x000000d500037212 */ /* 0x000fe200078e3cff */
[----:B------:R-:W-:Y:S01]  /*bbb0*/  IMAD.MOV.U32 R29, RZ, RZ, R36 ;  /* 0x000000ffff1d7224 */ /* 0x000fe200078e0024 */
[----:B------:R-:W-:Y:S01]  /*bbc0*/  SHF.R.U32.HI R28, RZ, 0x10, R9 ;  /* 0x00000010ff1c7819 */ /* 0x000fe20000011609 */
[----:B------:R-:W-:Y:S01]  /*bbd0*/  IMAD.MOV.U32 R8, RZ, RZ, R11 ;  /* 0x000000ffff087224 */ /* 0x000fe200078e000b */
[----:B------:R-:W-:Y:S01]  /*bbe0*/  PRMT R35, R35, 0x5410, R4 ;  /* 0x0000541023237816 */ /* 0x000fe20000000004 */
[----:B------:R-:W-:Y:S01]  /*bbf0*/  IMAD.IADD R3, R214, 0x1, R3 ;  /* 0x00000001d6037824 */ /* 0x000fe200078e0203 */
[----:B------:R-:W-:Y:S01]  /*bc00*/  LEA.HI R4, R226, R226, RZ, 0x1 ;  /* 0x000000e2e2047211 */ /* 0x000fe200078f08ff */
[----:B------:R-:W-:Y:S01]  /*bc10*/  IMAD.MOV.U32 R31, RZ, RZ, R6 ;  /* 0x000000ffff1f7224 */ /* 0x000fe200078e0006 */
[----:B------:R-:W-:Y:S01]  /*bc20*/  LOP3.LUT P0, RZ, R52, 0x4, RZ, 0xc0, !PT ;  /* 0x0000000434ff7812 */ /* 0x000fe2000780c0ff */
[----:B------:R-:W-:Y:S01]  /*bc30*/  IMAD R3, R3, 0x2, R16 ;  /* 0x0000000203037824 */ /* 0x000fe200078e0210 */
[----:B------:R-:W-:Y:S01]  /*bc40*/  SHF.R.U64 R61, R36, 0x10, R37 ;  /* 0x00000010243d7819 */ /* 0x000fe20000001225 */
[----:B------:R-:W-:Y:S01]  /*bc50*/  IMAD.MOV.U32 R21, RZ, RZ, R27 ;  /* 0x000000ffff157224 */ /* 0x000fe200078e001b */
[----:B------:R-:W-:Y:S01]  /*bc60*/  PRMT R36, R5, 0x5410, R28 ;  /* 0x0000541005247816 */ /* 0x000fe2000000001c */
[C---:B------:R-:W-:Y:S01]  /*bc70*/  VIADD R0, R3.reuse, 0x15440 ;  /* 0x0001544003007836 */ /* 0x040fe20000000000 */
[----:B------:R-:W-:Y:S01]  /*bc80*/  LOP3.LUT R5, R4, 0xfffffffe, RZ, 0xc0, !PT ;  /* 0xfffffffe04057812 */ /* 0x000fe200078ec0ff */
[----:B------:R-:W-:Y:S01]  /*bc90*/  IMAD.MOV.U32 R24, RZ, RZ, R46 ;  /* 0x000000ffff187224 */ /* 0x000fe200078e002e */
[----:B------:R-:W-:Y:S01]  /*bca0*/  MOV R33, R10 ;  /* 0x0000000a00217202 */ /* 0x000fe20000000f00 */
[----:B------:R-:W-:Y:S01]  /*bcb0*/  IMAD.MOV.U32 R9, RZ, RZ, R7 ;  /* 0x000000ffff097224 */ /* 0x000fe200078e0007 */
[----:B------:R-:W-:Y:S01]  /*bcc0*/  IADD3 R5, R226, -R5, RZ ;  /* 0x80000005e2057210 */ /* 0x000fe20007ffe0ff */
[----:B------:R-:W-:Y:S01]  /*bcd0*/  IMAD.MOV.U32 R30, RZ, RZ, R48 ;  /* 0x000000ffff1e7224 */ /* 0x000fe200078e0030 */
[----:B------:R-:W-:Y:S01]  /*bce0*/  SHF.R.U64 R59, R10, 0x10, R11 ;  /* 0x000000100a3b7819 */ /* 0x000fe2000000120b */
[----:B------:R-:W-:Y:S01]  /*bcf0*/  IMAD.MOV.U32 R20, RZ, RZ, R44 ;  /* 0x000000ffff147224 */ /* 0x000fe200078e002c */
[----:B------:R-:W-:Y:S01]  /*bd00*/  IADD3 R10, R3, 0x15400, RZ ;  /* 0x00015400030a7810 */ /* 0x000fe20007ffe0ff */
[----:B------:R-:W-:Y:S01]  /*bd10*/  IMAD.MOV.U32 R40, RZ, RZ, R42 ;  /* 0x000000ffff287224 */ /* 0x000fe200078e002a */
[----:B------:R-:W-:Y:S01]  /*bd20*/  SHF.L.U32 R5, R5, 0x1f, RZ ;  /* 0x0000001f05057819 */ /* 0x000fe200000006ff */
[----:B------:R-:W-:Y:S01]  /*bd30*/  IMAD.MOV.U32 R41, RZ, RZ, R43 ;  /* 0x000000ffff297224 */ /* 0x000fe200078e002b */
[----:B------:R-:W-:Y:S01]  /*bd40*/  SHF.R.U64 R32, R6, 0x10, R7 ;  /* 0x0000001006207819 */ /* 0x000fe20000001207 */
[----:B------:R-:W-:Y:S01]  /*bd50*/  @P0 VIADD R0, R10, 0xffffffc0 ;  /* 0xffffffc00a000836 */ /* 0x000fe20000000000 */
[----:B------:R-:W0:Y:S01]  /*bd60*/  SYNCS.PHASECHK.TRANS64.TRYWAIT P0, [R16+URZ+0x36800], R5 ;  /* 0x03680005100075a7 */ /* 0x000e22000800017f */
[----:B------:R-:W-:Y:S01]  /*bd70*/  IMAD.MOV.U32 R6, RZ, RZ, R12 ;  /* 0x000000ffff067224 */ /* 0x000fe200078e000c */
[----:B------:R-:W-:Y:S01]  /*bd80*/  SHF.R.U64 R57, R12, 0x10, R13 ;  /* 0x000000100c397819 */ /* 0x000fe2000000120d */
[----:B------:R-:W-:Y:S01]  /*bd90*/  IMAD.MOV.U32 R12, RZ, RZ, R39 ;  /* 0x000000ffff0c7224 */ /* 0x000fe200078e0027 */
[----:B----4-:R-:W-:Y:S01]  /*bda0*/  MOV R14, R26 ;  /* 0x0000001a000e7202 */ /* 0x010fe20000000f00 */
[----:B------:R-:W-:Y:S01]  /*bdb0*/  BSSY B1, `(.L_x_558) ;  /* 0x0000033000017945 */ /* 0x000fe20003800000 */
[----:B------:R-:W-:Y:S01]  /*bdc0*/  SHF.R.U64 R53, R26, 0x10, R27 ;  /* 0x000000101a357819 */ /* 0x000fe2000000121b */
[--C-:B------:R-:W-:Y:S01]  /*bdd0*/  IMAD.MOV.U32 R26, RZ, RZ, R47.reuse ;  /* 0x000000ffff1a7224 */ /* 0x100fe200078e002f */
[----:B------:R-:W-:Y:S01]  /*bde0*/  SHF.R.U64 R55, R46, 0x10, R47 ;  /* 0x000000102e377819 */ /* 0x000fe2000000122f */
[----:B------:R-:W-:Y:S01]  /*bdf0*/  IMAD.MOV.U32 R46, RZ, RZ, R50 ;  /* 0x000000ffff2e7224 */ /* 0x000fe200078e0032 */
[----:B------:R-:W-:Y:S01]  /*be00*/  SHF.R.U32.HI R60, RZ, 0x10, R11 ;  /* 0x00000010ff3c7819 */ /* 0x000fe2000001160b */
[----:B------:R-:W-:Y:S01]  /*be10*/  IMAD.MOV.U32 R11, RZ, RZ, R37 ;  /* 0x000000ffff0b7224 */ /* 0x000fe200078e0025 */
[----:B------:R-:W-:-:S02]  /*be20*/  SHF.R.U64 R63, R38, 0x10, R39 ;  /* 0x00000010263f7819 */ /* 0x000fc40000001227 */
[----:B------:R-:W-:Y:S01]  /*be30*/  SHF.R.U32.HI R64, RZ, 0x10, R39 ;  /* 0x00000010ff407819 */ /* 0x000fe20000011627 */
[----:B------:R-:W-:Y:S01]  /*be40*/  IMAD.MOV.U32 R39, RZ, RZ, R45 ;  /* 0x000000ffff277224 */ /* 0x000fe200078e002d */
[----:B------:R-:W-:Y:S01]  /*be50*/  SHF.R.U32.HI R52, RZ, 0x10, R7 ;  /* 0x00000010ff347819 */ /* 0x000fe20000011607 */
[----:B------:R-:W-:Y:S01]  /*be60*/  IMAD.MOV.U32 R7, RZ, RZ, R13 ;  /* 0x000000ffff077224 */ /* 0x000fe200078e000d */
[----:B------:R-:W-:Y:S01]  /*be70*/  SHF.R.U32.HI R56, RZ, 0x10, R47 ;  /* 0x00000010ff387819 */ /* 0x000fe2000001162f */
[----:B------:R-:W-:Y:S01]  /*be80*/  IMAD.MOV.U32 R47, RZ, RZ, R51 ;  /* 0x000000ffff2f7224 */ /* 0x000fe200078e0033 */
[----:B------:R-:W-:Y:S02]  /*be90*/  MOV R34, R49 ;  /* 0x0000003100227202 */ /* 0x000fe40000000f00 */
[----:B------:R-:W-:Y:S02]  /*bea0*/  SHF.R.U64 R48, R48, 0x10, R49 ;  /* 0x0000001030307819 */ /* 0x000fe40000001231 */
[----:B------:R-:W-:-:S02]  /*beb0*/  SHF.R.U64 R50, R50, 0x10, R51 ;  /* 0x0000001032327819 */ /* 0x000fc40000001233 */
[----:B------:R-:W-:Y:S02]  /*bec0*/  SHF.R.U64 R44, R44, 0x10, R45 ;  /* 0x000000102c2c7819 */ /* 0x000fe4000000122d */
[----:B------:R-:W-:Y:S02]  /*bed0*/  PRMT R33, R33, 0x5410, R8 ;  /* 0x0000541021217816 */ /* 0x000fe40000000008 */
[----:B------:R-:W-:Y:S02]  /*bee0*/  SHF.R.U32.HI R54, RZ, 0x10, R27 ;  /* 0x00000010ff367819 */ /* 0x000fe4000001161b */
[----:B------:R-:W-:Y:S02]  /*bef0*/  SHF.R.U32.HI R49, RZ, 0x10, R49 ;  /* 0x00000010ff317819 */ /* 0x000fe40000011631 */
[----:B------:R-:W-:Y:S02]  /*bf00*/  SHF.R.U32.HI R51, RZ, 0x10, R51 ;  /* 0x00000010ff337819 */ /* 0x000fe40000011633 */
[----:B------:R-:W-:-:S02]  /*bf10*/  SHF.R.U32.HI R58, RZ, 0x10, R13 ;  /* 0x00000010ff3a7819 */ /* 0x000fc4000001160d */
[----:B------:R-:W-:Y:S02]  /*bf20*/  SHF.R.U32.HI R62, RZ, 0x10, R37 ;  /* 0x00000010ff3e7819 */ /* 0x000fe40000011625 */
[----:B------:R-:W-:Y:S02]  /*bf30*/  MOV R25, R38 ;  /* 0x0000002600197202 */ /* 0x000fe40000000f00 */
[----:B------:R-:W-:Y:S02]  /*bf40*/  SHF.R.U32.HI R45, RZ, 0x10, R45 ;  /* 0x00000010ff2d7819 */ /* 0x000fe4000001162d */
[----:B------:R-:W-:Y:S02]  /*bf50*/  VIMNMX R8, R15, 0x80, PT ;  /* 0x000000800f087848 */ /* 0x000fe40003fe0100 */
[----:B------:R-:W-:Y:S02]  /*bf60*/  PRMT R27, R14, 0x5410, R21 ;  /* 0x000054100e1b7816 */ /* 0x000fe40000000015 */
[----:B------:R-:W-:-:S02]  /*bf70*/  SHF.R.U64 R42, R42, 0x10, R43 ;  /* 0x000000102a2a7819 */ /* 0x000fc4000000122b */
[----:B------:R-:W-:Y:S02]  /*bf80*/  PRMT R31, R31, 0x5410, R9 ;  /* 0x000054101f1f7816 */ /* 0x000fe40000000009 */
[----:B------:R-:W-:Y:S02]  /*bf90*/  PRMT R21, R24, 0x5410, R26 ;  /* 0x0000541018157816 */ /* 0x000fe4000000001a */
[----:B------:R-:W-:Y:S02]  /*bfa0*/  PRMT R13, R30, 0x5410, R34 ;  /* 0x000054101e0d7816 */ /* 0x000fe40000000022 */
[----:B------:R-:W-:Y:S02]  /*bfb0*/  PRMT R29, R29, 0x5410, R11 ;  /* 0x000054101d1d7816 */ /* 0x000fe4000000000b */
[----:B------:R-:W-:Y:S02]  /*bfc0*/  PRMT R15, R20, 0x5410, R39 ;  /* 0x00005410140f7816 */ /* 0x000fe40000000027 */
[----:B------:R-:W-:-:S02]  /*bfd0*/  SHF.R.U32.HI R43, RZ, 0x10, R43 ;  /* 0x00000010ff2b7819 */ /* 0x000fc4000001162b */
[----:B------:R-:W-:Y:S02]  /*bfe0*/  PRMT R32, R32, 0x5410, R52 ;  /* 0x0000541020207816 */ /* 0x000fe40000000034 */
[----:B------:R-:W-:Y:S02]  /*bff0*/  PRMT R28, R53, 0x5410, R54 ;  /* 0x00005410351c7816 */ /* 0x000fe40000000036 */
[----:B------:R-:W-:Y:S02]  /*c000*/  PRMT R24, R55, 0x5410, R56 ;  /* 0x0000541037187816 */ /* 0x000fe40000000038 */
[----:B------:R-:W-:Y:S02]  /*c010*/  PRMT R14, R48, 0x5410, R49 ;  /* 0x00005410300e7816 */ /* 0x000fe40000000031 */
[----:B------:R-:W-:Y:S02]  /*c020*/  PRMT R9, R46, 0x5410, R47 ;  /* 0x000054102e097816 */ /* 0x000fe4000000002f */
[----:B------:R-:W-:-:S02]  /*c030*/  PRMT R10, R50, 0x5410, R51 ;  /* 0x00005410320a7816 */ /* 0x000fc40000000033 */
[----:B------:R-:W-:Y:S02]  /*c040*/  PRMT R37, R6, 0x5410, R7 ;  /* 0x0000541006257816 */ /* 0x000fe40000000007 */
[----:B------:R-:W-:Y:S02]  /*c050*/  PRMT R38, R57, 0x5410, R58 ;  /* 0x0000541039267816 */ /* 0x000fe4000000003a */
[----:B------:R-:W-:Y:S02]  /*c060*/  PRMT R34, R59, 0x5410, R60 ;  /* 0x000054103b227816 */ /* 0x000fe4000000003c */
[----:B------:R-:W-:Y:S02]  /*c070*/  PRMT R30, R61, 0x5410, R62 ;  /* 0x000054103d1e7816 */ /* 0x000fe4000000003e */
[----:B------:R-:W-:Y:S02]  /*c080*/  PRMT R25, R25, 0x5410, R12 ;  /* 0x0000541019197816 */ /* 0x000fe4000000000c */
[----:B------:R-:W-:-:S02]  /*c090*/  PRMT R26, R63, 0x5410, R64 ;  /* 0x000054103f1a7816 */ /* 0x000fc40000000040 */
[----:B------:R-:W-:Y:S02]  /*c0a0*/  ISETP.GE.AND P1, PT, R204, R8, PT ;  /* 0x00000008cc00720c */ /* 0x000fe40003f26270 */
[----:B------:R-:W-:Y:S02]  /*c0b0*/  PRMT R20, R44, 0x5410, R45 ;  /* 0x000054102c147816 */ /* 0x000fe4000000002d */
[----:B------:R-:W-:Y:S01]  /*c0c0*/  PRMT R11, R40, 0x5410, R41 ;  /* 0x00005410280b7816 */ /* 0x000fe20000000029 */
[----:B0-----:R-:W-:Y:S08]  /*c0d0*/  @!P0 BRA `(.L_x_559) ;  /* 0x000001c800108947 */ /* 0x001ff00003800000 */
.L_x_819:
[----:B------:R-:W-:Y:S05]  /*c0e0*/  BSYNC B1 ;  /* 0x0000000000017941 */ /* 0x000fea0003800000 */
.L_x_558:
[----:B------:R-:W-:Y:S01]  /*c0f0*/  BSSY B1, `(.L_x_560) ;  /* 0x00000fe000017945 */ /* 0x000fe20003800000 */
[----:B------:R-:W-:-:S03]  /*c100*/  PRMT R12, R42, 0x5410, R43 ;  /* 0x000054102a0c7816 */ /* 0x000fc6000000002b */
[----:B------:R-:W-:Y:S05]  /*c110*/  @P1 BRA `(.L_x_561) ;  /* 0x0000000c00ec1947 */ /* 0x000fea0003800000 */
[----:B------:R-:W1:Y:S01]  /*c120*/  LDC R4, c[0x0][0x3f4] ;  /* 0x0000fd00ff047b82 */ /* 0x000e620000000800 */
[----:B------:R-:W-:Y:S01]  /*c130*/  BSSY B2, `(.L_x_562) ;  /* 0x000002e000027945 */ /* 0x000fe20003800000 */
[-C--:B-1----:R-:W-:Y:S02]  /*c140*/  ISETP.GE.AND P0, PT, R22, R4.reuse, PT ;  /* 0x000000041600720c */ /* 0x082fe40003f06270 */
[-C--:B------:R-:W-:Y:S02]  /*c150*/  ISETP.GE.AND P1, PT, R210, R4.reuse, PT ;  /* 0x00000004d200720c */ /* 0x080fe40003f26270 */
[-C--:B------:R-:W-:Y:S02]  /*c160*/  ISETP.GE.AND P2, PT, R207, R4.reuse, PT ;  /* 0x00000004cf00720c */ /* 0x080fe40003f46270 */
[-C--:B------:R-:W-:Y:S02]  /*c170*/  ISETP.GE.AND P3, PT, R209, R4.reuse, PT ;  /* 0x00000004d100720c */ /* 0x080fe40003f66270 */
[----:B------:R-:W-:-:S02]  /*c180*/  ISETP.GE.AND P4, PT, R206, R4, PT ;  /* 0x00000004ce00720c */ /* 0x000fc40003f86270 */
[----:B------:R-:W-:-:S03]  /*c190*/  ISETP.GE.AND P5, PT, R211, R4, PT ;  /* 0x00000004d300720c */ /* 0x000fc60003fa6270 */
[----:B------:R-:W-:Y:S10]  /*c1a0*/  @P0 BRA `(.L_x_563) ;  /* 0x0000000000980947 */ /* 0x000ff40003800000 */
[----:B0-----:R-:W0:Y:S01]  /*c1b0*/  LDS.128 R4, [R3+0x15400] ;  /* 0x0154000003047984 */ /* 0x001e220000000c00 */
[----:B------:R-:W-:Y:S02]  /*c1c0*/  HADD2.F32 R45, -RZ, R37.H0_H0 ;  /* 0x20000025ff2d7230 */ /* 0x000fe40000004100 */
[----:B------:R-:W-:Y:S02]  /*c1d0*/  HADD2.F32 R43, -RZ, R35.H0_H0 ;  /* 0x20000023ff2b7230 */ /* 0x000fe40000004100 */
[----:B------:R-:W-:Y:S02]  /*c1e0*/  HADD2.F32 R44, -RZ, R36.H0_H0 ;  /* 0x20000024ff2c7230 */ /* 0x000fe40000004100 */
[----:B------:R-:W-:Y:S02]  /*c1f0*/  HADD2.F32 R46, -RZ, R38.H0_H0 ;  /* 0x20000026ff2e7230 */ /* 0x000fe40000004100 */
[--C-:B0-----:R-:W-:Y:S02]  /*c200*/  HADD2.F32 R39, -RZ, R4.reuse.H0_H0 ;  /* 0x20000004ff277230 */ /* 0x101fe40000004100 */
[----:B------:R-:W-:-:S02]  /*c210*/  HADD2.F32 R4, -RZ, R4.H1_H1 ;  /* 0x30000004ff047230 */ /* 0x000fc40000004100 */
[--C-:B------:R-:W-:Y:S02]  /*c220*/  HADD2.F32 R40, -RZ, R5.reuse.H0_H0 ;  /* 0x20000005ff287230 */ /* 0x100fe40000004100 */
[----:B------:R-:W-:Y:S02]  /*c230*/  HADD2.F32 R5, -RZ, R5.H1_H1 ;  /* 0x30000005ff057230 */ /* 0x000fe40000004100 */
[C---:B------:R-:W-:Y:S01]  /*c240*/  FMUL.FTZ R48, R4.reuse, R45 ;  /* 0x0000002d04307220 */ /* 0x040fe20000410000 */
[-C--:B------:R-:W-:Y:S01]  /*c250*/  FMUL.FTZ R4, R4, R43.reuse ;  /* 0x0000002b04047220 */ /* 0x080fe20000410000 */
[--C-:B------:R-:W-:Y:S02]  /*c260*/  HADD2.F32 R41, -RZ, R6.reuse.H0_H0 ;  /* 0x20000006ff297230 */ /* 0x100fe40000004100 */
[----:B------:R-:W-:Y:S02]  /*c270*/  HADD2.F32 R42, -RZ, R7.H0_H0 ;  /* 0x20000007ff2a7230 */ /* 0x000fe40000004100 */
[----:B------:R-:W-:Y:S01]  /*c280*/  FMUL.FTZ R47, R5, R46 ;  /* 0x0000002e052f7220 */ /* 0x000fe20000410000 */
[C---:B------:R-:W-:Y:S01]  /*c290*/  FFMA.FTZ R48, R39.reuse, R43, -R48 ;  /* 0x0000002b27307223 */ /* 0x040fe20000010830 */
[----:B------:R-:W-:Y:S01]  /*c2a0*/  FFMA.FTZ R45, R39, R45, R4 ;  /* 0x0000002d272d7223 */ /* 0x000fe20000010004 */
[----:B------:R-:W-:Y:S01]  /*c2b0*/  FMUL.FTZ R49, R5, R44 ;  /* 0x0000002c05317220 */ /* 0x000fe20000410000 */
[----:B------:R-:W-:-:S02]  /*c2c0*/  HADD2.F32 R6, -RZ, R6.H1_H1 ;  /* 0x30000006ff067230 */ /* 0x000fc40000004100 */
[C---:B------:R-:W-:Y:S01]  /*c2d0*/  FFMA.FTZ R47, R40.reuse, R44, -R47 ;  /* 0x0000002c282f7223 */ /* 0x040fe2000001082f */
[----:B------:R-:W-:Y:S02]  /*c2e0*/  HADD2.F32 R7, -RZ, R7.H1_H1 ;  /* 0x30000007ff077230 */ /* 0x000fe40000004100 */
[----:B------:R-:W-:Y:S01]  /*c2f0*/  FFMA.FTZ R40, R40, R46, R49 ;  /* 0x0000002e28287223 */ /* 0x000fe20000010031 */
[----:B------:R-:W-:Y:S02]  /*c300*/  HADD2.F32 R39, -RZ, R37.H1_H1 ;  /* 0x30000025ff277230 */ /* 0x000fe40000004100 */
[----:B------:R-:W-:Y:S02]  /*c310*/  HADD2.F32 R4, -RZ, R35.H1_H1 ;  /* 0x30000023ff047230 */ /* 0x000fe40000004100 */
[----:B------:R-:W-:Y:S02]  /*c320*/  HADD2.F32 R43, -RZ, R38.H1_H1 ;  /* 0x30000026ff2b7230 */ /* 0x000fe40000004100 */
[----:B------:R-:W-:Y:S01]  /*c330*/  FMUL.FTZ R44, R6, R39 ;  /* 0x00000027062c7220 */ /* 0x000fe20000410000 */
[----:B------:R-:W-:-:S02]  /*c340*/  HADD2.F32 R5, -RZ, R36.H1_H1 ;  /* 0x30000024ff057230 */ /* 0x000fc40000004100 */
[-C--:B------:R-:W-:Y:S01]  /*c350*/  FMUL.FTZ R46, R6, R4.reuse ;  /* 0x00000004062e7220 */ /* 0x080fe20000410000 */
[----:B------:R-:W-:Y:S01]  /*c360*/  FMUL.FTZ R49, R7, R43 ;  /* 0x0000002b07317220 */ /* 0x000fe20000410000 */
[----:B------:R-:W-:Y:S01]  /*c370*/  FFMA.FTZ R6, R41, R4, -R44 ;  /* 0x0000000429067223 */ /* 0x000fe2000001082c */
[----:B------:R-:W-:Y:S01]  /*c380*/  FMUL.FTZ R50, R7, R5 ;  /* 0x0000000507327220 */ /* 0x000fe20000410000 */
[----:B------:R-:W-:Y:S01]  /*c390*/  FFMA.FTZ R39, R41, R39, R46 ;  /* 0x0000002729277223 */ /* 0x000fe2000001002e */
[C---:B------:R-:W-:Y:S01]  /*c3a0*/  FFMA.FTZ R7, R42.reuse, R5, -R49 ;  /* 0x000000052a077223 */ /* 0x040fe20000010831 */
[----:B------:R-:W-:Y:S01]  /*c3b0*/  F2FP.F16.F32.PACK_AB R4, R45, R48 ;  /* 0x000000302d04723e */ /* 0x000fe200000000ff */
[----:B------:R-:W-:Y:S01]  /*c3c0*/  FFMA.FTZ R50, R42, R43, R50 ;  /* 0x0000002b2a327223 */ /* 0x000fe20000010032 */
[----:B------:R-:W-:Y:S02]  /*c3d0*/  F2FP.F16.F32.PACK_AB R5, R40, R47 ;  /* 0x0000002f2805723e */ /* 0x000fe400000000ff */
[----:B------:R-:W-:-:S02]  /*c3e0*/  F2FP.F16.F32.PACK_AB R6, R39, R6 ;  /* 0x000000062706723e */ /* 0x000fc400000000ff */
[----:B------:R-:W-:-:S05]  /*c3f0*/  F2FP.F16.F32.PACK_AB R7, R50, R7 ;  /* 0x000000073207723e */ /* 0x000fca00000000ff */
[----:B------:R1:W-:Y:S02]  /*c400*/  STS.128 [R3+0x15400], R4 ;  /* 0x0154000403007388 */ /* 0x0003e40000000c00 */
.L_x_563:
[----:B------:R-:W-:Y:S05]  /*c410*/  BSYNC B2 ;  /* 0x0000000000027941 */ /* 0x000fea0003800000 */
.L_x_562:
[----:B------:R-:W-:Y:S04]  /*c420*/  BSSY B2, `(.L_x_564) ;  /* 0x0000028000027945 */ /* 0x000fe80003800000 */
[----:B------:R-:W-:Y:S05]  /*c430*/  @P1 BRA `(.L_x_565) ;  /* 0x0000000000981947 */ /* 0x000fea0003800000 */
[----:B01----:R-:W0:Y:S01]  /*c440*/  LDS.128 R4, [R0] ;  /* 0x0000000000047984 */ /* 0x003e220000000c00 */
        /* <DEDUP_REMOVED lines=36> */
[----:B------:R2:W-:Y:S02]  /*c690*/  STS.128 [R0], R4 ;  /* 0x0000000400007388 */ /* 0x0005e40000000c00 */
.L_x_565:
[----:B------:R-:W-:Y:S05]  /*c6a0*/  BSYNC B2 ;  /* 0x0000000000027941 */ /* 0x000fea0003800000 */
.L_x_564:
[----:B------:R-:W-:Y:S04]  /*c6b0*/  BSSY B2, `(.L_x_566) ;  /* 0x0000028000027945 */ /* 0x000fe80003800000 */
[----:B------:R-:W-:Y:S05]  /*c6c0*/  @P2 BRA `(.L_x_567) ;  /* 0x0000000000982947 */ /* 0x000fea0003800000 */
[----:B012---:R-:W0:Y:S01]  /*c6d0*/  LDS.128 R4, [R3+0x19400] ;  /* 0x0194000003047984 */ /* 0x007e220000000c00 */
        /* <DEDUP_REMOVED lines=37> */
.L_x_567:
[----:B------:R-:W-:Y:S05]  /*c930*/  BSYNC B2 ;  /* 0x0000000000027941 */ /* 0x000fea0003800000 */
.L_x_566:
[----:B------:R-:W-:Y:S04]  /*c940*/  BSSY B2, `(.L_x_568) ;  /* 0x0000028000027945 */ /* 0x000fe80003800000 */
[----:B------:R-:W-:Y:S05]  /*c950*/  @P3 BRA `(.L_x_569) ;  /* 0x0000000000983947 */ /* 0x000fea0003800000 */
[----:B0123--:R-:W0:Y:S01]  /*c960*/  LDS.128 R4, [R0+0x4000] ;  /* 0x0040000000047984 */ /* 0x00fe220000000c00 */
        /* <DEDUP_REMOVED lines=37> */
.L_x_569:
[----:B------:R-:W-:Y:S05]  /*cbc0*/  BSYNC B2 ;  /* 0x0000000000027941 */ /* 0x000fea0003800000 */
.L_x_568:
[----:B------:R-:W-:Y:S04]  /*cbd0*/  BSSY B2, `(.L_x_570) ;  /* 0x0000028000027945 */ /* 0x000fe80003800000 */
[----:B------:R-:W-:Y:S05]  /*cbe0*/  @P4 BRA `(.L_x_571) ;  /* 0x0000000000984947 */ /* 0x000fea0003800000 */
[----:B01234-:R-:W0:Y:S01]  /*cbf0*/  LDS.128 R4, [R3+0x1d400] ;  /* 0x01d4000003047984 */ /* 0x01fe220000000c00 */
        /* <DEDUP_REMOVED lines=37> */
.L_x_571:
[----:B------:R-:W-:Y:S05]  /*ce50*/  BSYNC B2 ;  /* 0x0000000000027941 */ /* 0x000fea0003800000 */
.L_x_570:
        /* <DEDUP_REMOVED lines=39> */
.L_x_561:
[----:B------:R-:W-:Y:S05]  /*d0d0*/  BSYNC B1 ;  /* 0x0000000000017941 */ /* 0x000fea0003800000 */
.L_x_560:
[----:B------:R-:W-:-:S13]  /*d0e0*/  ISETP.GE.AND P0, PT, R227, R8, PT ;  /* 0x00000008e300720c */ /* 0x000fda0003f06270 */
[----:B------:R-:W-:Y:S05]  /*d0f0*/  @P0 BRA `(.L_x_572) ;  /* 0x0000003c00e00947 */ /* 0x000fea0003800000 */
[----:B01234-:R-:W0:Y:S01]  /*d100*/  LDC R4, c[0x0][0x3f4] ;  /* 0x0000fd00ff047b82 */ /* 0x01fe220000000800 */
[----:B------:R-:W-:Y:S01]  /*d110*/  BSSY B1, `(.L_x_573) ;  /* 0x000002e000017945 */ /* 0x000fe20003800000 */
[-C--:B0-----:R-:W-:Y:S02]  /*d120*/  ISETP.GE.AND P0, PT, R22, R4.reuse, PT ;  /* 0x000000041600720c */ /* 0x081fe40003f06270 */
[-C--:B------:R-:W-:Y:S02]  /*d130*/  ISETP.GE.AND P1, PT, R210, R4.reuse, PT ;  /* 0x00000004d200720c */ /* 0x080fe40003f26270 */
[-C--:B------:R-:W-:Y:S02]  /*d140*/  ISETP.GE.AND P2, PT, R207, R4.reuse, PT ;  /* 0x00000004cf00720c */ /* 0x080fe40003f46270 */
[-C--:B------:R-:W-:Y:S02]  /*d150*/  ISETP.GE.AND P3, PT, R209, R4.reuse, PT ;  /* 0x00000004d100720c */ /* 0x080fe40003f66270 */
[----:B------:R-:W-:-:S02]  /*d160*/  ISETP.GE.AND P4, PT, R206, R4, PT ;  /* 0x00000004ce00720c */ /* 0x000fc40003f86270 */
[----:B------:R-:W-:-:S03]  /*d170*/  ISETP.GE.AND P5, PT, R211, R4, PT ;  /* 0x00000004d300720c */ /* 0x000fc60003fa6270 */
[----:B------:R-:W-:Y:S10]  /*d180*/  @P0 BRA `(.L_x_574) ;  /* 0x0000000000980947 */ /* 0x000ff40003800000 */
[----:B------:R-:W0:Y:S01]  /*d190*/  LDS.128 R4, [R3+0x17400] ;  /* 0x0174000003047984 */ /* 0x000e220000000c00 */
        /* <DEDUP_REMOVED lines=8> */
[-C--:B------:R-:W-:Y:S01]  /*d220*/  FMUL.FTZ R43, R46, R4.reuse ;  /* 0x000000042e2b7220 */ /* 0x080fe20000410000 */
[C---:B------:R-:W-:Y:S01]  /*d230*/  FMUL.FTZ R45, R44.reuse, R4 ;  /* 0x000000042c2d7220 */ /* 0x040fe20000410000 */
[----:B------:R-:W-:Y:S02]  /*d240*/  HADD2.F32 R40, -RZ, R6.H0_H0 ;  /* 0x20000006ff287230 */ /* 0x000fe40000004100 */
[-C--:B------:R-:W-:Y:S01]  /*d250*/  FMUL.FTZ R42, R49, R5.reuse ;  /* 0x00000005312a7220 */ /* 0x080fe20000410000 */
[-C--:B------:R-:W-:Y:S01]  /*d260*/  FFMA.FTZ R4, R44, R8.reuse, -R43 ;  /* 0x000000082c047223 */ /* 0x080fe2000001082b */
        /* <DEDUP_REMOVED lines=9> */
[----:B------:R-:W-:Y:S01]  /*d300*/  HADD2.F32 R42, -RZ, R35.H1_H1 ;  /* 0x30000023ff2a7230 */ /* 0x000fe20000004100 */
[----:B------:R-:W-:Y:S01]  /*d310*/  F2FP.F16.F32.PACK_AB R5, R8, R5 ;  /* 0x000000050805723e */ /* 0x000fe200000000ff */
[----:B------:R-:W-:-:S02]  /*d320*/  HADD2.F32 R47, -RZ, R38.H1_H1 ;  /* 0x30000026ff2f7230 */ /* 0x000fc40000004100 */
[-C--:B------:R-:W-:Y:S01]  /*d330*/  FMUL.FTZ R35, R44, R6.reuse ;  /* 0x000000062c237220 */ /* 0x080fe20000410000 */
[----:B------:R-:W-:Y:S02]  /*d340*/  HADD2.F32 R43, -RZ, R36.H1_H1 ;  /* 0x30000024ff2b7230 */ /* 0x000fe40000004100 */
[C---:B------:R-:W-:Y:S01]  /*d350*/  FMUL.FTZ R37, R42.reuse, R6 ;  /* 0x000000062a257220 */ /* 0x040fe20000410000 */
[-C--:B------:R-:W-:Y:S01]  /*d360*/  FMUL.FTZ R36, R47, R7.reuse ;  /* 0x000000072f247220 */ /* 0x080fe20000410000 */
[-C--:B------:R-:W-:Y:S01]  /*d370*/  FFMA.FTZ R6, R42, R40.reuse, -R35 ;  /* 0x000000282a067223 */ /* 0x080fe20000010823 */
[C---:B------:R-:W-:Y:S01]  /*d380*/  FMUL.FTZ R38, R43.reuse, R7 ;  /* 0x000000072b267220 */ /* 0x040fe20000410000 */
[----:B------:R-:W-:Y:S01]  /*d390*/  FFMA.FTZ R37, R44, R40, R37 ;  /* 0x000000282c257223 */ /* 0x000fe20000010025 */
[-C--:B------:R-:W-:Y:S02]  /*d3a0*/  FFMA.FTZ R7, R43, R41.reuse, -R36 ;  /* 0x000000292b077223 */ /* 0x080fe40000010824 */
[----:B------:R-:W-:-:S02]  /*d3b0*/  FFMA.FTZ R38, R47, R41, R38 ;  /* 0x000000292f267223 */ /* 0x000fc40000010026 */
[----:B------:R-:W-:-:S03]  /*d3c0*/  F2FP.F16.F32.PACK_AB R6, R37, R6 ;  /* 0x000000062506723e */ /* 0x000fc600000000ff */
[----:B------:R-:W-:-:S05]  /*d3d0*/  F2FP.F16.F32.PACK_AB R7, R38, R7 ;  /* 0x000000072607723e */ /* 0x000fca00000000ff */
[----:B------:R0:W-:Y:S02]  /*d3e0*/  STS.128 [R3+0x17400], R4 ;  /* 0x0174000403007388 */ /* 0x0001e40000000c00 */
.L_x_574:
[----:B------:R-:W-:Y:S05]  /*d3f0*/  BSYNC B1 ;  /* 0x0000000000017941 */ /* 0x000fea0003800000 */
.L_x_573:
[----:B------:R-:W-:Y:S04]  /*d400*/  BSSY B1, `(.L_x_575) ;  /* 0x0000028000017945 */ /* 0x000fe80003800000 */
[----:B------:R-:W-:Y:S05]  /*d410*/  @P1 BRA `(.L_x_576) ;  /* 0x0000000000981947 */ /* 0x000fea0003800000 */
        /* <DEDUP_REMOVED lines=38> */
.L_x_576:
[----:B------:R-:W-:Y:S05]  /*d680*/  BSYNC B1 ;  /* 0x0000000000017941 */ /* 0x000fea0003800000 */
.L_x_575:
[----:B------:R-:W-:Y:S04]  /*d690*/  BSSY B1, `(.L_x_577) ;  /* 0x0000028000017945 */ /* 0x000fe80003800000 */
[----:B------:R-:W-:Y:S05]  /*d6a0*/  @P2 BRA `(.L_x_578) ;  /* 0x0000000000982947 */ /* 0x000fea0003800000 */
[----:B01----:R-:W0:Y:S01]  /*d6b0*/  LDS.128 R4, [R3+0x1b400] ;  /* 0x01b4000003047984 */ /* 0x003e220000000c00 */
        /* <DEDUP_REMOVED lines=37> */
.L_x_578:
[----:B------:R-:W-:Y:S05]  /*d910*/  BSYNC B1 ;  /* 0x0000000000017941 */ /* 0x000fea0003800000 */
.L_x_577:
        /* <DEDUP_REMOVED lines=40> */
.L_x_580:
[----:B------:R-:W-:Y:S05]  /*dba0*/  BSYNC B1 ;  /* 0x0000000000017941 */ /* 0x000fea0003800000 */
.L_x_579:
        /* <DEDUP_REMOVED lines=40> */
.L_x_582:
[----:B------:R-:W-:Y:S05]  /*de30*/  BSYNC B1 ;  /* 0x0000000000017941 */ /* 0x000fea0003800000 */
.L_x_581:
        /* <DEDUP_REMOVED lines=13> */
[----:B------:R-:W-:Y:S01]  /*df10*/  FMUL.FTZ R15, R28, R5 ;  /* 0x000000051c0f7220 */ /* 0x000fe20000410000 */
[----:B------:R-:W-:Y:S01]  /*df20*/  FFMA.FTZ R4, R21, R3, -R20 ;  /* 0x0000000315047223 */ /* 0x000fe20000010814 */
[----:B------:R-:W-:-:S02]  /*df30*/  HADD2.F32 R14, -RZ, R7.H0_H0 ;  /* 0x20000007ff0e7230 */ /* 0x000fc40000004100 */
[----:B------:R-:W-:Y:S01]  /*df40*/  FFMA.FTZ R3, R25, R3, R24 ;  /* 0x0000000319037223 */ /* 0x000fe20000010018 */
[C---:B------:R-:W-:Y:S01]  /*df50*/  FMUL.FTZ R21, R26.reuse, R5 ;  /* 0x000000051a157220 */ /* 0x040fe20000410000 */
[----:B------:R-:W-:Y:S02]  /*df60*/  HADD2.F32 R6, -RZ, R6.H1_H1 ;  /* 0x30000006ff067230 */ /* 0x000fe40000004100 */
[-C--:B------:R-:W-:Y:S01]  /*df70*/  FFMA.FTZ R5, R26, R8.reuse, -R15 ;  /* 0x000000081a057223 */ /* 0x080fe2000001080f */
[----:B------:R-:W-:Y:S02]  /*df80*/  HADD2.F32 R7, -RZ, R7.H1_H1 ;  /* 0x30000007ff077230 */ /* 0x000fe40000004100 */
[----:B------:R-:W-:Y:S01]  /*df90*/  FFMA.FTZ R8, R28, R8, R21 ;  /* 0x000000081c087223 */ /* 0x000fe20000010015 */
[----:B------:R-:W-:Y:S01]  /*dfa0*/  HADD2.F32 R25, -RZ, R11.H1_H1 ;  /* 0x3000000bff197230 */ /* 0x000fe20000004100 */
[----:B------:R-:W-:Y:S01]  /*dfb0*/  F2FP.F16.F32.PACK_AB R4, R3, R4 ;  /* 0x000000040304723e */ /* 0x000fe200000000ff */
[----:B------:R-:W-:-:S02]  /*dfc0*/  HADD2.F32 R24, -RZ, R12.H1_H1 ;  /* 0x3000000cff187230 */ /* 0x000fc40000004100 */
[----:B------:R-:W-:Y:S01]  /*dfd0*/  HADD2.F32 R15, -RZ, R9.H1_H1 ;  /* 0x30000009ff0f7230 */ /* 0x000fe20000004100 */
[----:B------:R-:W-:Y:S01]  /*dfe0*/  F2FP.F16.F32.PACK_AB R5, R8, R5 ;  /* 0x000000050805723e */ /* 0x000fe200000000ff */
[----:B------:R-:W-:Y:S02]  /*dff0*/  HADD2.F32 R20, -RZ, R10.H1_H1 ;  /* 0x3000000aff147230 */ /* 0x000fe40000004100 */
[-C--:B------:R-:W-:Y:S01]  /*e000*/  FMUL.FTZ R10, R25, R6.reuse ;  /* 0x00000006190a7220 */ /* 0x080fe20000410000 */
[-C--:B------:R-:W-:Y:S01]  /*e010*/  FMUL.FTZ R9, R24, R7.reuse ;  /* 0x0000000718097220 */ /* 0x080fe20000410000 */
[C---:B------:R-:W-:Y:S01]  /*e020*/  FMUL.FTZ R12, R15.reuse, R6 ;  /* 0x000000060f0c7220 */ /* 0x040fe20000410000 */
[C---:B------:R-:W-:Y:S01]  /*e030*/  FMUL.FTZ R11, R20.reuse, R7 ;  /* 0x00000007140b7220 */ /* 0x040fe20000410000 */
[-C--:B------:R-:W-:Y:S01]  /*e040*/  FFMA.FTZ R6, R15, R13.reuse, -R10 ;  /* 0x0000000d0f067223 */ /* 0x080fe2000001080a */
[-C--:B------:R-:W-:Y:S01]  /*e050*/  FFMA.FTZ R7, R20, R14.reuse, -R9 ;  /* 0x0000000e14077223 */ /* 0x080fe20000010809 */
[----:B------:R-:W-:Y:S01]  /*e060*/  FFMA.FTZ R13, R25, R13, R12 ;  /* 0x0000000d190d7223 */ /* 0x000fe2000001000c */
[----:B------:R-:W-:-:S04]  /*e070*/  FFMA.FTZ R14, R24, R14, R11 ;  /* 0x0000000e180e7223 */ /* 0x000fc8000001000b */
[----:B------:R-:W-:Y:S02]  /*e080*/  F2FP.F16.F32.PACK_AB R6, R13, R6 ;  /* 0x000000060d06723e */ /* 0x000fe400000000ff */
[----:B------:R-:W-:-:S05]  /*e090*/  F2FP.F16.F32.PACK_AB R7, R14, R7 ;  /* 0x000000070e07723e */ /* 0x000fca00000000ff */
[----:B------:R0:W-:Y:S01]  /*e0a0*/  STS.128 [R0+0xa000], R4 ;  /* 0x00a0000400007388 */ /* 0x0001e20000000c00 */
[----:B------:R-:W-:Y:S05]  /*e0b0*/  BRA `(.L_x_572) ;  /* 0x0000002c00f07947 */ /* 0x000fea0003800000 */
.L_x_554:
[----:B------:R-:W-:-:S03]  /*e0c0*/  UMOV UR4, 0xffffffff ;  /* 0xffffffff00047882 */ /* 0x000fc60000000000 */
[----:B------:R-:W-:Y:S05]  /*e0d0*/  BRA.DIV UR4, `(.L_x_583) ;  /* 0x000001aa04247947 */ /* 0x000fea000b800000 */
[----:B------:R-:W0:Y:S04]  /*e0e0*/  SHFL.IDX PT, R3, R25, RZ, 0x1c1f ;  /* 0x001c1fff19037589 */ /* 0x000e2800000e0000 */
[----:B------:R-:W1:Y:S04]  /*e0f0*/  SHFL.IDX PT, R0, R24, RZ, 0x1c1f ;  /* 0x001c1fff18007589 */ /* 0x000e6800000e0000 */
[----:B------:R2:W3:Y:S04]  /*e100*/  SHFL.IDX PT, R5, R27, RZ, 0x1c1f ;  /* 0x001c1fff1b057589 */ /* 0x0004e800000e0000 */
[----:B------:R2:W4:Y:S01]  /*e110*/  SHFL.IDX PT, R14, R26, RZ, 0x1c1f ;  /* 0x001c1fff1a0e7589 */ /* 0x00052200000e0000 */
[----:B0-----:R-:W-:-:S02]  /*e120*/  IMAD.MOV.U32 R21, RZ, RZ, R3 ;  /* 0x000000ffff157224 */ /* 0x001fc400078e0003 */
[----:B-12---:R-:W-:-:S07]  /*e130*/  IMAD.MOV.U32 R20, RZ, RZ, R0 ;  /* 0x000000ffff147224 */ /* 0x006fce00078e0000 */
.L_x_825:
[----:B------:R-:W-:Y:S01]  /*e140*/  ULDC UR4, c[0x0][0x448] ;  /* 0x0001120000047ab9 */ /* 0x000fe20000000800 */
[----:B------:R-:W-:Y:S01]  /*e150*/  BSSY B1, `(.L_x_584) ;  /* 0x000003b000017945 */ /* 0x000fe20003800000 */
[----:B------:R-:W-:Y:S01]  /*e160*/  IMAD R0, R154, UR4, RZ ;  /* 0x000000049a007c24 */ /* 0x000fe2000f8e02ff */
[----:B------:R-:W-:Y:S01]  /*e170*/  CS2R R6, SRZ ;  /* 0x0000000000067805 */ /* 0x000fe2000001ff00 */
[----:B----4-:R-:W-:Y:S01]  /*e180*/  IMAD.MOV.U32 R38, RZ, RZ, R14 ;  /* 0x000000ffff267224 */ /* 0x010fe200078e000e */
[----:B------:R-:W-:Y:S01]  /*e190*/  CS2R R8, SRZ ;  /* 0x0000000000087805 */ /* 0x000fe2000001ff00 */
[----:B---3--:R-:W-:Y:S01]  /*e1a0*/  IMAD.MOV.U32 R39, RZ, RZ, R5 ;  /* 0x000000ffff277224 */ /* 0x008fe200078e0005 */
[----:B------:R-:W-:Y:S01]  /*e1b0*/  ISETP.GE.AND P0, PT, R4, R0, PT ;  /* 0x000000000400720c */ /* 0x000fe20003f06270 */
[----:B------:R-:W-:Y:S01]  /*e1c0*/  IMAD R0, R149, -0x80, R0 ;  /* 0xffffff8095007824 */ /* 0x000fe200078e0200 */
        /* <DEDUP_REMOVED lines=10> */
[----:B------:R-:W-:Y:S06]  /*e270*/  @P0 BRA `(.L_x_585) ;  /* 0x0000000000a00947 */ /* 0x000fec0003800000 */
[C---:B------:R-:W-:Y:S01]  /*e280*/  IADD3 R3, R18.reuse, 0x20, RZ ;  /* 0x0000002012037810 */ /* 0x040fe20007ffe0ff */
[----:B------:R-:W-:Y:S01]  /*e290*/  ULDC UR4, c[0x0][0x3f4] ;  /* 0x0000fd0000047ab9 */ /* 0x000fe20000000800 */
[C---:B------:R-:W-:Y:S01]  /*e2a0*/  VIADD R4, R18.reuse, 0x40 ;  /* 0x0000004012047836 */ /* 0x040fe20000000000 */
[----:B------:R-:W-:Y:S01]  /*e2b0*/  ISETP.GE.AND P0, PT, R18, UR4, PT ;  /* 0x0000000412007c0c */ /* 0x000fe2000bf06270 */
[C---:B------:R-:W-:Y:S01]  /*e2c0*/  IMAD.IADD R5, R22.reuse, 0x1, R207 ;  /* 0x0000000116057824 */ /* 0x040fe200078e02cf */
[----:B------:R-:W-:Y:S01]  /*e2d0*/  ISETP.GE.AND P1, PT, R3, UR4, PT ;  /* 0x0000000403007c0c */ /* 0x000fe2000bf26270 */
[----:B------:R-:W-:Y:S01]  /*e2e0*/  IMAD.IADD R3, R22, 0x1, R206 ;  /* 0x0000000116037824 */ /* 0x000fe200078e02ce */
[----:B------:R-:W-:Y:S02]  /*e2f0*/  ISETP.GE.AND P2, PT, R4, UR4, PT ;  /* 0x0000000404007c0c */ /* 0x000fe4000bf46270 */
[----:B------:R-:W-:Y:S02]  /*e300*/  CS2R R24, SRZ ;  /* 0x0000000000187805 */ /* 0x000fe4000001ff00 */
[----:B------:R-:W-:-:S02]  /*e310*/  SHF.R.S32.HI R6, RZ, 0x1f, R5 ;  /* 0x0000001fff067819 */ /* 0x000fc40000011405 */
[----:B------:R-:W-:Y:S02]  /*e320*/  CS2R R26, SRZ ;  /* 0x00000000001a7805 */ /* 0x000fe4000001ff00 */
[----:B------:R-:W-:Y:S02]  /*e330*/  SHF.R.S32.HI R4, RZ, 0x1f, R3 ;  /* 0x0000001fff047819 */ /* 0x000fe40000011403 */
[----:B------:R-:W-:Y:S02]  /*e340*/  LEA.HI R6, R6, R5, RZ, 0x3 ;  /* 0x0000000506067211 */ /* 0x000fe400078f18ff */
[----:B------:R-:W-:Y:S01]  /*e350*/  LEA.HI R3, R4, R3, RZ, 0x3 ;  /* 0x0000000304037211 */ /* 0x000fe200078f18ff */
[----:B------:R-:W-:Y:S01]  /*e360*/  @!P0 IMAD.WIDE R12, R18, 0x2, R20 ;  /* 0x00000002120c8825 */ /* 0x000fe200078e0214 */
[----:B------:R-:W-:Y:S02]  /*e370*/  SHF.R.S32.HI R8, RZ, 0x3, R6 ;  /* 0x00000003ff087819 */ /* 0x000fe40000011406 */
[----:B------:R-:W-:-:S02]  /*e380*/  SHF.R.S32.HI R45, RZ, 0x3, R3 ;  /* 0x00000003ff2d7819 */ /* 0x000fc40000011403 */
[----:B------:R-:W-:Y:S01]  /*e390*/  CS2R R4, SRZ ;  /* 0x0000000000047805 */ /* 0x000fe2000001ff00 */
[----:B------:R0:W5:Y:S01]  /*e3a0*/  @!P0 LD.E.128 R24, desc[UR60][R12.64] ;  /* 0x0000003c0c188980 */ /* 0x000162000c101d00 */
[----:B------:R-:W-:Y:S01]  /*e3b0*/  @!P1 IMAD.SHL.U32 R3, R8, 0x8, RZ ;  /* 0x0000000808039824 */ /* 0x000fe200078e00ff */
[----:B------:R-:W-:Y:S02]  /*e3c0*/  @!P2 SHF.L.U32 R45, R45, 0x3, RZ ;  /* 0x000000032d2da819 */ /* 0x000fe400000006ff */
[----:B------:R-:W-:Y:S02]  /*e3d0*/  CS2R R6, SRZ ;  /* 0x0000000000067805 */ /* 0x000fe4000001ff00 */
[----:B------:R-:W-:Y:S01]  /*e3e0*/  CS2R R28, SRZ ;  /* 0x00000000001c7805 */ /* 0x000fe2000001ff00 */
[----:B------:R-:W-:Y:S01]  /*e3f0*/  @!P1 IMAD.WIDE R40, R3, 0x2, R20 ;  /* 0x0000000203289825 */ /* 0x000fe200078e0214 */
[----:B------:R-:W-:Y:S02]  /*e400*/  CS2R R30, SRZ ;  /* 0x00000000001e7805 */ /* 0x000fe4000001ff00 */
[----:B------:R-:W-:-:S02]  /*e410*/  CS2R R8, SRZ ;  /* 0x0000000000087805 */ /* 0x000fc4000001ff00 */
[----:B------:R-:W-:Y:S01]  /*e420*/  CS2R R10, SRZ ;  /* 0x00000000000a7805 */ /* 0x000fe2000001ff00 */
[----:B------:R-:W-:Y:S01]  /*e430*/  @!P2 IMAD.WIDE R42, R45, 0x2, R20 ;  /* 0x000000022d2aa825 */ /* 0x000fe200078e0214 */
[----:B------:R-:W-:Y:S02]  /*e440*/  CS2R R32, SRZ ;  /* 0x0000000000207805 */ /* 0x000fe4000001ff00 */
[----:B------:R-:W-:Y:S02]  /*e450*/  CS2R R34, SRZ ;  /* 0x0000000000227805 */ /* 0x000fe4000001ff00 */
[----:B0-----:R-:W-:Y:S01]  /*e460*/  CS2R R12, SRZ ;  /* 0x00000000000c7805 */ /* 0x001fe2000001ff00 */
[--C-:B------:R-:W-:Y:S01]  /*e470*/  @!P1 IMAD.WIDE R20, R3, 0x2, R38.reuse ;  /* 0x0000000203149825 */ /* 0x100fe200078e0226 */
[----:B------:R-:W-:Y:S01]  /*e480*/  CS2R R14, SRZ ;  /* 0x00000000000e7805 */ /* 0x000fe2000001ff00 */
[----:B------:R0:W5:Y:S02]  /*e490*/  @!P1 LD.E.128 R28, desc[UR60][R40.64] ;  /* 0x0000003c281c9980 */ /* 0x000164000c101d00 */
[----:B------:R-:W-:-:S02]  /*e4a0*/  @!P2 IMAD.WIDE R44, R45, 0x2, R38 ;  /* 0x000000022d2ca825 */ /* 0x000fc400078e0226 */
[----:B------:R0:W5:Y:S02]  /*e4b0*/  @!P1 LD.E.128 R8, desc[UR60][R20.64] ;  /* 0x0000003c14089980 */ /* 0x000164000c101d00 */
[----:B------:R-:W-:Y:S02]  /*e4c0*/  @!P0 IMAD.WIDE R38, R18, 0x2, R38 ;  /* 0x0000000212268825 */ /* 0x000fe400078e0226 */
[----:B------:R0:W5:Y:S04]  /*e4d0*/  @!P2 LD.E.128 R32, desc[UR60][R42.64] ;  /* 0x0000003c2a20a980 */ /* 0x000168000c101d00 */
[----:B------:R0:W5:Y:S04]  /*e4e0*/  @!P0 LD.E.128 R4, desc[UR60][R38.64] ;  /* 0x0000003c26048980 */ /* 0x000168000c101d00 */
[----:B------:R0:W5:Y:S02]  /*e4f0*/  @!P2 LD.E.128 R12, desc[UR60][R44.64] ;  /* 0x0000003c2c0ca980 */ /* 0x000164000c101d00 */
.L_x_585:
[----:B------:R-:W-:Y:S05]  /*e500*/  BSYNC B1 ;  /* 0x0000000000017941 */ /* 0x000fea0003800000 */
.L_x_584:
[----:B-----5:R-:W-:Y:S01]  /*e510*/  IMAD.MOV.U32 R3, RZ, RZ, R24 ;  /* 0x000000ffff037224 */ /* 0x020fe200078e0018 */
[----:B0-----:R-:W-:Y:S01]  /*e520*/  MOV R42, R33 ;  /* 0x00000021002a7202 */ /* 0x001fe20000000f00 */
[----:B------:R-:W-:Y:S01]  /*e530*/  IMAD.MOV.U32 R38, RZ, RZ, R25 ;  /* 0x000000ffff267224 */ /* 0x000fe200078e0019 */
[----:B------:R-:W-:Y:S01]  /*e540*/  SHF.R.U64 R51, R32, 0x10, R33 ;  /* 0x0000001020337819 */ /* 0x000fe20000001221 */
[----:B------:R-:W-:Y:S01]  /*e550*/  IMAD.MOV.U32 R44, RZ, RZ, R35 ;  /* 0x000000ffff2c7224 */ /* 0x000fe200078e0023 */
[----:B------:R-:W-:Y:S01]  /*e560*/  SHF.R.U32.HI R52, RZ, 0x10, R33 ;  /* 0x00000010ff347819 */ /* 0x000fe20000011621 */
[----:B------:R-:W-:Y:S01]  /*e570*/  IMAD.MOV.U32 R33, RZ, RZ, R34 ;  /* 0x000000ffff217224 */ /* 0x000fe200078e0022 */
[----:B------:R-:W-:Y:S01]  /*e580*/  SHF.R.U64 R34, R34, 0x10, R35 ;  /* 0x0000001022227819 */ /* 0x000fe20000001223 */
[----:B------:R-:W-:Y:S01]  /*e590*/  IMAD.MOV.U32 R20, RZ, RZ, R5 ;  /* 0x000000ffff147224 */ /* 0x000fe200078e0005 */
[----:B------:R-:W-:Y:S01]  /*e5a0*/  SHF.R.U32.HI R53, RZ, 0x10, R35 ;  /* 0x00000010ff357819 */ /* 0x000fe20000011623 */
[----:B------:R-:W-:Y:S01]  /*e5b0*/  IMAD.MOV.U32 R39, RZ, RZ, R26 ;  /* 0x000000ffff277224 */ /* 0x000fe200078e001a */
[----:B------:R-:W-:Y:S01]  /*e5c0*/  PRMT R35, R3, 0x5410, R38 ;  /* 0x0000541003237816 */ /* 0x000fe20000000026 */
[----:B------:R-:W-:Y:S01]  /*e5d0*/  IMAD.MOV.U32 R41, RZ, RZ, R4 ;  /* 0x000000ffff297224 */ /* 0x000fe200078e0004 */
[----:B------:R-:W-:Y:S01]  /*e5e0*/  LEA.HI R3, R226, R226, RZ, 0x1 ;  /* 0x000000e2e2037211 */ /* 0x000fe200078f08ff */
[----:B------:R-:W-:Y:S01]  /*e5f0*/  IMAD.MOV.U32 R21, RZ, RZ, R14 ;  /* 0x000000ffff157224 */ /* 0x000fe200078e000e */
[----:B------:R-:W-:Y:S01]  /*e600*/  SHF.R.U64 R54, R4, 0x10, R5 ;  /* 0x0000001004367819 */ /* 0x000fe20000001205 */
[----:B------:R-:W-:Y:S01]  /*e610*/  IMAD.MOV.U32 R4, RZ, RZ, R7 ;  /* 0x000000ffff047224 */ /* 0x000fe200078e0007 */
[----:B------:R-:W-:Y:S01]  /*e620*/  LOP3.LUT R3, R3, 0xfffffffe, RZ, 0xc0, !PT ;  /* 0xfffffffe03037812 */ /* 0x000fe200078ec0ff */
[----:B------:R-:W-:Y:S01]  /*e630*/  BSSY B1, `(.L_x_586) ;  /* 0x000003e000017945 */ /* 0x000fe20003800000 */
[----:B------:R-:W-:-:S02]  /*e640*/  SHF.R.U32.HI R55, RZ, 0x10, R5 ;  /* 0x00000010ff377819 */ /* 0x000fc40000011605 */
[----:B------:R-:W-:Y:S02]  /*e650*/  IADD3 R3, R226, -R3, RZ ;  /* 0x80000003e2037210 */ /* 0x000fe40007ffe0ff */
[----:B------:R-:W-:Y:S01]  /*e660*/  SHF.R.U64 R40, R24, 0x10, R25 ;  /* 0x0000001018287819 */ /* 0x000fe20000001219 */
[----:B------:R-:W-:Y:S01]  /*e670*/  IMAD.MOV.U32 R24, RZ, RZ, R27 ;  /* 0x000000ffff187224 */ /* 0x000fe200078e001b */
[----:B------:R-:W-:Y:S02]  /*e680*/  SHF.L.U32 R5, R3, 0x1f, RZ ;  /* 0x0000001f03057819 */ /* 0x000fe400000006ff */
[----:B------:R-:W-:Y:S01]  /*e690*/  SHF.R.U32.HI R45, RZ, 0x10, R25 ;  /* 0x00000010ff2d7819 */ /* 0x000fe20000011619 */
[----:B------:R-:W-:Y:S01]  /*e6a0*/  IMAD.MOV.U32 R25, RZ, RZ, R29 ;  /* 0x000000ffff197224 */ /* 0x000fe200078e001d */
[----:B------:R-:W0:Y:S01]  /*e6b0*/  SYNCS.PHASECHK.TRANS64.TRYWAIT P0, [R16+URZ+0x36800], R5 ;  /* 0x03680005100075a7 */ /* 0x000e22000800017f */
[----:B------:R-:W-:Y:S02]  /*e6c0*/  SHF.R.U64 R46, R26, 0x10, R27 ;  /* 0x000000101a2e7819 */ /* 0x000fe4000000121b */
[----:B------:R-:W-:-:S02]  /*e6d0*/  SHF.R.U64 R47, R28, 0x10, R29 ;  /* 0x000000101c2f7819 */ /* 0x000fc4000000121d */
[----:B------:R-:W-:Y:S01]  /*e6e0*/  SHF.R.U32.HI R48, RZ, 0x10, R29 ;  /* 0x00000010ff307819 */ /* 0x000fe2000001161d */
[--C-:B------:R-:W-:Y:S01]  /*e6f0*/  IMAD.MOV.U32 R29, RZ, RZ, R31.reuse ;  /* 0x000000ffff1d7224 */ /* 0x100fe200078e001f */
[----:B------:R-:W-:Y:S01]  /*e700*/  MOV R26, R28 ;  /* 0x0000001c001a7202 */ /* 0x000fe20000000f00 */
[----:B------:R-:W-:Y:S01]  /*e710*/  IMAD.MOV.U32 R28, RZ, RZ, R30 ;  /* 0x000000ffff1c7224 */ /* 0x000fe200078e001e */
[--C-:B------:R-:W-:Y:S01]  /*e720*/  SHF.R.U64 R49, R30, 0x10, R31.reuse ;  /* 0x000000101e317819 */ /* 0x100fe2000000121f */
[----:B------:R-:W-:Y:S01]  /*e730*/  IMAD.MOV.U32 R30, RZ, RZ, R8 ;  /* 0x000000ffff1e7224 */ /* 0x000fe200078e0008 */
[----:B------:R-:W-:Y:S01]  /*e740*/  SHF.R.U32.HI R50, RZ, 0x10, R31 ;  /* 0x00000010ff327819 */ /* 0x000fe2000001161f */
[----:B------:R-:W-:Y:S01]  /*e750*/  IMAD.MOV.U32 R31, RZ, RZ, R32 ;  /* 0x000000ffff1f7224 */ /* 0x000fe200078e0020 */
[----:B------:R-:W-:Y:S01]  /*e760*/  MOV R43, R6 ;  /* 0x00000006002b7202 */ /* 0x000fe20000000f00 */
[----:B------:R-:W-:Y:S01]  /*e770*/  IMAD.MOV.U32 R32, RZ, RZ, R10 ;  /* 0x000000ffff207224 */ /* 0x000fe200078e000a */
[----:B------:R-:W-:Y:S01]  /*e780*/  SHF.R.U64 R56, R6, 0x10, R7 ;  /* 0x0000001006387819 */ /* 0x000fe20000001207 */
[----:B------:R-:W-:Y:S01]  /*e790*/  IMAD.MOV.U32 R6, RZ, RZ, R9 ;  /* 0x000000ffff067224 */ /* 0x000fe200078e0009 */
[----:B------:R-:W-:-:S02]  /*e7a0*/  SHF.R.U32.HI R57, RZ, 0x10, R7 ;  /* 0x00000010ff397819 */ /* 0x000fc40000011607 */
[--C-:B------:R-:W-:Y:S01]  /*e7b0*/  SHF.R.U64 R58, R8, 0x10, R9.reuse ;  /* 0x00000010083a7819 */ /* 0x100fe20000001209 */
[----:B------:R-:W-:Y:S01]  /*e7c0*/  IMAD.MOV.U32 R8, RZ, RZ, R12 ;  /* 0x000000ffff087224 */ /* 0x000fe200078e000c */
[----:B------:R-:W-:Y:S01]  /*e7d0*/  SHF.R.U32.HI R59, RZ, 0x10, R9 ;  /* 0x00000010ff3b7819 */ /* 0x000fe20000011609 */
[----:B------:R-:W-:Y:S01]  /*e7e0*/  IMAD.MOV.U32 R9, RZ, RZ, R13 ;  /* 0x000000ffff097224 */ /* 0x000fe200078e000d */
[----:B------:R-:W-:Y:S01]  /*e7f0*/  SHF.R.U64 R60, R10, 0x10, R11 ;  /* 0x000000100a3c7819 */ /* 0x000fe2000000120b */
[----:B------:R-:W-:Y:S01]  /*e800*/  IMAD.MOV.U32 R10, RZ, RZ, R15 ;  /* 0x000000ffff0a7224 */ /* 0x000fe200078e000f */
[----:B------:R-:W-:Y:S02]  /*e810*/  SHF.R.U32.HI R27, RZ, 0x10, R27 ;  /* 0x00000010ff1b7819 */ /* 0x000fe4000001161b */
[----:B------:R-:W-:Y:S02]  /*e820*/  MOV R7, R11 ;  /* 0x0000000b00077202 */ /* 0x000fe40000000f00 */
[----:B------:R-:W-:-:S02]  /*e830*/  SHF.R.U32.HI R11, RZ, 0x10, R11 ;  /* 0x00000010ff0b7819 */ /* 0x000fc4000001160b */
[--C-:B------:R-:W-:Y:S02]  /*e840*/  SHF.R.U64 R61, R12, 0x10, R13.reuse ;  /* 0x000000100c3d7819 */ /* 0x100fe4000000120d */
[----:B------:R-:W-:Y:S02]  /*e850*/  SHF.R.U32.HI R62, RZ, 0x10, R13 ;  /* 0x00000010ff3e7819 */ /* 0x000fe4000001160d */
[----:B------:R-:W-:Y:S02]  /*e860*/  VIMNMX R0, R0, 0x80, PT ;  /* 0x0000008000007848 */ /* 0x000fe40003fe0100 */
[----:B------:R-:W-:Y:S02]  /*e870*/  PRMT R38, R40, 0x5410, R45 ;  /* 0x0000541028267816 */ /* 0x000fe4000000002d */
[--C-:B------:R-:W-:Y:S02]  /*e880*/  SHF.R.U64 R63, R14, 0x10, R15.reuse ;  /* 0x000000100e3f7819 */ /* 0x100fe4000000120f */
        /* <DEDUP_REMOVED lines=21> */
[----:B------:R-:W-:Y:S02]  /*e9e0*/  PRMT R20, R61, 0x5410, R62 ;  /* 0x000054103d147816 */ /* 0x000fe4000000003e */
[----:B------:R-:W-:Y:S01]  /*e9f0*/  PRMT R21, R21, 0x5410, R10 ;  /* 0x0000541015157816 */ /* 0x000fe2000000000a */
[----:B0-----:R-:W-:Y:S06]  /*ea00*/  @!P0 BRA `(.L_x_587) ;  /* 0x000001a000508947 */ /* 0x001fec0003800000 */
.L_x_826:
[----:B------:R-:W-:Y:S05]  /*ea10*/  BSYNC B1 ;  /* 0x0000000000017941 */ /* 0x000fea0003800000 */
.L_x_586:
[----:B------:R-:W-:Y:S01]  /*ea20*/  BSSY B1, `(.L_x_588) ;  /* 0x0000133000017945 */ /* 0x000fe20003800000 */
[----:B------:R-:W-:-:S03]  /*ea30*/  PRMT R24, R63, 0x5410, R64 ;  /* 0x000054103f187816 */ /* 0x000fc60000000040 */
[----:B------:R-:W-:Y:S05]  /*ea40*/  @P1 BRA `(.L_x_589) ;  /* 0x0000001000c01947 */ /* 0x000fea0003800000 */
[----:B------:R-:W1:Y:S01]  /*ea50*/  LDC R25, c[0x0][0x3f4] ;  /* 0x0000fd00ff197b82 */ /* 0x000e620000000800 */
[C---:B------:R-:W-:Y:S01]  /*ea60*/  VIADD R4, R18.reuse, 0x20 ;  /* 0x0000002012047836 */ /* 0x040fe20000000000 */
[----:B------:R-:W-:Y:S01]  /*ea70*/  BSSY B2, `(.L_x_590) ;  /* 0x0000063000027945 */ /* 0x000fe20003800000 */
[C---:B------:R-:W-:Y:S01]  /*ea80*/  VIADD R6, R18.reuse, 0x40 ;  /* 0x0000004012067836 */ /* 0x040fe20000000000 */
[-C--:B-1----:R-:W-:Y:S02]  /*ea90*/  ISETP.GE.AND P0, PT, R18, R25.reuse, PT ;  /* 0x000000191200720c */ /* 0x082fe40003f06270 */
[-C--:B------:R-:W-:Y:S02]  /*eaa0*/  ISETP.GE.AND P1, PT, R4, R25.reuse, PT ;  /* 0x000000190400720c */ /* 0x080fe40003f26270 */
[----:B------:R-:W-:-:S09]  /*eab0*/  ISETP.GE.AND P2, PT, R6, R25, PT ;  /* 0x000000190600720c */ /* 0x000fd20003f46270 */
[----:B------:R-:W-:Y:S05]  /*eac0*/  @P0 BRA `(.L_x_591) ;  /* 0x0000000400740947 */ /* 0x000fea0003800000 */
[----:B------:R-:W-:Y:S01]  /*ead0*/  LEA.HI R4, R36, R37, RZ, 0x2 ;  /* 0x0000002524047211 */ /* 0x000fe200078f10ff */
[----:B------:R-:W-:Y:S02]  /*eae0*/  HADD2.F32 R54, -RZ, R35.H0_H0 ;  /* 0x20000023ff367230 */ /* 0x000fe40000004100 */
[--C-:B------:R-:W-:Y:S01]  /*eaf0*/  HADD2.F32 R56, -RZ, R41.reuse.H0_H0 ;  /* 0x20000029ff387230 */ /* 0x100fe20000004100 */
[----:B------:R-:W-:Y:S01]  /*eb00*/  LOP3.LUT R4, R4, 0xfffffffc, RZ, 0xc0, !PT ;  /* 0xfffffffc04047812 */ /* 0x000fe200078ec0ff */
[----:B------:R-:W-:Y:S02]  /*eb10*/  HADD2.F32 R53, -RZ, R42.H0_H0 ;  /* 0x2000002aff357230 */ /* 0x000fe40000004100 */
[----:B------:R-:W-:Y:S02]  /*eb20*/  HADD2.F32 R55, -RZ, R41.H1_H1 ;  /* 0x30000029ff377230 */ /* 0x000fe40000004100 */
[----:B------:R-:W-:-:S05]  /*eb30*/  IMAD.IADD R4, R37, 0x1, -R4 ;  /* 0x0000000125047824 */ /* 0x000fca00078e0a04 */
[----:B------:R-:W-:Y:S02]  /*eb40*/  LEA.HI R6, R25, R4, RZ, 0x1d ;  /* 0x0000000419067211 */ /* 0x000fe400078fe8ff */
[----:B------:R-:W-:Y:S02]  /*eb50*/  LOP3.LUT R4, R212, 0x38, R18, 0xf8, !PT ;  /* 0x00000038d4047812 */ /* 0x000fe400078ef812 */
[----:B------:R-:W-:Y:S01]  /*eb60*/  SHF.R.S32.HI R9, RZ, 0x1f, R6 ;  /* 0x0000001fff097819 */ /* 0x000fe20000011406 */
[----:B------:R-:W-:Y:S01]  /*eb70*/  IMAD.SHL.U32 R7, R6, 0x8, RZ ;  /* 0x0000000806077824 */ /* 0x000fe200078e00ff */
[----:B0-----:R-:W-:Y:S02]  /*eb80*/  LOP3.LUT R5, R4, R213, RZ, 0x3c, !PT ;  /* 0x000000d504057212 */ /* 0x001fe400078e3cff */
[----:B------:R-:W-:Y:S02]  /*eb90*/  LEA.HI R9, R9, R6, RZ, 0x3 ;  /* 0x0000000609097211 */ /* 0x000fe400078f18ff */
[----:B------:R-:W-:-:S02]  /*eba0*/  LOP3.LUT R4, R212, 0x38, R7, 0xf8, !PT ;  /* 0x00000038d4047812 */ /* 0x000fc400078ef807 */
[----:B------:R-:W-:Y:S01]  /*ebb0*/  IADD3 R5, R214, R5, RZ ;  /* 0x00000005d6057210 */ /* 0x000fe20007ffe0ff */
[----:B------:R-:W-:Y:S01]  /*ebc0*/  IMAD.SHL.U32 R9, R9, 0x400, RZ ;  /* 0x0000040009097824 */ /* 0x000fe200078e00ff */
[----:B------:R-:W-:-:S03]  /*ebd0*/  LOP3.LUT R8, R4, R213, RZ, 0x3c, !PT ;  /* 0x000000d504087212 */ /* 0x000fc600078e3cff */
[----:B------:R-:W-:Y:S01]  /*ebe0*/  IMAD R34, R5, 0x2, R16 ;  /* 0x0000000205227824 */ /* 0x000fe200078e0210 */
[----:B------:R-:W-:-:S04]  /*ebf0*/  LOP3.LUT R9, R9, 0x7fffe000, RZ, 0xc0, !PT ;  /* 0x7fffe00009097812 */ /* 0x000fc800078ec0ff */
[----:B------:R-:W-:Y:S01]  /*ec00*/  IADD3 R9, R8, R9, R214 ;  /* 0x0000000908097210 */ /* 0x000fe20007ffe0d6 */
[----:B------:R-:W0:Y:S04]  /*ec10*/  LDS.128 R4, [R34+0x15400] ;  /* 0x0154000022047984 */ /* 0x000e280000000c00 */
[----:B------:R-:W-:-:S05]  /*ec20*/  IMAD R61, R9, 0x2, R16 ;  /* 0x00000002093d7824 */ /* 0x000fca00078e0210 */
[----:B------:R-:W1:Y:S01]  /*ec30*/  LDS.128 R8, [R61+0x15400] ;  /* 0x015400003d087984 */ /* 0x000e620000000c00 */
[--C-:B0-----:R-:W-:Y:S02]  /*ec40*/  HADD2.F32 R45, -RZ, R4.reuse.H0_H0 ;  /* 0x20000004ff2d7230 */ /* 0x101fe40000004100 */
[----:B------:R-:W-:Y:S02]  /*ec50*/  HADD2.F32 R4, -RZ, R4.H1_H1 ;  /* 0x30000004ff047230 */ /* 0x000fe40000004100 */
[--C-:B------:R-:W-:Y:S02]  /*ec60*/  HADD2.F32 R46, -RZ, R5.reuse.H0_H0 ;  /* 0x20000005ff2e7230 */ /* 0x100fe40000004100 */
[----:B------:R-:W-:Y:S02]  /*ec70*/  HADD2.F32 R5, -RZ, R5.H1_H1 ;  /* 0x30000005ff057230 */ /* 0x000fe40000004100 */
[----:B------:R-:W-:Y:S02]  /*ec80*/  HADD2.F32 R47, -RZ, R6.H0_H0 ;  /* 0x20000006ff2f7230 */ /* 0x000fe40000004100 */
[----:B-1----:R-:W-:-:S02]  /*ec90*/  HADD2.F32 R49, -RZ, R8.H0_H0 ;  /* 0x20000008ff317230 */ /* 0x002fc40000004100 */
[----:B------:R-:W-:Y:S02]  /*eca0*/  HADD2.F32 R8, -RZ, R8.H1_H1 ;  /* 0x30000008ff087230 */ /* 0x000fe40000004100 */
[----:B------:R-:W-:Y:S02]  /*ecb0*/  HADD2.F32 R50, -RZ, R9.H0_H0 ;  /* 0x20000009ff327230 */ /* 0x000fe40000004100 */
[C---:B------:R-:W-:Y:S01]  /*ecc0*/  FMUL.FTZ R58, R49.reuse, R56 ;  /* 0x00000038313a7220 */ /* 0x040fe20000410000 */
[-C--:B------:R-:W-:Y:S01]  /*ecd0*/  FMUL.FTZ R60, R49, R54.reuse ;  /* 0x00000036313c7220 */ /* 0x080fe20000410000 */
[----:B------:R-:W-:Y:S02]  /*ece0*/  HADD2.F32 R49, -RZ, R38.H0_H0 ;  /* 0x20000026ff317230 */ /* 0x000fe40000004100 */
[----:B------:R-:W-:Y:S01]  /*ecf0*/  FMUL.FTZ R57, R8, R53 ;  /* 0x0000003508397220 */ /* 0x000fe20000410000 */
[C---:B------:R-:W-:Y:S01]  /*ed00*/  FFMA.FTZ R58, R45.reuse, R54, -R58 ;  /* 0x000000362d3a7223 */ /* 0x040fe2000001083a */
[----:B------:R-:W-:Y:S01]  /*ed10*/  FFMA.FTZ R60, R45, R56, R60 ;  /* 0x000000382d3c7223 */ /* 0x000fe2000001003c */
[----:B------:R-:W-:-:S02]  /*ed20*/  HADD2.F32 R45, -RZ, R35.H1_H1 ;  /* 0x30000023ff2d7230 */ /* 0x000fc40000004100 */
[-C--:B------:R-:W-:Y:S01]  /*ed30*/  FMUL.FTZ R59, R8, R49.reuse ;  /* 0x00000031083b7220 */ /* 0x080fe20000410000 */
[----:B------:R-:W-:Y:S01]  /*ed40*/  FFMA.FTZ R57, R4, R49, -R57 ;  /* 0x0000003104397223 */ /* 0x000fe20000010839 */
[C---:B------:R-:W-:Y:S01]  /*ed50*/  FMUL.FTZ R49, R50.reuse, R55 ;  /* 0x0000003732317220 */ /* 0x040fe20000410000 */
[----:B------:R-:W-:Y:S02]  /*ed60*/  HADD2.F32 R9, -RZ, R9.H1_H1 ;  /* 0x30000009ff097230 */ /* 0x000fe40000004100 */
[----:B------:R-:W-:Y:S01]  /*ed70*/  FMUL.FTZ R50, R50, R45 ;  /* 0x0000002d32327220 */ /* 0x000fe20000410000 */
[----:B------:R-:W-:Y:S02]  /*ed80*/  HADD2.F32 R54, -RZ, R42.H1_H1 ;  /* 0x3000002aff367230 */ /* 0x000fe40000004100 */
[----:B------:R-:W-:Y:S01]  /*ed90*/  FFMA.FTZ R59, R4, R53, R59 ;  /* 0x00000035043b7223 */ /* 0x000fe2000001003b */
[----:B------:R-:W-:Y:S02]  /*eda0*/  HADD2.F32 R4, -RZ, R38.H1_H1 ;  /* 0x30000026ff047230 */ /* 0x000fe40000004100 */
[C---:B------:R-:W-:Y:S01]  /*edb0*/  FFMA.FTZ R49, R46.reuse, R45, -R49 ;  /* 0x0000002d2e317223 */ /* 0x040fe20000010831 */
[----:B------:R-:W-:Y:S01]  /*edc0*/  FFMA.FTZ R50, R46, R55, R50 ;  /* 0x000000372e327223 */ /* 0x000fe20000010032 */
[----:B------:R-:W-:-:S02]  /*edd0*/  HADD2.F32 R51, -RZ, R10.H0_H0 ;  /* 0x2000000aff337230 */ /* 0x000fc40000004100 */
[C---:B------:R-:W-:Y:S01]  /*ede0*/  FMUL.FTZ R56, R9.reuse, R54 ;  /* 0x0000003609387220 */ /* 0x040fe20000410000 */
[----:B------:R-:W-:Y:S02]  /*edf0*/  HADD2.F32 R8, -RZ, R39.H0_H0 ;  /* 0x20000027ff087230 */ /* 0x000fe40000004100 */
[-C--:B------:R-:W-:Y:S01]  /*ee00*/  FMUL.FTZ R62, R9, R4.reuse ;  /* 0x00000004093e7220 */ /* 0x080fe20000410000 */
[----:B------:R-:W-:Y:S02]  /*ee10*/  HADD2.F32 R46, -RZ, R43.H0_H0 ;  /* 0x2000002bff2e7230 */ /* 0x000fe40000004100 */
[----:B------:R-:W-:Y:S01]  /*ee20*/  FFMA.FTZ R56, R5, R4, -R56 ;  /* 0x0000000405387223 */ /* 0x000fe20000010838 */
[----:B------:R-:W-:Y:S02]  /*ee30*/  HADD2.F32 R10, -RZ, R10.H1_H1 ;  /* 0x3000000aff0a7230 */ /* 0x000fe40000004100 */
[----:B------:R-:W-:Y:S01]  /*ee40*/  FMUL.FTZ R55, R51, R8 ;  /* 0x0000000833377220 */ /* 0x000fe20000410000 */
[----:B------:R-:W-:-:S02]  /*ee50*/  HADD2.F32 R45, -RZ, R44.H0_H0 ;  /* 0x2000002cff2d7230 */ /* 0x000fc40000004100 */
[----:B------:R-:W-:Y:S01]  /*ee60*/  FMUL.FTZ R4, R51, R46 ;  /* 0x0000002e33047220 */ /* 0x000fe20000410000 */
[----:B------:R-:W-:Y:S02]  /*ee70*/  HADD2.F32 R9, -RZ, R40.H0_H0 ;  /* 0x20000028ff097230 */ /* 0x000fe40000004100 */
[----:B------:R-:W-:Y:S01]  /*ee80*/  FFMA.FTZ R51, R5, R54, R62 ;  /* 0x0000003605337223 */ /* 0x000fe2000001003e */
[----:B------:R-:W-:Y:S02]  /*ee90*/  HADD2.F32 R6, -RZ, R6.H1_H1 ;  /* 0x30000006ff067230 */ /* 0x000fe40000004100 */
[C---:B------:R-:W-:Y:S01]  /*eea0*/  FMUL.FTZ R5, R10.reuse, R45 ;  /* 0x0000002d0a057220 */ /* 0x040fe20000410000 */
[C---:B------:R-:W-:Y:S01]  /*eeb0*/  FFMA.FTZ R53, R47.reuse, R8, -R4 ;  /* 0x000000082f357223 */ /* 0x040fe20000010804 */
[----:B------:R-:W-:Y:S01]  /*eec0*/  FFMA.FTZ R55, R47, R46, R55 ;  /* 0x0000002e2f377223 */ /* 0x000fe20000010037 */
[-C--:B------:R-:W-:Y:S01]  /*eed0*/  FMUL.FTZ R47, R10, R9.reuse ;  /* 0x000000090a2f7220 */ /* 0x080fe20000410000 */
[----:B------:R-:W-:Y:S01]  /*eee0*/  FFMA.FTZ R10, R6, R9, -R5 ;  /* 0x00000009060a7223 */ /* 0x000fe20000010805 */
[----:B------:R-:W-:-:S02]  /*eef0*/  HADD2.F32 R52, -RZ, R11.H0_H0 ;  /* 0x2000000bff347230 */ /* 0x000fc40000004100 */
[----:B------:R-:W-:Y:S02]  /*ef00*/  HADD2.F32 R9, -RZ, R43.H1_H1 ;  /* 0x3000002bff097230 */ /* 0x000fe40000004100 */
[----:B------:R-:W-:Y:S01]  /*ef10*/  FFMA.FTZ R46, R6, R45, R47 ;  /* 0x0000002d062e7223 */ /* 0x000fe2000001002f */
[----:B------:R-:W-:Y:S02]  /*ef20*/  HADD2.F32 R5, -RZ, R39.H1_H1 ;  /* 0x30000027ff057230 */ /* 0x000fe40000004100 */
[----:B------:R-:W-:Y:S02]  /*ef30*/  HADD2.F32 R11, -RZ, R11.H1_H1 ;  /* 0x3000000bff0b7230 */ /* 0x000fe40000004100 */
[C---:B------:R-:W-:Y:S01]  /*ef40*/  FMUL.FTZ R45, R52.reuse, R9 ;  /* 0x00000009342d7220 */ /* 0x040fe20000410000 */
[----:B------:R-:W-:Y:S02]  /*ef50*/  HADD2.F32 R8, -RZ, R44.H1_H1 ;  /* 0x3000002cff087230 */ /* 0x000fe40000004100 */
[----:B------:R-:W-:Y:S01]  /*ef60*/  FMUL.FTZ R52, R52, R5 ;  /* 0x0000000534347220 */ /* 0x000fe20000410000 */
[----:B------:R-:W-:-:S02]  /*ef70*/  HADD2.F32 R4, -RZ, R40.H1_H1 ;  /* 0x30000028ff047230 */ /* 0x000fc40000004100 */
[--C-:B------:R-:W-:Y:S02]  /*ef80*/  HADD2.F32 R48, -RZ, R7.reuse.H0_H0 ;  /* 0x20000007ff307230 */ /* 0x100fe40000004100 */
[C---:B------:R-:W-:Y:S01]  /*ef90*/  FMUL.FTZ R6, R11.reuse, R8 ;  /* 0x000000080b067220 */ /* 0x040fe20000410000 */
[----:B------:R-:W-:Y:S02]  /*efa0*/  HADD2.F32 R7, -RZ, R7.H1_H1 ;  /* 0x30000007ff077230 */ /* 0x000fe40000004100 */
[-C--:B------:R-:W-:Y:S01]  /*efb0*/  FMUL.FTZ R47, R11, R4.reuse ;  /* 0x000000040b2f7220 */ /* 0x080fe20000410000 */
[C---:B------:R-:W-:Y:S01]  /*efc0*/  FFMA.FTZ R45, R48.reuse, R5, -R45 ;  /* 0x00000005302d7223 */ /* 0x040fe2000001082d */
[----:B------:R-:W-:Y:S01]  /*efd0*/  FFMA.FTZ R11, R48, R9, R52 ;  /* 0x00000009300b7223 */ /* 0x000fe20000010034 */
[C---:B------:R-:W-:Y:S01]  /*efe0*/  FFMA.FTZ R48, R7.reuse, R4, -R6 ;  /* 0x0000000407307223 */ /* 0x040fe20000010806 */
[----:B------:R-:W-:Y:S01]  /*eff0*/  FFMA.FTZ R52, R7, R8, R47 ;  /* 0x0000000807347223 */ /* 0x000fe2000001002f */
[----:B------:R-:W-:-:S02]  /*f000*/  F2FP.F16.F32.PACK_AB R4, R57, R58 ;  /* 0x0000003a3904723e */ /* 0x000fc400000000ff */
[----:B------:R-:W-:Y:S02]  /*f010*/  F2FP.F16.F32.PACK_AB R5, R56, R49 ;  /* 0x000000313805723e */ /* 0x000fe400000000ff */
[----:B------:R-:W-:Y:S02]  /*f020*/  F2FP.F16.F32.PACK_AB R6, R10, R53 ;  /* 0x000000350a06723e */ /* 0x000fe400000000ff */
[----:B------:R-:W-:Y:S02]  /*f030*/  F2FP.F16.F32.PACK_AB R7, R48, R45 ;  /* 0x0000002d3007723e */ /* 0x000fe400000000ff */
[----:B------:R-:W-:Y:S02]  /*f040*/  F2FP.F16.F32.PACK_AB R8, R59, R60 ;  /* 0x0000003c3b08723e */ /* 0x000fe400000000ff */
[----:B------:R-:W-:Y:S01]  /*f050*/  F2FP.F16.F32.PACK_AB R9, R51, R50 ;  /* 0x000000323309723e */ /* 0x000fe200000000ff */
[----:B------:R1:W-:Y:S01]  /*f060*/  STS.128 [R34+0x15400], R4 ;  /* 0x0154000422007388 */ /* 0x0003e20000000c00 */
[----:B------:R-:W-:-:S02]  /*f070*/  F2FP.F16.F32.PACK_AB R10, R46, R55 ;  /* 0x000000372e0a723e */ /* 0x000fc400000000ff */
[----:B------:R-:W-:-:S05]  /*f080*/  F2FP.F16.F32.PACK_AB R11, R52, R11 ;  /* 0x0000000b340b723e */ /* 0x000fca00000000ff */
[----:B------:R1:W-:Y:S02]  /*f090*/  STS.128 [R61+0x15400], R8 ;  /* 0x015400083d007388 */ /* 0x0003e40000000c00 */
.L_x_591:
[----:B------:R-:W-:Y:S05]  /*f0a0*/  BSYNC B2 ;  /* 0x0000000000027941 */ /* 0x000fea0003800000 */
.L_x_590:
[----:B------:R-:W-:Y:S04]  /*f0b0*/  BSSY B2, `(.L_x_592) ;  /* 0x0000065000027945 */ /* 0x000fe80003800000 */
[----:B------:R-:W-:Y:S05]  /*f0c0*/  @P1 BRA `(.L_x_593) ;  /* 0x00000004008c1947 */ /* 0x000fea0003800000 */
[----:B-1----:R-:W2:Y:S01]  /*f0d0*/  LDL R4, [R1+0x50] ;  /* 0x0000500001047983 */ /* 0x002ea20000100800 */
[----:B------:R-:W-:Y:S02]  /*f0e0*/  HADD2.F32 R57, -RZ, R30.H0_H0 ;  /* 0x2000001eff397230 */ /* 0x000fe40000004100 */
[----:B------:R-:W-:Y:S02]  /*f0f0*/  HADD2.F32 R55, -RZ, R26.H0_H0 ;  /* 0x2000001aff377230 */ /* 0x000fe40000004100 */
[----:B------:R-:W-:Y:S01]  /*f100*/  HADD2.F32 R59, -RZ, R31.H0_H0 ;  /* 0x2000001fff3b7230 */ /* 0x000fe20000004100 */
[----:B--2---:R-:W-:Y:S01]  /*f110*/  R2UR UR4, R4 ;  /* 0x00000000040472ca */ /* 0x004fe200000e0000 */
[----:B------:R-:W-:-:S05]  /*f120*/  IMAD.IADD R4, R22, 0x1, R207 ;  /* 0x0000000116047824 */ /* 0x000fca00078e02cf */
[----:B0-----:R-:W-:-:S04]  /*f130*/  SHF.R.S32.HI R5, RZ, 0x1f, R4 ;  /* 0x0000001fff057819 */ /* 0x001fc80000011404 */
[CC--:B------:R-:W-:Y:S02]  /*f140*/  LEA.HI R7, R5.reuse, R4.reuse, RZ, 0x3 ;  /* 0x0000000405077211 */ /* 0x0c0fe400078f18ff */
[----:B------:R-:W-:Y:S02]  /*f150*/  LEA.HI R5, R5, R4, RZ, 0x6 ;  /* 0x0000000405057211 */ /* 0x000fe400078f30ff */
[--C-:B------:R-:W-:Y:S02]  /*f160*/  SHF.R.S32.HI R6, RZ, 0x3, R7.reuse ;  /* 0x00000003ff067819 */ /* 0x100fe40000011407 */
[----:B------:R-:W-:Y:S02]  /*f170*/  SHF.L.U32 R5, R5, 0x7, RZ ;  /* 0x0000000705057819 */ /* 0x000fe400000006ff */
[----:B------:R-:W-:Y:S02]  /*f180*/  LEA.HI R4, R25, R6, RZ, 0x1d ;  /* 0x0000000619047211 */ /* 0x000fe400078fe8ff */
[----:B------:R-:W-:-:S02]  /*f190*/  LOP3.LUT R6, R212, 0x38, R7, 0xf8, !PT ;  /* 0x00000038d4067812 */ /* 0x000fc400078ef807 */
[----:B------:R-:W-:Y:S02]  /*f1a0*/  SHF.R.S32.HI R7, RZ, 0x1f, R4 ;  /* 0x0000001fff077819 */ /* 0x000fe40000011404 */
[----:B------:R-:W-:Y:S01]  /*f1b0*/  LOP3.LUT R9, R5, 0xffffe000, RZ, 0xc0, !PT ;  /* 0xffffe00005097812 */ /* 0x000fe200078ec0ff */
[----:B------:R-:W-:Y:S01]  /*f1c0*/  IMAD.SHL.U32 R5, R4, 0x8, RZ ;  /* 0x0000000804057824 */ /* 0x000fe200078e00ff */
[----:B------:R-:W-:Y:S02]  /*f1d0*/  LEA.HI R7, R7, R4, RZ, 0x3 ;  /* 0x0000000407077211 */ /* 0x000fe400078f18ff */
[----:B------:R-:W-:Y:S02]  /*f1e0*/  LOP3.LUT R6, R6, R213, RZ, 0x3c, !PT ;  /* 0x000000d506067212 */ /* 0x000fe400078e3cff */
[----:B------:R-:W-:Y:S01]  /*f1f0*/  LOP3.LUT R4, R212, 0x38, R5, 0xf8, !PT ;  /* 0x00000038d4047812 */ /* 0x000fe200078ef805 */
[----:B------:R-:W-:Y:S01]  /*f200*/  IMAD.SHL.U32 R7, R7, 0x400, RZ ;  /* 0x0000040007077824 */ /* 0x000fe200078e00ff */
[----:B------:R-:W-:-:S02]  /*f210*/  IADD3 R6, R6, R9, R214 ;  /* 0x0000000906067210 */ /* 0x000fc40007ffe0d6 */
[----:B------:R-:W-:Y:S02]  /*f220*/  LOP3.LUT R8, R4, R213, RZ, 0x3c, !PT ;  /* 0x000000d504087212 */ /* 0x000fe400078e3cff */
[----:B------:R-:W-:Y:S02]  /*f230*/  LOP3.LUT R9, R7, 0x7fffe000, RZ, 0xc0, !PT ;  /* 0x7fffe00007097812 */ /* 0x000fe400078ec0ff */
[----:B------:R-:W-:Y:S02]  /*f240*/  LEA R34, R6, UR4, 0x1 ;  /* 0x0000000406227c11 */ /* 0x000fe4000f8e08ff */
[----:B------:R-:W-:-:S03]  /*f250*/  IADD3 R9, R8, R9, R214 ;  /* 0x0000000908097210 */ /* 0x000fc60007ffe0d6 */
[----:B------:R-:W0:Y:S02]  /*f260*/  LDS.128 R4, [R34] ;  /* 0x0000000022047984 */ /* 0x000e240000000c00 */
[----:B------:R-:W-:-:S05]  /*f270*/  IMAD R45, R9, 0x2, R16 ;  /* 0x00000002092d7824 */ /* 0x000fca00078e0210 */
[----:B------:R-:W1:Y:S01]  /*f280*/  LDS.128 R8, [R45+0x15400] ;  /* 0x015400002d087984 */ /* 0x000e620000000c00 */
[--C-:B0-----:R-:W-:Y:S02]  /*f290*/  HADD2.F32 R46, -RZ, R4.reuse.H0_H0 ;  /* 0x20000004ff2e7230 */ /* 0x101fe40000004100 */
[----:B------:R-:W-:Y:S02]  /*f2a0*/  HADD2.F32 R4, -RZ, R4.H1_H1 ;  /* 0x30000004ff047230 */ /* 0x000fe40000004100 */
[--C-:B------:R-:W-:Y:S02]  /*f2b0*/  HADD2.F32 R47, -RZ, R5.reuse.H0_H0 ;  /* 0x20000005ff2f7230 */ /* 0x100fe40000004100 */
[----:B------:R-:W-:Y:S02]  /*f2c0*/  HADD2.F32 R5, -RZ, R5.H1_H1 ;  /* 0x30000005ff057230 */ /* 0x000fe40000004100 */
[--C-:B-1----:R-:W-:Y:S02]  /*f2d0*/  HADD2.F32 R50, -RZ, R8.reuse.H0_H0 ;  /* 0x20000008ff327230 */ /* 0x102fe40000004100 */
[----:B------:R-:W-:-:S02]  /*f2e0*/  HADD2.F32 R8, -RZ, R8.H1_H1 ;  /* 0x30000008ff087230 */ /* 0x000fc40000004100 */
[----:B------:R-:W-:Y:S02]  /*f2f0*/  HADD2.F32 R51, -RZ, R9.H0_H0 ;  /* 0x20000009ff337230 */ /* 0x000fe40000004100 */
[C---:B------:R-:W-:Y:S01]  /*f300*/  FMUL.FTZ R61, R50.reuse, R57 ;  /* 0x00000039323d7220 */ /* 0x040fe20000410000 */
[----:B------:R-:W-:Y:S01]  /*f310*/  FMUL.FTZ R63, R50, R55 ;  /* 0x00000037323f7220 */ /* 0x000fe20000410000 */
[----:B------:R-:W-:Y:S02]  /*f320*/  HADD2.F32 R50, -RZ, R30.H1_H1 ;  /* 0x3000001eff327230 */ /* 0x000fe40000004100 */
[----:B------:R-:W-:Y:S01]  /*f330*/  FMUL.FTZ R65, R8, R59 ;  /* 0x0000003b08417220 */ /* 0x000fe20000410000 */
[C---:B------:R-:W-:Y:S01]  /*f340*/  FFMA.FTZ R61, R46.reuse, R55, -R61 ;  /* 0x000000372e3d7223 */ /* 0x040fe2000001083d */
[----:B------:R-:W-:Y:S02]  /*f350*/  HADD2.F32 R55, -RZ, R27.H0_H0 ;  /* 0x2000001bff377230 */ /* 0x000fe40000004100 */
[----:B------:R-:W-:Y:S01]  /*f360*/  FFMA.FTZ R63, R46, R57, R63 ;  /* 0x000000392e3f7223 */ /* 0x000fe2000001003f */
[----:B------:R-:W-:-:S02]  /*f370*/  HADD2.F32 R46, -RZ, R26.H1_H1 ;  /* 0x3000001aff2e7230 */ /* 0x000fc40000004100 */
[C---:B------:R-:W-:Y:S01]  /*f380*/  FMUL.FTZ R58, R51.reuse, R50 ;  /* 0x00000032333a7220 */ /* 0x040fe20000410000 */
[----:B------:R-:W-:Y:S02]  /*f390*/  HADD2.F32 R9, -RZ, R9.H1_H1 ;  /* 0x30000009ff097230 */ /* 0x000fe40000004100 */
[-C--:B------:R-:W-:Y:S01]  /*f3a0*/  FMUL.FTZ R57, R8, R55.reuse ;  /* 0x0000003708397220 */ /* 0x080fe20000410000 */
[C---:B------:R-:W-:Y:S01]  /*f3b0*/  FFMA.FTZ R54, R4.reuse, R55, -R65 ;  /* 0x0000003704367223 */ /* 0x040fe20000010841 */
[----:B------:R-:W-:Y:S01]  /*f3c0*/  FMUL.FTZ R51, R51, R46 ;  /* 0x0000002e33337220 */ /* 0x000fe20000410000 */
[----:B------:R-:W-:Y:S02]  /*f3d0*/  HADD2.F32 R8, -RZ, R31.H1_H1 ;  /* 0x3000001fff087230 */ /* 0x000fe40000004100 */
[----:B------:R-:W-:Y:S01]  /*f3e0*/  FFMA.FTZ R56, R4, R59, R57 ;  /* 0x0000003b04387223 */ /* 0x000fe20000010039 */
[----:B------:R-:W-:Y:S02]  /*f3f0*/  HADD2.F32 R4, -RZ, R27.H1_H1 ;  /* 0x3000001bff047230 */ /* 0x000fe40000004100 */
[----:B------:R-:W-:Y:S01]  /*f400*/  FFMA.FTZ R50, R47, R50, R51 ;  /* 0x000000322f327223 */ /* 0x000fe20000010033 */
[----:B------:R-:W-:-:S02]  /*f410*/  HADD2.F32 R52, -RZ, R10.H0_H0 ;  /* 0x2000000aff347230 */ /* 0x000fc40000004100 */
[----:B------:R-:W-:Y:S01]  /*f420*/  FFMA.FTZ R58, R47, R46, -R58 ;  /* 0x0000002e2f3a7223 */ /* 0x000fe2000001083a */
[----:B------:R-:W-:Y:S02]  /*f430*/  HADD2.F32 R51, -RZ, R32.H0_H0 ;  /* 0x20000020ff337230 */ /* 0x000fe40000004100 */
[C---:B------:R-:W-:Y:S01]  /*f440*/  FMUL.FTZ R46, R9.reuse, R8 ;  /* 0x00000008092e7220 */ /* 0x040fe20000410000 */
[----:B------:R-:W-:Y:S02]  /*f450*/  HADD2.F32 R48, -RZ, R6.H0_H0 ;  /* 0x20000006ff307230 */ /* 0x000fe40000004100 */
[----:B------:R-:W-:Y:S01]  /*f460*/  FMUL.FTZ R60, R9, R4 ;  /* 0x00000004093c7220 */ /* 0x000fe20000410000 */
[----:B------:R-:W-:Y:S02]  /*f470*/  HADD2.F32 R47, -RZ, R28.H0_H0 ;  /* 0x2000001cff2f7230 */ /* 0x000fe40000004100 */
[----:B------:R-:W-:Y:S01]  /*f480*/  FMUL.FTZ R65, R52, R51 ;  /* 0x0000003334417220 */ /* 0x000fe20000410000 */
[----:B------:R-:W-:-:S02]  /*f490*/  HADD2.F32 R10, -RZ, R10.H1_H1 ;  /* 0x3000000aff0a7230 */ /* 0x000fc40000004100 */
[C---:B------:R-:W-:Y:S01]  /*f4a0*/  FFMA.FTZ R57, R5.reuse, R4, -R46 ;  /* 0x0000000405397223 */ /* 0x040fe2000001082e */
[----:B------:R-:W-:Y:S02]  /*f4b0*/  HADD2.F32 R55, -RZ, R33.H0_H0 ;  /* 0x20000021ff377230 */ /* 0x000fe40000004100 */
[-C--:B------:R-:W-:Y:S01]  /*f4c0*/  FMUL.FTZ R52, R52, R47.reuse ;  /* 0x0000002f34347220 */ /* 0x080fe20000410000 */
[----:B------:R-:W-:Y:S02]  /*f4d0*/  HADD2.F32 R9, -RZ, R29.H0_H0 ;  /* 0x2000001dff097230 */ /* 0x000fe40000004100 */
[----:B------:R-:W-:Y:S01]  /*f4e0*/  FFMA.FTZ R59, R5, R8, R60 ;  /* 0x00000008053b7223 */ /* 0x000fe2000001003c */
[----:B------:R-:W-:Y:S01]  /*f4f0*/  FFMA.FTZ R65, R48, R47, -R65 ;  /* 0x0000002f30417223 */ /* 0x000fe20000010841 */
[----:B------:R-:W-:Y:S02]  /*f500*/  HADD2.F32 R6, -RZ, R6.H1_H1 ;  /* 0x30000006ff067230 */ /* 0x000fe40000004100 */
[----:B------:R-:W-:Y:S01]  /*f510*/  FMUL.FTZ R5, R10, R55 ;  /* 0x000000370a057220 */ /* 0x000fe20000410000 */
[----:B------:R-:W-:-:S02]  /*f520*/  HADD2.F32 R53, -RZ, R11.H0_H0 ;  /* 0x2000000bff357230 */ /* 0x000fc40000004100 */
[----:B------:R-:W-:Y:S01]  /*f530*/  FMUL.FTZ R47, R10, R9 ;  /* 0x000000090a2f7220 */ /* 0x000fe20000410000 */
[----:B------:R-:W-:Y:S02]  /*f540*/  HADD2.F32 R11, -RZ, R11.H1_H1 ;  /* 0x3000000bff0b7230 */ /* 0x000fe40000004100 */
[----:B------:R-:W-:Y:S01]  /*f550*/  FFMA.FTZ R52, R48, R51, R52 ;  /* 0x0000003330347223 */ /* 0x000fe20000010034 */
[----:B------:R-:W-:Y:S02]  /*f560*/  HADD2.F32 R10, -RZ, R32.H1_H1 ;  /* 0x30000020ff0a7230 */ /* 0x000fe40000004100 */
[C---:B------:R-:W-:Y:S01]  /*f570*/  FFMA.FTZ R48, R6.reuse, R9, -R5 ;  /* 0x0000000906307223 */ /* 0x040fe20000010805 */
[----:B------:R-:W-:Y:S02]  /*f580*/  HADD2.F32 R46, -RZ, R33.H1_H1 ;  /* 0x30000021ff2e7230 */ /* 0x000fe40000004100 */
[----:B------:R-:W-:Y:S01]  /*f590*/  FFMA.FTZ R47, R6, R55, R47 ;  /* 0x00000037062f7223 */ /* 0x000fe2000001002f */
[----:B------:R-:W-:-:S02]  /*f5a0*/  HADD2.F32 R4, -RZ, R28.H1_H1 ;  /* 0x3000001cff047230 */ /* 0x000fc40000004100 */
[----:B------:R-:W-:Y:S01]  /*f5b0*/  FMUL.FTZ R6, R53, R10 ;  /* 0x0000000a35067220 */ /* 0x000fe20000410000 */
[----:B------:R-:W-:Y:S02]  /*f5c0*/  HADD2.F32 R8, -RZ, R29.H1_H1 ;  /* 0x3000001dff087230 */ /* 0x000fe40000004100 */
[----:B------:R-:W-:Y:S01]  /*f5d0*/  FMUL.FTZ R60, R11, R46 ;  /* 0x0000002e0b3c7220 */ /* 0x000fe20000410000 */
[--C-:B------:R-:W-:Y:S02]  /*f5e0*/  HADD2.F32 R49, -RZ, R7.reuse.H0_H0 ;  /* 0x20000007ff317230 */ /* 0x100fe40000004100 */
[----:B------:R-:W-:Y:S01]  /*f5f0*/  FMUL.FTZ R53, R53, R4 ;  /* 0x0000000435357220 */ /* 0x000fe20000410000 */
[----:B------:R-:W-:Y:S02]  /*f600*/  HADD2.F32 R7, -RZ, R7.H1_H1 ;  /* 0x30000007ff077230 */ /* 0x000fe40000004100 */
[----:B------:R-:W-:Y:S01]  /*f610*/  FMUL.FTZ R5, R11, R8 ;  /* 0x000000080b057220 */ /* 0x000fe20000410000 */
[----:B------:R-:W-:Y:S01]  /*f620*/  F2FP.F16.F32.PACK_AB R9, R59, R50 ;  /* 0x000000323b09723e */ /* 0x000fe200000000ff */
        /* <DEDUP_REMOVED lines=10> */
[----:B------:R2:W-:Y:S01]  /*f6d0*/  STS.128 [R34], R4 ;  /* 0x0000000422007388 */ /* 0x0005e20000000c00 */
[----:B------:R-:W-:-:S05]  /*f6e0*/  F2FP.F16.F32.PACK_AB R11, R46, R53 ;  /* 0x000000352e0b723e */ /* 0x000fca00000000ff */
[----:B------:R2:W-:Y:S02]  /*f6f0*/  STS.128 [R45+0x15400], R8 ;  /* 0x015400082d007388 */ /* 0x0005e40000000c00 */
.L_x_593:
[----:B------:R-:W-:Y:S05]  /*f700*/  BSYNC B2 ;  /* 0x0000000000027941 */ /* 0x000fea0003800000 */
.L_x_592:
[----:B------:R-:W-:Y:S05]  /*f710*/  @P2 BRA `(.L_x_589) ;  /* 0x00000004008c2947 */ /* 0x000fea0003800000 */
[----:B-12---:R-:W2:Y:S01]  /*f720*/  LDL R4, [R1+0x50] ;  /* 0x0000500001047983 */ /* 0x006ea20000100800 */
[----:B------:R-:W-:Y:S02]  /*f730*/  HADD2.F32 R54, -RZ, R3.H0_H0 ;  /* 0x20000003ff367230 */ /* 0x000fe40000004100 */
[--C-:B------:R-:W-:Y:S02]  /*f740*/  HADD2.F32 R56, -RZ, R15.reuse.H0_H0 ;  /* 0x2000000fff387230 */ /* 0x100fe40000004100 */
[----:B------:R-:W-:Y:S02]  /*f750*/  HADD2.F32 R53, -RZ, R20.H0_H0 ;  /* 0x20000014ff357230 */ /* 0x000fe40000004100 */
[----:B------:R-:W-:Y:S01]  /*f760*/  HADD2.F32 R55, -RZ, R15.H1_H1 ;  /* 0x3000000fff377230 */ /* 0x000fe20000004100 */
        /* <DEDUP_REMOVED lines=32> */
[-C--:B------:R-:W-:Y:S01]  /*f970*/  FMUL.FTZ R60, R49, R54.reuse ;  /* 0x00000036313c7220 */ /* 0x080fe20000410000 */
[----:B------:R-:W-:Y:S02]  /*f980*/  HADD2.F32 R49, -RZ, R12.H0_H0 ;  /* 0x2000000cff317230 */ /* 0x000fe40000004100 */
[C---:B------:R-:W-:Y:S01]  /*f990*/  FMUL.FTZ R57, R8.reuse, R53 ;  /* 0x0000003508397220 */ /* 0x040fe20000410000 */
[C---:B------:R-:W-:Y:S01]  /*f9a0*/  FFMA.FTZ R58, R45.reuse, R54, -R58 ;  /* 0x000000362d3a7223 */ /* 0x040fe2000001083a */
[----:B------:R-:W-:Y:S01]  /*f9b0*/  FFMA.FTZ R60, R45, R56, R60 ;  /* 0x000000382d3c7223 */ /* 0x000fe2000001003c */
[----:B------:R-:W-:Y:S02]  /*f9c0*/  HADD2.F32 R45, -RZ, R3.H1_H1 ;  /* 0x30000003ff2d7230 */ /* 0x000fe40000004100 */
[-C--:B------:R-:W-:Y:S01]  /*f9d0*/  FMUL.FTZ R59, R8, R49.reuse ;  /* 0x00000031083b7220 */ /* 0x080fe20000410000 */
[----:B------:R-:W-:Y:S01]  /*f9e0*/  FFMA.FTZ R57, R4, R49, -R57 ;  /* 0x0000003104397223 */ /* 0x000fe20000010839 */
[----:B------:R-:W-:Y:S01]  /*f9f0*/  FMUL.FTZ R49, R50, R55 ;  /* 0x0000003732317220 */ /* 0x000fe20000410000 */
[----:B------:R-:W-:-:S02]  /*fa00*/  HADD2.F32 R9, -RZ, R9.H1_H1 ;  /* 0x30000009ff097230 */ /* 0x000fc40000004100 */
[----:B------:R-:W-:Y:S01]  /*fa10*/  FMUL.FTZ R50, R50, R45 ;  /* 0x0000002d32327220 */ /* 0x000fe20000410000 */
[----:B------:R-:W-:Y:S02]  /*fa20*/  HADD2.F32 R54, -RZ, R20.H1_H1 ;  /* 0x30000014ff367230 */ /* 0x000fe40000004100 */
[----:B------:R-:W-:Y:S01]  /*fa30*/  FFMA.FTZ R59, R4, R53, R59 ;  /* 0x00000035043b7223 */ /* 0x000fe2000001003b */
[----:B------:R-:W-:Y:S02]  /*fa40*/  HADD2.F32 R4, -RZ, R12.H1_H1 ;  /* 0x3000000cff047230 */ /* 0x000fe40000004100 */
[C---:B------:R-:W-:Y:S01]  /*fa50*/  FFMA.FTZ R49, R46.reuse, R45, -R49 ;  /* 0x0000002d2e317223 */ /* 0x040fe20000010831 */
[----:B------:R-:W-:Y:S01]  /*fa60*/  FFMA.FTZ R50, R46, R55, R50 ;  /* 0x000000372e327223 */ /* 0x000fe20000010032 */
[----:B------:R-:W-:Y:S02]  /*fa70*/  HADD2.F32 R51, -RZ, R10.H0_H0 ;  /* 0x2000000aff337230 */ /* 0x000fe40000004100 */
[----:B------:R-:W-:Y:S01]  /*fa80*/  FMUL.FTZ R56, R9, R54 ;  /* 0x0000003609387220 */ /* 0x000fe20000410000 */
[----:B------:R-:W-:-:S02]  /*fa90*/  HADD2.F32 R8, -RZ, R13.H0_H0 ;  /* 0x2000000dff087230 */ /* 0x000fc40000004100 */
[-C--:B------:R-:W-:Y:S01]  /*faa0*/  FMUL.FTZ R62, R9, R4.reuse ;  /* 0x00000004093e7220 */ /* 0x080fe20000410000 */
[----:B------:R-:W-:Y:S02]  /*fab0*/  HADD2.F32 R46, -RZ, R21.H0_H0 ;  /* 0x20000015ff2e7230 */ /* 0x000fe40000004100 */
[----:B------:R-:W-:Y:S01]  /*fac0*/  FFMA.FTZ R56, R5, R4, -R56 ;  /* 0x0000000405387223 */ /* 0x000fe20000010838 */
[----:B------:R-:W-:Y:S02]  /*fad0*/  HADD2.F32 R10, -RZ, R10.H1_H1 ;  /* 0x3000000aff0a7230 */ /* 0x000fe40000004100 */
[C---:B------:R-:W-:Y:S01]  /*fae0*/  FMUL.FTZ R55, R51.reuse, R8 ;  /* 0x0000000833377220 */ /* 0x040fe20000410000 */
[----:B------:R-:W-:Y:S02]  /*faf0*/  HADD2.F32 R45, -RZ, R24.H0_H0 ;  /* 0x20000018ff2d7230 */ /* 0x000fe40000004100 */
[----:B------:R-:W-:Y:S01]  /*fb00*/  FMUL.FTZ R4, R51, R46 ;  /* 0x0000002e33047220 */ /* 0x000fe20000410000 */
[----:B------:R-:W-:-:S02]  /*fb10*/  HADD2.F32 R47, -RZ, R6.H0_H0 ;  /* 0x20000006ff2f7230 */ /* 0x000fc40000004100 */
[----:B------:R-:W-:Y:S01]  /*fb20*/  FFMA.FTZ R51, R5, R54, R62 ;  /* 0x0000003605337223 */ /* 0x000fe2000001003e */
[----:B------:R-:W-:Y:S02]  /*fb30*/  HADD2.F32 R9, -RZ, R14.H0_H0 ;  /* 0x2000000eff097230 */ /* 0x000fe40000004100 */
[C---:B------:R-:W-:Y:S01]  /*fb40*/  FMUL.FTZ R5, R10.reuse, R45 ;  /* 0x0000002d0a057220 */ /* 0x040fe20000410000 */
[----:B------:R-:W-:Y:S02]  /*fb50*/  HADD2.F32 R6, -RZ, R6.H1_H1 ;  /* 0x30000006ff067230 */ /* 0x000fe40000004100 */
[C---:B------:R-:W-:Y:S01]  /*fb60*/  FFMA.FTZ R53, R47.reuse, R8, -R4 ;  /* 0x000000082f357223 */ /* 0x040fe20000010804 */
[----:B------:R-:W-:Y:S01]  /*fb70*/  FFMA.FTZ R55, R47, R46, R55 ;  /* 0x0000002e2f377223 */ /* 0x000fe20000010037 */
[-C--:B------:R-:W-:Y:S01]  /*fb80*/  FMUL.FTZ R47, R10, R9.reuse ;  /* 0x000000090a2f7220 */ /* 0x080fe20000410000 */
[----:B------:R-:W-:Y:S02]  /*fb90*/  HADD2.F32 R52, -RZ, R11.H0_H0 ;  /* 0x2000000bff347230 */ /* 0x000fe40000004100 */
[----:B------:R-:W-:Y:S01]  /*fba0*/  FFMA.FTZ R10, R6, R9, -R5 ;  /* 0x00000009060a7223 */ /* 0x000fe20000010805 */
[----:B------:R-:W-:-:S02]  /*fbb0*/  HADD2.F32 R9, -RZ, R21.H1_H1 ;  /* 0x30000015ff097230 */ /* 0x000fc40000004100 */
[----:B------:R-:W-:Y:S01]  /*fbc0*/  FFMA.FTZ R46, R6, R45, R47 ;  /* 0x0000002d062e7223 */ /* 0x000fe2000001002f */
[----:B------:R-:W-:Y:S02]  /*fbd0*/  HADD2.F32 R5, -RZ, R13.H1_H1 ;  /* 0x3000000dff057230 */ /* 0x000fe40000004100 */
[----:B------:R-:W-:Y:S02]  /*fbe0*/  HADD2.F32 R11, -RZ, R11.H1_H1 ;  /* 0x3000000bff0b7230 */ /* 0x000fe40000004100 */
[C---:B------:R-:W-:Y:S01]  /*fbf0*/  FMUL.FTZ R45, R52.reuse, R9 ;  /* 0x00000009342d7220 */ /* 0x040fe20000410000 */
[----:B------:R-:W-:Y:S02]  /*fc00*/  HADD2.F32 R8, -RZ, R24.H1_H1 ;  /* 0x30000018ff087230 */ /* 0x000fe40000004100 */
[----:B------:R-:W-:Y:S01]  /*fc10*/  FMUL.FTZ R52, R52, R5 ;  /* 0x0000000534347220 */ /* 0x000fe20000410000 */
[----:B------:R-:W-:Y:S02]  /*fc20*/  HADD2.F32 R4, -RZ, R14.H1_H1 ;  /* 0x3000000eff047230 */ /* 0x000fe40000004100 */
[----:B------:R-:W-:-:S02]  /*fc30*/  HADD2.F32 R48, -RZ, R7.H0_H0 ;  /* 0x20000007ff307230 */ /* 0x000fc40000004100 */
[C---:B------:R-:W-:Y:S01]  /*fc40*/  FMUL.FTZ R6, R11.reuse, R8 ;  /* 0x000000080b067220 */ /* 0x040fe20000410000 */
[----:B------:R-:W-:Y:S02]  /*fc50*/  HADD2.F32 R7, -RZ, R7.H1_H1 ;  /* 0x30000007ff077230 */ /* 0x000fe40000004100 */
[-C--:B------:R-:W-:Y:S01]  /*fc60*/  FMUL.FTZ R47, R11, R4.reuse ;  /* 0x000000040b2f7220 */ /* 0x080fe20000410000 */
[C---:B------:R-:W-:Y:S01]  /*fc70*/  FFMA.FTZ R45, R48.reuse, R5, -R45 ;  /* 0x00000005302d7223 */ /* 0x040fe2000001082d */
[----:B------:R-:W-:Y:S01]  /*fc80*/  FFMA.FTZ R11, R48, R9, R52 ;  /* 0x00000009300b7223 */ /* 0x000fe20000010034 */
[C---:B------:R-:W-:Y:S01]  /*fc90*/  FFMA.FTZ R48, R7.reuse, R4, -R6 ;  /* 0x0000000407307223 */ /* 0x040fe20000010806 */
[----:B------:R-:W-:Y:S01]  /*fca0*/  FFMA.FTZ R52, R7, R8, R47 ;  /* 0x0000000807347223 */ /* 0x000fe2000001002f */
[----:B------:R-:W-:Y:S02]  /*fcb0*/  F2FP.F16.F32.PACK_AB R4, R57, R58 ;  /* 0x0000003a3904723e */ /* 0x000fe400000000ff */
[----:B------:R-:W-:-:S02]  /*fcc0*/  F2FP.F16.F32.PACK_AB R5, R56, R49 ;  /* 0x000000313805723e */ /* 0x000fc400000000ff */
[----:B------:R-:W-:Y:S02]  /*fcd0*/  F2FP.F16.F32.PACK_AB R6, R10, R53 ;  /* 0x000000350a06723e */ /* 0x000fe400000000ff */
[----:B------:R-:W-:Y:S02]  /*fce0*/  F2FP.F16.F32.PACK_AB R7, R48, R45 ;  /* 0x0000002d3007723e */ /* 0x000fe400000000ff */
[----:B------:R-:W-:Y:S02]  /*fcf0*/  F2FP.F16.F32.PACK_AB R8, R59, R60 ;  /* 0x0000003c3b08723e */ /* 0x000fe400000000ff */
[----:B------:R-:W-:Y:S01]  /*fd00*/  F2FP.F16.F32.PACK_AB R9, R51, R50 ;  /* 0x000000323309723e */ /* 0x000fe200000000ff */
[----:B------:R3:W-:Y:S01]  /*fd10*/  STS.128 [R25], R4 ;  /* 0x0000000419007388 */ /* 0x0007e20000000c00 */
[----:B------:R-:W-:Y:S02]  /*fd20*/  F2FP.F16.F32.PACK_AB R10, R46, R55 ;  /* 0x000000372e0a723e */ /* 0x000fe400000000ff */
[----:B------:R-:W-:-:S05]  /*fd30*/  F2FP.F16.F32.PACK_AB R11, R52, R11 ;  /* 0x0000000b340b723e */ /* 0x000fca00000000ff */
[----:B------:R3:W-:Y:S02]  /*fd40*/  STS.128 [R34+0x15400], R8 ;  /* 0x0154000822007388 */ /* 0x0007e40000000c00 */
.L_x_589:
[----:B------:R-:W-:Y:S05]  /*fd50*/  BSYNC B1 ;  /* 0x0000000000017941 */ /* 0x000fea0003800000 */
.L_x_588:
[----:B------:R-:W-:-:S13]  /*fd60*/  ISETP.GE.AND P0, PT, R227, R0, PT ;  /* 0x00000000e300720c */ /* 0x000fda0003f06270 */
[----:B------:R-:W-:Y:S05]  /*fd70*/  @P0 BRA `(.L_x_572) ;  /* 0x0000001000c00947 */ /* 0x000fea0003800000 */
[----:B------:R4:W5:Y:S01]  /*fd80*/  LDL R58, [R1+0x50] ;  /* 0x00005000013a7983 */ /* 0x0009620000100800 */
[----:B---3--:R-:W3:Y:S01]  /*fd90*/  LDC R25, c[0x0][0x3f4] ;  /* 0x0000fd00ff197b82 */ /* 0x008ee20000000800 */
[C---:B------:R-:W-:Y:S01]  /*fda0*/  VIADD R0, R18.reuse, 0x20 ;  /* 0x0000002012007836 */ /* 0x040fe20000000000 */
[C---:B-12---:R-:W-:Y:S01]  /*fdb0*/  IADD3 R4, R18.reuse, 0x40, RZ ;  /* 0x0000004012047810 */ /* 0x046fe20007ffe0ff */
[----:B------:R-:W-:Y:S01]  /*fdc0*/  BSSY B1, `(.L_x_594) ;  /* 0x0000063000017945 */ /* 0x000fe20003800000 */
[----:B------:R-:W-:Y:S02]  /*fdd0*/  SHF.R.U32.HI R57, RZ, 0x3, R208 ;  /* 0x00000003ff397819 */ /* 0x000fe400000116d0 */
[-C--:B---3--:R-:W-:Y:S02]  /*fde0*/  ISETP.GE.AND P0, PT, R18, R25.reuse, PT ;  /* 0x000000191200720c */ /* 0x088fe40003f06270 */
[-C--:B------:R-:W-:Y:S02]  /*fdf0*/  ISETP.GE.AND P1, PT, R0, R25.reuse, PT ;  /* 0x000000190000720c */ /* 0x080fe40003f26270 */
[----:B------:R-:W-:-:S09]  /*fe00*/  ISETP.GE.AND P2, PT, R4, R25, PT ;  /* 0x000000190400720c */ /* 0x000fd20003f46270 */
[----:B----4-:R-:W-:Y:S05]  /*fe10*/  @P0 BRA `(.L_x_595) ;  /* 0x0000000400740947 */ /* 0x010fea0003800000 */
[----:B------:R-:W-:Y:S01]  /*fe20*/  LEA.HI R36, R36, R37, RZ, 0x2 ;  /* 0x0000002524247211 */ /* 0x000fe200078f10ff */
[----:B------:R-:W-:Y:S01]  /*fe30*/  HADD2.F32 R54, -RZ, R41.H0_H0 ;  /* 0x20000029ff367230 */ /* 0x000fe20000004100 */
[----:B------:R-:W-:Y:S01]  /*fe40*/  LOP3.LUT R4, R208, 0x38, R18, 0xf8, !PT ;  /* 0x00000038d0047812 */ /* 0x000fe200078ef812 */
[----:B------:R-:W-:Y:S01]  /*fe50*/  HADD2.F32 R52, -RZ, R35.H0_H0 ;  /* 0x20000023ff347230 */ /* 0x000fe20000004100 */
[----:B------:R-:W-:Y:S01]  /*fe60*/  LOP3.LUT R36, R36, 0xfffffffc, RZ, 0xc0, !PT ;  /* 0xfffffffc24247812 */ /* 0x000fe200078ec0ff */
[----:B------:R-:W-:Y:S01]  /*fe70*/  HADD2.F32 R56, -RZ, R42.H0_H0 ;  /* 0x2000002aff387230 */ /* 0x000fe20000004100 */
[----:B-----5:R-:W-:Y:S01]  /*fe80*/  R2UR UR4, R58 ;  /* 0x000000003a0472ca */ /* 0x020fe200000e0000 */
[----:B------:R-:W-:Y:S02]  /*fe90*/  HADD2.F32 R55, -RZ, R41.H1_H1 ;  /* 0x30000029ff377230 */ /* 0x000fe40000004100 */
[----:B------:R-:W-:Y:S02]  /*fea0*/  IMAD.IADD R0, R37, 0x1, -R36 ;  /* 0x0000000125007824 */ /* 0x000fe400078e0a24 */
[----:B------:R-:W-:-:S03]  /*feb0*/  HADD2.F32 R53, -RZ, R35.H1_H1 ;  /* 0x30000023ff357230 */ /* 0x000fc60000004100 */
[----:B------:R-:W-:-:S04]  /*fec0*/  LEA.HI R0, R25, R0, RZ, 0x1d ;  /* 0x0000000019007211 */ /* 0x000fc800078fe8ff */
[----:B------:R-:W-:Y:S01]  /*fed0*/  SHF.R.S32.HI R7, RZ, 0x1f, R0 ;  /* 0x0000001fff077819 */ /* 0x000fe20000011400 */
[----:B0-----:R-:W-:-:S03]  /*fee0*/  IMAD.SHL.U32 R5, R0, 0x8, RZ ;  /* 0x0000000800057824 */ /* 0x001fc600078e00ff */
[----:B------:R-:W-:Y:S02]  /*fef0*/  LEA.HI R7, R7, R0, RZ, 0x3 ;  /* 0x0000000007077211 */ /* 0x000fe400078f18ff */
[----:B------:R-:W-:Y:S02]  /*ff00*/  LOP3.LUT R0, R215, R4, R57, 0xf6, !PT ;  /* 0x00000004d7007212 */ /* 0x000fe400078ef639 */
[----:B------:R-:W-:Y:S01]  /*ff10*/  LOP3.LUT R4, R208, 0x38, R5, 0xf8, !PT ;  /* 0x00000038d0047812 */ /* 0x000fe200078ef805 */
[----:B------:R-:W-:Y:S01]  /*ff20*/  IMAD.SHL.U32 R7, R7, 0x400, RZ ;  /* 0x0000040007077824 */ /* 0x000fe200078e00ff */
[----:B------:R-:W-:Y:S02]  /*ff30*/  LEA R0, R0, UR4, 0x1 ;  /* 0x0000000400007c11 */ /* 0x000fe4000f8e08ff */
[----:B------:R-:W-:Y:S02]  /*ff40*/  LOP3.LUT R8, R4, R57, RZ, 0x3c, !PT ;  /* 0x0000003904087212 */ /* 0x000fe400078e3cff */
[----:B------:R-:W-:-:S02]  /*ff50*/  LOP3.LUT R9, R7, 0x7fffe000, RZ, 0xc0, !PT ;  /* 0x7fffe00007097812 */ /* 0x000fc400078ec0ff */
[----:B------:R-:W0:Y:S02]  /*ff60*/  LDS.128 R4, [R0] ;  /* 0x0000000000047984 */ /* 0x000e240000000c00 */
[----:B------:R-:W-:-:S05]  /*ff70*/  IADD3 R9, R8, R9, R215 ;  /* 0x0000000908097210 */ /* 0x000fca0007ffe0d7 */
[----:B------:R-:W-:-:S05]  /*ff80*/  IMAD R34, R9, 0x2, R16 ;  /* 0x0000000209227824 */ /* 0x000fca00078e0210 */
[----:B------:R-:W1:Y:S01]  /*ff90*/  LDS.128 R8, [R34+0x15400] ;  /* 0x0154000022087984 */ /* 0x000e620000000c00 */
[--C-:B0-----:R-:W-:Y:S02]  /*ffa0*/  HADD2.F32 R36, -RZ, R4.reuse.H0_H0 ;  /* 0x20000004ff247230 */ /* 0x101fe40000004100 */
[----:B------:R-:W-:Y:S02]  /*ffb0*/  HADD2.F32 R4, -RZ, R4.H1_H1 ;  /* 0x30000004ff047230 */ /* 0x000fe40000004100 */
[--C-:B------:R-:W-:Y:S02]  /*ffc0*/  HADD2.F32 R37, -RZ, R5.reuse.H0_H0 ;  /* 0x20000005ff257230 */ /* 0x100fe40000004100 */
[----:B------:R-:W-:Y:S02]  /*ffd0*/  HADD2.F32 R5, -RZ, R5.H1_H1 ;  /* 0x30000005ff057230 */ /* 0x000fe40000004100 */
[--C-:B------:R-:W-:Y:S02]  /*ffe0*/  HADD2.F32 R45, -RZ, R6.reuse.H0_H0 ;  /* 0x20000006ff2d7230 */ /* 0x100fe40000004100 */
[----:B------:R-:W-:-:S02]  /*fff0*/  HADD2.F32 R6, -RZ, R6.H1_H1 ;  /* 0x30000006ff067230 */ /* 0x000fc40000004100 */
[--C-:B-1----:R-:W-:Y:S02]  /*10000*/  HADD2.F32 R47, -RZ, R8.reuse.H0_H0 ;  /* 0x20000008ff2f7230 */ /* 0x102fe40000004100 */
[----:B------:R-:W-:Y:S02]  /*10010*/  HADD2.F32 R8, -RZ, R8.H1_H1 ;  /* 0x30000008ff087230 */ /* 0x000fe40000004100 */
[--C-:B------:R-:W-:Y:S02]  /*10020*/  HADD2.F32 R48, -RZ, R9.reuse.H0_H0 ;  /* 0x20000009ff307230 */ /* 0x100fe40000004100 */
[-C--:B------:R-:W-:Y:S01]  /*10030*/  FMUL.FTZ R51, R54, R47.reuse ;  /* 0x0000002f36337220 */ /* 0x080fe20000410000 */
[----:B------:R-:W-:Y:S01]  /*10040*/  FMUL.FTZ R47, R52, R47 ;  /* 0x0000002f342f7220 */ /* 0x000fe20000410000 */
[----:B------:R-:W-:Y:S01]  /*10050*/  FMUL.FTZ R41, R56, R8 ;  /* 0x0000000838297220 */ /* 0x000fe20000410000 */
[----:B------:R-:W-:Y:S02]  /*10060*/  HADD2.F32 R9, -RZ, R9.H1_H1 ;  /* 0x30000009ff097230 */ /* 0x000fe40000004100 */
[----:B------:R-:W-:Y:S01]  /*10070*/  FFMA.FTZ R51, R52, R36, -R51 ;  /* 0x0000002434337223 */ /* 0x000fe20000010833 */
[----:B------:R-:W-:-:S02]  /*10080*/  HADD2.F32 R52, -RZ, R38.H0_H0 ;  /* 0x20000026ff347230 */ /* 0x000fc40000004100 */
[----:B------:R-:W-:Y:S01]  /*10090*/  FFMA.FTZ R47, R54, R36, R47 ;  /* 0x00000024362f7223 */ /* 0x000fe2000001002f */
[--C-:B------:R-:W-:Y:S02]  /*100a0*/  HADD2.F32 R49, -RZ, R10.reuse.H0_H0 ;  /* 0x2000000aff317230 */ /* 0x100fe40000004100 */
[----:B------:R-:W-:Y:S02]  /*100b0*/  HADD2.F32 R10, -RZ, R10.H1_H1 ;  /* 0x3000000aff0a7230 */ /* 0x000fe40000004100 */
[C---:B------:R-:W-:Y:S01]  /*100c0*/  FMUL.FTZ R35, R52.reuse, R8 ;  /* 0x0000000834237220 */ /* 0x040fe20000410000 */
[----:B------:R-:W-:Y:S01]  /*100d0*/  FFMA.FTZ R8, R52, R4, -R41 ;  /* 0x0000000434087223 */ /* 0x000fe20000010829 */
[----:B------:R-:W-:Y:S02]  /*100e0*/  HADD2.F32 R41, -RZ, R42.H1_H1 ;  /* 0x3000002aff297230 */ /* 0x000fe40000004100 */
[----:B------:R-:W-:Y:S01]  /*100f0*/  FMUL.FTZ R52, R55, R48 ;  /* 0x0000003037347220 */ /* 0x000fe20000410000 */
[----:B------:R-:W-:Y:S01]  /*10100*/  FFMA.FTZ R36, R56, R4, R35 ;  /* 0x0000000438247223 */ /* 0x000fe20000010023 */
[----:B------:R-:W-:-:S02]  /*10110*/  HADD2.F32 R35, -RZ, R38.H1_H1 ;  /* 0x30000026ff237230 */ /* 0x000fc40000004100 */
[----:B------:R-:W-:Y:S01]  /*10120*/  FMUL.FTZ R48, R53, R48 ;  /* 0x0000003035307220 */ /* 0x000fe20000410000 */
[----:B------:R-:W-:Y:S01]  /*10130*/  FMUL.FTZ R4, R41, R9 ;  /* 0x0000000929047220 */ /* 0x000fe20000410000 */
[-C--:B------:R-:W-:Y:S01]  /*10140*/  FFMA.FTZ R52, R53, R37.reuse, -R52 ;  /* 0x0000002535347223 */ /* 0x080fe20000010834 */
[----:B------:R-:W-:Y:S02]  /*10150*/  HADD2.F32 R56, -RZ, R44.H0_H0 ;  /* 0x2000002cff387230 */ /* 0x000fe40000004100 */
[----:B------:R-:W-:Y:S01]  /*10160*/  FFMA.FTZ R48, R55, R37, R48 ;  /* 0x0000002537307223 */ /* 0x000fe20000010030 */
[C---:B------:R-:W-:Y:S01]  /*10170*/  FMUL.FTZ R38, R35.reuse, R9 ;  /* 0x0000000923267220 */ /* 0x040fe20000410000 */
[----:B------:R-:W-:Y:S02]  /*10180*/  HADD2.F32 R37, -RZ, R39.H0_H0 ;  /* 0x20000027ff257230 */ /* 0x000fe40000004100 */
[----:B------:R-:W-:Y:S01]  /*10190*/  FFMA.FTZ R9, R35, R5, -R4 ;  /* 0x0000000523097223 */ /* 0x000fe20000010804 */
[----:B------:R-:W-:-:S02]  /*101a0*/  HADD2.F32 R53, -RZ, R43.H0_H0 ;  /* 0x2000002bff357230 */ /* 0x000fc40000004100 */
[----:B------:R-:W-:Y:S01]  /*101b0*/  FFMA.FTZ R35, R41, R5, R38 ;  /* 0x0000000529237223 */ /* 0x000fe20000010026 */
[----:B------:R-:W-:Y:S02]  /*101c0*/  HADD2.F32 R54, -RZ, R40.H0_H0 ;  /* 0x20000028ff367230 */ /* 0x000fe40000004100 */
[-C--:B------:R-:W-:Y:S01]  /*101d0*/  FMUL.FTZ R5, R56, R10.reuse ;  /* 0x0000000a38057220 */ /* 0x080fe20000410000 */
[-C--:B------:R-:W-:Y:S01]  /*101e0*/  FMUL.FTZ R42, R37, R49.reuse ;  /* 0x00000031252a7220 */ /* 0x080fe20000410000 */
[----:B------:R-:W-:Y:S01]  /*101f0*/  FMUL.FTZ R4, R53, R49 ;  /* 0x0000003135047220 */ /* 0x000fe20000410000 */
[----:B------:R-:W-:Y:S02]  /*10200*/  HADD2.F32 R50, -RZ, R11.H0_H0 ;  /* 0x2000000bff327230 */ /* 0x000fe40000004100 */
[C---:B------:R-:W-:Y:S01]  /*10210*/  FMUL.FTZ R41, R54.reuse, R10 ;  /* 0x0000000a36297220 */ /* 0x040fe20000410000 */
[----:B------:R-:W-:Y:S01]  /*10220*/  FFMA.FTZ R10, R54, R6, -R5 ;  /* 0x00000006360a7223 */ /* 0x000fe20000010805 */
[-C--:B------:R-:W-:Y:S01]  /*10230*/  FFMA.FTZ R37, R37, R45.reuse, -R4 ;  /* 0x0000002d25257223 */ /* 0x080fe20000010804 */
[----:B------:R-:W-:Y:S01]  /*10240*/  FFMA.FTZ R42, R53, R45, R42 ;  /* 0x0000002d352a7223 */ /* 0x000fe2000001002a */
[----:B------:R-:W-:-:S02]  /*10250*/  HADD2.F32 R54, -RZ, R43.H1_H1 ;  /* 0x3000002bff367230 */ /* 0x000fc40000004100 */
[----:B------:R-:W-:Y:S01]  /*10260*/  FFMA.FTZ R41, R56, R6, R41 ;  /* 0x0000000638297223 */ /* 0x000fe20000010029 */
[----:B------:R-:W-:Y:S02]  /*10270*/  HADD2.F32 R11, -RZ, R11.H1_H1 ;  /* 0x3000000bff0b7230 */ /* 0x000fe40000004100 */
[----:B------:R-:W-:Y:S02]  /*10280*/  HADD2.F32 R45, -RZ, R44.H1_H1 ;  /* 0x3000002cff2d7230 */ /* 0x000fe40000004100 */
[----:B------:R-:W-:Y:S01]  /*10290*/  FMUL.FTZ R5, R54, R50 ;  /* 0x0000003236057220 */ /* 0x000fe20000410000 */
[----:B------:R-:W-:Y:S02]  /*102a0*/  HADD2.F32 R38, -RZ, R39.H1_H1 ;  /* 0x30000027ff267230 */ /* 0x000fe40000004100 */
[----:B------:R-:W-:Y:S02]  /*102b0*/  HADD2.F32 R43, -RZ, R40.H1_H1 ;  /* 0x30000028ff2b7230 */ /* 0x000fe40000004100 */
[----:B------:R-:W-:Y:S01]  /*102c0*/  FMUL.FTZ R4, R45, R11 ;  /* 0x0000000b2d047220 */ /* 0x000fe20000410000 */
[----:B------:R-:W-:-:S02]  /*102d0*/  HADD2.F32 R46, -RZ, R7.H0_H0 ;  /* 0x20000007ff2e7230 */ /* 0x000fc40000004100 */
[C---:B------:R-:W-:Y:S01]  /*102e0*/  FMUL.FTZ R39, R38.reuse, R50 ;  /* 0x0000003226277220 */ /* 0x040fe20000410000 */
[----:B------:R-:W-:Y:S02]  /*102f0*/  HADD2.F32 R7, -RZ, R7.H1_H1 ;  /* 0x30000007ff077230 */ /* 0x000fe40000004100 */
[C---:B------:R-:W-:Y:S01]  /*10300*/  FMUL.FTZ R6, R43.reuse, R11 ;  /* 0x0000000b2b067220 */ /* 0x040fe20000410000 */
[-C--:B------:R-:W-:Y:S01]  /*10310*/  FFMA.FTZ R11, R38, R46.reuse, -R5 ;  /* 0x0000002e260b7223 */ /* 0x080fe20000010805 */
[----:B------:R-:W-:Y:S01]  /*10320*/  FFMA.FTZ R39, R54, R46, R39 ;  /* 0x0000002e36277223 */ /* 0x000fe20000010027 */
[-C--:B------:R-:W-:Y:S01]  /*10330*/  FFMA.FTZ R38, R43, R7.reuse, -R4 ;  /* 0x000000072b267223 */ /* 0x080fe20000010804 */
        /* <DEDUP_REMOVED lines=11> */
.L_x_595:
[----:B------:R-:W-:Y:S05]  /*103f0*/  BSYNC B1 ;  /* 0x0000000000017941 */ /* 0x000fea0003800000 */
.L_x_594:
[----:B------:R-:W-:Y:S04]  /*10400*/  BSSY B1, `(.L_x_596) ;  /* 0x0000064000017945 */ /* 0x000fe80003800000 */
[----:B------:R-:W-:Y:S05]  /*10410*/  @P1 BRA `(.L_x_597) ;  /* 0x0000000400881947 */ /* 0x000fea0003800000 */
[----:B-1----:R-:W-:Y:S01]  /*10420*/  IADD3 R0, R22, R207, RZ ;  /* 0x000000cf16007210 */ /* 0x002fe20007ffe0ff */
[----:B------:R-:W-:Y:S01]  /*10430*/  HADD2.F32 R42, -RZ, R26.H0_H0 ;  /* 0x2000001aff2a7230 */ /* 0x000fe20000004100 */
[----:B-----5:R-:W-:Y:S01]  /*10440*/  R2UR UR4, R58 ;  /* 0x000000003a0472ca */ /* 0x020fe200000e0000 */
[----:B------:R-:W-:Y:S01]  /*10450*/  HADD2.F32 R44, -RZ, R30.H0_H0 ;  /* 0x2000001eff2c7230 */ /* 0x000fe20000004100 */
[----:B0-----:R-:W-:Y:S01]  /*10460*/  SHF.R.S32.HI R5, RZ, 0x1f, R0 ;  /* 0x0000001fff057819 */ /* 0x001fe20000011400 */
[----:B------:R-:W-:Y:S02]  /*10470*/  HADD2.F32 R46, -RZ, R31.H0_H0 ;  /* 0x2000001fff2e7230 */ /* 0x000fe40000004100 */
[----:B------:R-:W-:Y:S01]  /*10480*/  HADD2.F32 R51, -RZ, R26.H1_H1 ;  /* 0x3000001aff337230 */ /* 0x000fe20000004100 */
[CC--:B------:R-:W-:Y:S01]  /*10490*/  LEA.HI R7, R5.reuse, R0.reuse, RZ, 0x3 ;  /* 0x0000000005077211 */ /* 0x0c0fe200078f18ff */
[----:B------:R-:W-:Y:S01]  /*104a0*/  HADD2.F32 R53, -RZ, R30.H1_H1 ;  /* 0x3000001eff357230 */ /* 0x000fe20000004100 */
[----:B------:R-:W-:-:S02]  /*104b0*/  LEA.HI R5, R5, R0, RZ, 0x6 ;  /* 0x0000000005057211 */ /* 0x000fc400078f30ff */
[--C-:B------:R-:W-:Y:S02]  /*104c0*/  SHF.R.S32.HI R4, RZ, 0x3, R7.reuse ;  /* 0x00000003ff047819 */ /* 0x100fe40000011407 */
[----:B------:R-:W-:Y:S01]  /*104d0*/  LOP3.LUT R6, R208, 0x38, R7, 0xf8, !PT ;  /* 0x00000038d0067812 */ /* 0x000fe200078ef807 */
[----:B------:R-:W-:Y:S01]  /*104e0*/  IMAD.SHL.U32 R5, R5, 0x80, RZ ;  /* 0x0000008005057824 */ /* 0x000fe200078e00ff */
[----:B------:R-:W-:Y:S02]  /*104f0*/  LEA.HI R0, R25, R4, RZ, 0x1d ;  /* 0x0000000419007211 */ /* 0x000fe400078fe8ff */
[----:B------:R-:W-:Y:S02]  /*10500*/  LOP3.LUT R6, R6, R57, RZ, 0x3c, !PT ;  /* 0x0000003906067212 */ /* 0x000fe400078e3cff */
[----:B------:R-:W-:Y:S02]  /*10510*/  SHF.R.S32.HI R7, RZ, 0x1f, R0 ;  /* 0x0000001fff077819 */ /* 0x000fe40000011400 */
[----:B------:R-:W-:Y:S01]  /*10520*/  LOP3.LUT R4, R5, 0xffffe000, RZ, 0xc0, !PT ;  /* 0xffffe00005047812 */ /* 0x000fe200078ec0ff */
[----:B------:R-:W-:Y:S01]  /*10530*/  IMAD.SHL.U32 R5, R0, 0x8, RZ ;  /* 0x0000000800057824 */ /* 0x000fe200078e00ff */
[----:B------:R-:W-:-:S02]  /*10540*/  LEA.HI R7, R7, R0, RZ, 0x3 ;  /* 0x0000000007077211 */ /* 0x000fc400078f18ff */
[----:B------:R-:W-:Y:S02]  /*10550*/  IADD3 R4, R6, R4, R215 ;  /* 0x0000000406047210 */ /* 0x000fe40007ffe0d7 */
[----:B------:R-:W-:Y:S01]  /*10560*/  LOP3.LUT R0, R208, 0x38, R5, 0xf8, !PT ;  /* 0x00000038d0007812 */ /* 0x000fe200078ef805 */
[----:B------:R-:W-:Y:S01]  /*10570*/  IMAD.SHL.U32 R7, R7, 0x400, RZ ;  /* 0x0000040007077824 */ /* 0x000fe200078e00ff */
[----:B------:R-:W-:Y:S02]  /*10580*/  LEA R48, R4, UR4, 0x1 ;  /* 0x0000000404307c11 */ /* 0x000fe4000f8e08ff */
[----:B------:R-:W-:Y:S02]  /*10590*/  LOP3.LUT R0, R0, R57, RZ, 0x3c, !PT ;  /* 0x0000003900007212 */ /* 0x000fe400078e3cff */
[----:B------:R-:W-:Y:S02]  /*105a0*/  LOP3.LUT R9, R7, 0x7fffe000, RZ, 0xc0, !PT ;  /* 0x7fffe00007097812 */ /* 0x000fe400078ec0ff */
        /* <DEDUP_REMOVED lines=12> */
[----:B------:R-:W-:Y:S02]  /*10670*/  HADD2.F32 R39, -RZ, R9.H0_H0 ;  /* 0x20000009ff277230 */ /* 0x000fe40000004100 */
[-C--:B------:R-:W-:Y:S01]  /*10680*/  FMUL.FTZ R43, R44, R38.reuse ;  /* 0x000000262c2b7220 */ /* 0x080fe20000410000 */
[----:B------:R-:W-:Y:S01]  /*10690*/  FMUL.FTZ R45, R42, R38 ;  /* 0x000000262a2d7220 */ /* 0x000fe20000410000 */
[----:B------:R-:W-:Y:S02]  /*106a0*/  HADD2.F32 R38, -RZ, R27.H0_H0 ;  /* 0x2000001bff267230 */ /* 0x000fe40000004100 */
[----:B------:R-:W-:Y:S01]  /*106b0*/  FMUL.FTZ R47, R46, R8 ;  /* 0x000000082e2f7220 */ /* 0x000fe20000410000 */
[----:B------:R-:W-:-:S02]  /*106c0*/  HADD2.F32 R9, -RZ, R9.H1_H1 ;  /* 0x30000009ff097230 */ /* 0x000fc40000004100 */
[----:B------:R-:W-:Y:S01]  /*106d0*/  FFMA.FTZ R43, R42, R34, -R43 ;  /* 0x000000222a2b7223 */ /* 0x000fe2000001082b */
[----:B------:R-:W-:Y:S02]  /*106e0*/  HADD2.F32 R27, -RZ, R27.H1_H1 ;  /* 0x3000001bff1b7230 */ /* 0x000fe40000004100 */
[C---:B------:R-:W-:Y:S01]  /*106f0*/  FMUL.FTZ R49, R38.reuse, R8 ;  /* 0x0000000826317220 */ /* 0x040fe20000410000 */
[----:B------:R-:W-:Y:S01]  /*10700*/  FFMA.FTZ R8, R38, R4, -R47 ;  /* 0x0000000426087223 */ /* 0x000fe2000001082f */
[----:B------:R-:W-:Y:S02]  /*10710*/  HADD2.F32 R47, -RZ, R31.H1_H1 ;  /* 0x3000001fff2f7230 */ /* 0x000fe40000004100 */
[----:B------:R-:W-:Y:S01]  /*10720*/  FFMA.FTZ R45, R44, R34, R45 ;  /* 0x000000222c2d7223 */ /* 0x000fe2000001002d */
[----:B------:R-:W-:Y:S01]  /*10730*/  FFMA.FTZ R26, R46, R4, R49 ;  /* 0x000000042e1a7223 */ /* 0x000fe20000010031 */
[--C-:B------:R-:W-:Y:S02]  /*10740*/  HADD2.F32 R40, -RZ, R10.reuse.H0_H0 ;  /* 0x2000000aff287230 */ /* 0x100fe40000004100 */
[-C--:B------:R-:W-:Y:S01]  /*10750*/  FMUL.FTZ R38, R27, R9.reuse ;  /* 0x000000091b267220 */ /* 0x080fe20000410000 */
[----:B------:R-:W-:Y:S01]  /*10760*/  FMUL.FTZ R4, R47, R9 ;  /* 0x000000092f047220 */ /* 0x000fe20000410000 */
[----:B------:R-:W-:-:S02]  /*10770*/  HADD2.F32 R10, -RZ, R10.H1_H1 ;  /* 0x3000000aff0a7230 */ /* 0x000fc40000004100 */
[----:B------:R-:W-:Y:S01]  /*10780*/  FMUL.FTZ R30, R53, R39 ;  /* 0x00000027351e7220 */ /* 0x000fe20000410000 */
[----:B------:R-:W-:Y:S02]  /*10790*/  HADD2.F32 R46, -RZ, R33.H0_H0 ;  /* 0x20000021ff2e7230 */ /* 0x000fe40000004100 */
[-C--:B------:R-:W-:Y:S01]  /*107a0*/  FFMA.FTZ R9, R27, R5.reuse, -R4 ;  /* 0x000000051b097223 */ /* 0x080fe20000010804 */
[----:B------:R-:W-:Y:S02]  /*107b0*/  HADD2.F32 R4, -RZ, R29.H0_H0 ;  /* 0x2000001dff047230 */ /* 0x000fe40000004100 */
[----:B------:R-:W-:Y:S01]  /*107c0*/  FFMA.FTZ R27, R47, R5, R38 ;  /* 0x000000052f1b7223 */ /* 0x000fe20000010026 */
[----:B------:R-:W-:Y:S01]  /*107d0*/  FMUL.FTZ R34, R51, R39 ;  /* 0x0000002733227220 */ /* 0x000fe20000410000 */
[----:B------:R-:W-:Y:S02]  /*107e0*/  HADD2.F32 R42, -RZ, R28.H0_H0 ;  /* 0x2000001cff2a7230 */ /* 0x000fe40000004100 */
[----:B------:R-:W-:Y:S01]  /*107f0*/  FMUL.FTZ R5, R46, R10 ;  /* 0x0000000a2e057220 */ /* 0x000fe20000410000 */
[----:B------:R-:W-:-:S02]  /*10800*/  HADD2.F32 R44, -RZ, R32.H0_H0 ;  /* 0x20000020ff2c7230 */ /* 0x000fc40000004100 */
[C---:B------:R-:W-:Y:S01]  /*10810*/  FMUL.FTZ R39, R4.reuse, R10 ;  /* 0x0000000a04277220 */ /* 0x040fe20000410000 */
[--C-:B------:R-:W-:Y:S02]  /*10820*/  HADD2.F32 R41, -RZ, R11.reuse.H0_H0 ;  /* 0x2000000bff297230 */ /* 0x100fe40000004100 */
[-C--:B------:R-:W-:Y:S01]  /*10830*/  FFMA.FTZ R30, R51, R35.reuse, -R30 ;  /* 0x00000023331e7223 */ /* 0x080fe2000001081e */
[----:B------:R-:W-:Y:S02]  /*10840*/  HADD2.F32 R11, -RZ, R11.H1_H1 ;  /* 0x3000000bff0b7230 */ /* 0x000fe40000004100 */
[----:B------:R-:W-:Y:S01]  /*10850*/  FFMA.FTZ R34, R53, R35, R34 ;  /* 0x0000002335227223 */ /* 0x000fe20000010022 */
[----:B------:R-:W-:Y:S01]  /*10860*/  FFMA.FTZ R10, R4, R6, -R5 ;  /* 0x00000006040a7223 */ /* 0x000fe20000010805 */
[----:B------:R-:W-:Y:S02]  /*10870*/  HADD2.F32 R47, -RZ, R32.H1_H1 ;  /* 0x30000020ff2f7230 */ /* 0x000fe40000004100 */
[----:B------:R-:W-:Y:S01]  /*10880*/  FMUL.FTZ R31, R44, R40 ;  /* 0x000000282c1f7220 */ /* 0x000fe20000410000 */
[----:B------:R-:W-:-:S02]  /*10890*/  HADD2.F32 R33, -RZ, R33.H1_H1 ;  /* 0x30000021ff217230 */ /* 0x000fc40000004100 */
[C---:B------:R-:W-:Y:S01]  /*108a0*/  FMUL.FTZ R35, R42.reuse, R40 ;  /* 0x000000282a237220 */ /* 0x040fe20000410000 */
[----:B------:R-:W-:Y:S02]  /*108b0*/  HADD2.F32 R5, -RZ, R28.H1_H1 ;  /* 0x3000001cff057230 */ /* 0x000fe40000004100 */
[-C--:B------:R-:W-:Y:S01]  /*108c0*/  FFMA.FTZ R31, R42, R36.reuse, -R31 ;  /* 0x000000242a1f7223 */ /* 0x080fe2000001081f */
[----:B------:R-:W-:Y:S02]  /*108d0*/  HADD2.F32 R29, -RZ, R29.H1_H1 ;  /* 0x3000001dff1d7230 */ /* 0x000fe40000004100 */
[----:B------:R-:W-:Y:S01]  /*108e0*/  FFMA.FTZ R35, R44, R36, R35 ;  /* 0x000000242c237223 */ /* 0x000fe20000010023 */
[--C-:B------:R-:W-:Y:S02]  /*108f0*/  HADD2.F32 R37, -RZ, R7.reuse.H0_H0 ;  /* 0x20000007ff257230 */ /* 0x100fe40000004100 */
[----:B------:R-:W-:Y:S01]  /*10900*/  FFMA.FTZ R28, R46, R6, R39 ;  /* 0x000000062e1c7223 */ /* 0x000fe20000010027 */
[----:B------:R-:W-:-:S02]  /*10910*/  HADD2.F32 R7, -RZ, R7.H1_H1 ;  /* 0x30000007ff077230 */ /* 0x000fc40000004100 */
[----:B------:R-:W-:Y:S01]  /*10920*/  FMUL.FTZ R4, R47, R41 ;  /* 0x000000292f047220 */ /* 0x000fe20000410000 */
[----:B------:R-:W-:Y:S01]  /*10930*/  FMUL.FTZ R32, R33, R11 ;  /* 0x0000000b21207220 */ /* 0x000fe20000410000 */
[----:B------:R-:W-:Y:S01]  /*10940*/  FMUL.FTZ R6, R5, R41 ;  /* 0x0000002905067220 */ /* 0x000fe20000410000 */
[----:B------:R-:W-:Y:S01]  /*10950*/  FMUL.FTZ R36, R29, R11 ;  /* 0x0000000b1d247220 */ /* 0x000fe20000410000 */
[----:B------:R-:W-:Y:S01]  /*10960*/  FFMA.FTZ R11, R5, R37, -R4 ;  /* 0x00000025050b7223 */ /* 0x000fe20000010804 */
[----:B------:R-:W-:Y:S01]  /*10970*/  FFMA.FTZ R32, R29, R7, -R32 ;  /* 0x000000071d207223 */ /* 0x000fe20000010820 */
[----:B------:R-:W-:Y:S01]  /*10980*/  FFMA.FTZ R37, R47, R37, R6 ;  /* 0x000000252f257223 */ /* 0x000fe20000010006 */
        /* <DEDUP_REMOVED lines=11> */
.L_x_597:
[----:B------:R-:W-:Y:S05]  /*10a40*/  BSYNC B1 ;  /* 0x0000000000017941 */ /* 0x000fea0003800000 */
.L_x_596:
[----:B------:R-:W-:Y:S05]  /*10a50*/  @P2 BRA `(.L_x_572) ;  /* 0x0000000400882947 */ /* 0x000fea0003800000 */
[----:B-12---:R-:W-:Y:S01]  /*10a60*/  IADD3 R0, R22, R206, RZ ;  /* 0x000000ce16007210 */ /* 0x006fe20007ffe0ff */
[----:B------:R-:W-:Y:S01]  /*10a70*/  HADD2.F32 R33, -RZ, R3.H0_H0 ;  /* 0x20000003ff217230 */ /* 0x000fe20000004100 */
[----:B-----5:R-:W-:Y:S01]  /*10a80*/  R2UR UR4, R58 ;  /* 0x000000003a0472ca */ /* 0x020fe200000e0000 */
[--C-:B------:R-:W-:Y:S01]  /*10a90*/  HADD2.F32 R35, -RZ, R15.reuse.H0_H0 ;  /* 0x2000000fff237230 */ /* 0x100fe20000004100 */
[----:B0-----:R-:W-:Y:S01]  /*10aa0*/  SHF.R.S32.HI R5, RZ, 0x1f, R0 ;  /* 0x0000001fff057819 */ /* 0x001fe20000011400 */
[----:B------:R-:W-:Y:S02]  /*10ab0*/  HADD2.F32 R42, -RZ, R20.H0_H0 ;  /* 0x20000014ff2a7230 */ /* 0x000fe40000004100 */
[----:B------:R-:W-:Y:S01]  /*10ac0*/  HADD2.F32 R38, -RZ, R12.H0_H0 ;  /* 0x2000000cff267230 */ /* 0x000fe20000004100 */
[CC--:B------:R-:W-:Y:S01]  /*10ad0*/  LEA.HI R7, R5.reuse, R0.reuse, RZ, 0x3 ;  /* 0x0000000005077211 */ /* 0x0c0fe200078f18ff */
[----:B------:R-:W-:Y:S01]  /*10ae0*/  HADD2.F32 R44, -RZ, R15.H1_H1 ;  /* 0x3000000fff2c7230 */ /* 0x000fe20000004100 */
[----:B------:R-:W-:Y:S01]  /*10af0*/  LEA.HI R0, R5, R0, RZ, 0x6 ;  /* 0x0000000005007211 */ /* 0x000fe200078f30ff */
[----:B------:R-:W-:Y:S01]  /*10b00*/  HADD2.F32 R40, -RZ, R3.H1_H1 ;  /* 0x30000003ff287230 */ /* 0x000fe20000004100 */
[--C-:B------:R-:W-:Y:S01]  /*10b10*/  SHF.R.S32.HI R4, RZ, 0x3, R7.reuse ;  /* 0x00000003ff047819 */ /* 0x100fe20000011407 */
[----:B------:R-:W-:Y:S01]  /*10b20*/  HADD2.F32 R37, -RZ, R20.H1_H1 ;  /* 0x30000014ff257230 */ /* 0x000fe20000004100 */
[----:B------:R-:W-:Y:S01]  /*10b30*/  LOP3.LUT R7, R208, 0x38, R7, 0xf8, !PT ;  /* 0x00000038d0077812 */ /* 0x000fe200078ef807 */
[----:B------:R-:W-:Y:S01]  /*10b40*/  HADD2.F32 R39, -RZ, R21.H0_H0 ;  /* 0x20000015ff277230 */ /* 0x000fe20000004100 */
[----:B------:R-:W-:Y:S01]  /*10b50*/  LEA.HI R25, R25, R4, RZ, 0x1d ;  /* 0x0000000419197211 */ /* 0x000fe200078fe8ff */
[----:B------:R-:W-:Y:S01]  /*10b60*/  IMAD.SHL.U32 R4, R0, 0x80, RZ ;  /* 0x0000008000047824 */ /* 0x000fe200078e00ff */
[----:B------:R-:W-:-:S02]  /*10b70*/  LOP3.LUT R7, R7, R57, RZ, 0x3c, !PT ;  /* 0x0000003907077212 */ /* 0x000fc400078e3cff */
[----:B------:R-:W-:Y:S01]  /*10b80*/  SHF.R.S32.HI R0, RZ, 0x1f, R25 ;  /* 0x0000001fff007819 */ /* 0x000fe20000011419 */
[----:B------:R-:W-:Y:S01]  /*10b90*/  IMAD.SHL.U32 R5, R25, 0x8, RZ ;  /* 0x0000000819057824 */ /* 0x000fe200078e00ff */
[----:B------:R-:W-:Y:S02]  /*10ba0*/  LOP3.LUT R4, R4, 0xffffe000, RZ, 0xc0, !PT ;  /* 0xffffe00004047812 */ /* 0x000fe400078ec0ff */
[----:B------:R-:W-:Y:S02]  /*10bb0*/  LEA.HI R25, R0, R25, RZ, 0x3 ;  /* 0x0000001900197211 */ /* 0x000fe400078f18ff */
[----:B------:R-:W-:Y:S02]  /*10bc0*/  LOP3.LUT R0, R208, 0x38, R5, 0xf8, !PT ;  /* 0x00000038d0007812 */ /* 0x000fe400078ef805 */
[----:B------:R-:W-:Y:S01]  /*10bd0*/  IADD3 R4, R7, R4, R215 ;  /* 0x0000000407047210 */ /* 0x000fe20007ffe0d7 */
[----:B------:R-:W-:Y:S01]  /*10be0*/  IMAD.SHL.U32 R25, R25, 0x400, RZ ;  /* 0x0000040019197824 */ /* 0x000fe200078e00ff */
[----:B------:R-:W-:-:S02]  /*10bf0*/  LOP3.LUT R0, R0, R57, RZ, 0x3c, !PT ;  /* 0x0000003900007212 */ /* 0x000fc400078e3cff */
[----:B------:R-:W-:Y:S02]  /*10c00*/  LEA R41, R4, UR4, 0x1 ;  /* 0x0000000404297c11 */ /* 0x000fe4000f8e08ff */
[----:B------:R-:W-:-:S03]  /*10c10*/  LOP3.LUT R9, R25, 0x7fffe000, RZ, 0xc0, !PT ;  /* 0x7fffe00019097812 */ /* 0x000fc600078ec0ff */
[----:B------:R-:W0:Y:S01]  /*10c20*/  LDS.128 R4, [R41] ;  /* 0x0000000029047984 */ /* 0x000e220000000c00 */
        /* <DEDUP_REMOVED lines=13> */
[C---:B------:R-:W-:Y:S01]  /*10d00*/  FMUL.FTZ R36, R33.reuse, R29 ;  /* 0x0000001d21247220 */ /* 0x040fe20000410000 */
[----:B------:R-:W-:Y:S02]  /*10d10*/  HADD2.F32 R9, -RZ, R9.H1_H1 ;  /* 0x30000009ff097230 */ /* 0x000fe40000004100 */
[-C--:B------:R-:W-:Y:S01]  /*10d20*/  FMUL.FTZ R15, R42, R8.reuse ;  /* 0x000000082a0f7220 */ /* 0x080fe20000410000 */
[-C--:B------:R-:W-:Y:S01]  /*10d30*/  FFMA.FTZ R34, R33, R25.reuse, -R34 ;  /* 0x0000001921227223 */ /* 0x080fe20000010822 */
[----:B------:R-:W-:Y:S01]  /*10d40*/  FFMA.FTZ R36, R35, R25, R36 ;  /* 0x0000001923247223 */ /* 0x000fe20000010024 */
[----:B------:R-:W-:Y:S01]  /*10d50*/  FMUL.FTZ R3, R38, R8 ;  /* 0x0000000826037220 */ /* 0x000fe20000410000 */
[----:B------:R-:W-:Y:S01]  /*10d60*/  FMUL.FTZ R25, R44, R30 ;  /* 0x0000001e2c197220 */ /* 0x000fe20000410000 */
[----:B------:R-:W-:-:S02]  /*10d70*/  HADD2.F32 R33, -RZ, R12.H1_H1 ;  /* 0x3000000cff217230 */ /* 0x000fc40000004100 */
[----:B------:R-:W-:Y:S01]  /*10d80*/  FFMA.FTZ R15, R38, R4, -R15 ;  /* 0x00000004260f7223 */ /* 0x000fe2000001080f */
[--C-:B------:R-:W-:Y:S02]  /*10d90*/  HADD2.F32 R31, -RZ, R10.reuse.H0_H0 ;  /* 0x2000000aff1f7230 */ /* 0x100fe40000004100 */
[----:B------:R-:W-:Y:S01]  /*10da0*/  FMUL.FTZ R29, R40, R30 ;  /* 0x0000001e281d7220 */ /* 0x000fe20000410000 */
[----:B------:R-:W-:Y:S01]  /*10db0*/  FFMA.FTZ R3, R42, R4, R3 ;  /* 0x000000042a037223 */ /* 0x000fe20000010003 */
[----:B------:R-:W-:Y:S01]  /*10dc0*/  FFMA.FTZ R25, R40, R26, -R25 ;  /* 0x0000001a28197223 */ /* 0x000fe20000010819 */
[----:B------:R-:W-:Y:S02]  /*10dd0*/  HADD2.F32 R10, -RZ, R10.H1_H1 ;  /* 0x3000000aff0a7230 */ /* 0x000fe40000004100 */
[-C--:B------:R-:W-:Y:S01]  /*10de0*/  FMUL.FTZ R4, R37, R9.reuse ;  /* 0x0000000925047220 */ /* 0x080fe20000410000 */
[----:B------:R-:W-:Y:S02]  /*10df0*/  HADD2.F32 R35, -RZ, R13.H0_H0 ;  /* 0x2000000dff237230 */ /* 0x000fe40000004100 */
[----:B------:R-:W-:Y:S01]  /*10e00*/  FMUL.FTZ R8, R33, R9 ;  /* 0x0000000921087220 */ /* 0x000fe20000410000 */
[----:B------:R-:W-:-:S02]  /*10e10*/  HADD2.F32 R40, -RZ, R24.H0_H0 ;  /* 0x20000018ff287230 */ /* 0x000fc40000004100 */
[-C--:B------:R-:W-:Y:S01]  /*10e20*/  FFMA.FTZ R12, R33, R5.reuse, -R4 ;  /* 0x00000005210c7223 */ /* 0x080fe20000010804 */
[----:B------:R-:W-:Y:S02]  /*10e30*/  HADD2.F32 R38, -RZ, R14.H0_H0 ;  /* 0x2000000eff267230 */ /* 0x000fe40000004100 */
[----:B------:R-:W-:Y:S01]  /*10e40*/  FFMA.FTZ R20, R37, R5, R8 ;  /* 0x0000000525147223 */ /* 0x000fe20000010008 */
[--C-:B------:R-:W-:Y:S02]  /*10e50*/  HADD2.F32 R32, -RZ, R11.reuse.H0_H0 ;  /* 0x2000000bff207230 */ /* 0x100fe40000004100 */
[-C--:B------:R-:W-:Y:S01]  /*10e60*/  FMUL.FTZ R4, R39, R31.reuse ;  /* 0x0000001f27047220 */ /* 0x080fe20000410000 */
[----:B------:R-:W-:Y:S01]  /*10e70*/  FMUL.FTZ R30, R35, R31 ;  /* 0x0000001f231e7220 */ /* 0x000fe20000410000 */
[-C--:B------:R-:W-:Y:S01]  /*10e80*/  FMUL.FTZ R5, R40, R10.reuse ;  /* 0x0000000a28057220 */ /* 0x080fe20000410000 */
[----:B------:R-:W-:Y:S01]  /*10e90*/  FMUL.FTZ R9, R38, R10 ;  /* 0x0000000a26097220 */ /* 0x000fe20000410000 */
[----:B------:R-:W-:-:S02]  /*10ea0*/  HADD2.F32 R11, -RZ, R11.H1_H1 ;  /* 0x3000000bff0b7230 */ /* 0x000fc40000004100 */
[----:B------:R-:W-:Y:S01]  /*10eb0*/  FFMA.FTZ R29, R44, R26, R29 ;  /* 0x0000001a2c1d7223 */ /* 0x000fe2000001001d */
[----:B------:R-:W-:Y:S02]  /*10ec0*/  HADD2.F32 R10, -RZ, R21.H1_H1 ;  /* 0x30000015ff0a7230 */ /* 0x000fe40000004100 */
[-C--:B------:R-:W-:Y:S01]  /*10ed0*/  FFMA.FTZ R26, R35, R27.reuse, -R4 ;  /* 0x0000001b231a7223 */ /* 0x080fe20000010804 */
[----:B------:R-:W-:Y:S02]  /*10ee0*/  HADD2.F32 R31, -RZ, R24.H1_H1 ;  /* 0x30000018ff1f7230 */ /* 0x000fe40000004100 */
[----:B------:R-:W-:Y:S01]  /*10ef0*/  FFMA.FTZ R30, R39, R27, R30 ;  /* 0x0000001b271e7223 */ /* 0x000fe2000001001e */
[----:B------:R-:W-:Y:S02]  /*10f00*/  HADD2.F32 R8, -RZ, R13.H1_H1 ;  /* 0x3000000dff087230 */ /* 0x000fe40000004100 */
[----:B------:R-:W-:Y:S01]  /*10f10*/  FFMA.FTZ R27, R38, R6, -R5 ;  /* 0x00000006261b7223 */ /* 0x000fe20000010805 */
[----:B------:R-:W-:-:S02]  /*10f20*/  HADD2.F32 R21, -RZ, R14.H1_H1 ;  /* 0x3000000eff157230 */ /* 0x000fc40000004100 */
[----:B------:R-:W-:Y:S01]  /*10f30*/  FFMA.FTZ R13, R40, R6, R9 ;  /* 0x00000006280d7223 */ /* 0x000fe20000010009 */
[--C-:B------:R-:W-:Y:S02]  /*10f40*/  HADD2.F32 R28, -RZ, R7.reuse.H0_H0 ;  /* 0x20000007ff1c7230 */ /* 0x100fe40000004100 */
[-C--:B------:R-:W-:Y:S01]  /*10f50*/  FMUL.FTZ R5, R10, R32.reuse ;  /* 0x000000200a057220 */ /* 0x080fe20000410000 */
[----:B------:R-:W-:Y:S02]  /*10f60*/  HADD2.F32 R7, -RZ, R7.H1_H1 ;  /* 0x30000007ff077230 */ /* 0x000fe40000004100 */
[-C--:B------:R-:W-:Y:S01]  /*10f70*/  FMUL.FTZ R4, R31, R11.reuse ;  /* 0x0000000b1f047220 */ /* 0x080fe20000410000 */
[C---:B------:R-:W-:Y:S01]  /*10f80*/  FMUL.FTZ R9, R8.reuse, R32 ;  /* 0x0000002008097220 */ /* 0x040fe20000410000 */
[C---:B------:R-:W-:Y:S01]  /*10f90*/  FMUL.FTZ R6, R21.reuse, R11 ;  /* 0x0000000b15067220 */ /* 0x040fe20000410000 */
[-C--:B------:R-:W-:Y:S01]  /*10fa0*/  FFMA.FTZ R11, R8, R28.reuse, -R5 ;  /* 0x0000001c080b7223 */ /* 0x080fe20000010805 */
[-C--:B------:R-:W-:Y:S01]  /*10fb0*/  FFMA.FTZ R14, R21, R7.reuse, -R4 ;  /* 0x00000007150e7223 */ /* 0x080fe20000010804 */
[----:B------:R-:W-:Y:S01]  /*10fc0*/  FFMA.FTZ R28, R10, R28, R9 ;  /* 0x0000001c0a1c7223 */ /* 0x000fe20000010009 */
        /* <DEDUP_REMOVED lines=8> */
[----:B------:R-:W-:-:S02]  /*11050*/  F2FP.F16.F32.PACK_AB R10, R13, R30 ;  /* 0x0000001e0d0a723e */ /* 0x000fc400000000ff */
[----:B------:R-:W-:-:S05]  /*11060*/  F2FP.F16.F32.PACK_AB R11, R21, R28 ;  /* 0x0000001c150b723e */ /* 0x000fca00000000ff */
[----:B------:R0:W-:Y:S02]  /*11070*/  STS.128 [R0+0x15400], R8 ;  /* 0x0154000800007388 */ /* 0x0001e40000000c00 */
.L_x_572:
[----:B------:R-:W-:Y:S05]  /*11080*/  BSYNC B0 ;  /* 0x0000000000007941 */ /* 0x000fea0003800000 */
.L_x_553:
[----:B------:R-:W-:Y:S01]  /*11090*/  @!PT LDS RZ, [RZ] ;  /* 0x00000000fffff984 */ /* 0x000fe20000000800 */
[----:B------:R-:W-:Y:S01]  /*110a0*/  @!PT LDS RZ, [RZ] ;  /* 0x00000000fffff984 */ /* 0x000fe20000000800 */
[----:B------:R-:W-:Y:S01]  /*110b0*/  @!PT LDS RZ, [RZ] ;  /* 0x00000000fffff984 */ /* 0x000fe20000000800 */
[----:B------:R-:W-:Y:S01]  /*110c0*/  @!PT LDS RZ, [RZ] ;  /* 0x00000000fffff984 */ /* 0x000fe20000000800 */
[----:B------:R1:W-:Y:S06]  /*110d0*/  MEMBAR.ALL.CTA ;  /* 0x0000000000007992 */ /* 0x0003ec0000008000 */
[----:B-1----:R-:W1:Y:S01]  /*110e0*/  FENCE.VIEW.ASYNC.S ;  /* 0x00000000000073c6 */ /* 0x002e620000000000 */
[----:B------:R-:W-:Y:S05]  /*110f0*/  WARPSYNC.ALL ;  /* 0x0000000000007948 */ /* 0x000fea0003800000 */
[----:B-1----:R-:W-:Y:S06]  /*11100*/  BAR.SYNC.DEFER_BLOCKING 0xd, 0x100 ;  /* 0x0344000000007b1d */ /* 0x002fec0000010000 */
.L_x_551:
[----:B0-234-:R-:W2:Y:S02]  /*11110*/  LDL R0, [R1+0x1c] ;  /* 0x00001c0001007983 */ /* 0x01dea40000100800 */
[----:B--2---:R-:W-:-:S13]  /*11120*/  R2UR UR4, R0 ;  /* 0x00000000000472ca */ /* 0x004fda00000e0000 */
[----:B------:R-:W-:-:S04]  /*11130*/  MOV R0, UR4 ;  /* 0x0000000400007c02 */ /* 0x000fc80008000f00 */
[----:B------:R-:W-:-:S13]  /*11140*/  ISETP.NE.AND P0, PT, R0, 0x3, PT ;  /* 0x000000030000780c */ /* 0x000fda0003f05270 */
[----:B------:R-:W-:Y:S05]  /*11150*/  @!P0 BRA `(.L_x_598) ;  /* 0x0000000000048947 */ /* 0x000fea0003800000 */
[----:B------:R-:W-:Y:S01]  /*11160*/  BPT.TRAP 0x1 ;  /* 0x000000040000795c */ /* 0x000fe20000300000 */
.L_x_598:
[----:B-1----:R-:W-:Y:S01]  /*11170*/  IMAD R3, R216, 0x8, R16 ;  /* 0x00000008d8037824 */ /* 0x002fe200078e0210 */
[----:B------:R-:W-:-:S04]  /*11180*/  SHF.L.U32 R0, R217, 0x1f, RZ ;  /* 0x0000001fd9007819 */ /* 0x000fc800000006ff */
[----:B------:R0:W1:Y:S01]  /*11190*/  SYNCS.PHASECHK.TRANS64.TRYWAIT P2, [R3+URZ+0x36830], R0 ;  /* 0x03683000030075a7 */ /* 0x000062000804017f */
[----:B------:R-:W-:Y:S05]  /*111a0*/  @!P0 BRA `(.L_x_599) ;  /* 0x0000000000048947 */ /* 0x000fea0003800000 */
[----:B------:R-:W-:Y:S01]  /*111b0*/  BPT.TRAP 0x1 ;  /* 0x000000040000795c */ /* 0x000fe20000300000 */
.L_x_599:
[----:B------:R-:W2:Y:S01]  /*111c0*/  S2R R4, SR_TID.X ;  /* 0x0000000000047919 */ /* 0x000ea20000002100 */
[----:B------:R-:W-:Y:S01]  /*111d0*/  IMAD.MOV.U32 R119, RZ, RZ, RZ ;  /* 0x000000ffff777224 */ /* 0x000fe200078e00ff */
[----:B--2---:R-:W-:-:S04]  /*111e0*/  LOP3.LUT R4, R4, 0x7f, RZ, 0xc0, !PT ;  /* 0x0000007f04047812 */ /* 0x004fc800078ec0ff */
[----:B------:R-:W-:Y:S01]  /*111f0*/  ISETP.NE.AND P1, PT, R4, RZ, PT ;  /* 0x000000ff0400720c */ /* 0x000fe20003f25270 */
[----:B-1----:R-:W-:-:S12]  /*11200*/  @P2 BRA `(.L_x_600) ;  /* 0x0000000000082947 */ /* 0x002fd80003800000 */
[----:B------:R-:W1:Y:S02]  /*11210*/  SYNCS.PHASECHK.TRANS64.TRYWAIT P2, [R3+URZ+0x36830], R0 ;  /* 0x03683000030075a7 */ /* 0x000e64000804017f */
[----:B-1----:R-:W-:Y:S05]  /*11220*/  @!P2 BRA `(.L_x_601) ;  /* 0x00000178005ca947 */ /* 0x002fea0003800000 */
.L_x_600:
[----:B------:R-:W-:Y:S05]  /*11230*/  WARPSYNC.ALL ;  /* 0x0000000000007948 */ /* 0x000fea0003800000 */
[----:B01----:R-:W-:Y:S01]  /*11240*/  VIADD R0, R16, 0x21400 ;  /* 0x0002140010007836 */ /* 0x003fe20000000000 */
[----:B------:R-:W-:Y:S01]  /*11250*/  R2UR UR20, R2 ;  /* 0x00000000021472ca */ /* 0x000fe200000e0000 */
[----:B------:R-:W-:Y:S01]  /*11260*/  IMAD.MOV.U32 R5, RZ, RZ, 0x40000040 ;  /* 0x40000040ff057424 */ /* 0x000fe200078e00ff */
[----:B------:R-:W-:Y:S01]  /*11270*/  WARPGROUP.ARRIVE ;  /* 0x00000000000079c5 */ /* 0x000fe20000000000 */
[----:B------:R-:W-:Y:S01]  /*11280*/  UMOV UR5, 0x40000040 ;  /* 0x4000004000057882 */ /* 0x000fe20000000000 */
[----:B------:R-:W-:Y:S01]  /*11290*/  SHF.R.U32.HI R0, RZ, 0x4, R0 ;  /* 0x00000004ff007819 */ /* 0x000fe20000011600 */
[----:B------:R-:W-:Y:S01]  /*112a0*/  IMAD.MOV.U32 R7, RZ, RZ, 0x40000040 ;  /* 0x40000040ff077424 */ /* 0x000fe200078e00ff */
[----:B------:R-:W-:Y:S01]  /*112b0*/  R2UR UR7, R5 ;  /* 0x00000000050772ca */ /* 0x000fe200000e0000 */
[----:B------:R-:W-:Y:S01]  /*112c0*/  UMOV UR23, UR5 ;  /* 0x0000000500177c82 */ /* 0x000fe20008000000 */
[----:B------:R-:W-:Y:S01]  /*112d0*/  LOP3.LUT R0, R0, 0x3fff, RZ, 0xc0, !PT ;  /* 0x00003fff00007812 */ /* 0x000fe200078ec0ff */
[----:B------:R-:W-:Y:S01]  /*112e0*/  IMAD.U32 R15, RZ, RZ, UR5 ;  /* 0x00000005ff0f7e24 */ /* 0x000fe2000f8e00ff */
[----:B------:R-:W-:Y:S01]  /*112f0*/  UMOV UR9, UR23 ;  /* 0x0000001700097c82 */ /* 0x000fe20008000000 */
[----:B------:R-:W-:Y:S01]  /*11300*/  IMAD.MOV.U32 R9, RZ, RZ, 0x40000040 ;  /* 0x40000040ff097424 */ /* 0x000fe200078e00ff */
[----:B------:R-:W-:Y:S01]  /*11310*/  LOP3.LUT R219, R0, 0x10000, RZ, 0xfc, !PT ;  /* 0x0001000000db7812 */ /* 0x000fe200078efcff */
[----:B------:R-:W-:Y:S01]  /*11320*/  ULOP3.LUT UR20, UR20, 0x10000, URZ, 0xfc, !UPT ;  /* 0x0001000014147892 */ /* 0x000fe2000f8efc3f */
[----:B------:R-:W-:Y:S01]  /*11330*/  IMAD.MOV.U32 R11, RZ, RZ, 0x40000040 ;  /* 0x40000040ff0b7424 */ /* 0x000fe200078e00ff */
[----:B------:R-:W-:Y:S01]  /*11340*/  UMOV UR13, UR23 ;  /* 0x00000017000d7c82 */ /* 0x000fe20008000000 */
[----:B------:R-:W-:Y:S01]  /*11350*/  R2UR UR15, R9 ;  /* 0x00000000090f72ca */ /* 0x000fe200000e0000 */
[----:B------:R-:W-:Y:S01]  /*11360*/  IMAD R4, R216, 0xa80, R219 ;  /* 0x00000a80d8047824 */ /* 0x000fe200078e02db */
[----:B------:R-:W-:Y:S01]  /*11370*/  UMOV UR17, UR23 ;  /* 0x0000001700117c82 */ /* 0x000fe20008000000 */
[----:B------:R-:W-:Y:S01]  /*11380*/  MOV R9, 0x40000040 ;  /* 0x4000004000097802 */ /* 0x000fe20000000f00 */
[----:B------:R-:W-:Y:S01]  /*11390*/  UMOV UR4, UR20 ;  /* 0x0000001400047c82 */ /* 0x000fe20008000000 */
[C---:B------:R-:W-:Y:S01]  /*113a0*/  VIADD R10, R4.reuse, 0x280 ;  /* 0x00000280040a7836 */ /* 0x040fe20000000000 */
[C---:B------:R-:W-:Y:S01]  /*113b0*/  R2UR UR6, R4.reuse ;  /* 0x00000000040672ca */ /* 0x040fe200000e0000 */
[----:B------:R-:W-:Y:S01]  /*113c0*/  UMOV UR22, UR4 ;  /* 0x0000000400167c82 */ /* 0x000fe20008000000 */
[C---:B------:R-:W-:Y:S01]  /*113d0*/  IADD3 R6, R4.reuse, 0x80, RZ ;  /* 0x0000008004067810 */ /* 0x040fe20007ffe0ff */
[----:B------:R-:W-:Y:S01]  /*113e0*/  IMAD.U32 R14, RZ, RZ, UR4 ;  /* 0x00000004ff0e7e24 */ /* 0x000fe2000f8e00ff */
[----:B------:R-:W-:Y:S01]  /*113f0*/  UMOV UR8, UR22 ;  /* 0x0000001600087c82 */ /* 0x000fe20008000000 */
[----:B------:R-:W-:Y:S01]  /*11400*/  IADD3 R8, R4, 0x180, RZ ;  /* 0x0000018004087810 */ /* 0x000fe20007ffe0ff */
[----:B------:R-:W-:Y:S01]  /*11410*/  UMOV UR12, UR22 ;  /* 0x00000016000c7c82 */ /* 0x000fe20008000000 */
[----:B------:R-:W-:Y:S01]  /*11420*/  UMOV UR16, UR22 ;  /* 0x0000001600107c82 */ /* 0x000fe20008000000 */
[----:B------:R-:W-:Y:S01]  /*11430*/  R2UR UR27, R9 ;  /* 0x00000000091b72ca */ /* 0x000fe200000e0000 */
[----:B------:R-:W-:Y:S01]  /*11440*/  UMOV UR25, 0x40000040 ;  /* 0x4000004000197882 */ /* 0x000fe20000000000 */
[----:B------:R-:W-:Y:S01]  /*11450*/  R2UR UR14, R8 ;  /* 0x00000000080e72ca */ /* 0x000fe200000e0000 */
[----:B------:R-:W-:Y:S01]  /*11460*/  VIADD R8, R4, 0x2 ;  /* 0x0000000204087836 */ /* 0x000fe20000000000 */
[----:B------:R0:W-:Y:S01]  /*11470*/  STL.64 [R1], R14 ;  /* 0x0000000e01007387 */ /* 0x0001e20000100a00 */
[----:B------:R-:W-:Y:S01]  /*11480*/  HGMMA.64x16x16.F32 R72, gdesc[UR4], RZ, !UPT, gsb0 ;  /* 0x00200000044879f0 */ /* 0x000fe2000c0008ff */
[----:B------:R-:W-:Y:S01]  /*11490*/  R2UR UR6, R6 ;  /* 0x00000000060672ca */ /* 0x000fe200000e0000 */
[----:B------:R-:W-:Y:S01]  /*114a0*/  UMOV UR4, UR22 ;  /* 0x0000001600047c82 */ /* 0x000fe20008000000 */
[----:B------:R-:W-:Y:S01]  /*114b0*/  R2UR UR7, R7 ;  /* 0x00000000070772ca */ /* 0x000fe200000e0000 */
[----:B------:R-:W-:Y:S01]  /*114c0*/  UMOV UR5, UR23 ;  /* 0x0000001700057c82 */ /* 0x000fe20008000000 */
[----:B------:R-:W-:Y:S01]  /*114d0*/  VIADD R6, R4, 0x100 ;  /* 0x0000010004067836 */ /* 0x000fe20000000000 */
[----:B------:R-:W-:Y:S01]  /*114e0*/  R2UR UR26, R8 ;  /* 0x00000000081a72ca */ /* 0x000fe200000e0000 */
[----:B------:R-:W-:Y:S01]  /*114f0*/  IMAD.MOV.U32 R7, RZ, RZ, 0x40000040 ;  /* 0x40000040ff077424 */ /* 0x000fe200078e00ff */
[----:B------:R-:W-:Y:S01]  /*11500*/  IADD3 R8, R4, 0x102, RZ ;  /* 0x0000010204087810 */ /* 0x000fe20007ffe0ff */
[----:B------:R-:W-:Y:S01]  /*11510*/  IMAD.MOV.U32 R9, RZ, RZ, 0x40000040 ;  /* 0x40000040ff097424 */ /* 0x000fe200078e00ff */
[----:B------:R-:W-:Y:S01]  /*11520*/  R2UR UR10, R6 ;  /* 0x00000000060a72ca */ /* 0x000fe200000e0000 */
[----:B------:R-:W-:Y:S01]  /*11530*/  VIADD R6, R4, 0x200 ;  /* 0x0000020004067836 */ /* 0x000fe20000000000 */
[----:B------:R-:W-:Y:S01]  /*11540*/  R2UR UR11, R7 ;  /* 0x00000000070b72ca */ /* 0x000fe200000e0000 */
[----:B0-----:R-:W-:Y:S01]  /*11550*/  IMAD.U32 R15, RZ, RZ, UR25 ;  /* 0x00000019ff0f7e24 */ /* 0x001fe2000f8e00ff */
[----:B------:R-:W-:Y:S01]  /*11560*/  MOV R7, 0x40000040 ;  /* 0x4000004000077802 */ /* 0x000fe20000000f00 */
[----:B------:R-:W-:Y:S01]  /*11570*/  UIADD3 UR52, UR20, 0x406, URZ ;  /* 0x0000040614347890 */ /* 0x000fe2000fffe03f */
[----:B------:R-:W-:Y:S01]  /*11580*/  R2UR UR18, R6 ;  /* 0x00000000061272ca */ /* 0x000fe200000e0000 */
[----:B------:R-:W-:Y:S01]  /*11590*/  VIADD R6, R4, 0x300 ;  /* 0x0000030004067836 */ /* 0x000fe20000000000 */
[----:B------:R-:W-:Y:S01]  /*115a0*/  R2UR UR19, R7 ;  /* 0x00000000071372ca */ /* 0x000fe200000e0000 */
[----:B------:R-:W-:Y:S01]  /*115b0*/  IMAD.MOV.U32 R7, RZ, RZ, 0x40000040 ;  /* 0x40000040ff077424 */ /* 0x000fe200078e00ff */
[----:B------:R-:W-:Y:S01]  /*115c0*/  UMOV UR53, 0x40000040 ;  /* 0x4000004000357882 */ /* 0x000fe20000000000 */
[----:B------:R-:W-:Y:S01]  /*115d0*/  UIADD3 UR48, UR20, 0x800, URZ ;  /* 0x0000080014307890 */ /* 0x000fe2000fffe03f */
[----:B------:R-:W-:Y:S01]  /*115e0*/  IADD3 R2, R155, 0x70, -R221 ;  /* 0x000000709b027810 */ /* 0x000fe20007ffe8dd */
[----:B------:R-:W-:Y:S01]  /*115f0*/  UMOV UR49, 0x40000040 ;  /* 0x4000004000317882 */ /* 0x000fe20000000000 */
[----:B------:R-:W-:Y:S01]  /*11600*/  UIADD3 UR44, UR20, 0x802, URZ ;  /* 0x00000802142c7890 */ /* 0x000fe2000fffe03f */
[----:B------:R-:W-:Y:S01]  /*11610*/  IMAD.MOV.U32 R5, RZ, RZ, 0x40000040 ;  /* 0x40000040ff057424 */ /* 0x000fe200078e00ff */
[----:B------:R-:W-:Y:S01]  /*11620*/  UMOV UR45, 0x40000040 ;  /* 0x40000040002d7882 */ /* 0x000fe20000000000 */
[----:B------:R-:W-:Y:S01]  /*11630*/  UIADD3 UR40, UR20, 0x804, URZ ;  /* 0x0000080414287890 */ /* 0x000fe2000fffe03f */
[----:B------:R-:W-:Y:S01]  /*11640*/  IMAD R2, R153, -0x70, R2 ;  /* 0xffffff9099027824 */ /* 0x000fe200078e0202 */
[----:B------:R-:W-:Y:S01]  /*11650*/  UMOV UR41, 0x40000040 ;  /* 0x4000004000297882 */ /* 0x000fe20000000000 */
[----:B------:R-:W-:Y:S01]  /*11660*/  UIADD3 UR36, UR20, 0x806, URZ ;  /* 0x0000080614247890 */ /* 0x000fe2000fffe03f */
[----:B------:R-:W-:Y:S01]  /*11670*/  P2R R13, PR, RZ, 0x2 ;  /* 0x00000002ff0d7803 */ /* 0x000fe20000000000 */
[----:B------:R-:W-:Y:S01]  /*11680*/  UMOV UR37, 0x40000040 ;  /* 0x4000004000257882 */ /* 0x000fe20000000000 */
[C---:B------:R-:W-:Y:S01]  /*11690*/  ISETP.GT.AND P2, PT, R2.reuse, RZ, PT ;  /* 0x000000ff0200720c */ /* 0x040fe20003f44270 */
[----:B------:R-:W-:Y:S01]  /*116a0*/  BSSY B0, `(.L_x_602) ;  /* 0x00009b4000007945 */ /* 0x000fe20003800000 */
        /* <DEDUP_REMOVED lines=10> */
[----:B------:R-:W-:Y:S01]  /*11750*/  P2R R12, PR, RZ, 0x1 ;  /* 0x00000001ff0c7803 */ /* 0x000fe20000000000 */
[--C-:B------:R-:W-:Y:S01]  /*11760*/  IMAD.MOV.U32 R104, RZ, RZ, R119.reuse ;  /* 0x000000ffff687224 */ /* 0x100fe200078e0077 */
[----:B------:R-:W-:Y:S01]  /*11770*/  ISETP.GT.AND P0, PT, R2, 0x50, PT ;  /* 0x000000500200780c */ /* 0x000fe20003f04270 */
[--C-:B------:R-:W-:Y:S01]  /*11780*/  IMAD.MOV.U32 R102, RZ, RZ, R119.reuse ;  /* 0x000000ffff667224 */ /* 0x100fe200078e0077 */
[-C--:B------:R-:W-:Y:S01]  /*11790*/  MOV R118, R119.reuse ;  /* 0x0000007700767202 */ /* 0x080fe20000000f00 */
[----:B------:R-:W-:Y:S01]  /*117a0*/  IMAD.MOV.U32 R100, RZ, RZ, R119 ;  /* 0x000000ffff647224 */ /* 0x000fe200078e0077 */
[----:B------:R-:W-:Y:S01]  /*117b0*/  MOV R108, R119 ;  /* 0x00000077006c7202 */ /* 0x000fe20000000f00 */
[----:B------:R-:W-:-:S02]  /*117c0*/  WARPGROUP.DEPBAR.LE gsb0, 0x0 ;  /* 0x00008000000079c5 */ /* 0x000fc40000010000 */
[----:B------:R-:W-:Y:S01]  /*117d0*/  WARPGROUP.ARRIVE ;  /* 0x00000000000079c5 */ /* 0x000fe20000000000 */
[-C--:B------:R-:W-:Y:S01]  /*117e0*/  MOV R98, R119.reuse ;  /* 0x0000007700627202 */ /* 0x080fe20000000f00 */
[--C-:B------:R-:W-:Y:S01]  /*117f0*/  IMAD.MOV.U32 R96, RZ, RZ, R119.reuse ;  /* 0x000000ffff607224 */ /* 0x100fe200078e0077 */
[----:B------:R-:W-:Y:S01]  /*11800*/  MOV R88, R119 ;  /* 0x0000007700587202 */ /* 0x000fe20000000f00 */
[----:B------:R-:W-:Y:S02]  /*11810*/  IMAD.MOV.U32 R94, RZ, RZ, R119 ;  /* 0x000000ffff5e7224 */ /* 0x000fe400078e0077 */
[----:B------:R-:W-:Y:S01]  /*11820*/  HGMMA.64x16x16.F32 R64, gdesc[UR4], RZ, !UPT, gsb0 ;  /* 0x00200000044079f0 */ /* 0x000fe2000c0008ff */
[----:B------:R-:W-:Y:S01]  /*11830*/  R2UR UR6, R10 ;  /* 0x000000000a0672ca */ /* 0x000fe200000e0000 */
[----:B------:R-:W-:Y:S01]  /*11840*/  UMOV UR4, UR22 ;  /* 0x0000001600047c82 */ /* 0x000fe20008000000 */
[----:B------:R-:W-:Y:S01]  /*11850*/  R2UR UR7, R11 ;  /* 0x000000000b0772ca */ /* 0x000fe200000e0000 */
[----:B------:R-:W-:Y:S01]  /*11860*/  UMOV UR5, UR23 ;  /* 0x0000001700057c82 */ /* 0x000fe20008000000 */
[----:B------:R-:W-:-:S02]  /*11870*/  VIADD R10, R4, 0x282 ;  /* 0x00000282040a7836 */ /* 0x000fc40000000000 */
[----:B------:R-:W-:Y:S02]  /*11880*/  IMAD.MOV.U32 R11, RZ, RZ, 0x40000040 ;  /* 0x40000040ff0b7424 */ /* 0x000fe400078e00ff */
[--C-:B------:R-:W-:Y:S02]  /*11890*/  IMAD.MOV.U32 R92, RZ, RZ, R119.reuse ;  /* 0x000000ffff5c7224 */ /* 0x100fe400078e0077 */
[--C-:B------:R-:W-:Y:S02]  /*118a0*/  IMAD.MOV.U32 R90, RZ, RZ, R119.reuse ;  /* 0x000000ffff5a7224 */ /* 0x100fe400078e0077 */
[--C-:B------:R-:W-:Y:S02]  /*118b0*/  IMAD.MOV.U32 R86, RZ, RZ, R119.reuse ;  /* 0x000000ffff567224 */ /* 0x100fe400078e0077 */
[--C-:B------:R-:W-:Y:S02]  /*118c0*/  IMAD.MOV.U32 R84, RZ, RZ, R119.reuse ;  /* 0x000000ffff547224 */ /* 0x100fe400078e0077 */
[----:B------:R-:W-:-:S02]  /*118d0*/  IMAD.MOV.U32 R82, RZ, RZ, R119 ;  /* 0x000000ffff527224 */ /* 0x000fc400078e0077 */
[----:B------:R-:W-:Y:S01]  /*118e0*/  IMAD.MOV.U32 R80, RZ, RZ, R119 ;  /* 0x000000ffff507224 */ /* 0x000fe200078e0077 */
[----:B------:R-:W-:Y:S02]  /*118f0*/  WARPGROUP.DEPBAR.LE gsb0, 0x0 ;  /* 0x00008000000079c5 */ /* 0x000fe40000010000 */
[----:B-----5:R-:W-:-:S06]  /*11900*/  WARPGROUP.ARRIVE ;  /* 0x00000000000079c5 */ /* 0x020fcc0000000000 */
[----:B------:R-:W-:Y:S01]  /*11910*/  HGMMA.64x16x16.F32 R56, gdesc[UR8], RZ, !UPT, gsb0 ;  /* 0x00200000083879f0 */ /* 0x000fe2000c0008ff */
[----:B------:R-:W-:Y:S01]  /*11920*/  R2UR UR10, R6 ;  /* 0x00000000060a72ca */ /* 0x000fe200000e0000 */
[----:B------:R-:W-:Y:S01]  /*11930*/  UMOV UR8, UR22 ;  /* 0x0000001600087c82 */ /* 0x000fe20008000000 */
[----:B------:R-:W-:Y:S01]  /*11940*/  R2UR UR11, R7 ;  /* 0x00000000070b72ca */ /* 0x000fe200000e0000 */
[----:B------:R-:W-:Y:S01]  /*11950*/  UMOV UR9, UR23 ;  /* 0x0000001700097c82 */ /* 0x000fe20008000000 */
[----:B------:R-:W-:Y:S01]  /*11960*/  VIADD R6, R4, 0x82 ;  /* 0x0000008204067836 */ /* 0x000fe20000000000 */
[----:B------:R-:W-:Y:S01]  /*11970*/  UMOV UR23, UR25 ;  /* 0x0000001900177c82 */ /* 0x000fe20008000000 */
[----:B------:R-:W-:Y:S01]  /*11980*/  IMAD.MOV.U32 R7, RZ, RZ, 0x40000040 ;  /* 0x40000040ff077424 */ /* 0x000fe200078e00ff */
[----:B------:R-:W-:Y:S02]  /*11990*/  WARPGROUP.DEPBAR.LE gsb0, 0x0 ;  /* 0x00008000000079c5 */ /* 0x000fe40000010000 */
[----:B------:R-:W-:-:S06]  /*119a0*/  WARPGROUP.ARRIVE ;  /* 0x00000000000079c5 */ /* 0x000fcc0000000000 */
[----:B------:R-:W-:Y:S01]  /*119b0*/  HGMMA.64x16x16.F32 R48, gdesc[UR12], RZ, !UPT, gsb0 ;  /* 0x002000000c3079f0 */ /* 0x000fe2000c0008ff */
[----:B------:R-:W-:Y:S01]  /*119c0*/  UIADD3 UR12, UR20, 0x2, URZ ;  /* 0x00000002140c7890 */ /* 0x000fe2000fffe03f */
[----:B------:R-:W-:Y:S01]  /*119d0*/  R2UR UR14, R8 ;  /* 0x00000000080e72ca */ /* 0x000fe200000e0000 */
[----:B------:R-:W-:Y:S01]  /*119e0*/  UMOV UR13, UR23 ;  /* 0x00000017000d7c82 */ /* 0x000fe20008000000 */
[----:B------:R-:W-:Y:S01]  /*119f0*/  R2UR UR15, R9 ;  /* 0x00000000090f72ca */ /* 0x000fe200000e0000 */
[----:B------:R-:W-:Y:S02]  /*11a00*/  VIADD R8, R4, 0x202 ;  /* 0x0000020204087836 */ /* 0x000fe40000000000 */
[----:B------:R-:W-:Y:S01]  /*11a10*/  IMAD.MOV.U32 R9, RZ, RZ, 0x40000040 ;  /* 0x40000040ff097424 */ /* 0x000fe200078e00ff */
[----:B------:R-:W-:Y:S02]  /*11a20*/  UMOV UR24, UR12 ;  /* 0x0000000c00187c82 */ /* 0x000fe40008000000 */
[----:B------:R-:W-:Y:S01]  /*11a30*/  UMOV UR22, UR24 ;  /* 0x0000001800167c82 */ /* 0x000fe20008000000 */
[----:B------:R-:W-:Y:S01]  /*11a40*/  IMAD.U32 R14, RZ, RZ, UR24 ;  /* 0x00000018ff0e7e24 */ /* 0x000fe2000f8e00ff */
[----:B------:R-:W-:-:S04]  /*11a50*/  UMOV UR12, UR22 ;  /* 0x00000016000c7c82 */ /* 0x000fc80008000000 */
[----:B------:R0:W-:Y:S01]  /*11a60*/  STL.64 [R1+0x48], R14 ;  /* 0x0000480e01007387 */ /* 0x0001e20000100a00 */
[----:B------:R-:W-:Y:S02]  /*11a70*/  WARPGROUP.DEPBAR.LE gsb0, 0x0 ;  /* 0x00008000000079c5 */ /* 0x000fe40000010000 */
[----:B------:R-:W-:-:S06]  /*11a80*/  WARPGROUP.ARRIVE ;  /* 0x00000000000079c5 */ /* 0x000fcc0000000000 */
[----:B------:R-:W-:Y:S01]  /*11a90*/  HGMMA.64x16x16.F32 R40, gdesc[UR16], RZ, !UPT, gsb0 ;  /* 0x00200000102879f0 */ /* 0x000fe2000c0008ff */
[----:B------:R-:W-:Y:S01]  /*11aa0*/  UMOV UR16, UR22 ;  /* 0x0000001600107c82 */ /* 0x000fe20008000000 */
[----:B------:R-:W-:Y:S01]  /*11ab0*/  UMOV UR17, UR23 ;  /* 0x0000001700117c82 */ /* 0x000fe20008000000 */
[----:B------:R-:W-:Y:S02]  /*11ac0*/  WARPGROUP.DEPBAR.LE gsb0, 0x0 ;  /* 0x00008000000079c5 */ /* 0x000fe40000010000 */
[----:B------:R-:W-:-:S06]  /*11ad0*/  WARPGROUP.ARRIVE ;  /* 0x00000000000079c5 */ /* 0x000fcc0000000000 */
[----:B------:R-:W-:Y:S01]  /*11ae0*/  HGMMA.64x16x16.F32 R32, gdesc[UR4], RZ, !UPT, gsb0 ;  /* 0x00200000042079f0 */ /* 0x000fe2000c0008ff */
[----:B------:R-:W-:Y:S01]  /*11af0*/  R2UR UR6, R6 ;  /* 0x00000000060672ca */ /* 0x000fe200000e0000 */
[----:B------:R-:W-:Y:S01]  /*11b00*/  UMOV UR4, UR22 ;  /* 0x0000001600047c82 */ /* 0x000fe20008000000 */
[----:B------:R-:W-:Y:S01]  /*11b10*/  R2UR UR7, R7 ;  /* 0x00000000070772ca */ /* 0x000fe200000e0000 */
[----:B------:R-:W-:Y:S01]  /*11b20*/  UMOV UR5, UR23 ;  /* 0x0000001700057c82 */ /* 0x000fe20008000000 */
[----:B------:R-:W-:Y:S01]  /*11b30*/  VIADD R6, R4, 0x182 ;  /* 0x0000018204067836 */ /* 0x000fe20000000000 */
[----:B------:R-:W-:-:S04]  /*11b40*/  MOV R7, 0x40000040 ;  /* 0x4000004000077802 */ /* 0x000fc80000000f00 */
[----:B------:R-:W-:Y:S01]  /*11b50*/  R2UR UR18, R6 ;  /* 0x00000000061272ca */ /* 0x000fe200000e0000 */
[----:B------:R-:W-:Y:S01]  /*11b60*/  VIADD R6, R4, 0x302 ;  /* 0x0000030204067836 */ /* 0x000fe20000000000 */
[----:B------:R-:W-:Y:S02]  /*11b70*/  R2UR UR19, R7 ;  /* 0x00000000071372ca */ /* 0x000fe400000e0000 */
[----:B------:R-:W-:Y:S01]  /*11b80*/  MOV R7, 0x40000040 ;  /* 0x4000004000077802 */ /* 0x000fe20000000f00 */
[----:B------:R-:W-:Y:S02]  /*11b90*/  WARPGROUP.DEPBAR.LE gsb0, 0x0 ;  /* 0x00008000000079c5 */ /* 0x000fe40000010000 */
[----:B------:R-:W-:-:S06]  /*11ba0*/  WARPGROUP.ARRIVE ;  /* 0x00000000000079c5 */ /* 0x000fcc0000000000 */
[----:B------:R-:W-:Y:S01]  /*11bb0*/  HGMMA.64x16x16.F32 R24, gdesc[UR8], RZ, !UPT, gsb0 ;  /* 0x00200000081879f0 */ /* 0x000fe2000c0008ff */
[----:B------:R-:W-:Y:S01]  /*11bc0*/  R2UR UR10, R10 ;  /* 0x000000000a0a72ca */ /* 0x000fe200000e0000 */
[----:B------:R-:W-:Y:S01]  /*11bd0*/  UMOV UR8, UR22 ;  /* 0x0000001600087c82 */ /* 0x000fe20008000000 */
[----:B------:R-:W-:Y:S01]  /*11be0*/  R2UR UR11, R11 ;  /* 0x000000000b0b72ca */ /* 0x000fe200000e0000 */
[----:B------:R-:W-:Y:S01]  /*11bf0*/  UMOV UR9, UR23 ;  /* 0x0000001700097c82 */ /* 0x000fe20008000000 */
[----:B------:R-:W-:Y:S01]  /*11c00*/  IMAD.MOV.U32 R11, RZ, RZ, 0x40000040 ;  /* 0x40000040ff0b7424 */ /* 0x000fe200078e00ff */
[----:B------:R-:W-:Y:S01]  /*11c10*/  IADD3 R10, R4, 0x284, RZ ;  /* 0x00000284040a7810 */ /* 0x000fe20007ffe0ff */
[----:B------:R-:W-:Y:S02]  /*11c20*/  WARPGROUP.DEPBAR.LE gsb0, 0x0 ;  /* 0x00008000000079c5 */ /* 0x000fe40000010000 */
[----:B------:R-:W-:-:S06]  /*11c30*/  WARPGROUP.ARRIVE ;  /* 0x00000000000079c5 */ /* 0x000fcc0000000000 */
[----:B------:R-:W-:Y:S01]  /*11c40*/  HGMMA.64x16x16.F32 R72, gdesc[UR24], R72, gsb0 ;  /* 0x00200000184879f0 */ /* 0x000fe20008000848 */
[----:B------:R-:W-:Y:S02]  /*11c50*/  UMOV UR25, 0x40000040 ;  /* 0x4000004000197882 */ /* 0x000fe40000000000 */
[----:B0-----:R-:W-:Y:S01]  /*11c60*/  IMAD.U32 R15, RZ, RZ, UR25 ;  /* 0x00000019ff0f7e24 */ /* 0x001fe2000f8e00ff */
[----:B------:R-:W-:Y:S02]  /*11c70*/  WARPGROUP.DEPBAR.LE gsb0, 0x0 ;  /* 0x00008000000079c5 */ /* 0x000fe40000010000 */
[----:B------:R-:W-:-:S06]  /*11c80*/  WARPGROUP.ARRIVE ;  /* 0x00000000000079c5 */ /* 0x000fcc0000000000 */
[----:B------:R-:W-:Y:S01]  /*11c90*/  HGMMA.64x16x16.F32 R64, gdesc[UR4], R64, gsb0 ;  /* 0x00200000044079f0 */ /* 0x000fe20008000840 */
[----:B------:R-:W-:Y:S01]  /*11ca0*/  R2UR UR6, R8 ;  /* 0x00000000080672ca */ /* 0x000fe200000e0000 */
[----:B------:R-:W-:Y:S01]  /*11cb0*/  UMOV UR4, UR22 ;  /* 0x0000001600047c82 */ /* 0x000fe20008000000 */
[----:B------:R-:W-:Y:S01]  /*11cc0*/  R2UR UR7, R9 ;  /* 0x00000000090772ca */ /* 0x000fe200000e0000 */
[----:B------:R-:W-:Y:S01]  /*11cd0*/  UMOV UR5, UR23 ;  /* 0x0000001700057c82 */ /* 0x000fe20008000000 */
[----:B------:R-:W-:Y:S02]  /*11ce0*/  VIADD R8, R4, 0x4 ;  /* 0x0000000404087836 */ /* 0x000fe40000000000 */
[----:B------:R-:W-:-:S03]  /*11cf0*/  IMAD.MOV.U32 R9, RZ, RZ, 0x40000040 ;  /* 0x40000040ff097424 */ /* 0x000fc600078e00ff */
[----:B------:R-:W-:Y:S01]  /*11d00*/  R2UR UR26, R8 ;  /* 0x00000000081a72ca */ /* 0x000fe200000e0000 */
[----:B------:R-:W-:Y:S01]  /*11d10*/  VIADD R8, R4, 0x104 ;  /* 0x0000010404087836 */ /* 0x000fe20000000000 */
[----:B------:R-:W-:Y:S01]  /*11d20*/  R2UR UR27, R9 ;  /* 0x00000000091b72ca */ /* 0x000fe200000e0000 */
[----:B------:R-:W-:Y:S01]  /*11d30*/  IMAD.MOV.U32 R9, RZ, RZ, 0x40000040 ;  /* 0x40000040ff097424 */ /* 0x000fe200078e00ff */
[----:B------:R-:W-:Y:S02]  /*11d40*/  WARPGROUP.DEPBAR.LE gsb0, 0x0 ;  /* 0x00008000000079c5 */ /* 0x000fe40000010000 */
[----:B------:R-:W-:-:S06]  /*11d50*/  WARPGROUP.ARRIVE ;  /* 0x00000000000079c5 */ /* 0x000fcc0000000000 */
[----:B------:R-:W-:Y:S01]  /*11d60*/  HGMMA.64x16x16.F32 R56, gdesc[UR12], R56, gsb0 ;  /* 0x002000000c3879f0 */ /* 0x000fe20008000838 */
[----:B------:R-:W-:Y:S01]  /*11d70*/  R2UR UR14, R6 ;  /* 0x00000000060e72ca */ /* 0x000fe200000e0000 */
[----:B------:R-:W-:Y:S01]  /*11d80*/  UMOV UR12, UR22 ;  /* 0x00000016000c7c82 */ /* 0x000fe20008000000 */
[----:B------:R-:W-:Y:S01]  /*11d90*/  R2UR UR15, R7 ;  /* 0x00000000070f72ca */ /* 0x000fe200000e0000 */
[----:B------:R-:W-:Y:S01]  /*11da0*/  UMOV UR13, UR23 ;  /* 0x00000017000d7c82 */ /* 0x000fe20008000000 */
[----:B------:R-:W-:Y:S01]  /*11db0*/  VIADD R6, R4, 0x84 ;  /* 0x0000008404067836 */ /* 0x000fe20000000000 */
[----:B------:R-:W-:Y:S01]  /*11dc0*/  MOV R7, 0x40000040 ;  /* 0x4000004000077802 */ /* 0x000fe20000000f00 */
[----:B------:R-:W-:Y:S01]  /*11dd0*/  UMOV UR23, UR25 ;  /* 0x0000001900177c82 */ /* 0x000fe20008000000 */
[----:B------:R-:W-:Y:S02]  /*11de0*/  WARPGROUP.DEPBAR.LE gsb0, 0x0 ;  /* 0x00008000000079c5 */ /* 0x000fe40000010000 */
[----:B------:R-:W-:-:S06]  /*11df0*/  WARPGROUP.ARRIVE ;  /* 0x00000000000079c5 */ /* 0x000fcc0000000000 */
[----:B------:R-:W-:Y:S01]  /*11e00*/  HGMMA.64x16x16.F32 R48, gdesc[UR16], R48, gsb0 ;  /* 0x00200000103079f0 */ /* 0x000fe20008000830 */
[----:B------:R-:W-:Y:S02]  /*11e10*/  UMOV UR17, UR23 ;  /* 0x0000001700117c82 */ /* 0x000fe40008000000 */
[----:B------:R-:W-:Y:S02]  /*11e20*/  WARPGROUP.DEPBAR.LE gsb0, 0x0 ;  /* 0x00008000000079c5 */ /* 0x000fe40000010000 */
[----:B------:R-:W-:-:S06]  /*11e30*/  WARPGROUP.ARRIVE ;  /* 0x00000000000079c5 */ /* 0x000fcc0000000000 */
[----:B------:R-:W-:Y:S01]  /*11e40*/  HGMMA.64x16x16.F32 R40, gdesc[UR4], R40, gsb0 ;  /* 0x00200000042879f0 */ /* 0x000fe20008000828 */
        /* <DEDUP_REMOVED lines=8> */
[----:B------:R-:W-:Y:S01]  /*11ed0*/  R2UR UR18, R6 ;  /* 0x00000000061272ca */ /* 0x000fe200000e0000 */
[----:B------:R-:W-:Y:S01]  /*11ee0*/  UMOV UR4, UR22 ;  /* 0x0000001600047c82 */ /* 0x000fe20008000000 */
[----:B------:R-:W-:Y:S01]  /*11ef0*/  R2UR UR19, R7 ;  /* 0x00000000071372ca */ /* 0x000fe200000e0000 */
[----:B------:R-:W-:Y:S01]  /*11f00*/  UMOV UR16, UR22 ;  /* 0x0000001600107c82 */ /* 0x000fe20008000000 */
[----:B------:R-:W-:-:S02]  /*11f10*/  VIADD R6, R4, 0x304 ;  /* 0x0000030404067836 */ /* 0x000fc40000000000 */
[----:B------:R-:W-:Y:S02]  /*11f20*/  IMAD.MOV.U32 R7, RZ, RZ, 0x40000040 ;  /* 0x40000040ff077424 */ /* 0x000fe400078e00ff */
[----:B------:R-:W-:-:S05]  /*11f30*/  IMAD.U32 R14, RZ, RZ, UR24 ;  /* 0x00000018ff0e7e24 */ /* 0x000fca000f8e00ff */
[----:B------:R0:W-:Y:S01]  /*11f40*/  STL.64 [R1+0x40], R14 ;  /* 0x0000400e01007387 */ /* 0x0001e20000100a00 */
        /* <DEDUP_REMOVED lines=17> */
[----:B------:R-:W-:Y:S01]  /*12060*/  IMAD.MOV.U32 R9, RZ, RZ, 0x40000040 ;  /* 0x40000040ff097424 */ /* 0x000fe200078e00ff */
[----:B------:R-:W-:Y:S02]  /*12070*/  WARPGROUP.DEPBAR.LE gsb0, 0x0 ;  /* 0x00008000000079c5 */ /* 0x000fe40000010000 */
[----:B------:R-:W-:-:S06]  /*12080*/  WARPGROUP.ARRIVE ;  /* 0x00000000000079c5 */ /* 0x000fcc0000000000 */
[----:B------:R-:W-:Y:S01]  /*12090*/  HGMMA.64x16x16.F32 R72, gdesc[UR24], R72, gsb0 ;  /* 0x00200000184879f0 */ /* 0x000fe20008000848 */
[----:B------:R-:W-:Y:S02]  /*120a0*/  UMOV UR25, 0x40000040 ;  /* 0x4000004000197882 */ /* 0x000fe40000000000 */
[----:B0-----:R-:W-:Y:S01]  /*120b0*/  MOV R15, UR25 ;  /* 0x00000019000f7c02 */ /* 0x001fe20008000f00 */
[----:B------:R-:W-:Y:S02]  /*120c0*/  WARPGROUP.DEPBAR.LE gsb0, 0x0 ;  /* 0x00008000000079c5 */ /* 0x000fe40000010000 */
[----:B------:R-:W-:-:S06]  /*120d0*/  WARPGROUP.ARRIVE ;  /* 0x00000000000079c5 */ /* 0x000fcc0000000000 */
[----:B------:R-:W-:Y:S01]  /*120e0*/  HGMMA.64x16x16.F32 R64, gdesc[UR4], R64, gsb0 ;  /* 0x00200000044079f0 */ /* 0x000fe20008000840 */
[----:B------:R-:W-:Y:S01]  /*120f0*/  R2UR UR6, R8 ;  /* 0x00000000080672ca */ /* 0x000fe200000e0000 */
[----:B------:R-:W-:Y:S01]  /*12100*/  UMOV UR4, UR22 ;  /* 0x0000001600047c82 */ /* 0x000fe20008000000 */
[----:B------:R-:W-:Y:S01]  /*12110*/  R2UR UR7, R9 ;  /* 0x00000000090772ca */ /* 0x000fe200000e0000 */
[----:B------:R-:W-:Y:S01]  /*12120*/  UMOV UR5, UR23 ;  /* 0x0000001700057c82 */ /* 0x000fe20008000000 */
[----:B------:R-:W-:Y:S01]  /*12130*/  IMAD.MOV.U32 R9, RZ, RZ, 0x40000040 ;  /* 0x40000040ff097424 */ /* 0x000fe200078e00ff */
[----:B------:R-:W-:-:S04]  /*12140*/  IADD3 R8, R4, 0x6, RZ ;  /* 0x0000000604087810 */ /* 0x000fc80007ffe0ff */
        /* <DEDUP_REMOVED lines=71> */
[----:B------:R-:W-:Y:S02]  /*125c0*/  R2UR UR27, R9 ;  /* 0x00000000091b72ca */ /* 0x000fe400000e0000 */
        /* <DEDUP_REMOVED lines=30> */
[----:B------:R-:W-:Y:S01]  /*127b0*/  IMAD.MOV.U32 R7, RZ, RZ, 0x40000040 ;  /* 0x40000040ff077424 */ /* 0x000fe200078e00ff */
[----:B------:R-:W-:-:S02]  /*127c0*/  IADD3 R6, R4, 0x680, RZ ;  /* 0x0000068004067810 */ /* 0x000fc40007ffe0ff */
[----:B------:R-:W-:-:S05]  /*127d0*/  MOV R14, UR24 ;  /* 0x00000018000e7c02 */ /* 0x000fca0008000f00 */
        /* <DEDUP_REMOVED lines=58> */
[----:B------:R-:W-:Y:S01]  /*12b80*/  IMAD.MOV.U32 R7, RZ, RZ, 0x40000040 ;  /* 0x40000040ff077424 */ /* 0x000fe200078e00ff */
[----:B------:R-:W-:Y:S02]  /*12b90*/  IADD3 R6, R4, 0x502, RZ ;  /* 0x0000050204067810 */ /* 0x000fe40007ffe0ff */
        /* <DEDUP_REMOVED lines=41> */
[----:B------:R-:W-:-:S04]  /*12e30*/  MOV R9, 0x40000040 ;  /* 0x4000004000097802 */ /* 0x000fc80000000f00 */
[----:B------:R-:W-:Y:S02]  /*12e40*/  R2UR UR26, R8 ;  /* 0x00000000081a72ca */ /* 0x000fe400000e0000 */
[----:B------:R-:W-:Y:S01]  /*12e50*/  R2UR UR27, R9 ;  /* 0x00000000091b72ca */ /* 0x000fe200000e0000 */
[----:B------:R-:W-:Y:S01]  /*12e60*/  IMAD.MOV.U32 R9, RZ, RZ, 0x40000040 ;  /* 0x40000040ff097424 */ /* 0x000fe200078e00ff */
[----:B------:R-:W-:Y:S01]  /*12e70*/  IADD3 R8, R4, 0x484, RZ ;  /* 0x0000048404087810 */ /* 0x000fe20007ffe0ff */
        /* <DEDUP_REMOVED lines=21> */
[----:B------:R-:W-:Y:S01]  /*12fd0*/  VIADD R6, R4, 0x504 ;  /* 0x0000050404067836 */ /* 0x000fe20000000000 */
[----:B------:R-:W-:Y:S02]  /*12fe0*/  MOV R7, 0x40000040 ;  /* 0x4000004000077802 */ /* 0x000fe40000000f00 */
[----:B------:R-:W-:Y:S02]  /*12ff0*/  UMOV UR24, UR4 ;  /* 0x0000000400187c82 */ /* 0x000fe40008000000 */
[----:B------:R-:W-:Y:S01]  /*13000*/  UMOV UR22, UR24 ;  /* 0x0000001800167c82 */ /* 0x000fe20008000000 */
[----:B------:R-:W-:Y:S01]  /*13010*/  R2UR UR18, R6 ;  /* 0x00000000061272ca */ /* 0x000fe200000e0000 */
[----:B------:R-:W-:Y:S01]  /*13020*/  UMOV UR4, UR22 ;  /* 0x0000001600047c82 */ /* 0x000fe20008000000 */
[----:B------:R-:W-:Y:S01]  /*13030*/  R2UR UR19, R7 ;  /* 0x00000000071372ca */ /* 0x000fe200000e0000 */
[----:B------:R-:W-:Y:S01]  /*13040*/  UMOV UR16, UR22 ;  /* 0x0000001600107c82 */ /* 0x000fe20008000000 */
[----:B------:R-:W-:Y:S01]  /*13050*/  VIADD R6, R4, 0x684 ;  /* 0x0000068404067836 */ /* 0x000fe20000000000 */
[----:B------:R-:W-:Y:S01]  /*13060*/  MOV R7, 0x40000040 ;  /* 0x4000004000077802 */ /* 0x000fe20000000f00 */
        /* <DEDUP_REMOVED lines=22> */
[----:B------:R-:W-:Y:S03]  /*131d0*/  HGMMA.64x16x16.F32 R72, gdesc[UR24], R72, gsb0 ;  /* 0x00200000184879f0 */ /* 0x000fe60008000848 */
        /* <DEDUP_REMOVED lines=25> */
[----:B------:R-:W-:Y:S01]  /*13370*/  UMOV UR16, UR52 ;  /* 0x0000003400107c82 */ /* 0x000fe20008000000 */
[----:B------:R-:W-:Y:S01]  /*13380*/  UMOV UR17, UR53 ;  /* 0x0000003500117c82 */ /* 0x000fe20008000000 */
        /* <DEDUP_REMOVED lines=220> */
[----:B------:R-:W-:Y:S02]  /*14150*/  R2UR UR18, R8 ;  /* 0x00000000081272ca */ /* 0x000fe400000e0000 */
[----:B------:R-:W-:Y:S01]  /*14160*/  R2UR UR19, R9 ;  /* 0x00000000091372ca */ /* 0x000fe200000e0000 */
[----:B------:R-:W-:Y:S01]  /*14170*/  IMAD.MOV.U32 R9, RZ, RZ, 0x40000040 ;  /* 0x40000040ff097424 */ /* 0x000fe200078e00ff */
[----:B------:R-:W-:-:S04]  /*14180*/  IADD3 R8, R4, 0x706, RZ ;  /* 0x0000070604087810 */ /* 0x000fc80007ffe0ff */
        /* <DEDUP_REMOVED lines=41> */
[----:B------:R-:W-:Y:S01]  /*14420*/  WARPGROUP.ARRIVE ;  /* 0x00000000000079c5 */ /* 0x000fe20000000000 */
[----:B------:R-:W-:Y:S01]  /*14430*/  FSEL R81, R72, -INF , P2 ;  /* 0xff80000048517808 */ /* 0x000fe20001000000 */
[--C-:B------:R-:W-:Y:S01]  /*14440*/  IMAD.MOV.U32 R72, RZ, RZ, R119.reuse ;  /* 0x000000ffff487224 */ /* 0x100fe200078e0077 */
[----:B------:R-:W-:Y:S02]  /*14450*/  FSEL R8, R73, -INF , P3 ;  /* 0xff80000049087808 */ /* 0x000fe40001800000 */
[----:B------:R-:W-:Y:S01]  /*14460*/  FSEL R73, R76, -INF , P4 ;  /* 0xff8000004c497808 */ /* 0x000fe20002000000 */
[----:B------:R-:W-:Y:S01]  /*14470*/  HGMMA.64x16x16.F32 R64, gdesc[UR4], R64, gsb0 ;  /* 0x00200000044079f0 */ /* 0x000fe20008000840 */
[----:B------:R-:W-:Y:S01]  /*14480*/  R2UR UR6, R6 ;  /* 0x00000000060672ca */ /* 0x000fe200000e0000 */
[----:B------:R-:W-:Y:S01]  /*14490*/  UMOV UR4, UR36 ;  /* 0x0000002400047c82 */ /* 0x000fe20008000000 */
[----:B------:R-:W-:Y:S01]  /*144a0*/  R2UR UR7, R7 ;  /* 0x00000000070772ca */ /* 0x000fe200000e0000 */
[----:B------:R-:W-:Y:S01]  /*144b0*/  UMOV UR5, UR37 ;  /* 0x0000002500057c82 */ /* 0x000fe20008000000 */
[----:B------:R-:W-:Y:S01]  /*144c0*/  VIADD R6, R4, 0x886 ;  /* 0x0000088604067836 */ /* 0x000fe20000000000 */
[----:B------:R-:W-:Y:S01]  /*144d0*/  FMNMX.FTZ R0, R81, R8, !PT ;  /* 0x0000000851007209 */ /* 0x000fe20007810000 */
[----:B------:R-:W-:Y:S01]  /*144e0*/  IMAD.MOV.U32 R7, RZ, RZ, 0x40000040 ;  /* 0x40000040ff077424 */ /* 0x000fe200078e00ff */
[----:B------:R-:W-:Y:S01]  /*144f0*/  FSEL R77, R77, -INF , P5 ;  /* 0xff8000004d4d7808 */ /* 0x000fe20002800000 */
[----:B------:R-:W-:Y:S01]  /*14500*/  IMAD.MOV.U32 R76, RZ, RZ, R119 ;  /* 0x000000ffff4c7224 */ /* 0x000fe200078e0077 */
[----:B------:R-:W-:-:S02]  /*14510*/  FMNMX.FTZ R0, R73, R0, !PT ;  /* 0x0000000049007209 */ /* 0x000fc40007810000 */
[----:B------:R-:W-:Y:S02]  /*14520*/  FSEL R75, R75, -INF , P3 ;  /* 0xff8000004b4b7808 */ /* 0x000fe40001800000 */
[----:B------:R-:W-:Y:S02]  /*14530*/  ISETP.GT.AND P3, PT, R2, 0x11, PT ;  /* 0x000000110200780c */ /* 0x000fe40003f64270 */
[----:B------:R-:W-:Y:S02]  /*14540*/  FMNMX.FTZ R0, R77, R0, !PT ;  /* 0x000000004d007209 */ /* 0x000fe40007810000 */
[----:B------:R-:W-:Y:S02]  /*14550*/  FSEL R11, R78, -INF , P4 ;  /* 0xff8000004e0b7808 */ /* 0x000fe40002000000 */
[----:B------:R-:W-:Y:S02]  /*14560*/  ISETP.GT.AND P4, PT, R2, 0x18, PT ;  /* 0x000000180200780c */ /* 0x000fe40003f84270 */
[----:B------:R-:W-:-:S02]  /*14570*/  FSEL R79, R79, -INF , P5 ;  /* 0xff8000004f4f7808 */ /* 0x000fc40002800000 */
[----:B------:R-:W-:Y:S02]  /*14580*/  ISETP.GT.AND P5, PT, R2, 0x19, PT ;  /* 0x000000190200780c */ /* 0x000fe40003fa4270 */
[----:B------:R-:W-:Y:S01]  /*14590*/  FSEL R9, R74, -INF , P2 ;  /* 0xff8000004a097808 */ /* 0x000fe20001000000 */
[--C-:B------:R-:W-:Y:S01]  /*145a0*/  IMAD.MOV.U32 R74, RZ, RZ, R119.reuse ;  /* 0x000000ffff4a7224 */ /* 0x100fe200078e0077 */
        /* <DEDUP_REMOVED lines=9> */
[----:B------:R-:W-:Y:S01]  /*14640*/  R2UR UR6, R6 ;  /* 0x00000000060672ca */ /* 0x000fe200000e0000 */
[----:B------:R-:W-:Y:S01]  /*14650*/  UMOV UR4, UR36 ;  /* 0x0000002400047c82 */ /* 0x000fe20008000000 */
[----:B------:R-:W-:Y:S01]  /*14660*/  R2UR UR7, R7 ;  /* 0x00000000070772ca */ /* 0x000fe200000e0000 */
[----:B------:R-:W-:Y:S01]  /*14670*/  UMOV UR5, UR37 ;  /* 0x0000002500057c82 */ /* 0x000fe20008000000 */
[----:B------:R-:W-:Y:S01]  /*14680*/  VIADD R6, R4, 0x986 ;  /* 0x0000098604067836 */ /* 0x000fe20000000000 */
[----:B------:R-:W-:Y:S01]  /*14690*/  FSEL R93, R68, -INF , P4 ;  /* 0xff800000445d7808 */ /* 0x000fe20002000000 */
[----:B------:R-:W-:Y:S01]  /*146a0*/  IMAD.MOV.U32 R7, RZ, RZ, 0x40000040 ;  /* 0x40000040ff077424 */ /* 0x000fe200078e00ff */
[----:B------:R-:W-:Y:S01]  /*146b0*/  FMNMX.FTZ R0, R89, R0, !PT ;  /* 0x0000000059007209 */ /* 0x000fe20007810000 */
[----:B------:R-:W-:Y:S01]  /*146c0*/  VIADD R4, R4, 0xa06 ;  /* 0x00000a0604047836 */ /* 0x000fe20000000000 */
[----:B------:R-:W-:-:S02]  /*146d0*/  R2UR UR10, R6 ;  /* 0x00000000060a72ca */ /* 0x000fc400000e0000 */
[----:B------:R-:W-:Y:S02]  /*146e0*/  R2UR UR11, R7 ;  /* 0x00000000070b72ca */ /* 0x000fe400000e0000 */
[----:B------:R-:W-:Y:S02]  /*146f0*/  FSEL R69, R69, -INF , P5 ;  /* 0xff80000045457808 */ /* 0x000fe40002800000 */
[----:B------:R-:W-:Y:S02]  /*14700*/  FMNMX.FTZ R0, R93, R0, !PT ;  /* 0x000000005d007209 */ /* 0x000fe40007810000 */
[----:B------:R-:W-:Y:S01]  /*14710*/  FSEL R7, R66, -INF , P6 ;  /* 0xff80000042077808 */ /* 0x000fe20003000000 */
[----:B------:R-:W-:Y:S01]  /*14720*/  IMAD.MOV.U32 R66, RZ, RZ, R119 ;  /* 0x000000ffff427224 */ /* 0x000fe200078e0077 */
[----:B------:R-:W-:Y:S02]  /*14730*/  ISETP.GT.AND P6, PT, R2, 0x21, PT ;  /* 0x000000210200780c */ /* 0x000fe40003fc4270 */
[----:B------:R-:W-:-:S02]  /*14740*/  FMNMX.FTZ R0, R69, R0, !PT ;  /* 0x0000000045007209 */ /* 0x000fc40007810000 */
[----:B------:R-:W-:Y:S02]  /*14750*/  FSEL R71, R71, -INF , P5 ;  /* 0xff80000047477808 */ /* 0x000fe40002800000 */
[----:B------:R-:W-:Y:S02]  /*14760*/  ISETP.GT.AND P5, PT, R2, 0x28, PT ;  /* 0x000000280200780c */ /* 0x000fe40003fa4270 */
[----:B0-----:R-:W-:Y:S01]  /*14770*/  FSEL R15, R70, -INF , P4 ;  /* 0xff800000460f7808 */ /* 0x001fe20002000000 */
[----:B------:R-:W-:Y:S01]  /*14780*/  IMAD.MOV.U32 R70, RZ, RZ, R119 ;  /* 0x000000ffff467224 */ /* 0x000fe200078e0077 */
[C---:B------:R-:W-:Y:S02]  /*14790*/  ISETP.GT.AND P4, PT, R2.reuse, 0x29, PT ;  /* 0x000000290200780c */ /* 0x040fe40003f84270 */
[----:B------:R-:W-:Y:S02]  /*147a0*/  FSEL R67, R67, -INF , P3 ;  /* 0xff80000043437808 */ /* 0x000fe40001800000 */
[----:B------:R-:W-:-:S02]  /*147b0*/  ISETP.GT.AND P3, PT, R2, 0x30, PT ;  /* 0x000000300200780c */ /* 0x000fc40003f64270 */
        /* <DEDUP_REMOVED lines=8> */
[----:B------:R-:W-:Y:S01]  /*14840*/  R2UR UR6, R4 ;  /* 0x00000000040672ca */ /* 0x000fe200000e0000 */
[----:B------:R-:W-:Y:S01]  /*14850*/  UMOV UR4, UR36 ;  /* 0x0000002400047c82 */ /* 0x000fe20008000000 */
[----:B------:R-:W-:Y:S01]  /*14860*/  R2UR UR7, R5 ;  /* 0x00000000050772ca */ /* 0x000fe200000e0000 */
[----:B------:R-:W-:Y:S01]  /*14870*/  UMOV UR5, UR37 ;  /* 0x0000002500057c82 */ /* 0x000fe20008000000 */
[----:B------:R-:W-:Y:S01]  /*14880*/  FSEL R65, R60, -INF , P5 ;  /* 0xff8000003c417808 */ /* 0x000fe20002800000 */
[----:B------:R-:W-:Y:S01]  /*14890*/  IMAD.MOV.U32 R60, RZ, RZ, R119 ;  /* 0x000000ffff3c7224 */ /* 0x000fe200078e0077 */
[----:B------:R-:W-:-:S02]  /*148a0*/  FMNMX.FTZ R0, R87, R0, !PT ;  /* 0x0000000057007209 */ /* 0x000fc40007810000 */
[----:B------:R-:W-:Y:S02]  /*148b0*/  FSEL R85, R61, -INF , P4 ;  /* 0xff8000003d557808 */ /* 0x000fe40002000000 */
[----:B------:R-:W-:Y:S02]  /*148c0*/  FMNMX.FTZ R0, R65, R0, !PT ;  /* 0x0000000041007209 */ /* 0x000fe40007810000 */
[----:B------:R-:W-:Y:S02]  /*148d0*/  FSEL R21, R58, -INF , P2 ;  /* 0xff8000003a157808 */ /* 0x000fe40001000000 */
[----:B------:R-:W-:Y:S02]  /*148e0*/  ISETP.GT.AND P2, PT, R2, 0x31, PT ;  /* 0x000000310200780c */ /* 0x000fe40003f44270 */
[----:B------:R-:W-:Y:S02]  /*148f0*/  FMNMX.FTZ R0, R85, R0, !PT ;  /* 0x0000000055007209 */ /* 0x000fe40007810000 */
[----:B------:R-:W-:-:S02]  /*14900*/  FSEL R59, R59, -INF , P6 ;  /* 0xff8000003b3b7808 */ /* 0x000fc40003000000 */
[C---:B------:R-:W-:Y:S02]  /*14910*/  ISETP.GT.AND P6, PT, R2.reuse, 0x38, PT ;  /* 0x000000380200780c */ /* 0x040fe40003fc4270 */
[----:B------:R-:W-:Y:S02]  /*14920*/  FSEL R63, R63, -INF , P4 ;  /* 0xff8000003f3f7808 */ /* 0x000fe40002000000 */
[----:B------:R-:W-:Y:S02]  /*14930*/  ISETP.GT.AND P4, PT, R2, 0x40, PT ;  /* 0x000000400200780c */ /* 0x000fe40003f84270 */
[----:B------:R-:W-:Y:S01]  /*14940*/  MOV R58, R119 ;  /* 0x00000077003a7202 */ /* 0x000fe20000000f00 */
[----:B------:R-:W-:Y:S02]  /*14950*/  WARPGROUP.DEPBAR.LE gsb0, 0x0 ;  /* 0x00008000000079c5 */ /* 0x000fe40000010000 */
[----:B------:R-:W-:Y:S01]  /*14960*/  WARPGROUP.ARRIVE ;  /* 0x00000000000079c5 */ /* 0x000fe20000000000 */
[----:B------:R-:W-:-:S02]  /*14970*/  FSEL R61, R48, -INF , P3 ;  /* 0xff800000303d7808 */ /* 0x000fc40001800000 */
[----:B------:R-:W-:Y:S02]  /*14980*/  FSEL R57, R49, -INF , P2 ;  /* 0xff80000031397808 */ /* 0x000fe40001000000 */
[----:B------:R-:W-:Y:S01]  /*14990*/  FMNMX.FTZ R0, R61, R0, !PT ;  /* 0x000000003d007209 */ /* 0x000fe20007810000 */
[----:B------:R-:W-:Y:S01]  /*149a0*/  HGMMA.64x16x16.F32 R40, gdesc[UR12], R40, gsb0 ;  /* 0x002000000c2879f0 */ /* 0x000fe20008000828 */
[----:B------:R-:W-:Y:S01]  /*149b0*/  FSEL R49, R62, -INF , P5 ;  /* 0xff8000003e317808 */ /* 0x000fe20002800000 */
[--C-:B------:R-:W-:Y:S01]  /*149c0*/  IMAD.MOV.U32 R62, RZ, RZ, R119.reuse ;  /* 0x000000ffff3e7224 */ /* 0x100fe200078e0077 */
[----:B------:R-:W-:Y:S02]  /*149d0*/  ISETP.GT.AND P5, PT, R2, 0x39, PT ;  /* 0x000000390200780c */ /* 0x000fe40003fa4270 */
[----:B------:R-:W-:Y:S01]  /*149e0*/  FSEL R83, R52, -INF , P6 ;  /* 0xff80000034537808 */ /* 0x000fe20003000000 */
[----:B------:R-:W-:Y:S01]  /*149f0*/  IMAD.MOV.U32 R52, RZ, RZ, R119 ;  /* 0x000000ffff347224 */ /* 0x000fe200078e0077 */
[----:B------:R-:W-:-:S02]  /*14a00*/  FMNMX.FTZ R0, R57, R0, !PT ;  /* 0x0000000039007209 */ /* 0x000fc40007810000 */
[----:B------:R-:W-:Y:S02]  /*14a10*/  FSEL R95, R53, -INF , P5 ;  /* 0xff800000355f7808 */ /* 0x000fe40002800000 */
[----:B------:R-:W-:Y:S02]  /*14a20*/  FMNMX.FTZ R0, R83, R0, !PT ;  /* 0x0000000053007209 */ /* 0x000fe40007810000 */
[----:B------:R-:W-:Y:S01]  /*14a30*/  FSEL R53, R50, -INF , P3 ;  /* 0xff80000032357808 */ /* 0x000fe20001800000 */
[----:B------:R-:W-:Y:S01]  /*14a40*/  IMAD.MOV.U32 R50, RZ, RZ, R119 ;  /* 0x000000ffff327224 */ /* 0x000fe200078e0077 */
        /* <DEDUP_REMOVED lines=14> */
[----:B------:R-:W-:Y:S01]  /*14b30*/  FSEL R103, R44, -INF , P2 ;  /* 0xff8000002c677808 */ /* 0x000fe20001000000 */
[----:B------:R-:W-:Y:S01]  /*14b40*/  IMAD.MOV.U32 R44, RZ, RZ, R119 ;  /* 0x000000ffff2c7224 */ /* 0x000fe200078e0077 */
[----:B------:R-:W-:Y:S02]  /*14b50*/  FMNMX.FTZ R0, R101, R0, !PT ;  /* 0x0000000065007209 */ /* 0x000fe40007810000 */
[----:B------:R-:W-:Y:S02]  /*14b60*/  FSEL R105, R45, -INF , P1 ;  /* 0xff8000002d697808 */ /* 0x000fe40000800000 */
[----:B------:R-:W-:Y:S02]  /*14b70*/  FMNMX.FTZ R0, R103, R0, !PT ;  /* 0x0000000067007209 */ /* 0x000fe40007810000 */
[----:B------:R-:W-:-:S02]  /*14b80*/  ISETP.GT.AND P1, PT, R2, 0x51, PT ;  /* 0x000000510200780c */ /* 0x000fc40003f24270 */
[----:B------:R-:W-:Y:S02]  /*14b90*/  FMNMX.FTZ R0, R105, R0, !PT ;  /* 0x0000000069007209 */ /* 0x000fe40007810000 */
[----:B------:R-:W-:Y:S02]  /*14ba0*/  FSEL R43, R43, -INF , P3 ;  /* 0xff8000002b2b7808 */ /* 0x000fe40001800000 */
[----:B------:R-:W-:Y:S02]  /*14bb0*/  ISETP.GT.AND P3, PT, R2, 0x60, PT ;  /* 0x000000600200780c */ /* 0x000fe40003f64270 */
[----:B------:R-:W-:Y:S01]  /*14bc0*/  FSEL R45, R42, -INF , P4 ;  /* 0xff8000002a2d7808 */ /* 0x000fe20002000000 */
[--C-:B------:R-:W-:Y:S01]  /*14bd0*/  IMAD.MOV.U32 R42, RZ, RZ, R119.reuse ;  /* 0x000000ffff2a7224 */ /* 0x100fe200078e0077 */
[----:B------:R-:W-:Y:S02]  /*14be0*/  ISETP.GT.AND P4, PT, R2, 0x61, PT ;  /* 0x000000610200780c */ /* 0x000fe40003f84270 */
[----:B------:R-:W-:Y:S01]  /*14bf0*/  FSEL R41, R54, -INF , P6 ;  /* 0xff80000036297808 */ /* 0x000fe20003000000 */
[----:B------:R-:W-:Y:S01]  /*14c00*/  IMAD.MOV.U32 R54, RZ, RZ, R119 ;  /* 0x000000ffff367224 */ /* 0x000fe200078e0077 */
[----:B------:R-:W-:Y:S01]  /*14c10*/  ISETP.GT.AND P6, PT, R2, 0x69, PT ;  /* 0x000000690200780c */ /* 0x000fe20003fc4270 */
        /* <DEDUP_REMOVED lines=8> */
[----:B------:R-:W-:Y:S01]  /*14ca0*/  FSEL R33, R46, -INF , P2 ;  /* 0xff8000002e217808 */ /* 0x000fe20001000000 */
[----:B------:R-:W-:Y:S01]  /*14cb0*/  IMAD.MOV.U32 R46, RZ, RZ, R119 ;  /* 0x000000ffff2e7224 */ /* 0x000fe200078e0077 */
        /* <DEDUP_REMOVED lines=8> */
[----:B------:R-:W-:Y:S02]  /*14d40*/  P2R R32, PR, RZ, 0x2 ;  /* 0x00000002ff207803 */ /* 0x000fe40000000000 */
[----:B------:R-:W-:Y:S02]  /*14d50*/  ISETP.GT.AND P1, PT, R2, 0x50, PT ;  /* 0x000000500200780c */ /* 0x000fe40003f24270 */
[----:B------:R-:W-:Y:S02]  /*14d60*/  FSEL R47, R47, -INF , P0 ;  /* 0xff8000002f2f7808 */ /* 0x000fe40000000000 */
[----:B------:R-:W-:Y:S02]  /*14d70*/  P2R R14, PR, RZ, 0x4 ;  /* 0x00000004ff0e7803 */ /* 0x000fe40000000000 */
[----:B------:R-:W-:Y:S01]  /*14d80*/  ISETP.NE.AND P0, PT, R20, RZ, PT ;  /* 0x000000ff1400720c */ /* 0x000fe20003f05270 */
[----:B------:R-:W-:-:S02]  /*14d90*/  WARPGROUP.DEPBAR.LE gsb0, 0x0 ;  /* 0x00008000000079c5 */ /* 0x000fc40000010000 */
[----:B------:R-:W-:Y:S02]  /*14da0*/  FSEL R115, R24, -INF , P3 ;  /* 0xff80000018737808 */ /* 0x000fe40001800000 */
[----:B------:R-:W-:Y:S02]  /*14db0*/  FSEL R121, R25, -INF , P4 ;  /* 0xff80000019797808 */ /* 0x000fe40002000000 */
[----:B------:R-:W-:Y:S02]  /*14dc0*/  FMNMX.FTZ R0, R115, R0, !PT ;  /* 0x0000000073007209 */ /* 0x000fe40007810000 */
[----:B------:R-:W-:Y:S02]  /*14dd0*/  FSEL R117, R28, -INF , P5 ;  /* 0xff8000001c757808 */ /* 0x000fe40002800000 */
[----:B------:R-:W-:Y:S02]  /*14de0*/  FMNMX.FTZ R0, R121, R0, !PT ;  /* 0x0000000079007209 */ /* 0x000fe40007810000 */
[----:B------:R-:W-:-:S02]  /*14df0*/  FSEL R123, R29, -INF , P6 ;  /* 0xff8000001d7b7808 */ /* 0x000fc40003000000 */
[----:B------:R-:W-:Y:S02]  /*14e00*/  FMNMX.FTZ R0, R117, R0, !PT ;  /* 0x0000000075007209 */ /* 0x000fe40007810000 */
[----:B------:R-:W-:Y:S02]  /*14e10*/  FSEL R25, R34, -INF , P1 ;  /* 0xff80000022197808 */ /* 0x000fe40000800000 */
[----:B------:R-:W-:Y:S02]  /*14e20*/  FMNMX.FTZ R4, R123, R0, !PT ;  /* 0x000000007b047209 */ /* 0x000fe40007810000 */
[----:B------:R-:W-:Y:S02]  /*14e30*/  MOV R0, UR4 ;  /* 0x0000000400007c02 */ /* 0x000fe40008000f00 */
[----:B------:R-:W-:Y:S01]  /*14e40*/  ISETP.NE.AND P1, PT, R32, RZ, PT ;  /* 0x000000ff2000720c */ /* 0x000fe20003f25270 */
[----:B------:R-:W0:Y:S01]  /*14e50*/  SHFL.BFLY PT, R5, R4, 0x2, 0x1f ;  /* 0x0c401f0004057f89 */ /* 0x000e2200000e0000 */
[----:B------:R-:W-:-:S02]  /*14e60*/  FSEL R27, R27, -INF , P4 ;  /* 0xff8000001b1b7808 */ /* 0x000fc40002000000 */
[----:B------:R-:W-:Y:S02]  /*14e70*/  FSEL R35, R35, -INF , P1 ;  /* 0xff80000023237808 */ /* 0x000fe40000800000 */
[----:B------:R-:W-:Y:S02]  /*14e80*/  ISETP.NE.AND P1, PT, R13, RZ, PT ;  /* 0x000000ff0d00720c */ /* 0x000fe40003f25270 */
[----:B------:R-:W-:Y:S02]  /*14e90*/  FSEL R13, R38, -INF , P0 ;  /* 0xff800000260d7808 */ /* 0x000fe40000000000 */
[----:B------:R-:W-:-:S09]  /*14ea0*/  ISETP.NE.AND P0, PT, R12, RZ, PT ;  /* 0x000000ff0c00720c */ /* 0x000fd20003f05270 */
[----:B------:R-:W-:-:S05]  /*14eb0*/  @!P1 VIADD R3, R3, 0x36840 ;  /* 0x0003684003039836 */ /* 0x000fca0000000000 */
[----:B------:R-:W-:Y:S02]  /*14ec0*/  @!P1 PRMT R3, RZ, 0x654, R3 ;  /* 0x00000654ff039816 */ /* 0x000fe40000000003 */
[----:B0-----:R-:W-:Y:S02]  /*14ed0*/  FMNMX.FTZ R6, R4, R5, !PT ;  /* 0x0000000504067209 */ /* 0x001fe40007810000 */
[----:B------:R-:W-:Y:S01]  /*14ee0*/  FMNMX.FTZ R4, R9, R75, !PT ;  /* 0x0000004b09047209 */ /* 0x000fe20007810000 */
[----:B------:R0:W-:Y:S02]  /*14ef0*/  @!P1 SYNCS.ARRIVE.TRANS64.RED.A1T0 RZ, [R3+URZ], RZ ;  /* 0x000000ff03ff99a7 */ /* 0x0001e4000810043f */
[----:B------:R-:W1:Y:S01]  /*14f00*/  SHFL.BFLY PT, R5, R6, 0x1, 0x1f ;  /* 0x0c201f0006057f89 */ /* 0x000e6200000e0000 */
[----:B------:R-:W-:-:S04]  /*14f10*/  FMNMX.FTZ R4, R11, R4, !PT ;  /* 0x000000040b047209 */ /* 0x000fc80007810000 */
[----:B------:R-:W-:-:S04]  /*14f20*/  FMNMX.FTZ R4, R79, R4, !PT ;  /* 0x000000044f047209 */ /* 0x000fc80007810000 */
[----:B------:R-:W-:-:S04]  /*14f30*/  FMNMX.FTZ R4, R7, R4, !PT ;  /* 0x0000000407047209 */ /* 0x000fc80007810000 */
[----:B------:R-:W-:-:S04]  /*14f40*/  FMNMX.FTZ R4, R67, R4, !PT ;  /* 0x0000000443047209 */ /* 0x000fc80007810000 */
[----:B------:R-:W-:-:S04]  /*14f50*/  FMNMX.FTZ R4, R15, R4, !PT ;  /* 0x000000040f047209 */ /* 0x000fc80007810000 */
[----:B------:R-:W-:Y:S02]  /*14f60*/  FMNMX.FTZ R4, R71, R4, !PT ;  /* 0x0000000447047209 */ /* 0x000fe40007810000 */
[----:B-1----:R-:W-:Y:S02]  /*14f70*/  FMNMX.FTZ R5, R6, R5, !PT ;  /* 0x0000000506057209 */ /* 0x002fe40007810000 */
        /* <DEDUP_REMOVED lines=16> */
[----:B------:R1:W-:Y:S01]  /*15080*/  MUFU.EX2 R39, R85 ;  /* 0x0000005500277308 */ /* 0x0003e20000000800 */
[----:B------:R-:W-:Y:S01]  /*15090*/  FMNMX.FTZ R4, R41, R4, !PT ;  /* 0x0000000429047209 */ /* 0x000fe20007810000 */
[-CC-:B------:R-:W-:Y:S01]  /*150a0*/  FFMA.FTZ R202, R73, R0.reuse, -R2.reuse ;  /* 0x0000000049ca7223 */ /* 0x180fe20000010802 */
[----:B------:R-:W-:Y:S01]  /*150b0*/  FSEL R61, R30, -INF , P5 ;  /* 0xff8000001e3d7808 */ /* 0x000fe20002800000 */
[--C-:B------:R-:W-:Y:S01]  /*150c0*/  FFMA.FTZ R73, R89, R0, -R2.reuse ;  /* 0x0000000059497223 */ /* 0x100fe20000010802 */
[----:B------:R-:W-:Y:S01]  /*150d0*/  FMNMX.FTZ R4, R55, R4, !PT ;  /* 0x0000000437047209 */ /* 0x000fe20007810000 */
[-CC-:B------:R-:W-:Y:S01]  /*150e0*/  FFMA.FTZ R6, R57, R0.reuse, -R2.reuse ;  /* 0x0000000039067223 */ /* 0x180fe20000010802 */
[-CC-:B------:R-:W-:Y:S01]  /*150f0*/  FFMA.FTZ R198, R93, R0.reuse, -R2.reuse ;  /* 0x000000005dc67223 */ /* 0x180fe20000010802 */
[--C-:B------:R-:W-:Y:S01]  /*15100*/  FFMA.FTZ R29, R8, R0, -R2.reuse ;  /* 0x00000000081d7223 */ /* 0x100fe20000010802 */
[----:B------:R-:W-:Y:S01]  /*15110*/  FMNMX.FTZ R4, R45, R4, !PT ;  /* 0x000000042d047209 */ /* 0x000fe20007810000 */
[----:B------:R-:W-:Y:S01]  /*15120*/  MUFU.EX2 R200, R200 ;  /* 0x000000c800c87308 */ /* 0x000fe20000000800 */
[----:B-1----:R-:W-:Y:S01]  /*15130*/  FSEL R85, R31, -INF , P6 ;  /* 0xff8000001f557808 */ /* 0x002fe20003000000 */
[--C-:B------:R-:W-:Y:S01]  /*15140*/  FFMA.FTZ R37, R77, R0, -R2.reuse ;  /* 0x000000004d257223 */ /* 0x100fe20000010802 */
[----:B------:R-:W-:Y:S01]  /*15150*/  FMNMX.FTZ R4, R43, R4, !PT ;  /* 0x000000042b047209 */ /* 0x000fe20007810000 */
[-CC-:B------:R-:W-:Y:S01]  /*15160*/  FFMA.FTZ R196, R97, R0.reuse, -R2.reuse ;  /* 0x0000000061c47223 */ /* 0x180fe20000010802 */
[-CC-:B------:R-:W-:Y:S01]  /*15170*/  FFMA.FTZ R192, R91, R0.reuse, -R2.reuse ;  /* 0x000000005bc07223 */ /* 0x180fe20000010802 */
[--C-:B------:R-:W-:Y:S01]  /*15180*/  FFMA.FTZ R77, R87, R0, -R2.reuse ;  /* 0x00000000574d7223 */ /* 0x100fe20000010802 */
[----:B------:R-:W-:Y:S01]  /*15190*/  FMNMX.FTZ R4, R33, R4, !PT ;  /* 0x0000000421047209 */ /* 0x000fe20007810000 */
[----:B------:R1:W-:Y:S01]  /*151a0*/  MUFU.EX2 R31, R6 ;  /* 0x00000006001f7308 */ /* 0x0003e20000000800 */
[-CC-:B------:R-:W-:Y:S01]  /*151b0*/  FFMA.FTZ R190, R83, R0.reuse, -R2.reuse ;  /* 0x0000000053be7223 */ /* 0x180fe20000010802 */
[--C-:B------:R-:W-:Y:S01]  /*151c0*/  FFMA.FTZ R57, R95, R0, -R2.reuse ;  /* 0x000000005f397223 */ /* 0x100fe20000010802 */
[----:B------:R-:W-:Y:S01]  /*151d0*/  FMNMX.FTZ R4, R47, R4, !PT ;  /* 0x000000042f047209 */ /* 0x000fe20007810000 */
[-CC-:B------:R-:W-:Y:S01]  /*151e0*/  FFMA.FTZ R69, R69, R0.reuse, -R2.reuse ;  /* 0x0000000045457223 */ /* 0x180fe20000010802 */
[-CC-:B------:R-:W-:Y:S01]  /*151f0*/  FFMA.FTZ R184, R99, R0.reuse, -R2.reuse ;  /* 0x0000000063b87223 */ /* 0x180fe20000010802 */
[--C-:B------:R-:W-:Y:S01]  /*15200*/  FFMA.FTZ R83, R101, R0, -R2.reuse ;  /* 0x0000000065537223 */ /* 0x100fe20000010802 */
[----:B------:R-:W-:Y:S01]  /*15210*/  FMNMX.FTZ R4, R25, R4, !PT ;  /* 0x0000000419047209 */ /* 0x000fe20007810000 */
[----:B------:R-:W2:Y:S01]  /*15220*/  MUFU.EX2 R29, R29 ;  /* 0x0000001d001d7308 */ /* 0x000ea20000000800 */
[-CC-:B------:R-:W-:Y:S01]  /*15230*/  FFMA.FTZ R186, R103, R0.reuse, -R2.reuse ;  /* 0x0000000067ba7223 */ /* 0x180fe20000010802 */
[--C-:B------:R-:W-:Y:S01]  /*15240*/  FFMA.FTZ R87, R105, R0, -R2.reuse ;  /* 0x0000000069577223 */ /* 0x100fe20000010802 */
[----:B------:R-:W-:Y:S01]  /*15250*/  FMNMX.FTZ R4, R35, R4, !PT ;  /* 0x0000000423047209 */ /* 0x000fe20007810000 */
[-CC-:B------:R-:W-:Y:S01]  /*15260*/  FFMA.FTZ R180, R107, R0.reuse, -R2.reuse ;  /* 0x000000006bb47223 */ /* 0x180fe20000010802 */
[-CC-:B------:R-:W-:Y:S01]  /*15270*/  FFMA.FTZ R182, R111, R0.reuse, -R2.reuse ;  /* 0x000000006fb67223 */ /* 0x180fe20000010802 */
[--C-:B------:R-:W-:Y:S01]  /*15280*/  FFMA.FTZ R91, R113, R0, -R2.reuse ;  /* 0x00000000715b7223 */ /* 0x100fe20000010802 */
[----:B------:R-:W-:Y:S01]  /*15290*/  FMNMX.FTZ R4, R13, R4, !PT ;  /* 0x000000040d047209 */ /* 0x000fe20007810000 */
[----:B------:R-:W3:Y:S01]  /*152a0*/  MUFU.EX2 R202, R202 ;  /* 0x000000ca00ca7308 */ /* 0x000ee20000000800 */
[-CC-:B------:R-:W-:Y:S01]  /*152b0*/  FFMA.FTZ R176, R115, R0.reuse, -R2.reuse ;  /* 0x0000000073b07223 */ /* 0x180fe20000010802 */
[--C-:B------:R-:W-:Y:S01]  /*152c0*/  FFMA.FTZ R121, R121, R0, -R2.reuse ;  /* 0x0000000079797223 */ /* 0x100fe20000010802 */
[----:B------:R-:W-:Y:S01]  /*152d0*/  FMNMX.FTZ R4, R65, R4, !PT ;  /* 0x0000000441047209 */ /* 0x000fe20007810000 */
[-CC-:B------:R-:W-:Y:S01]  /*152e0*/  FFMA.FTZ R178, R117, R0.reuse, -R2.reuse ;  /* 0x0000000075b27223 */ /* 0x180fe20000010802 */
[----:B------:R-:W-:Y:S01]  /*152f0*/  FFMA.FTZ R95, R123, R0, -R2 ;  /* 0x000000007b5f7223 */ /* 0x000fe20000010802 */
[--C-:B------:R-:W-:Y:S01]  /*15300*/  IMAD.MOV.U32 R117, RZ, RZ, R119.reuse ;  /* 0x000000ffff757224 */ /* 0x100fe200078e0077 */
[----:B------:R-:W-:Y:S01]  /*15310*/  FMNMX.FTZ R4, R81, R4, !PT ;  /* 0x0000000451047209 */ /* 0x000fe20007810000 */
[----:B------:R-:W4:Y:S01]  /*15320*/  MUFU.EX2 R37, R37 ;  /* 0x0000002500257308 */ /* 0x000f220000000800 */
[--C-:B------:R-:W-:Y:S01]  /*15330*/  IMAD.MOV.U32 R115, RZ, RZ, R119.reuse ;  /* 0x000000ffff737224 */ /* 0x100fe200078e0077 */
[-C--:B------:R-:W-:Y:S01]  /*15340*/  MOV R113, R119.reuse ;  /* 0x0000007700717202 */ /* 0x080fe20000000f00 */
[--C-:B------:R-:W-:Y:S01]  /*15350*/  IMAD.MOV.U32 R111, RZ, RZ, R119.reuse ;  /* 0x000000ffff6f7224 */ /* 0x100fe200078e0077 */
[----:B------:R-:W-:Y:S01]  /*15360*/  FMNMX.FTZ R4, R27, R4, !PT ;  /* 0x000000041b047209 */ /* 0x000fe20007810000 */
[--C-:B------:R-:W-:Y:S01]  /*15370*/  IMAD.MOV.U32 R107, RZ, RZ, R119.reuse ;  /* 0x000000ffff6b7224 */ /* 0x100fe200078e0077 */
[----:B------:R-:W-:Y:S01]  /*15380*/  MOV R103, R119 ;  /* 0x0000007700677202 */ /* 0x000fe20000000f00 */
[--C-:B------:R-:W-:Y:S01]  /*15390*/  IMAD.MOV.U32 R105, RZ, RZ, R119.reuse ;  /* 0x000000ffff697224 */ /* 0x100fe200078e0077 */
[----:B------:R-:W-:Y:S01]  /*153a0*/  FMNMX.FTZ R4, R61, R4, !PT ;  /* 0x000000043d047209 */ /* 0x000fe20007810000 */
[----:B------:R-:W0:Y:S01]  /*153b0*/  MUFU.EX2 R196, R196 ;  /* 0x000000c400c47308 */ /* 0x000e220000000800 */
[----:B------:R-:W-:-:S02]  /*153c0*/  IMAD.MOV.U32 R101, RZ, RZ, R119 ;  /* 0x000000ffff657224 */ /* 0x000fc400078e0077 */
[----:B------:R-:W-:Y:S01]  /*153d0*/  FMNMX.FTZ R4, R85, R4, !PT ;  /* 0x0000000455047209 */ /* 0x000fe20007810000 */
[--C-:B------:R-:W-:Y:S02]  /*153e0*/  IMAD.MOV.U32 R99, RZ, RZ, R119.reuse ;  /* 0x000000ffff637224 */ /* 0x100fe400078e0077 */
[----:B------:R-:W-:Y:S02]  /*153f0*/  IMAD.MOV.U32 R97, RZ, RZ, R119 ;  /* 0x000000ffff617224 */ /* 0x000fe400078e0077 */
[----:B------:R-:W1:Y:S01]  /*15400*/  SHFL.BFLY PT, R89, R4, 0x2, 0x1f ;  /* 0x0c401f0004597f89 */ /* 0x000e6200000e0000 */
[----:B------:R-:W0:Y:S08]  /*15410*/  MUFU.EX2 R73, R73 ;  /* 0x0000004900497308 */ /* 0x000e300000000800 */
[----:B------:R-:W0:Y:S08]  /*15420*/  MUFU.EX2 R198, R198 ;  /* 0x000000c600c67308 */ /* 0x000e300000000800 */
[----:B------:R-:W0:Y:S01]  /*15430*/  MUFU.EX2 R69, R69 ;  /* 0x0000004500457308 */ /* 0x000e220000000800 */
[----:B-1----:R-:W-:Y:S01]  /*15440*/  FMNMX.FTZ R6, R4, R89, !PT ;  /* 0x0000005904067209 */ /* 0x002fe20007810000 */
[----:B------:R-:W-:-:S06]  /*15450*/  FFMA.FTZ R89, R109, R0, -R2 ;  /* 0x000000006d597223 */ /* 0x000fcc0000010802 */
[----:B------:R-:W-:Y:S01]  /*15460*/  MUFU.EX2 R192, R192 ;  /* 0x000000c000c07308 */ /* 0x000fe20000000800 */
[----:B------:R-:W-:Y:S01]  /*15470*/  IMAD.MOV.U32 R109, RZ, RZ, R119 ;  /* 0x000000ffff6d7224 */ /* 0x000fe200078e0077 */
[----:B------:R-:W1:Y:S06]  /*15480*/  SHFL.BFLY PT, R93, R6, 0x1, 0x1f ;  /* 0x0c201f00065d7f89 */ /* 0x000e6c00000e0000 */
[----:B------:R-:W-:Y:S08]  /*15490*/  MUFU.EX2 R77, R77 ;  /* 0x0000004d004d7308 */ /* 0x000ff00000000800 */
[----:B------:R-:W-:Y:S08]  /*154a0*/  MUFU.EX2 R194, R194 ;  /* 0x000000c200c27308 */ /* 0x000ff00000000800 */
[----:B------:R-:W-:Y:S01]  /*154b0*/  MUFU.EX2 R188, R188 ;  /* 0x000000bc00bc7308 */ /* 0x000fe20000000800 */
[----:B-1----:R-:W-:-:S04]  /*154c0*/  FMNMX.FTZ R4, R6, R93, !PT ;  /* 0x0000005d06047209 */ /* 0x002fc80007810000 */
[C---:B------:R-:W-:Y:S01]  /*154d0*/  FSETP.NEU.FTZ.AND P2, PT, R4.reuse, -INF , PT ;  /* 0xff8000000400780b */ /* 0x040fe20003f5d000 */
[----:B------:R-:W-:Y:S02]  /*154e0*/  FMUL.FTZ R20, R4, R0 ;  /* 0x0000000004147220 */ /* 0x000fe40000410000 */
[----:B------:R-:W-:Y:S03]  /*154f0*/  MUFU.EX2 R190, R190 ;  /* 0x000000be00be7308 */ /* 0x000fe60000000800 */
[----:B------:R-:W-:-:S05]  /*15500*/  FSEL R20, R20, RZ, P2 ;  /* 0x000000ff14147208 */ /* 0x000fca0001000000 */
[----:B------:R-:W-:Y:S01]  /*15510*/  MUFU.EX2 R57, R57 ;  /* 0x0000003900397308 */ /* 0x000fe20000000800 */
[-CC-:B------:R-:W-:Y:S01]  /*15520*/  FFMA.FTZ R201, R9, R0.reuse, -R20.reuse ;  /* 0x0000000009c97223 */ /* 0x180fe20000010814 */
[-CC-:B------:R-:W-:Y:S01]  /*15530*/  FFMA.FTZ R2, R75, R0.reuse, -R20.reuse ;  /* 0x000000004b027223 */ /* 0x180fe20000010814 */
[-CC-:B------:R-:W-:Y:S01]  /*15540*/  FFMA.FTZ R203, R11, R0.reuse, -R20.reuse ;  /* 0x000000000bcb7223 */ /* 0x180fe20000010814 */
[-CC-:B------:R-:W-:Y:S01]  /*15550*/  FFMA.FTZ R197, R7, R0.reuse, -R20.reuse ;  /* 0x0000000007c57223 */ /* 0x180fe20000010814 */
[----:B--2---:R-:W-:Y:S01]  /*15560*/  FADD.FTZ R7, R200, R29 ;  /* 0x0000001dc8077221 */ /* 0x004fe20000010000 */
[-CC-:B------:R-:W-:Y:S01]  /*15570*/  FFMA.FTZ R6, R79, R0.reuse, -R20.reuse ;  /* 0x000000004f067223 */ /* 0x180fe20000010814 */
[-CC-:B------:R-:W-:Y:S01]  /*15580*/  FFMA.FTZ R8, R67, R0.reuse, -R20.reuse ;  /* 0x0000000043087223 */ /* 0x180fe20000010814 */
[----:B------:R-:W-:Y:S01]  /*15590*/  MUFU.EX2 R201, R201 ;  /* 0x000000c900c97308 */ /* 0x000fe20000000800 */
[----:B---3--:R-:W-:Y:S01]  /*155a0*/  FADD.FTZ R28, R202, R7 ;  /* 0x00000007ca1c7221 */ /* 0x008fe20000010000 */
[-CC-:B------:R-:W-:Y:S01]  /*155b0*/  FFMA.FTZ R199, R15, R0.reuse, -R20.reuse ;  /* 0x000000000fc77223 */ /* 0x180fe20000010814 */
[-CC-:B------:R-:W-:Y:S01]  /*155c0*/  FFMA.FTZ R10, R71, R0.reuse, -R20.reuse ;  /* 0x00000000470a7223 */ /* 0x180fe20000010814 */
[-C--:B------:R-:W-:Y:S01]  /*155d0*/  FFMA.FTZ R193, R21, R0.reuse, -R20 ;  /* 0x0000000015c17223 */ /* 0x080fe20000010814 */
[----:B----4-:R-:W-:Y:S01]  /*155e0*/  FADD.FTZ R7, R37, R28 ;  /* 0x0000001c25077221 */ /* 0x010fe20000010000 */
[-CC-:B------:R-:W-:Y:S01]  /*155f0*/  FFMA.FTZ R12, R59, R0.reuse, -R20.reuse ;  /* 0x000000003b0c7223 */ /* 0x180fe20000010814 */
[-CC-:B------:R-:W-:Y:S01]  /*15600*/  FFMA.FTZ R195, R49, R0.reuse, -R20.reuse ;  /* 0x0000000031c37223 */ /* 0x180fe20000010814 */
[----:B------:R-:W1:Y:S01]  /*15610*/  MUFU.EX2 R2, R2 ;  /* 0x0000000200027308 */ /* 0x000e620000000800 */
[----:B0-----:R-:W-:Y:S01]  /*15620*/  FADD.FTZ R28, R196, R7 ;  /* 0x00000007c41c7221 */ /* 0x001fe20000010000 */
[-CC-:B------:R-:W-:Y:S01]  /*15630*/  FFMA.FTZ R14, R63, R0.reuse, -R20.reuse ;  /* 0x000000003f0e7223 */ /* 0x180fe20000010814 */
[-CC-:B------:R-:W-:Y:S01]  /*15640*/  FFMA.FTZ R189, R53, R0.reuse, -R20.reuse ;  /* 0x0000000035bd7223 */ /* 0x180fe20000010814 */
[-C--:B------:R-:W-:Y:S01]  /*15650*/  FFMA.FTZ R24, R51, R0.reuse, -R20 ;  /* 0x0000000033187223 */ /* 0x080fe20000010814 */
[----:B------:R-:W-:Y:S01]  /*15660*/  FADD.FTZ R7, R73, R28 ;  /* 0x0000001c49077221 */ /* 0x000fe20000010000 */
[-CC-:B------:R-:W-:Y:S01]  /*15670*/  FFMA.FTZ R191, R41, R0.reuse, -R20.reuse ;  /* 0x0000000029bf7223 */ /* 0x180fe20000010814 */
[-CC-:B------:R-:W-:Y:S01]  /*15680*/  FFMA.FTZ R26, R55, R0.reuse, -R20.reuse ;  /* 0x00000000371a7223 */ /* 0x180fe20000010814 */
[----:B------:R-:W0:Y:S01]  /*15690*/  MUFU.EX2 R203, R203 ;  /* 0x000000cb00cb7308 */ /* 0x000e220000000800 */
[----:B------:R-:W-:Y:S01]  /*156a0*/  FADD.FTZ R32, R198, R7 ;  /* 0x00000007c6207221 */ /* 0x000fe20000010000 */
[-CC-:B------:R-:W-:Y:S01]  /*156b0*/  FFMA.FTZ R185, R45, R0.reuse, -R20.reuse ;  /* 0x000000002db97223 */ /* 0x180fe20000010814 */
[-CC-:B------:R-:W-:Y:S01]  /*156c0*/  FFMA.FTZ R28, R43, R0.reuse, -R20.reuse ;  /* 0x000000002b1c7223 */ /* 0x180fe20000010814 */
[-C--:B------:R-:W-:Y:S01]  /*156d0*/  FFMA.FTZ R187, R33, R0.reuse, -R20 ;  /* 0x0000000021bb7223 */ /* 0x080fe20000010814 */
        /* <DEDUP_REMOVED lines=8> */
[-C--:B------:R-:W-:Y:S01]  /*15760*/  FFMA.FTZ R81, R81, R0.reuse, -R20 ;  /* 0x0000000051517223 */ /* 0x080fe20000010814 */
        /* <DEDUP_REMOVED lines=10> */
[----:B------:R-:W0:Y:S01]  /*15810*/  MUFU.EX2 R8, R8 ;  /* 0x0000000800087308 */ /* 0x000e220000000800 */
[----:B--2---:R-:W-:Y:S01]  /*15820*/  FADD.FTZ R30, R6, R7 ;  /* 0x00000007061e7221 */ /* 0x004fe20000010000 */
[----:B------:R-:W-:Y:S01]  /*15830*/  FADD.FTZ R34, R188, R9 ;  /* 0x00000009bc227221 */ /* 0x000fe20000010000 */
[----:B------:R-:W-:Y:S01]  /*15840*/  F2FP.F16.F32.PACK_AB R203, R6, R203 ;  /* 0x000000cb06cb723e */ /* 0x000fe200000000ff */
[----:B------:R-:W-:Y:S01]  /*15850*/  IMAD.MOV.U32 R79, RZ, RZ, R119 ;  /* 0x000000ffff4f7224 */ /* 0x000fe200078e0077 */
[----:B------:R-:W-:Y:S01]  /*15860*/  F2FP.F16.F32.PACK_AB R202, R37, R202 ;  /* 0x000000ca25ca723e */ /* 0x000fe200000000ff */
[----:B------:R-:W-:Y:S01]  /*15870*/  FADD.FTZ R9, R31, R34 ;  /* 0x000000221f097221 */ /* 0x000fe20000010000 */
[----:B------:R-:W-:Y:S01]  /*15880*/  F2FP.F16.F32.PACK_AB R196, R73, R196 ;  /* 0x000000c449c4723e */ /* 0x000fe200000000ff */
[----:B------:R-:W2:Y:S01]  /*15890*/  MUFU.EX2 R199, R199 ;  /* 0x000000c700c77308 */ /* 0x000ea20000000800 */
[----:B-1----:R-:W-:Y:S01]  /*158a0*/  FADD.FTZ R7, R197, R30 ;  /* 0x0000001ec5077221 */ /* 0x002fe20000010000 */
[----:B------:R-:W-:Y:S01]  /*158b0*/  FADD.FTZ R34, R190, R9 ;  /* 0x00000009be227221 */ /* 0x000fe20000010000 */
[----:B------:R-:W-:Y:S01]  /*158c0*/  FFMA.FTZ R30, R47, R0, -R20 ;  /* 0x000000002f1e7223 */ /* 0x000fe20000010814 */
[----:B------:R-:W-:Y:S01]  /*158d0*/  F2FP.F16.F32.PACK_AB R198, R69, R198 ;  /* 0x000000c645c6723e */ /* 0x000fe200000000ff */
[--C-:B------:R-:W-:Y:S01]  /*158e0*/  IMAD.MOV.U32 R75, RZ, RZ, R119.reuse ;  /* 0x000000ffff4b7224 */ /* 0x100fe200078e0077 */
[----:B------:R-:W-:Y:S01]  /*158f0*/  F2FP.F16.F32.PACK_AB R192, R77, R192 ;  /* 0x000000c04dc0723e */ /* 0x000fe200000000ff */
[----:B------:R-:W-:Y:S01]  /*15900*/  IMAD.MOV.U32 R77, RZ, RZ, R119 ;  /* 0x000000ffff4d7224 */ /* 0x000fe200078e0077 */
[----:B------:R-:W1:Y:S01]  /*15910*/  MUFU.EX2 R10, R10 ;  /* 0x0000000a000a7308 */ /* 0x000e620000000800 */
[C---:B0-----:R-:W-:Y:S01]  /*15920*/  FADD.FTZ R32, R8.reuse, R7 ;  /* 0x0000000708207221 */ /* 0x041fe20000010000 */
[----:B------:R-:W-:Y:S01]  /*15930*/  F2FP.F16.F32.PACK_AB R194, R39, R194 ;  /* 0x000000c227c2723e */ /* 0x000fe200000000ff */
[--C-:B------:R-:W-:Y:S01]  /*15940*/  IMAD.MOV.U32 R71, RZ, RZ, R119.reuse ;  /* 0x000000ffff477224 */ /* 0x100fe200078e0077 */
[----:B------:R-:W-:Y:S01]  /*15950*/  F2FP.F16.F32.PACK_AB R188, R31, R188 ;  /* 0x000000bc1fbc723e */ /* 0x000fe200000000ff */
[--C-:B------:R-:W-:Y:S01]  /*15960*/  IMAD.MOV.U32 R69, RZ, RZ, R119.reuse ;  /* 0x000000ffff457224 */ /* 0x100fe200078e0077 */
[----:B------:R-:W-:Y:S01]  /*15970*/  F2FP.F16.F32.PACK_AB R190, R57, R190 ;  /* 0x000000be39be723e */ /* 0x000fe200000000ff */
[--C-:B------:R-:W-:Y:S01]  /*15980*/  IMAD.MOV.U32 R67, RZ, RZ, R119.reuse ;  /* 0x000000ffff437224 */ /* 0x100fe200078e0077 */
[----:B------:R-:W0:Y:S01]  /*15990*/  MUFU.EX2 R193, R193 ;  /* 0x000000c100c17308 */ /* 0x000e220000000800 */
[----:B--2---:R-:W-:Y:S01]  /*159a0*/  FADD.FTZ R7, R199, R32 ;  /* 0x00000020c7077221 */ /* 0x004fe20000010000 */
[----:B------:R-:W-:Y:S01]  /*159b0*/  F2FP.F16.F32.PACK_AB R197, R8, R197 ;  /* 0x000000c508c5723e */ /* 0x000fe200000000ff */
[--C-:B------:R-:W-:Y:S01]  /*159c0*/  IMAD.MOV.U32 R59, RZ, RZ, R119.reuse ;  /* 0x000000ffff3b7224 */ /* 0x100fe200078e0077 */
[-C--:B------:R-:W-:Y:S01]  /*159d0*/  MOV R73, R119.reuse ;  /* 0x0000007700497202 */ /* 0x080fe20000000f00 */
[--C-:B------:R-:W-:Y:S01]  /*159e0*/  IMAD.MOV.U32 R55, RZ, RZ, R119.reuse ;  /* 0x000000ffff377224 */ /* 0x100fe200078e0077 */
[----:B------:R-:W-:Y:S01]  /*159f0*/  MOV R63, R119 ;  /* 0x00000077003f7202 */ /* 0x000fe20000000f00 */
[----:B------:R-:W-:Y:S01]  /*15a00*/  IMAD.MOV.U32 R51, RZ, RZ, R119 ;  /* 0x000000ffff337224 */ /* 0x000fe200078e0077 */
[----:B------:R-:W2:Y:S01]  /*15a10*/  MUFU.EX2 R12, R12 ;  /* 0x0000000c000c7308 */ /* 0x000ea20000000800 */
[C---:B-1----:R-:W-:Y:S01]  /*15a20*/  FADD.FTZ R32, R10.reuse, R7 ;  /* 0x000000070a207221 */ /* 0x042fe20000010000 */
[----:B------:R-:W-:Y:S01]  /*15a30*/  F2FP.F16.F32.PACK_AB R199, R10, R199 ;  /* 0x000000c70ac7723e */ /* 0x000fe200000000ff */
[--C-:B------:R-:W-:Y:S01]  /*15a40*/  IMAD.MOV.U32 R49, RZ, RZ, R119.reuse ;  /* 0x000000ffff317224 */ /* 0x100fe200078e0077 */
[-C--:B------:R-:W-:Y:S01]  /*15a50*/  MOV R53, R119.reuse ;  /* 0x0000007700357202 */ /* 0x080fe20000000f00 */
[--C-:B------:R-:W-:Y:S01]  /*15a60*/  IMAD.MOV.U32 R47, RZ, RZ, R119.reuse ;  /* 0x000000ffff2f7224 */ /* 0x100fe200078e0077 */
[-C--:B------:R-:W-:Y:S01]  /*15a70*/  MOV R43, R119.reuse ;  /* 0x00000077002b7202 */ /* 0x080fe20000000f00 */
[--C-:B------:R-:W-:Y:S01]  /*15a80*/  IMAD.MOV.U32 R45, RZ, RZ, R119.reuse ;  /* 0x000000ffff2d7224 */ /* 0x100fe200078e0077 */
[----:B------:R-:W1:Y:S01]  /*15a90*/  MUFU.EX2 R195, R195 ;  /* 0x000000c300c37308 */ /* 0x000e620000000800 */
[----:B0-----:R-:W-:Y:S01]  /*15aa0*/  FADD.FTZ R7, R193, R32 ;  /* 0x00000020c1077221 */ /* 0x001fe20000010000 */
[--C-:B------:R-:W-:Y:S01]  /*15ab0*/  IMAD.MOV.U32 R41, RZ, RZ, R119.reuse ;  /* 0x000000ffff297224 */ /* 0x100fe200078e0077 */
[----:B------:R-:W-:Y:S01]  /*15ac0*/  MOV R33, R119 ;  /* 0x0000007700217202 */ /* 0x000fe20000000f00 */
[----:B------:R-:W-:-:S02]  /*15ad0*/  IMAD.MOV.U32 R39, RZ, RZ, R119 ;  /* 0x000000ffff277224 */ /* 0x000fc400078e0077 */
[----:B------:R-:W-:Y:S02]  /*15ae0*/  IMAD.MOV.U32 R37, RZ, RZ, R119 ;  /* 0x000000ffff257224 */ /* 0x000fe400078e0077 */
[----:B------:R-:W0:Y:S01]  /*15af0*/  MUFU.EX2 R14, R14 ;  /* 0x0000000e000e7308 */ /* 0x000e220000000800 */
[C---:B--2---:R-:W-:Y:S01]  /*15b00*/  FADD.FTZ R32, R12.reuse, R7 ;  /* 0x000000070c207221 */ /* 0x044fe20000010000 */
[----:B------:R-:W-:Y:S01]  /*15b10*/  FADD.FTZ R7, R57, R34 ;  /* 0x0000002239077221 */ /* 0x000fe20000010000 */
[----:B------:R-:W-:Y:S01]  /*15b20*/  F2FP.F16.F32.PACK_AB R193, R12, R193 ;  /* 0x000000c10cc1723e */ /* 0x000fe200000000ff */
[--C-:B------:R-:W-:Y:S02]  /*15b30*/  IMAD.MOV.U32 R57, RZ, RZ, R119.reuse ;  /* 0x000000ffff397224 */ /* 0x100fe400078e0077 */
[--C-:B------:R-:W-:Y:S02]  /*15b40*/  IMAD.MOV.U32 R31, RZ, RZ, R119.reuse ;  /* 0x000000ffff1f7224 */ /* 0x100fe400078e0077 */
[----:B------:R-:W2:Y:S01]  /*15b50*/  MUFU.EX2 R184, R184 ;  /* 0x000000b800b87308 */ /* 0x000ea20000000800 */
[----:B-1----:R-:W-:Y:S01]  /*15b60*/  FADD.FTZ R3, R195, R32 ;  /* 0x00000020c3037221 */ /* 0x002fe20000010000 */
[----:B------:R-:W-:-:S06]  /*15b70*/  IMAD.MOV.U32 R29, RZ, RZ, R119 ;  /* 0x000000ffff1d7224 */ /* 0x000fcc00078e0077 */
[----:B------:R-:W1:Y:S01]  /*15b80*/  MUFU.EX2 R189, R189 ;  /* 0x000000bd00bd7308 */ /* 0x000e620000000800 */
[C---:B0-----:R-:W-:Y:S01]  /*15b90*/  FADD.FTZ R34, R14.reuse, R3 ;  /* 0x000000030e227221 */ /* 0x041fe20000010000 */
[----:B------:R-:W-:-:S06]  /*15ba0*/  F2FP.F16.F32.PACK_AB R195, R14, R195 ;  /* 0x000000c30ec3723e */ /* 0x000fcc00000000ff */
[----:B------:R-:W0:Y:S01]  /*15bb0*/  MUFU.EX2 R83, R83 ;  /* 0x0000005300537308 */ /* 0x000e220000000800 */
[----:B--2---:R-:W-:-:S07]  /*15bc0*/  FADD.FTZ R36, R184, R7 ;  /* 0x00000007b8247221 */ /* 0x004fce0000010000 */
[----:B------:R-:W2:Y:S01]  /*15bd0*/  MUFU.EX2 R24, R24 ;  /* 0x0000001800187308 */ /* 0x000ea20000000800 */
[----:B-1----:R-:W-:-:S07]  /*15be0*/  FADD.FTZ R3, R189, R34 ;  /* 0x00000022bd037221 */ /* 0x002fce0000010000 */
[----:B------:R-:W1:Y:S01]  /*15bf0*/  MUFU.EX2 R186, R186 ;  /* 0x000000ba00ba7308 */ /* 0x000e620000000800 */
[C---:B0-----:R-:W-:Y:S01]  /*15c00*/  FADD.FTZ R7, R83.reuse, R36 ;  /* 0x0000002453077221 */ /* 0x041fe20000010000 */
[----:B------:R-:W-:Y:S02]  /*15c10*/  F2FP.F16.F32.PACK_AB R184, R83, R184 ;  /* 0x000000b853b8723e */ /* 0x000fe400000000ff */
[----:B------:R-:W-:-:S04]  /*15c20*/  MOV R83, R119 ;  /* 0x0000007700537202 */ /* 0x000fc80000000f00 */
[----:B------:R-:W0:Y:S01]  /*15c30*/  MUFU.EX2 R191, R191 ;  /* 0x000000bf00bf7308 */ /* 0x000e220000000800 */
[C---:B--2---:R-:W-:Y:S01]  /*15c40*/  FADD.FTZ R34, R24.reuse, R3 ;  /* 0x0000000318227221 */ /* 0x044fe20000010000 */
[----:B------:R-:W-:Y:S01]  /*15c50*/  F2FP.F16.F32.PACK_AB R189, R24, R189 ;  /* 0x000000bd18bd723e */ /* 0x000fe200000000ff */
[----:B------:R-:W-:-:S05]  /*15c60*/  IMAD.MOV.U32 R24, RZ, RZ, R119 ;  /* 0x000000ffff187224 */ /* 0x000fca00078e0077 */
[----:B------:R-:W2:Y:S01]  /*15c70*/  MUFU.EX2 R87, R87 ;  /* 0x0000005700577308 */ /* 0x000ea20000000800 */
[----:B-1----:R-:W-:-:S07]  /*15c80*/  FADD.FTZ R36, R186, R7 ;  /* 0x00000007ba247221 */ /* 0x002fce0000010000 */
[----:B------:R-:W1:Y:S01]  /*15c90*/  MUFU.EX2 R26, R26 ;  /* 0x0000001a001a7308 */ /* 0x000e620000000800 */
[----:B0-----:R-:W-:-:S07]  /*15ca0*/  FADD.FTZ R3, R191, R34 ;  /* 0x00000022bf037221 */ /* 0x001fce0000010000 */
[----:B------:R-:W0:Y:S01]  /*15cb0*/  MUFU.EX2 R180, R180 ;  /* 0x000000b400b47308 */ /* 0x000e220000000800 */
[C---:B--2---:R-:W-:Y:S01]  /*15cc0*/  FADD.FTZ R7, R87.reuse, R36 ;  /* 0x0000002457077221 */ /* 0x044fe20000010000 */
[----:B------:R-:W-:Y:S01]  /*15cd0*/  F2FP.F16.F32.PACK_AB R186, R87, R186 ;  /* 0x000000ba57ba723e */ /* 0x000fe200000000ff */
[----:B------:R-:W-:-:S05]  /*15ce0*/  IMAD.MOV.U32 R87, RZ, RZ, R119 ;  /* 0x000000ffff577224 */ /* 0x000fca00078e0077 */
[----:B------:R-:W2:Y:S01]  /*15cf0*/  MUFU.EX2 R185, R185 ;  /* 0x000000b900b97308 */ /* 0x000ea20000000800 */
[C---:B-1----:R-:W-:Y:S01]  /*15d00*/  FADD.FTZ R34, R26.reuse, R3 ;  /* 0x000000031a227221 */ /* 0x042fe20000010000 */
[----:B------:R-:W-:Y:S01]  /*15d10*/  F2FP.F16.F32.PACK_AB R191, R26, R191 ;  /* 0x000000bf1abf723e */ /* 0x000fe200000000ff */
[----:B------:R-:W-:-:S05]  /*15d20*/  IMAD.MOV.U32 R26, RZ, RZ, R119 ;  /* 0x000000ffff1a7224 */ /* 0x000fca00078e0077 */
[----:B------:R-:W1:Y:S01]  /*15d30*/  MUFU.EX2 R89, R89 ;  /* 0x0000005900597308 */ /* 0x000e620000000800 */
[----:B0-----:R-:W-:-:S07]  /*15d40*/  FADD.FTZ R36, R180, R7 ;  /* 0x00000007b4247221 */ /* 0x001fce0000010000 */
[----:B------:R-:W0:Y:S01]  /*15d50*/  MUFU.EX2 R28, R28 ;  /* 0x0000001c001c7308 */ /* 0x000e220000000800 */
[----:B--2---:R-:W-:-:S07]  /*15d60*/  FADD.FTZ R3, R185, R34 ;  /* 0x00000022b9037221 */ /* 0x004fce0000010000 */
[----:B------:R-:W2:Y:S01]  /*15d70*/  MUFU.EX2 R182, R182 ;  /* 0x000000b600b67308 */ /* 0x000ea20000000800 */
[C---:B-1----:R-:W-:Y:S01]  /*15d80*/  FADD.FTZ R7, R89.reuse, R36 ;  /* 0x0000002459077221 */ /* 0x042fe20000010000 */
[----:B------:R-:W-:Y:S01]  /*15d90*/  F2FP.F16.F32.PACK_AB R180, R89, R180 ;  /* 0x000000b459b4723e */ /* 0x000fe200000000ff */
[----:B------:R-:W-:-:S05]  /*15da0*/  IMAD.MOV.U32 R89, RZ, RZ, R119 ;  /* 0x000000ffff597224 */ /* 0x000fca00078e0077 */
[----:B------:R-:W1:Y:S01]  /*15db0*/  MUFU.EX2 R187, R187 ;  /* 0x000000bb00bb7308 */ /* 0x000e620000000800 */
[C---:B0-----:R-:W-:Y:S01]  /*15dc0*/  FADD.FTZ R34, R28.reuse, R3 ;  /* 0x000000031c227221 */ /* 0x041fe20000010000 */
[----:B------:R-:W-:Y:S02]  /*15dd0*/  F2FP.F16.F32.PACK_AB R185, R28, R185 ;  /* 0x000000b91cb9723e */ /* 0x000fe400000000ff */
[----:B------:R-:W-:-:S04]  /*15de0*/  MOV R28, R119 ;  /* 0x00000077001c7202 */ /* 0x000fc80000000f00 */
[----:B------:R-:W0:Y:S01]  /*15df0*/  MUFU.EX2 R91, R91 ;  /* 0x0000005b005b7308 */ /* 0x000e220000000800 */
[----:B--2---:R-:W-:-:S07]  /*15e00*/  FADD.FTZ R36, R182, R7 ;  /* 0x00000007b6247221 */ /* 0x004fce0000010000 */
[----:B------:R-:W2:Y:S01]  /*15e10*/  MUFU.EX2 R30, R30 ;  /* 0x0000001e001e7308 */ /* 0x000ea20000000800 */
[----:B-1----:R-:W-:-:S07]  /*15e20*/  FADD.FTZ R3, R187, R34 ;  /* 0x00000022bb037221 */ /* 0x002fce0000010000 */
[----:B------:R-:W1:Y:S01]  /*15e30*/  MUFU.EX2 R25, R25 ;  /* 0x0000001900197308 */ /* 0x000e620000000800 */
[C---:B0-----:R-:W-:Y:S01]  /*15e40*/  FADD.FTZ R7, R91.reuse, R36 ;  /* 0x000000245b077221 */ /* 0x041fe20000010000 */
[----:B------:R-:W-:Y:S01]  /*15e50*/  F2FP.F16.F32.PACK_AB R182, R91, R182 ;  /* 0x000000b65bb6723e */ /* 0x000fe200000000ff */
[----:B------:R-:W-:-:S05]  /*15e60*/  IMAD.MOV.U32 R91, RZ, RZ, R119 ;  /* 0x000000ffff5b7224 */ /* 0x000fca00078e0077 */
[----:B------:R0:W3:Y:S01]  /*15e70*/  MUFU.EX2 R32, R35 ;  /* 0x0000002300207308 */ /* 0x0000e20000000800 */
[C---:B--2---:R-:W-:Y:S01]  /*15e80*/  FADD.FTZ R36, R30.reuse, R3 ;  /* 0x000000031e247221 */ /* 0x044fe20000010000 */
[----:B------:R-:W-:Y:S01]  /*15e90*/  F2FP.F16.F32.PACK_AB R187, R30, R187 ;  /* 0x000000bb1ebb723e */ /* 0x000fe200000000ff */
[----:B------:R-:W-:-:S05]  /*15ea0*/  IMAD.MOV.U32 R30, RZ, RZ, R119 ;  /* 0x000000ffff1e7224 */ /* 0x000fca00078e0077 */
[----:B------:R-:W2:Y:S01]  /*15eb0*/  MUFU.EX2 R13, R13 ;  /* 0x0000000d000d7308 */ /* 0x000ea20000000800 */
[----:B-1----:R-:W-:Y:S01]  /*15ec0*/  FADD.FTZ R3, R25, R36 ;  /* 0x0000002419037221 */ /* 0x002fe20000010000 */
[----:B0-----:R-:W-:-:S06]  /*15ed0*/  IMAD.MOV.U32 R35, RZ, RZ, R119 ;  /* 0x000000ffff237224 */ /* 0x001fcc00078e0077 */
[----:B------:R0:W1:Y:S01]  /*15ee0*/  MUFU.EX2 R20, R65 ;  /* 0x0000004100147308 */ /* 0x0000620000000800 */
[C---:B---3--:R-:W-:Y:S01]  /*15ef0*/  FADD.FTZ R36, R32.reuse, R3 ;  /* 0x0000000320247221 */ /* 0x048fe20000010000 */
[----:B------:R-:W-:Y:S01]  /*15f00*/  F2FP.F16.F32.PACK_AB R181, R32, R25 ;  /* 0x0000001920b5723e */ /* 0x000fe200000000ff */
[--C-:B------:R-:W-:Y:S02]  /*15f10*/  IMAD.MOV.U32 R32, RZ, RZ, R119.reuse ;  /* 0x000000ffff207224 */ /* 0x100fe400078e0077 */
[----:B------:R-:W-:-:S03]  /*15f20*/  IMAD.MOV.U32 R25, RZ, RZ, R119 ;  /* 0x000000ffff197224 */ /* 0x000fc600078e0077 */
[----:B------:R-:W3:Y:S01]  /*15f30*/  MUFU.EX2 R81, R81 ;  /* 0x0000005100517308 */ /* 0x000ee20000000800 */
[----:B--2---:R-:W-:Y:S01]  /*15f40*/  FADD.FTZ R3, R13, R36 ;  /* 0x000000240d037221 */ /* 0x004fe20000010000 */
[----:B0-----:R-:W-:-:S06]  /*15f50*/  IMAD.MOV.U32 R65, RZ, RZ, R119 ;  /* 0x000000ffff417224 */ /* 0x001fcc00078e0077 */
[----:B------:R0:W2:Y:S01]  /*15f60*/  MUFU.EX2 R34, R27 ;  /* 0x0000001b00227308 */ /* 0x0000a20000000800 */
[C---:B-1----:R-:W-:Y:S01]  /*15f70*/  FADD.FTZ R36, R20.reuse, R3 ;  /* 0x0000000314247221 */ /* 0x042fe20000010000 */
[----:B------:R-:W-:-:S06]  /*15f80*/  F2FP.F16.F32.PACK_AB R183, R20, R13 ;  /* 0x0000000d14b7723e */ /* 0x000fcc00000000ff */
[----:B------:R-:W1:Y:S01]  /*15f90*/  MUFU.EX2 R61, R61 ;  /* 0x0000003d003d7308 */ /* 0x000e620000000800 */
[----:B---3--:R-:W-:Y:S01]  /*15fa0*/  FADD.FTZ R3, R81, R36 ;  /* 0x0000002451037221 */ /* 0x008fe20000010000 */
[--C-:B------:R-:W-:Y:S02]  /*15fb0*/  IMAD.MOV.U32 R36, RZ, RZ, R119.reuse ;  /* 0x000000ffff247224 */ /* 0x100fe400078e0077 */
[----:B0-----:R-:W-:-:S04]  /*15fc0*/  IMAD.MOV.U32 R27, RZ, RZ, R119 ;  /* 0x000000ffff1b7224 */ /* 0x001fc800078e0077 */
[----:B------:R-:W0:Y:S01]  /*15fd0*/  MUFU.EX2 R176, R176 ;  /* 0x000000b000b07308 */ /* 0x000e220000000800 */
[C---:B--2---:R-:W-:Y:S01]  /*15fe0*/  FADD.FTZ R6, R34.reuse, R3 ;  /* 0x0000000322067221 */ /* 0x044fe20000010000 */
[----:B------:R-:W-:Y:S01]  /*15ff0*/  F2FP.F16.F32.PACK_AB R177, R34, R81 ;  /* 0x0000005122b1723e */ /* 0x000fe200000000ff */
[--C-:B------:R-:W-:Y:S02]  /*16000*/  IMAD.MOV.U32 R81, RZ, RZ, R119.reuse ;  /* 0x000000ffff517224 */ /* 0x100fe400078e0077 */
[----:B------:R-:W-:-:S03]  /*16010*/  IMAD.MOV.U32 R34, RZ, RZ, R119 ;  /* 0x000000ffff227224 */ /* 0x000fc600078e0077 */
[----:B------:R-:W2:Y:S01]  /*16020*/  MUFU.EX2 R93, R121 ;  /* 0x00000079005d7308 */ /* 0x000ea20000000800 */
[----:B-1----:R-:W-:Y:S01]  /*16030*/  FADD.FTZ R3, R61, R6 ;  /* 0x000000063d037221 */ /* 0x002fe20000010000 */
[----:B------:R-:W-:-:S05]  /*16040*/  VIADD R6, R153, 0xfffffffe ;  /* 0xfffffffe99067836 */ /* 0x000fca0000000000 */
[----:B------:R-:W-:Y:S01]  /*16050*/  ISETP.GE.AND P2, PT, R6, R218, PT ;  /* 0x000000da0600720c */ /* 0x000fe20003f46270 */
[----:B------:R-:W1:Y:S01]  /*16060*/  MUFU.EX2 R178, R178 ;  /* 0x000000b200b27308 */ /* 0x000e620000000800 */
[----:B0-----:R-:W-:-:S07]  /*16070*/  FADD.FTZ R38, R176, R7 ;  /* 0x00000007b0267221 */ /* 0x001fce0000010000 */
[----:B------:R-:W0:Y:S01]  /*16080*/  MUFU.EX2 R95, R95 ;  /* 0x0000005f005f7308 */ /* 0x000e220000000800 */
[C---:B--2---:R-:W-:Y:S01]  /*16090*/  FADD.FTZ R7, R93.reuse, R38 ;  /* 0x000000265d077221 */ /* 0x044fe20000010000 */
[----:B------:R-:W-:Y:S02]  /*160a0*/  F2FP.F16.F32.PACK_AB R176, R93, R176 ;  /* 0x000000b05db0723e */ /* 0x000fe400000000ff */
[----:B------:R-:W-:-:S04]  /*160b0*/  MOV R93, R119 ;  /* 0x00000077005d7202 */ /* 0x000fc80000000f00 */
[----:B------:R2:W3:Y:S01]  /*160c0*/  MUFU.EX2 R2, R85 ;  /* 0x0000005500027308 */ /* 0x0004e20000000800 */
[----:B-1----:R-:W-:-:S04]  /*160d0*/  FADD.FTZ R38, R178, R7 ;  /* 0x00000007b2267221 */ /* 0x002fc80000010000 */
[C---:B0-----:R-:W-:Y:S01]  /*160e0*/  FADD.FTZ R15, R95.reuse, R38 ;  /* 0x000000265f0f7221 */ /* 0x041fe20000010000 */
[----:B------:R-:W-:Y:S01]  /*160f0*/  F2FP.F16.F32.PACK_AB R178, R95, R178 ;  /* 0x000000b25fb2723e */ /* 0x000fe200000000ff */
[--C-:B------:R-:W-:Y:S01]  /*16100*/  IMAD.MOV.U32 R95, RZ, RZ, R119.reuse ;  /* 0x000000ffff5f7224 */ /* 0x100fe200078e0077 */
[----:B------:R-:W-:Y:S01]  /*16110*/  MOV R38, R119 ;  /* 0x0000007700267202 */ /* 0x000fe20000000f00 */
[----:B--2---:R-:W-:Y:S02]  /*16120*/  IMAD.MOV.U32 R85, RZ, RZ, R119 ;  /* 0x000000ffff557224 */ /* 0x004fe400078e0077 */
[C---:B---3--:R-:W-:Y:S01]  /*16130*/  FADD.FTZ R14, R2.reuse, R3 ;  /* 0x00000003020e7221 */ /* 0x048fe20000010000 */
[----:B------:R-:W-:Y:S01]  /*16140*/  F2FP.F16.F32.PACK_AB R179, R2, R61 ;  /* 0x0000003d02b3723e */ /* 0x000fe200000000ff */
[----:B------:R-:W-:Y:S02]  /*16150*/  IMAD.MOV.U32 R2, RZ, RZ, 0x3f800000 ;  /* 0x3f800000ff027424 */ /* 0x000fe400078e00ff */
[----:B------:R-:W-:-:S02]  /*16160*/  IMAD.MOV.U32 R3, RZ, RZ, 0x3f800000 ;  /* 0x3f800000ff037424 */ /* 0x000fc400078e00ff */
[----:B------:R-:W-:Y:S01]  /*16170*/  IMAD.MOV.U32 R61, RZ, RZ, R119 ;  /* 0x000000ffff3d7224 */ /* 0x000fe200078e0077 */
[----:B------:R-:W-:Y:S06]  /*16180*/  @!P2 BRA `(.L_x_603) ;  /* 0x000000500014a947 */ /* 0x000fec0003800000 */
[----:B------:R-:W-:Y:S01]  /*16190*/  MOV R7, R4 ;  /* 0x0000000400077202 */ /* 0x000fe20000000f00 */
        /* <DEDUP_REMOVED lines=52> */
.L_x_614:
[----:B------:R-:W-:-:S04]  /*164e0*/  IADD3 R0, R10, 0x1, RZ ;  /* 0x000000010a007810 */ /* 0x000fc80007ffe0ff */
[----:B------:R-:W-:-:S04]  /*164f0*/  ISETP.NE.AND P2, PT, R0, 0x2, PT ;  /* 0x000000020000780c */ /* 0x000fc80003f45270 */
[----:B------:R-:W-:Y:S02]  /*16500*/  SEL R4, RZ, 0x1, P2 ;  /* 0x00000001ff047807 */ /* 0x000fe40001000000 */
[----:B------:R-:W-:Y:S02]  /*16510*/  SEL R216, R0, RZ, P2 ;  /* 0x000000ff00d87207 */ /* 0x000fe40001000000 */
[----:B------:R-:W-:Y:S01]  /*16520*/  LOP3.LUT R217, R9, R4, RZ, 0x3c, !PT ;  /* 0x0000000409d97212 */ /* 0x000fe200078e3cff */
[----:B------:R-:W-:Y:S06]  /*16530*/  @!P0 BRA `(.L_x_604) ;  /* 0x0000000000048947 */ /* 0x000fec0003800000 */
[----:B------:R-:W-:Y:S01]  /*16540*/  BPT.TRAP 0x1 ;  /* 0x000000040000795c */ /* 0x000fe20000300000 */
.L_x_604:
[----:B------:R-:W-:Y:S01]  /*16550*/  IMAD R11, R216, 0x8, R16 ;  /* 0x00000008d80b7824 */ /* 0x000fe200078e0210 */
[----:B------:R-:W-:-:S04]  /*16560*/  SHF.L.U32 R4, R217, 0x1f, RZ ;  /* 0x0000001fd9047819 */ /* 0x000fc800000006ff */
[----:B------:R0:W1:Y:S01]  /*16570*/  SYNCS.PHASECHK.TRANS64.TRYWAIT P2, [R11+URZ+0x36830], R4 ;  /* 0x036830040b0075a7 */ /* 0x000062000804017f */
[----:B------:R-:W-:Y:S05]  /*16580*/  @!P0 BRA `(.L_x_605) ;  /* 0x0000000000048947 */ /* 0x000fea0003800000 */
[----:B------:R-:W-:Y:S01]  /*16590*/  BPT.TRAP 0x1 ;  /* 0x000000040000795c */ /* 0x000fe20000300000 */
.L_x_605:
[----:B------:R-:W-:Y:S01]  /*165a0*/  IMAD R0, R216, 0xa80, R219 ;  /* 0x00000a80d8007824 */ /* 0x000fe200078e02db */
[----:B------:R-:W-:Y:S03]  /*165b0*/  BSSY B1, `(.L_x_606) ;  /* 0x0000006000017945 */ /* 0x000fe60003800000 */
[C---:B------:R-:W-:Y:S02]  /*165c0*/  VIADD R20, R0.reuse, 0x80 ;  /* 0x0000008000147836 */ /* 0x040fe40000000000 */
[----:B------:R-:W-:Y:S01]  /*165d0*/  VIADD R120, R0, 0x100 ;  /* 0x0000010000787836 */ /* 0x000fe20000000000 */
[----:B-1----:R-:W-:Y:S06]  /*165e0*/  @P2 BRA `(.L_x_607) ;  /* 0x0000000000082947 */ /* 0x002fec0003800000 */
[----:B------:R-:W1:Y:S02]  /*165f0*/  SYNCS.PHASECHK.TRANS64.TRYWAIT P2, [R11+URZ+0x36830], R4 ;  /* 0x036830040b0075a7 */ /* 0x000e64000804017f */
[----:B-1----:R-:W-:Y:S05]  /*16600*/  @!P2 BRA `(.L_x_608) ;  /* 0x000001240078a947 */ /* 0x002fea0003800000 */
.L_x_607:
[----:B------:R-:W-:Y:S05]  /*16610*/  BSYNC B1 ;  /* 0x0000000000017941 */ /* 0x000fea0003800000 */
.L_x_606:
[----:B------:R-:W2:Y:S04]  /*16620*/  LDL.64 R12, [R1+0x48] ;  /* 0x00004800010c7983 */ /* 0x000ea80000100a00 */
[----:B------:R-:W3:Y:S01]  /*16630*/  LDL.64 R122, [R1] ;  /* 0x00000000017a7983 */ /* 0x000ee20000100a00 */
[----:B------:R-:W-:Y:S01]  /*16640*/  WARPGROUP.ARRIVE ;  /* 0x00000000000079c5 */ /* 0x000fe20000000000 */
[----:B------:R-:W-:Y:S01]  /*16650*/  IMAD.MOV.U32 R21, RZ, RZ, 0x40000040 ;  /* 0x40000040ff157424 */ /* 0x000fe200078e00ff */
[----:B------:R-:W-:-:S04]  /*16660*/  R2UR UR6, R20 ;  /* 0x00000000140672ca */ /* 0x000fc800000e0000 */
[C---:B------:R-:W-:Y:S01]  /*16670*/  R2UR UR7, R21.reuse ;  /* 0x00000000150772ca */ /* 0x040fe200000e0000 */
[----:B------:R-:W-:Y:S01]  /*16680*/  IMAD.MOV.U32 R20, RZ, RZ, R120 ;  /* 0x000000ffff147224 */ /* 0x000fe200078e0078 */
[----:B------:R-:W-:-:S04]  /*16690*/  R2UR UR19, R21 ;  /* 0x00000000151372ca */ /* 0x000fc800000e0000 */
[----:B------:R-:W-:Y:S01]  /*166a0*/  R2UR UR18, R20 ;  /* 0x00000000141272ca */ /* 0x000fe200000e0000 */
[----:B------:R-:W-:Y:S01]  /*166b0*/  VIADD R20, R0, 0x200 ;  /* 0x0000020000147836 */ /* 0x000fe20000000000 */
[----:B------:R-:W-:-:S04]  /*166c0*/  R2UR UR15, R21 ;  /* 0x00000000150f72ca */ /* 0x000fc800000e0000 */
[----:B------:R-:W-:Y:S02]  /*166d0*/  R2UR UR14, R20 ;  /* 0x00000000140e72ca */ /* 0x000fe400000e0000 */
[----:B--2---:R-:W-:Y:S01]  /*166e0*/  R2UR UR42, R12 ;  /* 0x000000000c2a72ca */ /* 0x004fe200000e0000 */
[----:B------:R-:W-:Y:S01]  /*166f0*/  IMAD.MOV.U32 R12, RZ, RZ, R0 ;  /* 0x000000ffff0c7224 */ /* 0x000fe200078e0000 */
[----:B------:R-:W-:Y:S02]  /*16700*/  R2UR UR43, R13 ;  /* 0x000000000d2b72ca */ /* 0x000fe400000e0000 */
[----:B------:R-:W-:Y:S02]  /*16710*/  MOV R13, 0x40000040 ;  /* 0x40000040000d7802 */ /* 0x000fe40000000f00 */
[----:B---3--:R-:W-:Y:S02]  /*16720*/  R2UR UR28, R122 ;  /* 0x000000007a1c72ca */ /* 0x008fe400000e0000 */
[----:B------:R-:W-:-:S02]  /*16730*/  R2UR UR29, R123 ;  /* 0x000000007b1d72ca */ /* 0x000fc400000e0000 */
[----:B------:R-:W-:Y:S01]  /*16740*/  R2UR UR26, R12 ;  /* 0x000000000c1a72ca */ /* 0x000fe200000e0000 */
[----:B------:R-:W2:Y:S01]  /*16750*/  LDL.64 R122, [R1+0x40] ;  /* 0x00004000017a7983 */ /* 0x000ea20000100a00 */
[----:B------:R-:W-:-:S07]  /*16760*/  R2UR UR27, R13 ;  /* 0x000000000d1b72ca */ /* 0x000fce00000e0000 */
[----:B------:R-:W-:Y:S02]  /*16770*/  UMOV UR24, UR28 ;  /* 0x0000001c00187c82 */ /* 0x000fe40008000000 */
[----:B------:R-:W-:-:S04]  /*16780*/  UMOV UR25, UR29 ;  /* 0x0000001d00197c82 */ /* 0x000fc80008000000 */
[----:B------:R-:W-:Y:S01]  /*16790*/  HGMMA.64x16x16.F32 R168, gdesc[UR24], RZ, !UPT, gsb0 ;  /* 0x0020000018a879f0 */ /* 0x000fe2000c0008ff */
[----:B------:R-:W-:Y:S01]  /*167a0*/  UMOV UR4, UR28 ;  /* 0x0000001c00047c82 */ /* 0x000fe20008000000 */
[----:B------:R-:W-:Y:S01]  /*167b0*/  UMOV UR5, UR29 ;  /* 0x0000001d00057c82 */ /* 0x000fe20008000000 */
[----:B------:R-:W-:Y:S02]  /*167c0*/  WARPGROUP.DEPBAR.LE gsb0, 0x0 ;  /* 0x00008000000079c5 */ /* 0x000fe40000010000 */
[----:B------:R-:W-:-:S06]  /*167d0*/  WARPGROUP.ARRIVE ;  /* 0x00000000000079c5 */ /* 0x000fcc0000000000 */
[----:B------:R-:W-:Y:S01]  /*167e0*/  HGMMA.64x16x16.F32 R160, gdesc[UR4], RZ, !UPT, gsb0 ;  /* 0x0020000004a079f0 */ /* 0x000fe2000c0008ff */
[----:B------:R-:W-:Y:S01]  /*167f0*/  UMOV UR16, UR28 ;  /* 0x0000001c00107c82 */ /* 0x000fe20008000000 */
[----:B------:R-:W-:Y:S01]  /*16800*/  UMOV UR17, UR29 ;  /* 0x0000001d00117c82 */ /* 0x000fe20008000000 */
[----:B------:R-:W-:Y:S01]  /*16810*/  VIADD R12, R0, 0x180 ;  /* 0x00000180000c7836 */ /* 0x000fe20000000000 */
[----:B------:R-:W-:Y:S02]  /*16820*/  WARPGROUP.DEPBAR.LE gsb0, 0x0 ;  /* 0x00008000000079c5 */ /* 0x000fe40000010000 */
[----:B------:R-:W-:-:S06]  /*16830*/  WARPGROUP.ARRIVE ;  /* 0x00000000000079c5 */ /* 0x000fcc0000000000 */
[----:B------:R-:W-:Y:S01]  /*16840*/  HGMMA.64x16x16.F32 R152, gdesc[UR16], RZ, !UPT, gsb0 ;  /* 0x00200000109879f0 */ /* 0x000fe2000c0008ff */
[----:B------:R-:W-:Y:S02]  /*16850*/  R2UR UR22, R12 ;  /* 0x000000000c1672ca */ /* 0x000fe400000e0000 */
[----:B------:R-:W-:Y:S01]  /*16860*/  R2UR UR23, R13 ;  /* 0x000000000d1772ca */ /* 0x000fe200000e0000 */
[----:B------:R-:W-:Y:S01]  /*16870*/  UMOV UR20, UR28 ;  /* 0x0000001c00147c82 */ /* 0x000fe20008000000 */
[----:B------:R-:W-:Y:S01]  /*16880*/  UMOV UR21, UR29 ;  /* 0x0000001d00157c82 */ /* 0x000fe20008000000 */
[----:B------:R-:W-:Y:S02]  /*16890*/  WARPGROUP.DEPBAR.LE gsb0, 0x0 ;  /* 0x00008000000079c5 */ /* 0x000fe40000010000 */
[----:B------:R-:W-:-:S08]  /*168a0*/  WARPGROUP.ARRIVE ;  /* 0x00000000000079c5 */ /* 0x000fd00000000000 */
[----:B------:R-:W-:Y:S01]  /*168b0*/  HGMMA.64x16x16.F32 R144, gdesc[UR20], RZ, !UPT, gsb0 ;  /* 0x00200000149079f0 */ /* 0x000fe2000c0008ff */
[----:B------:R-:W-:Y:S01]  /*168c0*/  UMOV UR12, UR28 ;  /* 0x0000001c000c7c82 */ /* 0x000fe20008000000 */
[----:B------:R-:W-:Y:S01]  /*168d0*/  UMOV UR13, UR29 ;  /* 0x0000001d000d7c82 */ /* 0x000fe20008000000 */
[----:B------:R-:W-:Y:S01]  /*168e0*/  IMAD.MOV.U32 R121, RZ, RZ, 0x40000040 ;  /* 0x40000040ff797424 */ /* 0x000fe200078e00ff */
[----:B------:R-:W-:Y:S02]  /*168f0*/  WARPGROUP.DEPBAR.LE gsb0, 0x0 ;  /* 0x00008000000079c5 */ /* 0x000fe40000010000 */
[----:B------:R-:W-:-:S06]  /*16900*/  WARPGROUP.ARRIVE ;  /* 0x00000000000079c5 */ /* 0x000fcc0000000000 */
[----:B------:R-:W-:Y:S01]  /*16910*/  HGMMA.64x16x16.F32 R136, gdesc[UR12], RZ, !UPT, gsb0 ;  /* 0x002000000c8879f0 */ /* 0x000fe2000c0008ff */
[----:B------:R-:W-:Y:S02]  /*16920*/  IADD3 R120, R0, 0x280, RZ ;  /* 0x0000028000787810 */ /* 0x000fe40007ffe0ff */
[----:B------:R-:W-:Y:S02]  /*16930*/  R2UR UR11, R121 ;  /* 0x00000000790b72ca */ /* 0x000fe400000e0000 */
[----:B------:R-:W-:Y:S01]  /*16940*/  R2UR UR10, R120 ;  /* 0x00000000780a72ca */ /* 0x000fe200000e0000 */
[----:B------:R-:W-:Y:S01]  /*16950*/  UMOV UR8, UR28 ;  /* 0x0000001c00087c82 */ /* 0x000fe20008000000 */
[----:B------:R-:W-:Y:S01]  /*16960*/  UMOV UR9, UR29 ;  /* 0x0000001d00097c82 */ /* 0x000fe20008000000 */
[----:B------:R-:W-:Y:S02]  /*16970*/  WARPGROUP.DEPBAR.LE gsb0, 0x0 ;  /* 0x00008000000079c5 */ /* 0x000fe40000010000 */
[----:B------:R-:W-:-:S08]  /*16980*/  WARPGROUP.ARRIVE ;  /* 0x00000000000079c5 */ /* 0x000fd00000000000 */
[----:B------:R-:W-:Y:S01]  /*16990*/  HGMMA.64x16x16.F32 R128, gdesc[UR8], RZ, !UPT, gsb0 ;  /* 0x00200000088079f0 */ /* 0x000fe2000c0008ff */
[C---:B------:R-:W-:Y:S01]  /*169a0*/  VIADD R12, R0.reuse, 0x300 ;  /* 0x00000300000c7836 */ /* 0x040fe20000000000 */
[----:B------:R-:W-:Y:S01]  /*169b0*/  MOV R121, 0x40000040 ;  /* 0x4000004000797802 */ /* 0x000fe20000000f00 */
[----:B------:R-:W-:Y:S01]  /*169c0*/  VIADD R120, R0, 0x182 ;  /* 0x0000018200787836 */ /* 0x000fe20000000000 */
[----:B------:R-:W-:Y:S02]  /*169d0*/  R2UR UR59, R13 ;  /* 0x000000000d3b72ca */ /* 0x000fe400000e0000 */
[----:B------:R-:W-:Y:S02]  /*169e0*/  R2UR UR58, R12 ;  /* 0x000000000c3a72ca */ /* 0x000fe400000e0000 */
[----:B------:R-:W-:Y:S01]  /*169f0*/  R2UR UR26, R120 ;  /* 0x00000000781a72ca */ /* 0x000fe200000e0000 */
[----:B------:R-:W-:Y:S01]  /*16a00*/  VIADD R120, R0, 0x302 ;  /* 0x0000030200787836 */ /* 0x000fe20000000000 */
[----:B------:R-:W-:Y:S01]  /*16a10*/  R2UR UR27, R121 ;  /* 0x00000000791b72ca */ /* 0x000fe200000e0000 */
[----:B------:R-:W-:Y:S01]  /*16a20*/  IMAD.MOV.U32 R121, RZ, RZ, 0x40000040 ;  /* 0x40000040ff797424 */ /* 0x000fe200078e00ff */
[----:B--2---:R-:W-:-:S02]  /*16a30*/  R2UR UR38, R122 ;  /* 0x000000007a2672ca */ /* 0x004fc400000e0000 */
[----:B------:R-:W-:Y:S02]  /*16a40*/  R2UR UR46, R120 ;  /* 0x00000000782e72ca */ /* 0x000fe400000e0000 */
[----:B------:R-:W-:Y:S02]  /*16a50*/  R2UR UR47, R121 ;  /* 0x00000000792f72ca */ /* 0x000fe400000e0000 */
[----:B------:R-:W-:Y:S01]  /*16a60*/  R2UR UR39, R123 ;  /* 0x000000007b2772ca */ /* 0x000fe200000e0000 */
[----:B------:R-:W-:Y:S01]  /*16a70*/  UMOV UR56, UR28 ;  /* 0x0000001c00387c82 */ /* 0x000fe20008000000 */
[----:B------:R-:W-:Y:S01]  /*16a80*/  UMOV UR57, UR29 ;  /* 0x0000001d00397c82 */ /* 0x000fe20008000000 */
[----:B------:R-:W-:Y:S02]  /*16a90*/  WARPGROUP.DEPBAR.LE gsb0, 0x0 ;  /* 0x00008000000079c5 */ /* 0x000fe40000010000 */
[----:B------:R-:W-:-:S06]  /*16aa0*/  WARPGROUP.ARRIVE ;  /* 0x00000000000079c5 */ /* 0x000fcc0000000000 */
[----:B------:R-:W-:Y:S01]  /*16ab0*/  HGMMA.64x16x16.F32 R120, gdesc[UR56], RZ, !UPT, gsb0 ;  /* 0x00200000387879f0 */ /* 0x000fe2000c0008ff */
[----:B------:R-:W-:Y:S01]  /*16ac0*/  VIADD R20, R0, 0x2 ;  /* 0x0000000200147836 */ /* 0x000fe20000000000 */
[----:B------:R-:W-:-:S04]  /*16ad0*/  MOV R21, 0x40000040 ;  /* 0x4000004000157802 */ /* 0x000fc80000000f00 */
[----:B------:R-:W-:Y:S02]  /*16ae0*/  R2UR UR34, R20 ;  /* 0x00000000142272ca */ /* 0x000fe400000e0000 */
[----:B------:R-:W-:Y:S01]  /*16af0*/  R2UR UR35, R21 ;  /* 0x00000000152372ca */ /* 0x000fe200000e0000 */
[----:B------:R-:W-:Y:S01]  /*16b00*/  UMOV UR32, UR42 ;  /* 0x0000002a00207c82 */ /* 0x000fe20008000000 */
[----:B------:R-:W-:Y:S01]  /*16b10*/  UMOV UR33, UR43 ;  /* 0x0000002b00217c82 */ /* 0x000fe20008000000 */
[----:B------:R-:W-:Y:S02]  /*16b20*/  WARPGROUP.DEPBAR.LE gsb0, 0x0 ;  /* 0x00008000000079c5 */ /* 0x000fe40000010000 */
[----:B------:R-:W-:-:S08]  /*16b30*/  WARPGROUP.ARRIVE ;  /* 0x00000000000079c5 */ /* 0x000fd00000000000 */
[----:B------:R-:W-:Y:S01]  /*16b40*/  HGMMA.64x16x16.F32 R168, gdesc[UR32], R168, gsb0 ;  /* 0x0020000020a879f0 */ /* 0x000fe200080008a8 */
[----:B------:R-:W-:Y:S02]  /*16b50*/  VIADD R12, R0, 0x82 ;  /* 0x00000082000c7836 */ /* 0x000fe40000000000 */
[----:B------:R-:W-:-:S03]  /*16b60*/  IMAD.MOV.U32 R13, RZ, RZ, 0x40000040 ;  /* 0x40000040ff0d7424 */ /* 0x000fc600078e00ff */
        /* <DEDUP_REMOVED lines=16> */
[----:B------:R-:W-:Y:S01]  /*16c70*/  UMOV UR24, UR42 ;  /* 0x0000002a00187c82 */ /* 0x000fe20008000000 */
[----:B------:R-:W-:Y:S01]  /*16c80*/  UMOV UR25, UR43 ;  /* 0x0000002b00197c82 */ /* 0x000fe20008000000 */
[----:B------:R-:W-:Y:S01]  /*16c90*/  VIADD R12, R0, 0x202 ;  /* 0x00000202000c7836 */ /* 0x000fe20000000000 */
[----:B------:R-:W-:Y:S02]  /*16ca0*/  WARPGROUP.DEPBAR.LE gsb0, 0x0 ;  /* 0x00008000000079c5 */ /* 0x000fe40000010000 */
[----:B------:R-:W-:-:S06]  /*16cb0*/  WARPGROUP.ARRIVE ;  /* 0x00000000000079c5 */ /* 0x000fcc0000000000 */
[----:B------:R-:W-:Y:S01]  /*16cc0*/  HGMMA.64x16x16.F32 R144, gdesc[UR24], R144, gsb0 ;  /* 0x00200000189079f0 */ /* 0x000fe20008000890 */
[----:B------:R-:W-:Y:S01]  /*16cd0*/  IMAD.MOV.U32 R13, RZ, RZ, 0x40000040 ;  /* 0x40000040ff0d7424 */ /* 0x000fe200078e00ff */
[----:B------:R-:W-:-:S04]  /*16ce0*/  R2UR UR22, R12 ;  /* 0x000000000c1672ca */ /* 0x000fc800000e0000 */
        /* <DEDUP_REMOVED lines=12> */
[----:B------:R-:W-:Y:S01]  /*16db0*/  MOV R5, UR45 ;  /* 0x0000002d00057c02 */ /* 0x000fe20008000f00 */
[----:B------:R-:W-:Y:S02]  /*16dc0*/  WARPGROUP.DEPBAR.LE gsb0, 0x0 ;  /* 0x00008000000079c5 */ /* 0x000fe40000010000 */
[----:B------:R-:W-:Y:S01]  /*16dd0*/  WARPGROUP.ARRIVE ;  /* 0x00000000000079c5 */ /* 0x000fe20000000000 */
[----:B01----:R-:W-:Y:S01]  /*16de0*/  MOV R4, UR44 ;  /* 0x0000002c00047c02 */ /* 0x003fe20008000f00 */
[----:B------:R-:W-:Y:S01]  /*16df0*/  IMAD.MOV.U32 R13, RZ, RZ, 0x40000040 ;  /* 0x40000040ff0d7424 */ /* 0x000fe200078e00ff */
[----:B------:R-:W-:Y:S01]  /*16e00*/  IADD3 R12, R0, 0x4, RZ ;  /* 0x00000004000c7810 */ /* 0x000fe20007ffe0ff */
[----:B------:R-:W-:Y:S01]  /*16e10*/  UMOV UR12, UR38 ;  /* 0x00000026000c7c82 */ /* 0x000fe20008000000 */
[----:B------:R-:W-:-:S02]  /*16e20*/  UMOV UR13, UR39 ;  /* 0x00000027000d7c82 */ /* 0x000fc40008000000 */
[----:B------:R-:W-:Y:S01]  /*16e30*/  HGMMA.64x16x16.F32 R128, gdesc[UR16], R128, gsb0 ;  /* 0x00200000108079f0 */ /* 0x000fe20008000880 */
[----:B------:R-:W-:Y:S01]  /*16e40*/  UMOV UR44, UR42 ;  /* 0x0000002a002c7c82 */ /* 0x000fe20008000000 */
[----:B------:R-:W-:Y:S01]  /*16e50*/  UMOV UR45, UR43 ;  /* 0x0000002b002d7c82 */ /* 0x000fe20008000000 */
[----:B------:R-:W-:Y:S01]  /*16e60*/  UMOV UR8, UR38 ;  /* 0x0000002600087c82 */ /* 0x000fe20008000000 */
[----:B------:R-:W-:Y:S01]  /*16e70*/  UMOV UR9, UR39 ;  /* 0x0000002700097c82 */ /* 0x000fe20008000000 */
[----:B------:R-:W2:Y:S01]  /*16e80*/  LDL.64 R20, [R1+0x38] ;  /* 0x0000380001147983 */ /* 0x000ea20000100a00 */
[----:B------:R-:W-:Y:S02]  /*16e90*/  WARPGROUP.DEPBAR.LE gsb0, 0x0 ;  /* 0x00008000000079c5 */ /* 0x000fe40000010000 */
[----:B------:R-:W-:-:S06]  /*16ea0*/  WARPGROUP.ARRIVE ;  /* 0x00000000000079c5 */ /* 0x000fcc0000000000 */
[----:B------:R-:W-:Y:S01]  /*16eb0*/  HGMMA.64x16x16.F32 R120, gdesc[UR44], R120, gsb0 ;  /* 0x002000002c7879f0 */ /* 0x000fe20008000878 */
[----:B------:R-:W-:Y:S02]  /*16ec0*/  R2UR UR14, R12 ;  /* 0x000000000c0e72ca */ /* 0x000fe400000e0000 */
[----:B------:R-:W-:Y:S01]  /*16ed0*/  R2UR UR15, R13 ;  /* 0x000000000d0f72ca */ /* 0x000fe200000e0000 */
[----:B------:R-:W-:Y:S01]  /*16ee0*/  VIADD R12, R0, 0x84 ;  /* 0x00000084000c7836 */ /* 0x000fe20000000000 */
[----:B------:R-:W-:Y:S02]  /*16ef0*/  WARPGROUP.DEPBAR.LE gsb0, 0x0 ;  /* 0x00008000000079c5 */ /* 0x000fe40000010000 */
[----:B------:R-:W-:-:S09]  /*16f00*/  WARPGROUP.ARRIVE ;  /* 0x00000000000079c5 */ /* 0x000fd20000000000 */
[----:B------:R-:W-:Y:S01]  /*16f10*/  HGMMA.64x16x16.F32 R168, gdesc[UR12], R168, gsb0 ;  /* 0x002000000ca879f0 */ /* 0x000fe200080008a8 */
[----:B------:R-:W-:Y:S02]  /*16f20*/  MOV R13, 0x40000040 ;  /* 0x40000040000d7802 */ /* 0x000fe40000000f00 */
[----:B------:R-:W-:Y:S02]  /*16f30*/  R2UR UR10, R12 ;  /* 0x000000000c0a72ca */ /* 0x000fe400000e0000 */
[----:B------:R-:W-:Y:S01]  /*16f40*/  R2UR UR11, R13 ;  /* 0x000000000d0b72ca */ /* 0x000fe200000e0000 */
[----:B------:R-:W-:Y:S02]  /*16f50*/  WARPGROUP.DEPBAR.LE gsb0, 0x0 ;  /* 0x00008000000079c5 */ /* 0x000fe40000010000 */
[----:B------:R-:W-:-:S10]  /*16f60*/  WARPGROUP.ARRIVE ;  /* 0x00000000000079c5 */ /* 0x000fd40000000000 */
        /* <DEDUP_REMOVED lines=19> */
[----:B------:R-:W-:Y:S01]  /*170a0*/  IMAD.MOV.U32 R13, RZ, RZ, 0x40000040 ;  /* 0x40000040ff0d7424 */ /* 0x000fe200078e00ff */
[----:B------:R-:W-:-:S04]  /*170b0*/  IADD3 R12, R0, 0x204, RZ ;  /* 0x00000204000c7810 */ /* 0x000fc80007ffe0ff */
        /* <DEDUP_REMOVED lines=26> */
[----:B------:R-:W-:Y:S01]  /*17260*/  IMAD.MOV.U32 R13, RZ, RZ, 0x40000040 ;  /* 0x40000040ff0d7424 */ /* 0x000fe200078e00ff */
[----:B--2---:R-:W-:Y:S02]  /*17270*/  R2UR UR42, R20 ;  /* 0x00000000142a72ca */ /* 0x004fe400000e0000 */
[----:B------:R-:W-:Y:S02]  /*17280*/  R2UR UR43, R21 ;  /* 0x00000000152b72ca */ /* 0x000fe400000e0000 */
[----:B------:R-:W-:Y:S01]  /*17290*/  R2UR UR22, R12 ;  /* 0x000000000c1672ca */ /* 0x000fe200000e0000 */
[----:B------:R-:W2:Y:S01]  /*172a0*/  LDL.64 R20, [R1+0x30] ;  /* 0x0000300001147983 */ /* 0x000ea20000100a00 */
[----:B------:R-:W-:-:S07]  /*172b0*/  R2UR UR23, R13 ;  /* 0x000000000d1772ca */ /* 0x000fce00000e0000 */
[----:B------:R-:W-:Y:S02]  /*172c0*/  UMOV UR20, UR42 ;  /* 0x0000002a00147c82 */ /* 0x000fe40008000000 */
[----:B------:R-:W-:Y:S01]  /*172d0*/  UMOV UR21, UR43 ;  /* 0x0000002b00157c82 */ /* 0x000fe20008000000 */
[----:B------:R-:W-:Y:S02]  /*172e0*/  WARPGROUP.DEPBAR.LE gsb0, 0x0 ;  /* 0x00008000000079c5 */ /* 0x000fe40000010000 */
[----:B------:R-:W-:-:S06]  /*172f0*/  WARPGROUP.ARRIVE ;  /* 0x00000000000079c5 */ /* 0x000fcc0000000000 */
        /* <DEDUP_REMOVED lines=56> */
[----:B------:R-:W-:Y:S02]  /*17680*/  IADD3 R12, R0, 0x380, RZ ;  /* 0x00000380000c7810 */ /* 0x000fe40007ffe0ff */
        /* <DEDUP_REMOVED lines=51> */
[----:B------:R-:W-:-:S09]  /*179c0*/  UMOV UR17, UR39 ;  /* 0x0000002700117c82 */ /* 0x000fd20008000000 */
        /* <DEDUP_REMOVED lines=15> */
[----:B------:R-:W-:Y:S02]  /*17ac0*/  MOV R13, 0x40000040 ;  /* 0x40000040000d7802 */ /* 0x000fe40000000f00 */
        /* <DEDUP_REMOVED lines=68> */
[----:B------:R-:W-:Y:S02]  /*17f10*/  R2UR UR22, R12 ;  /* 0x000000000c1672ca */ /* 0x000fe400000e0000 */
[----:B------:R-:W-:-:S07]  /*17f20*/  R2UR UR23, R13 ;  /* 0x000000000d1772ca */ /* 0x000fce00000e0000 */
[----:B------:R-:W-:Y:S02]  /*17f30*/  UMOV UR20, UR38 ;  /* 0x0000002600147c82 */ /* 0x000fe40008000000 */
[----:B------:R-:W-:Y:S01]  /*17f40*/  UMOV UR21, UR39 ;  /* 0x0000002700157c82 */ /* 0x000fe20008000000 */
[----:B------:R-:W-:Y:S02]  /*17f50*/  WARPGROUP.DEPBAR.LE gsb0, 0x0 ;  /* 0x00008000000079c5 */ /* 0x000fe40000010000 */
[----:B------:R-:W-:-:S06]  /*17f60*/  WARPGROUP.ARRIVE ;  /* 0x00000000000079c5 */ /* 0x000fcc0000000000 */
        /* <DEDUP_REMOVED lines=59> */
[----:B------:R-:W-:Y:S02]  /*18320*/  WARPGROUP.DEPBAR.LE gsb0, 0x0 ;  /* 0x00008000000079c5 */ /* 0x000fe40000010000 */
[----:B------:R-:W-:-:S10]  /*18330*/  WARPGROUP.ARRIVE ;  /* 0x00000000000079c5 */ /* 0x000fd40000000000 */
[----:B------:R-:W-:Y:S01]  /*18340*/  HGMMA.64x16x16.F32 R168, gdesc[UR52], R168, gsb0 ;  /* 0x0020000034a879f0 */ /* 0x000fe200080008a8 */
[----:B------:R-:W-:Y:S01]  /*18350*/  R2UR UR44, R4 ;  /* 0x00000000042c72ca */ /* 0x000fe200000e0000 */
[----:B------:R-:W-:Y:S01]  /*18360*/  VIADD R4, R0, 0x406 ;  /* 0x0000040600047836 */ /* 0x000fe20000000000 */
[----:B------:R-:W-:Y:S02]  /*18370*/  R2UR UR45, R5 ;  /* 0x00000000052d72ca */ /* 0x000fe400000e0000 */
[----:B------:R-:W-:Y:S02]  /*18380*/  MOV R5, 0x40000040 ;  /* 0x4000004000057802 */ /* 0x000fe40000000f00 */
[----:B------:R-:W-:Y:S02]  /*18390*/  R2UR UR30, R4 ;  /* 0x00000000041e72ca */ /* 0x000fe400000e0000 */
[----:B------:R-:W-:Y:S01]  /*183a0*/  R2UR UR31, R5 ;  /* 0x00000000051f72ca */ /* 0x000fe200000e0000 */
[----:B------:R-:W-:Y:S01]  /*183b0*/  UMOV UR28, UR52 ;  /* 0x00000034001c7c82 */ /* 0x000fe20008000000 */
[----:B------:R-:W-:Y:S01]  /*183c0*/  UMOV UR29, UR53 ;  /* 0x00000035001d7c82 */ /* 0x000fe20008000000 */
[----:B------:R-:W-:-:S02]  /*183d0*/  WARPGROUP.DEPBAR.LE gsb0, 0x0 ;  /* 0x00008000000079c5 */ /* 0x000fc40000010000 */
        /* <DEDUP_REMOVED lines=339> */
[----:B------:R-:W-:Y:S01]  /*19910*/  FMUL.FTZ R26, R26, R2 ;  /* 0x000000021a1a7220 */ /* 0x000fe20000410000 */
[----:B------:R-:W-:-:S02]  /*19920*/  WARPGROUP.DEPBAR.LE gsb0, 0x0 ;  /* 0x00008000000079c5 */ /* 0x000fc40000010000 */
        /* <DEDUP_REMOVED lines=49> */
.L_x_609:
[----:B------:R-:W-:Y:S01]  /*19c40*/  SHF.L.U32 R0, R9, 0x1f, RZ ;  /* 0x0000001f09007819 */ /* 0x000fe200000006ff */
[----:B------:R-:W-:-:S04]  /*19c50*/  IMAD R9, R10, 0x8, R16 ;  /* 0x000000080a097824 */ /* 0x000fc800078e0210 */
[----:B------:R0:W1:Y:S01]  /*19c60*/  SYNCS.PHASECHK.TRANS64.TRYWAIT P2, [R9+URZ+0x36850], R0 ;  /* 0x03685000090075a7 */ /* 0x000062000804017f */
[----:B------:R-:W-:Y:S05]  /*19c70*/  @!P0 BRA `(.L_x_610) ;  /* 0x0000000000048947 */ /* 0x000fea0003800000 */
[----:B------:R-:W-:Y:S01]  /*19c80*/  BPT.TRAP 0x1 ;  /* 0x000000040000795c */ /* 0x000fe20000300000 */
.L_x_610:
[----:B------:R-:W-:Y:S04]  /*19c90*/  BSSY B1, `(.L_x_611) ;  /* 0x0000004000017945 */ /* 0x000fe80003800000 */
[----:B-1----:R-:W-:Y:S05]  /*19ca0*/  @P2 BRA `(.L_x_612) ;  /* 0x0000000000082947 */ /* 0x002fea0003800000 */
[----:B------:R-:W1:Y:S02]  /*19cb0*/  SYNCS.PHASECHK.TRANS64.TRYWAIT P2, [R9+URZ+0x36850], R0 ;  /* 0x03685000090075a7 */ /* 0x000e64000804017f */
[----:B-1----:R-:W-:Y:S05]  /*19cc0*/  @!P2 BRA `(.L_x_613) ;  /* 0x000000ec00dca947 */ /* 0x002fea0003800000 */
.L_x_612:
[----:B------:R-:W-:Y:S05]  /*19cd0*/  BSYNC B1 ;  /* 0x0000000000017941 */ /* 0x000fea0003800000 */
.L_x_611:
[----:B01----:R-:W-:Y:S01]  /*19ce0*/  VIADD R0, R16, 0x400 ;  /* 0x0000040010007836 */ /* 0x003fe20000000000 */
[----:B------:R-:W-:Y:S01]  /*19cf0*/  WARPGROUP.ARRIVE ;  /* 0x00000000000079c5 */ /* 0x000fe20000000000 */
[----:B------:R-:W-:Y:S01]  /*19d00*/  IMAD.MOV.U32 R13, RZ, RZ, 0x40000040 ;  /* 0x40000040ff0d7424 */ /* 0x000fe200078e00ff */
[----:B------:R-:W-:Y:S01]  /*19d10*/  ULDC UR4, c[0x0][0x988] ;  /* 0x0002620000047ab9 */ /* 0x000fe20000000800 */
[----:B------:R-:W-:Y:S01]  /*19d20*/  IMAD.MOV.U32 R3, RZ, RZ, 0x40000040 ;  /* 0x40000040ff037424 */ /* 0x000fe200078e00ff */
[----:B------:R-:W-:Y:S01]  /*19d30*/  SHF.R.U32.HI R0, RZ, 0x4, R0 ;  /* 0x00000004ff007819 */ /* 0x000fe20000011600 */
[----:B------:R-:W-:Y:S01]  /*19d40*/  @!P1 VIADD R11, R11, 0x36840 ;  /* 0x000368400b0b9836 */ /* 0x000fe20000000000 */
[----:B------:R-:W-:Y:S01]  /*19d50*/  R2UR UR7, R13 ;  /* 0x000000000d0772ca */ /* 0x000fe200000e0000 */
[----:B------:R-:W-:Y:S01]  /*19d60*/  @!P1 VIADD R9, R9, 0x36860 ;  /* 0x0003686009099836 */ /* 0x000fe20000000000 */
[----:B------:R-:W-:Y:S02]  /*19d70*/  LOP3.LUT R0, R0, 0x3fff, RZ, 0xc0, !PT ;  /* 0x00003fff00007812 */ /* 0x000fe400078ec0ff */
[----:B------:R-:W-:-:S02]  /*19d80*/  ISETP.GT.AND P2, PT, R6, R218, PT ;  /* 0x000000da0600720c */ /* 0x000fc40003f44270 */
[----:B------:R-:W-:Y:S02]  /*19d90*/  LOP3.LUT R0, R0, 0x3800000, RZ, 0xfc, !PT ;  /* 0x0380000000007812 */ /* 0x000fe400078efcff */
[----:B------:R-:W-:Y:S02]  /*19da0*/  @!P1 PRMT R9, RZ, 0x654, R9 ;  /* 0x00000654ff099816 */ /* 0x000fe40000000009 */
[----:B------:R-:W-:Y:S01]  /*19db0*/  IADD3 R6, R6, -0x1, RZ ;  /* 0xffffffff06067810 */ /* 0x000fe20007ffe0ff */
[----:B------:R-:W-:Y:S01]  /*19dc0*/  IMAD R12, R10, 0xa80, R0 ;  /* 0x00000a800a0c7824 */ /* 0x000fe200078e0200 */
[----:B------:R-:W-:-:S04]  /*19dd0*/  FMNMX.FTZ R0, R168, R8, !PT ;  /* 0x00000008a8007209 */ /* 0x000fc80007810000 */
[C---:B------:R-:W-:Y:S02]  /*19de0*/  R2UR UR6, R12.reuse ;  /* 0x000000000c0672ca */ /* 0x040fe400000e0000 */
[----:B------:R-:W-:Y:S02]  /*19df0*/  IADD3 R2, R12, 0x80, RZ ;  /* 0x000000800c027810 */ /* 0x000fe40007ffe0ff */
[----:B------:R-:W-:-:S04]  /*19e00*/  FMNMX.FTZ R0, R169, R0, !PT ;  /* 0x00000000a9007209 */ /* 0x000fc80007810000 */
[----:B------:R-:W-:-:S04]  /*19e10*/  FMNMX.FTZ R0, R172, R0, !PT ;  /* 0x00000000ac007209 */ /* 0x000fc80007810000 */
[----:B------:R-:W-:Y:S01]  /*19e20*/  FMNMX.FTZ R0, R173, R0, !PT ;  /* 0x00000000ad007209 */ /* 0x000fe20007810000 */
[----:B------:R-:W-:Y:S01]  /*19e30*/  HGMMA.64x192x16.F32 R24, R200, gdesc[UR4].tnspB, R24, gsb0 ;  /* 0x42e00004c8187df0 */ /* 0x000fe20008000818 */
[----:B------:R-:W-:Y:S01]  /*19e40*/  R2UR UR6, R2 ;  /* 0x00000000020672ca */ /* 0x000fe200000e0000 */
[----:B------:R-:W-:Y:S01]  /*19e50*/  VIADD R2, R12, 0x100 ;  /* 0x000001000c027836 */ /* 0x000fe20000000000 */
[----:B------:R-:W-:Y:S01]  /*19e60*/  R2UR UR7, R3 ;  /* 0x00000000030772ca */ /* 0x000fe200000e0000 */
[----:B------:R-:W-:Y:S01]  /*19e70*/  IMAD.MOV.U32 R3, RZ, RZ, 0x40000040 ;  /* 0x40000040ff037424 */ /* 0x000fe200078e00ff */
        /* <DEDUP_REMOVED lines=27> */
[----:B0-----:R-:W-:Y:S02]  /*1a030*/  FMNMX.FTZ R5, R5, R0, !PT ;  /* 0x0000000005057209 */ /* 0x001fe40007810000 */
[----:B------:R-:W-:-:S05]  /*1a040*/  MOV R0, UR4 ;  /* 0x0000000400007c02 */ /* 0x000fca0008000f00 */
[----:B------:R-:W-:-:S04]  /*1a050*/  FMUL.FTZ R13, R5, R0 ;  /* 0x00000000050d7220 */ /* 0x000fc80000410000 */
[-CC-:B------:R-:W-:Y:S01]  /*1a060*/  FFMA.FTZ R20, R161, R0.reuse, -R13.reuse ;  /* 0x00000000a1147223 */ /* 0x180fe2000001080d */
[-CC-:B------:R-:W-:Y:S01]  /*1a070*/  FFMA.FTZ R21, R157, R0.reuse, -R13.reuse ;  /* 0x000000009d157223 */ /* 0x180fe2000001080d */
[----:B------:R-:W-:-:S04]  /*1a080*/  FFMA.FTZ R10, R149, R0, -R13 ;  /* 0x00000000950a7223 */ /* 0x000fc8000001080d */
[----:B------:R-:W-:Y:S08]  /*1a090*/  MUFU.EX2 R20, R20 ;  /* 0x0000001400147308 */ /* 0x000ff00000000800 */
[----:B------:R-:W-:Y:S08]  /*1a0a0*/  MUFU.EX2 R21, R21 ;  /* 0x0000001500157308 */ /* 0x000ff00000000800 */
[----:B------:R-:W-:Y:S01]  /*1a0b0*/  MUFU.EX2 R10, R10 ;  /* 0x0000000a000a7308 */ /* 0x000fe20000000800 */
[----:B------:R-:W-:-:S02]  /*1a0c0*/  WARPGROUP.DEPBAR.LE gsb0, 0x0 ;  /* 0x00008000000079c5 */ /* 0x000fc40000010000 */
[----:B------:R-:W-:Y:S01]  /*1a0d0*/  WARPGROUP.ARRIVE ;  /* 0x00000000000079c5 */ /* 0x000fe20000000000 */
[-CC-:B------:R-:W-:Y:S01]  /*1a0e0*/  FFMA.FTZ R200, R168, R0.reuse, -R13.reuse ;  /* 0x00000000a8c87223 */ /* 0x180fe2000001080d */
[-CC-:B------:R-:W-:Y:S01]  /*1a0f0*/  FFMA.FTZ R168, R169, R0.reuse, -R13.reuse ;  /* 0x00000000a9a87223 */ /* 0x180fe2000001080d */
[-CC-:B------:R-:W-:Y:S01]  /*1a100*/  FFMA.FTZ R202, R172, R0.reuse, -R13.reuse ;  /* 0x00000000acca7223 */ /* 0x180fe2000001080d */
[----:B------:R-:W-:Y:S02]  /*1a110*/  FFMA.FTZ R169, R173, R0, -R13 ;  /* 0x00000000ada97223 */ /* 0x000fe4000001080d */
[----:B------:R-:W-:Y:S01]  /*1a120*/  HGMMA.64x192x16.F32 R24, R196, gdesc[UR4].tnspB, R24, gsb0 ;  /* 0x42e00004c4187df0 */ /* 0x000fe20008000818 */
[----:B------:R-:W-:Y:S01]  /*1a130*/  R2UR UR6, R2 ;  /* 0x00000000020672ca */ /* 0x000fe200000e0000 */
[----:B------:R-:W-:Y:S01]  /*1a140*/  VIADD R2, R12, 0x180 ;  /* 0x000001800c027836 */ /* 0x000fe20000000000 */
[----:B------:R-:W-:Y:S01]  /*1a150*/  R2UR UR7, R3 ;  /* 0x00000000030772ca */ /* 0x000fe200000e0000 */
[----:B------:R-:W-:Y:S01]  /*1a160*/  MUFU.EX2 R200, R200 ;  /* 0x000000c800c87308 */ /* 0x000fe20000000800 */
[----:B------:R-:W-:-:S07]  /*1a170*/  MOV R3, 0x40000040 ;  /* 0x4000004000037802 */ /* 0x000fce0000000f00 */
[----:B------:R-:W-:Y:S08]  /*1a180*/  MUFU.EX2 R168, R168 ;  /* 0x000000a800a87308 */ /* 0x000ff00000000800 */
[----:B------:R-:W-:Y:S08]  /*1a190*/  MUFU.EX2 R202, R202 ;  /* 0x000000ca00ca7308 */ /* 0x000ff00000000800 */
[----:B------:R-:W-:Y:S01]  /*1a1a0*/  MUFU.EX2 R169, R169 ;  /* 0x000000a900a97308 */ /* 0x000fe20000000800 */
[----:B------:R-:W-:-:S02]  /*1a1b0*/  WARPGROUP.DEPBAR.LE gsb0, 0x0 ;  /* 0x00008000000079c5 */ /* 0x000fc40000010000 */
[----:B------:R-:W-:Y:S01]  /*1a1c0*/  WARPGROUP.ARRIVE ;  /* 0x00000000000079c5 */ /* 0x000fe20000000000 */
[-CC-:B------:R-:W-:Y:S01]  /*1a1d0*/  FFMA.FTZ R196, R160, R0.reuse, -R13.reuse ;  /* 0x00000000a0c47223 */ /* 0x180fe2000001080d */
[-CC-:B------:R-:W-:Y:S01]  /*1a1e0*/  FFMA.FTZ R198, R164, R0.reuse, -R13.reuse ;  /* 0x00000000a4c67223 */ /* 0x180fe2000001080d */
[----:B------:R-:W-:-:S03]  /*1a1f0*/  FFMA.FTZ R160, R165, R0, -R13 ;  /* 0x00000000a5a07223 */ /* 0x000fc6000001080d */
[----:B------:R-:W-:Y:S01]  /*1a200*/  HGMMA.64x192x16.F32 R24, R192, gdesc[UR4].tnspB, R24, gsb0 ;  /* 0x42e00004c0187df0 */ /* 0x000fe20008000818 */
[----:B------:R-:W-:Y:S01]  /*1a210*/  R2UR UR6, R2 ;  /* 0x00000000020672ca */ /* 0x000fe200000e0000 */
[----:B------:R-:W-:Y:S01]  /*1a220*/  VIADD R2, R12, 0x200 ;  /* 0x000002000c027836 */ /* 0x000fe20000000000 */
[----:B------:R-:W-:Y:S01]  /*1a230*/  R2UR UR7, R3 ;  /* 0x00000000030772ca */ /* 0x000fe200000e0000 */
[----:B------:R-:W-:Y:S01]  /*1a240*/  IMAD.MOV.U32 R3, RZ, RZ, 0x40000040 ;  /* 0x40000040ff037424 */ /* 0x000fe200078e00ff */
        /* <DEDUP_REMOVED lines=10> */
[C---:B------:R-:W-:Y:S01]  /*1a2f0*/  VIADD R2, R12.reuse, 0x280 ;  /* 0x000002800c027836 */ /* 0x040fe20000000000 */
[----:B------:R-:W-:Y:S01]  /*1a300*/  R2UR UR7, R3 ;  /* 0x00000000030772ca */ /* 0x000fe200000e0000 */
[----:B------:R-:W-:Y:S01]  /*1a310*/  IMAD.MOV.U32 R3, RZ, RZ, 0x40000040 ;  /* 0x40000040ff037424 */ /* 0x000fe200078e00ff */
[----:B------:R-:W-:Y:S01]  /*1a320*/  MUFU.EX2 R192, R192 ;  /* 0x000000c000c07308 */ /* 0x000fe20000000800 */
[----:B------:R-:W-:-:S07]  /*1a330*/  VIADD R12, R12, 0x300 ;  /* 0x000003000c0c7836 */ /* 0x000fce0000000000 */
[----:B------:R-:W-:Y:S08]  /*1a340*/  MUFU.EX2 R152, R152 ;  /* 0x0000009800987308 */ /* 0x000ff00000000800 */
[----:B------:R-:W-:Y:S01]  /*1a350*/  MUFU.EX2 R194, R194 ;  /* 0x000000c200c27308 */ /* 0x000fe20000000800 */
[----:B------:R-:W-:Y:S02]  /*1a360*/  WARPGROUP.DEPBAR.LE gsb0, 0x0 ;  /* 0x00008000000079c5 */ /* 0x000fe40000010000 */
[----:B------:R-:W-:Y:S01]  /*1a370*/  WARPGROUP.ARRIVE ;  /* 0x00000000000079c5 */ /* 0x000fe20000000000 */
[-CC-:B------:R-:W-:Y:S01]  /*1a380*/  FFMA.FTZ R188, R144, R0.reuse, -R13.reuse ;  /* 0x0000000090bc7223 */ /* 0x180fe2000001080d */
[-CC-:B------:R-:W-:Y:S01]  /*1a390*/  FFMA.FTZ R144, R145, R0.reuse, -R13.reuse ;  /* 0x0000000091907223 */ /* 0x180fe2000001080d */
[----:B------:R-:W-:-:S03]  /*1a3a0*/  FFMA.FTZ R190, R148, R0, -R13 ;  /* 0x0000000094be7223 */ /* 0x000fc6000001080d */
[----:B------:R-:W-:Y:S01]  /*1a3b0*/  HGMMA.64x192x16.F32 R24, R184, gdesc[UR4].tnspB, R24, gsb0 ;  /* 0x42e00004b8187df0 */ /* 0x000fe20008000818 */
[----:B------:R-:W-:Y:S01]  /*1a3c0*/  R2UR UR6, R2 ;  /* 0x00000000020672ca */ /* 0x000fe200000e0000 */
[----:B------:R-:W-:Y:S01]  /*1a3d0*/  FADD.FTZ R2, -R5, R8 ;  /* 0x0000000805027221 */ /* 0x000fe20000010100 */
[----:B------:R-:W-:Y:S01]  /*1a3e0*/  R2UR UR7, R3 ;  /* 0x00000000030772ca */ /* 0x000fe200000e0000 */
[-CC-:B------:R-:W-:Y:S01]  /*1a3f0*/  FFMA.FTZ R8, R120, R0.reuse, -R13.reuse ;  /* 0x0000000078087223 */ /* 0x180fe2000001080d */
[-CC-:B------:R-:W-:Y:S01]  /*1a400*/  FFMA.FTZ R120, R121, R0.reuse, -R13.reuse ;  /* 0x0000000079787223 */ /* 0x180fe2000001080d */
[-C--:B------:R-:W-:Y:S01]  /*1a410*/  FMUL.FTZ R2, R2, R0.reuse ;  /* 0x0000000002027220 */ /* 0x080fe20000410000 */
[----:B------:R-:W-:Y:S01]  /*1a420*/  FFMA.FTZ R121, R124, R0, -R13 ;  /* 0x000000007c797223 */ /* 0x000fe2000001080d */
[----:B------:R-:W-:Y:S08]  /*1a430*/  MUFU.EX2 R188, R188 ;  /* 0x000000bc00bc7308 */ /* 0x000ff00000000800 */
[----:B------:R0:W1:Y:S08]  /*1a440*/  MUFU.EX2 R3, R2 ;  /* 0x0000000200037308 */ /* 0x0000700000000800 */
[----:B------:R-:W2:Y:S01]  /*1a450*/  MUFU.EX2 R144, R144 ;  /* 0x0000009000907308 */ /* 0x000ea20000000800 */
[----:B0-----:R-:W-:-:S04]  /*1a460*/  FMNMX.FTZ R2, R170, R7, !PT ;  /* 0x00000007aa027209 */ /* 0x001fc80007810000 */
[----:B------:R-:W-:-:S03]  /*1a470*/  FMNMX.FTZ R2, R171, R2, !PT ;  /* 0x00000002ab027209 */ /* 0x000fc60007810000 */
[----:B------:R-:W0:Y:S01]  /*1a480*/  MUFU.EX2 R190, R190 ;  /* 0x000000be00be7308 */ /* 0x000e220000000800 */
[----:B------:R-:W-:Y:S01]  /*1a490*/  FMNMX.FTZ R2, R174, R2, !PT ;  /* 0x00000002ae027209 */ /* 0x000fe20007810000 */
[----:B-1----:R-:W-:Y:S01]  /*1a4a0*/  FFMA.FTZ R15, R3, R15, R200 ;  /* 0x0000000f030f7223 */ /* 0x002fe200000100c8 */
[C---:B------:R-:W-:Y:S02]  /*1a4b0*/  F2FP.F16.F32.PACK_AB R200, R168.reuse, R200 ;  /* 0x000000c8a8c8723e */ /* 0x040fe400000000ff */
[----:B------:R-:W-:Y:S01]  /*1a4c0*/  FMNMX.FTZ R2, R175, R2, !PT ;  /* 0x00000002af027209 */ /* 0x000fe20007810000 */
[----:B------:R-:W-:Y:S02]  /*1a4d0*/  FADD.FTZ R15, R168, R15 ;  /* 0x0000000fa80f7221 */ /* 0x000fe40000010000 */
[----:B------:R-:W-:Y:S01]  /*1a4e0*/  MUFU.EX2 R8, R8 ;  /* 0x0000000800087308 */ /* 0x000fe20000000800 */
[----:B------:R-:W-:Y:S01]  /*1a4f0*/  FMNMX.FTZ R2, R162, R2, !PT ;  /* 0x00000002a2027209 */ /* 0x000fe20007810000 */
[----:B------:R-:W-:Y:S01]  /*1a500*/  FADD.FTZ R15, R202, R15 ;  /* 0x0000000fca0f7221 */ /* 0x000fe20000010000 */
[----:B------:R-:W-:-:S02]  /*1a510*/  F2FP.F16.F32.PACK_AB R202, R169, R202 ;  /* 0x000000caa9ca723e */ /* 0x000fc400000000ff */
[----:B------:R-:W-:Y:S01]  /*1a520*/  FMNMX.FTZ R2, R163, R2, !PT ;  /* 0x00000002a3027209 */ /* 0x000fe20007810000 */
[----:B------:R-:W-:Y:S02]  /*1a530*/  FADD.FTZ R15, R169, R15 ;  /* 0x0000000fa90f7221 */ /* 0x000fe40000010000 */
[----:B------:R-:W-:Y:S01]  /*1a540*/  MUFU.EX2 R120, R120 ;  /* 0x0000007800787308 */ /* 0x000fe20000000800 */
[----:B------:R-:W-:Y:S01]  /*1a550*/  FMNMX.FTZ R2, R166, R2, !PT ;  /* 0x00000002a6027209 */ /* 0x000fe20007810000 */
[----:B------:R-:W-:Y:S01]  /*1a560*/  FADD.FTZ R15, R196, R15 ;  /* 0x0000000fc40f7221 */ /* 0x000fe20000010000 */
        /* <DEDUP_REMOVED lines=8> */
[----:B------:R-:W-:-:S03]  /*1a5f0*/  FADD.FTZ R15, R160, R15 ;  /* 0x0000000fa00f7221 */ /* 0x000fc60000010000 */
[----:B------:R-:W-:Y:S01]  /*1a600*/  FMNMX.FTZ R2, R158, R2, !PT ;  /* 0x000000029e027209 */ /* 0x000fe20007810000 */
[----:B------:R-:W-:Y:S01]  /*1a610*/  FADD.FTZ R15, R192, R15 ;  /* 0x0000000fc00f7221 */ /* 0x000fe20000010000 */
[C---:B------:R-:W-:Y:S02]  /*1a620*/  F2FP.F16.F32.PACK_AB R192, R152.reuse, R192 ;  /* 0x000000c098c0723e */ /* 0x040fe400000000ff */
[----:B------:R-:W-:Y:S01]  /*1a630*/  FMNMX.FTZ R2, R159, R2, !PT ;  /* 0x000000029f027209 */ /* 0x000fe20007810000 */
[----:B------:R-:W-:-:S03]  /*1a640*/  FADD.FTZ R15, R152, R15 ;  /* 0x0000000f980f7221 */ /* 0x000fc60000010000 */
[----:B------:R-:W-:Y:S01]  /*1a650*/  FMNMX.FTZ R2, R146, R2, !PT ;  /* 0x0000000292027209 */ /* 0x000fe20007810000 */
[----:B------:R-:W-:Y:S01]  /*1a660*/  FADD.FTZ R15, R194, R15 ;  /* 0x0000000fc20f7221 */ /* 0x000fe20000010000 */
[----:B------:R-:W-:Y:S02]  /*1a670*/  F2FP.F16.F32.PACK_AB R194, R21, R194 ;  /* 0x000000c215c2723e */ /* 0x000fe400000000ff */
[----:B------:R-:W-:Y:S01]  /*1a680*/  FMNMX.FTZ R2, R147, R2, !PT ;  /* 0x0000000293027209 */ /* 0x000fe20007810000 */
[----:B------:R-:W-:-:S03]  /*1a690*/  FADD.FTZ R15, R21, R15 ;  /* 0x0000000f150f7221 */ /* 0x000fc60000010000 */
[----:B------:R-:W-:Y:S01]  /*1a6a0*/  FMNMX.FTZ R2, R150, R2, !PT ;  /* 0x0000000296027209 */ /* 0x000fe20007810000 */
[----:B------:R-:W-:Y:S01]  /*1a6b0*/  FADD.FTZ R15, R188, R15 ;  /* 0x0000000fbc0f7221 */ /* 0x000fe20000010000 */
[C---:B--2---:R-:W-:Y:S02]  /*1a6c0*/  F2FP.F16.F32.PACK_AB R188, R144.reuse, R188 ;  /* 0x000000bc90bc723e */ /* 0x044fe400000000ff */
[----:B------:R-:W-:Y:S01]  /*1a6d0*/  FMNMX.FTZ R2, R151, R2, !PT ;  /* 0x0000000297027209 */ /* 0x000fe20007810000 */
[----:B------:R-:W-:-:S03]  /*1a6e0*/  FADD.FTZ R15, R144, R15 ;  /* 0x0000000f900f7221 */ /* 0x000fc60000010000 */
[----:B------:R-:W-:Y:S01]  /*1a6f0*/  FMNMX.FTZ R2, R138, R2, !PT ;  /* 0x000000028a027209 */ /* 0x000fe20007810000 */
[----:B0-----:R-:W-:Y:S01]  /*1a700*/  FADD.FTZ R15, R190, R15 ;  /* 0x0000000fbe0f7221 */ /* 0x001fe20000010000 */
[C---:B------:R-:W-:Y:S02]  /*1a710*/  F2FP.F16.F32.PACK_AB R190, R10.reuse, R190 ;  /* 0x000000be0abe723e */ /* 0x040fe400000000ff */
[----:B------:R-:W-:Y:S01]  /*1a720*/  FMNMX.FTZ R2, R139, R2, !PT ;  /* 0x000000028b027209 */ /* 0x000fe20007810000 */
[----:B------:R-:W-:Y:S01]  /*1a730*/  FADD.FTZ R15, R10, R15 ;  /* 0x0000000f0a0f7221 */ /* 0x000fe20000010000 */
[----:B------:R-:W-:Y:S02]  /*1a740*/  IMAD.MOV.U32 R10, RZ, RZ, R216 ;  /* 0x000000ffff0a7224 */ /* 0x000fe400078e00d8 */
        /* <DEDUP_REMOVED lines=13> */
[----:B0-----:R-:W-:-:S05]  /*1a820*/  FMNMX.FTZ R4, R2, R4, !PT ;  /* 0x0000000402047209 */ /* 0x001fca0007810000 */
[----:B------:R-:W-:-:S04]  /*1a830*/  FADD.FTZ R2, -R4, R7 ;  /* 0x0000000704027221 */ /* 0x000fc80000010100 */
[-C--:B------:R-:W-:Y:S01]  /*1a840*/  FMUL.FTZ R2, R2, R0.reuse ;  /* 0x0000000002027220 */ /* 0x080fe20000410000 */
[----:B------:R-:W-:Y:S02]  /*1a850*/  WARPGROUP.DEPBAR.LE gsb0, 0x0 ;  /* 0x00008000000079c5 */ /* 0x000fe40000010000 */
[----:B------:R-:W-:Y:S01]  /*1a860*/  WARPGROUP.ARRIVE ;  /* 0x00000000000079c5 */ /* 0x000fe20000000000 */
[-CC-:B------:R-:W-:Y:S01]  /*1a870*/  FFMA.FTZ R184, R136, R0.reuse, -R13.reuse ;  /* 0x0000000088b87223 */ /* 0x180fe2000001080d */
[-CC-:B------:R-:W-:Y:S01]  /*1a880*/  FFMA.FTZ R136, R137, R0.reuse, -R13.reuse ;  /* 0x0000000089887223 */ /* 0x180fe2000001080d */
[-CC-:B------:R-:W-:Y:S01]  /*1a890*/  FFMA.FTZ R186, R140, R0.reuse, -R13.reuse ;  /* 0x000000008cba7223 */ /* 0x180fe2000001080d */
[----:B------:R-:W-:Y:S01]  /*1a8a0*/  FFMA.FTZ R137, R141, R0, -R13 ;  /* 0x000000008d897223 */ /* 0x000fe2000001080d */
[----:B------:R-:W-:Y:S01]  /*1a8b0*/  MUFU.EX2 R2, R2 ;  /* 0x0000000200027308 */ /* 0x000fe20000000800 */
[----:B------:R-:W-:Y:S01]  /*1a8c0*/  HGMMA.64x192x16.F32 R24, R180, gdesc[UR4].tnspB, R24, gsb0 ;  /* 0x42e00004b4187df0 */ /* 0x000fe20008000818 */
[----:B------:R-:W-:-:S06]  /*1a8d0*/  R2UR UR6, R12 ;  /* 0x000000000c0672ca */ /* 0x000fcc00000e0000 */
[----:B------:R-:W0:Y:S08]  /*1a8e0*/  MUFU.EX2 R184, R184 ;  /* 0x000000b800b87308 */ /* 0x000e300000000800 */
[----:B------:R-:W1:Y:S08]  /*1a8f0*/  MUFU.EX2 R136, R136 ;  /* 0x0000008800887308 */ /* 0x000e700000000800 */
[----:B------:R-:W2:Y:S01]  /*1a900*/  MUFU.EX2 R186, R186 ;  /* 0x000000ba00ba7308 */ /* 0x000ea20000000800 */
[----:B0-----:R-:W-:-:S07]  /*1a910*/  FADD.FTZ R15, R184, R15 ;  /* 0x0000000fb80f7221 */ /* 0x001fce0000010000 */
[----:B------:R-:W0:Y:S01]  /*1a920*/  MUFU.EX2 R137, R137 ;  /* 0x0000008900897308 */ /* 0x000e220000000800 */
[C---:B-1----:R-:W-:Y:S01]  /*1a930*/  FADD.FTZ R15, R136.reuse, R15 ;  /* 0x0000000f880f7221 */ /* 0x042fe20000010000 */
[----:B------:R-:W-:-:S03]  /*1a940*/  F2FP.F16.F32.PACK_AB R184, R136, R184 ;  /* 0x000000b888b8723e */ /* 0x000fc600000000ff */
[----:B--2---:R-:W-:-:S04]  /*1a950*/  FADD.FTZ R15, R186, R15 ;  /* 0x0000000fba0f7221 */ /* 0x004fc80000010000 */
[C---:B0-----:R-:W-:Y:S01]  /*1a960*/  FADD.FTZ R15, R137.reuse, R15 ;  /* 0x0000000f890f7221 */ /* 0x041fe20000010000 */
[----:B------:R-:W-:Y:S01]  /*1a970*/  F2FP.F16.F32.PACK_AB R186, R137, R186 ;  /* 0x000000ba89ba723e */ /* 0x000fe200000000ff */
[----:B------:R-:W-:Y:S02]  /*1a980*/  WARPGROUP.DEPBAR.LE gsb0, 0x0 ;  /* 0x00008000000079c5 */ /* 0x000fe40000010000 */
[-CC-:B------:R-:W-:Y:S01]  /*1a990*/  FFMA.FTZ R180, R128, R0.reuse, -R13.reuse ;  /* 0x0000000080b47223 */ /* 0x180fe2000001080d */
[-CC-:B------:R-:W-:Y:S01]  /*1a9a0*/  FFMA.FTZ R128, R129, R0.reuse, -R13.reuse ;  /* 0x0000000081807223 */ /* 0x180fe2000001080d */
[-CC-:B------:R-:W-:Y:S01]  /*1a9b0*/  FFMA.FTZ R182, R132, R0.reuse, -R13.reuse ;  /* 0x0000000084b67223 */ /* 0x180fe2000001080d */
[-CC-:B------:R-:W-:Y:S01]  /*1a9c0*/  FFMA.FTZ R129, R133, R0.reuse, -R13.reuse ;  /* 0x0000000085817223 */ /* 0x180fe2000001080d */
[-C--:B------:R-:W-:Y:S01]  /*1a9d0*/  FFMA.FTZ R13, R125, R0.reuse, -R13 ;  /* 0x000000007d0d7223 */ /* 0x080fe2000001080d */
[----:B------:R-:W-:Y:S01]  /*1a9e0*/  WARPGROUP.ARRIVE ;  /* 0x00000000000079c5 */ /* 0x000fe20000000000 */
[-C--:B------:R-:W-:Y:S01]  /*1a9f0*/  FMUL.FTZ R125, R4, R0.reuse ;  /* 0x00000000047d7220 */ /* 0x080fe20000410000 */
[----:B------:R-:W-:Y:S03]  /*1aa00*/  MUFU.EX2 R180, R180 ;  /* 0x000000b400b47308 */ /* 0x000fe60000000800 */
        /* <DEDUP_REMOVED lines=12> */
[----:B------:R-:W-:Y:S01]  /*1aad0*/  FFMA.FTZ R181, R130, R0, -R125 ;  /* 0x0000000082b57223 */ /* 0x000fe2000001087d */
[----:B------:R-:W1:Y:S01]  /*1aae0*/  MUFU.EX2 R201, R201 ;  /* 0x000000c900c97308 */ /* 0x000e620000000800 */
[----:B0-----:R-:W-:-:S02]  /*1aaf0*/  IMAD.MOV.U32 R13, RZ, RZ, 0x40000040 ;  /* 0x40000040ff0d7424 */ /* 0x001fc400078e00ff */
[-CC-:B------:R-:W-:Y:S01]  /*1ab00*/  FFMA.FTZ R140, R159, R0.reuse, -R125.reuse ;  /* 0x000000009f8c7223 */ /* 0x180fe2000001087d */
[-CC-:B------:R-:W-:Y:S01]  /*1ab10*/  FFMA.FTZ R189, R146, R0.reuse, -R125.reuse ;  /* 0x0000000092bd7223 */ /* 0x180fe2000001087d */
[-CC-:B------:R-:W-:Y:S01]  /*1ab20*/  FFMA.FTZ R12, R147, R0.reuse, -R125.reuse ;  /* 0x00000000930c7223 */ /* 0x180fe2000001087d */
[-CC-:B------:R-:W-:Y:S01]  /*1ab30*/  FFMA.FTZ R191, R150, R0.reuse, -R125.reuse ;  /* 0x0000000096bf7223 */ /* 0x180fe2000001087d */
[----:B------:R-:W-:Y:S01]  /*1ab40*/  R2UR UR7, R13 ;  /* 0x000000000d0772ca */ /* 0x000fe200000e0000 */
[-CC-:B------:R-:W-:Y:S01]  /*1ab50*/  FFMA.FTZ R151, R151, R0.reuse, -R125.reuse ;  /* 0x0000000097977223 */ /* 0x180fe2000001087d */
[----:B------:R-:W0:Y:S01]  /*1ab60*/  MUFU.EX2 R124, R124 ;  /* 0x0000007c007c7308 */ /* 0x000e220000000800 */
[-C--:B------:R-:W-:Y:S01]  /*1ab70*/  FFMA.FTZ R185, R138, R0.reuse, -R125 ;  /* 0x000000008ab97223 */ /* 0x080fe2000001087d */
[----:B------:R-:W-:Y:S01]  /*1ab80*/  @!P1 PRMT R13, RZ, 0x654, R11 ;  /* 0x00000654ff0d9816 */ /* 0x000fe2000000000b */
[-CC-:B------:R-:W-:Y:S01]  /*1ab90*/  FFMA.FTZ R139, R139, R0.reuse, -R125.reuse ;  /* 0x000000008b8b7223 */ /* 0x180fe2000001087d */
[-CC-:B------:R-:W-:Y:S01]  /*1aba0*/  FFMA.FTZ R187, R142, R0.reuse, -R125.reuse ;  /* 0x000000008ebb7223 */ /* 0x180fe2000001087d */
[-CC-:B------:R-:W-:Y:S01]  /*1abb0*/  FFMA.FTZ R183, R134, R0.reuse, -R125.reuse ;  /* 0x0000000086b77223 */ /* 0x180fe2000001087d */
[-CC-:B------:R-:W-:Y:S01]  /*1abc0*/  FFMA.FTZ R135, R135, R0.reuse, -R125.reuse ;  /* 0x0000000087877223 */ /* 0x180fe2000001087d */
[----:B------:R-:W-:Y:S01]  /*1abd0*/  FFMA.FTZ R122, R122, R0, -R125 ;  /* 0x000000007a7a7223 */ /* 0x000fe2000001087d */
[----:B------:R-:W2:Y:S01]  /*1abe0*/  MUFU.EX2 R203, R203 ;  /* 0x000000cb00cb7308 */ /* 0x000ea20000000800 */
[----:B-1----:R-:W-:Y:S01]  /*1abf0*/  FFMA.FTZ R14, R2, R14, R201 ;  /* 0x0000000e020e7223 */ /* 0x002fe200000100c9 */
[-C--:B------:R-:W-:Y:S01]  /*1ac00*/  FFMA.FTZ R123, R123, R0.reuse, -R125 ;  /* 0x000000007b7b7223 */ /* 0x080fe2000001087d */
[----:B------:R-:W-:Y:S01]  /*1ac10*/  HGMMA.64x192x16.F32 R24, R176, gdesc[UR4].tnspB, R24, gsb0 ;  /* 0x42e00004b0187df0 */ /* 0x000fe20008000818 */
[----:B------:R-:W-:Y:S01]  /*1ac20*/  FADD.FTZ R15, R180, R15 ;  /* 0x0000000fb40f7221 */ /* 0x000fe20000010000 */
[----:B------:R-:W-:-:S03]  /*1ac30*/  FFMA.FTZ R126, R126, R0, -R125 ;  /* 0x000000007e7e7223 */ /* 0x000fc6000001087d */
[----:B------:R-:W1:Y:S01]  /*1ac40*/  MUFU.EX2 R141, R141 ;  /* 0x0000008d008d7308 */ /* 0x000e620000000800 */
[C---:B0-----:R-:W-:Y:S01]  /*1ac50*/  FADD.FTZ R14, R124.reuse, R14 ;  /* 0x0000000e7c0e7221 */ /* 0x041fe20000010000 */
[----:B------:R-:W-:-:S06]  /*1ac60*/  F2FP.F16.F32.PACK_AB R201, R124, R201 ;  /* 0x000000c97cc9723e */ /* 0x000fcc00000000ff */
[----:B------:R-:W0:Y:S01]  /*1ac70*/  MUFU.EX2 R197, R197 ;  /* 0x000000c500c57308 */ /* 0x000e220000000800 */
[----:B--2---:R-:W-:-:S07]  /*1ac80*/  FADD.FTZ R14, R203, R14 ;  /* 0x0000000ecb0e7221 */ /* 0x004fce0000010000 */
[----:B------:R-:W2:Y:S01]  /*1ac90*/  MUFU.EX2 R133, R133 ;  /* 0x0000008500857308 */ /* 0x000ea20000000800 */
[C---:B-1----:R-:W-:Y:S01]  /*1aca0*/  FADD.FTZ R14, R141.reuse, R14 ;  /* 0x0000000e8d0e7221 */ /* 0x042fe20000010000 */
[----:B------:R-:W-:-:S06]  /*1acb0*/  F2FP.F16.F32.PACK_AB R203, R141, R203 ;  /* 0x000000cb8dcb723e */ /* 0x000fcc00000000ff */
[----:B------:R-:W1:Y:S01]  /*1acc0*/  MUFU.EX2 R199, R199 ;  /* 0x000000c700c77308 */ /* 0x000e620000000800 */
[----:B0-----:R-:W-:-:S07]  /*1acd0*/  FADD.FTZ R14, R197, R14 ;  /* 0x0000000ec50e7221 */ /* 0x001fce0000010000 */
[----:B------:R-:W0:Y:S01]  /*1ace0*/  MUFU.EX2 R145, R145 ;  /* 0x0000009100917308 */ /* 0x000e220000000800 */
[----:B--2---:R-:W-:Y:S01]  /*1acf0*/  FADD.FTZ R130, R133, R14 ;  /* 0x0000000e85827221 */ /* 0x004fe20000010000 */
[----:B------:R-:W-:Y:S01]  /*1ad00*/  FFMA.FTZ R14, R131, R0, -R125 ;  /* 0x00000000830e7223 */ /* 0x000fe2000001087d */
[----:B------:R-:W-:-:S05]  /*1ad10*/  F2FP.F16.F32.PACK_AB R197, R133, R197 ;  /* 0x000000c585c5723e */ /* 0x000fca00000000ff */
[----:B------:R-:W2:Y:S01]  /*1ad20*/  MUFU.EX2 R193, R193 ;  /* 0x000000c100c17308 */ /* 0x000ea20000000800 */
[----:B-1----:R-:W-:-:S07]  /*1ad30*/  FADD.FTZ R130, R199, R130 ;  /* 0x00000082c7827221 */ /* 0x002fce0000010000 */
        /* <DEDUP_REMOVED lines=11> */
[C---:B--2---:R-:W-:Y:S01]  /*1adf0*/  FADD.FTZ R130, R140.reuse, R130 ;  /* 0x000000828c827221 */ /* 0x044fe20000010000 */
[----:B------:R-:W-:-:S06]  /*1ae00*/  F2FP.F16.F32.PACK_AB R195, R140, R195 ;  /* 0x000000c38cc3723e */ /* 0x000fcc00000000ff */
[----:B------:R-:W2:Y:S01]  /*1ae10*/  MUFU.EX2 R191, R191 ;  /* 0x000000bf00bf7308 */ /* 0x000ea20000000800 */
[----:B-1----:R-:W-:-:S07]  /*1ae20*/  FADD.FTZ R130, R189, R130 ;  /* 0x00000082bd827221 */ /* 0x002fce0000010000 */
[----:B------:R-:W1:Y:S01]  /*1ae30*/  MUFU.EX2 R11, R151 ;  /* 0x00000097000b7308 */ /* 0x000e620000000800 */
[C---:B0-----:R-:W-:Y:S01]  /*1ae40*/  FADD.FTZ R130, R12.reuse, R130 ;  /* 0x000000820c827221 */ /* 0x041fe20000010000 */
[----:B------:R-:W-:-:S06]  /*1ae50*/  F2FP.F16.F32.PACK_AB R189, R12, R189 ;  /* 0x000000bd0cbd723e */ /* 0x000fcc00000000ff */
[----:B------:R-:W0:Y:S01]  /*1ae60*/  MUFU.EX2 R185, R185 ;  /* 0x000000b900b97308 */ /* 0x000e220000000800 */
[----:B--2---:R-:W-:-:S07]  /*1ae70*/  FADD.FTZ R130, R191, R130 ;  /* 0x00000082bf827221 */ /* 0x004fce0000010000 */
[----:B------:R-:W-:Y:S01]  /*1ae80*/  MUFU.EX2 R187, R187 ;  /* 0x000000bb00bb7308 */ /* 0x000fe20000000800 */
[C---:B-1----:R-:W-:Y:S01]  /*1ae90*/  FADD.FTZ R130, R11.reuse, R130 ;  /* 0x000000820b827221 */ /* 0x042fe20000010000 */
[----:B------:R-:W-:-:S06]  /*1aea0*/  F2FP.F16.F32.PACK_AB R191, R11, R191 ;  /* 0x000000bf0bbf723e */ /* 0x000fcc00000000ff */
[----:B------:R-:W-:Y:S01]  /*1aeb0*/  MUFU.EX2 R181, R181 ;  /* 0x000000b500b57308 */ /* 0x000fe20000000800 */
[----:B0-----:R-:W-:-:S07]  /*1aec0*/  FADD.FTZ R130, R185, R130 ;  /* 0x00000082b9827221 */ /* 0x001fce0000010000 */
[----:B------:R-:W0:Y:S08]  /*1aed0*/  MUFU.EX2 R128, R128 ;  /* 0x0000008000807308 */ /* 0x000e300000000800 */
[----:B------:R-:W-:Y:S08]  /*1aee0*/  MUFU.EX2 R14, R14 ;  /* 0x0000000e000e7308 */ /* 0x000ff00000000800 */
[----:B------:R-:W1:Y:S01]  /*1aef0*/  MUFU.EX2 R182, R182 ;  /* 0x000000b600b67308 */ /* 0x000e620000000800 */
[C---:B0-----:R-:W-:Y:S01]  /*1af00*/  FADD.FTZ R15, R128.reuse, R15 ;  /* 0x0000000f800f7221 */ /* 0x041fe20000010000 */
[----:B------:R-:W-:-:S06]  /*1af10*/  F2FP.F16.F32.PACK_AB R180, R128, R180 ;  /* 0x000000b480b4723e */ /* 0x000fcc00000000ff */
[----:B------:R-:W-:Y:S08]  /*1af20*/  MUFU.EX2 R183, R183 ;  /* 0x000000b700b77308 */ /* 0x000ff00000000800 */
[----:B------:R-:W0:Y:S01]  /*1af30*/  MUFU.EX2 R129, R129 ;  /* 0x0000008100817308 */ /* 0x000e220000000800 */
[----:B-1----:R-:W-:-:S07]  /*1af40*/  FADD.FTZ R15, R182, R15 ;  /* 0x0000000fb60f7221 */ /* 0x002fce0000010000 */
[----:B------:R-:W-:Y:S08]  /*1af50*/  MUFU.EX2 R135, R135 ;  /* 0x0000008700877308 */ /* 0x000ff00000000800 */
[----:B------:R-:W-:Y:S01]  /*1af60*/  MUFU.EX2 R122, R122 ;  /* 0x0000007a007a7308 */ /* 0x000fe20000000800 */
[C---:B0-----:R-:W-:Y:S01]  /*1af70*/  FADD.FTZ R15, R129.reuse, R15 ;  /* 0x0000000f810f7221 */ /* 0x041fe20000010000 */
[----:B------:R-:W-:-:S03]  /*1af80*/  F2FP.F16.F32.PACK_AB R182, R129, R182 ;  /* 0x000000b681b6723e */ /* 0x000fc600000000ff */
[----:B------:R-:W-:-:S03]  /*1af90*/  FADD.FTZ R15, R8, R15 ;  /* 0x0000000f080f7221 */ /* 0x000fc60000010000 */
[----:B------:R-:W0:Y:S01]  /*1afa0*/  MUFU.EX2 R123, R123 ;  /* 0x0000007b007b7308 */ /* 0x000e220000000800 */
[----:B------:R-:W-:-:S04]  /*1afb0*/  FADD.FTZ R15, R120, R15 ;  /* 0x0000000f780f7221 */ /* 0x000fc80000010000 */
[----:B------:R-:W-:-:S03]  /*1afc0*/  FADD.FTZ R15, R121, R15 ;  /* 0x0000000f790f7221 */ /* 0x000fc60000010000 */
[----:B------:R-:W-:Y:S01]  /*1afd0*/  MUFU.EX2 R126, R126 ;  /* 0x0000007e007e7308 */ /* 0x000fe20000000800 */
[C---:B------:R-:W-:Y:S01]  /*1afe0*/  FADD.FTZ R15, R7.reuse, R15 ;  /* 0x0000000f070f7221 */ /* 0x040fe20000010000 */
[----:B------:R-:W-:Y:S02]  /*1aff0*/  WARPGROUP.DEPBAR.LE gsb0, 0x0 ;  /* 0x00008000000079c5 */ /* 0x000fe40000010000 */
[----:B------:R1:W-:Y:S01]  /*1b000*/  @!P1 SYNCS.ARRIVE.TRANS64.RED.A1T0 RZ, [R13+URZ], RZ ;  /* 0x000000ff0dff99a7 */ /* 0x0003e2000810043f */
[----:B------:R-:W-:Y:S01]  /*1b010*/  F2FP.F16.F32.PACK_AB R176, R120, R8 ;  /* 0x0000000878b0723e */ /* 0x000fe200000000ff */
[----:B------:R-:W-:Y:S01]  /*1b020*/  IMAD.MOV.U32 R8, RZ, RZ, R5 ;  /* 0x000000ffff087224 */ /* 0x000fe200078e0005 */
[----:B------:R-:W-:Y:S01]  /*1b030*/  F2FP.F16.F32.PACK_AB R178, R7, R121 ;  /* 0x0000007907b2723e */ /* 0x000fe200000000ff */
[----:B------:R-:W-:Y:S01]  /*1b040*/  IMAD.MOV.U32 R7, RZ, RZ, R4 ;  /* 0x000000ffff077224 */ /* 0x000fe200078e0004 */
[----:B0-----:R-:W-:Y:S01]  /*1b050*/  F2FP.F16.F32.PACK_AB R177, R123, R122 ;  /* 0x0000007a7bb1723e */ /* 0x001fe200000000ff */
[----:B------:R0:W-:Y:S01]  /*1b060*/  @!P1 SYNCS.ARRIVE.TRANS64.RED.A1T0 RZ, [R9+URZ], RZ ;  /* 0x000000ff09ff99a7 */ /* 0x0001e2000810043f */
[-CC-:B-1----:R-:W-:Y:S01]  /*1b070*/  FFMA.FTZ R13, R143, R0.reuse, -R125.reuse ;  /* 0x000000008f0d7223 */ /* 0x182fe2000001087d */
[----:B------:R-:W-:-:S05]  /*1b080*/  FFMA.FTZ R125, R127, R0, -R125 ;  /* 0x000000007f7d7223 */ /* 0x000fca000001087d */
[----:B------:R-:W-:Y:S08]  /*1b090*/  MUFU.EX2 R13, R13 ;  /* 0x0000000d000d7308 */ /* 0x000ff00000000800 */
[----:B0-----:R-:W0:Y:S08]  /*1b0a0*/  MUFU.EX2 R9, R139 ;  /* 0x0000008b00097308 */ /* 0x001e300000000800 */
[----:B------:R-:W1:Y:S01]  /*1b0b0*/  MUFU.EX2 R125, R125 ;  /* 0x0000007d007d7308 */ /* 0x000e620000000800 */
[C---:B0-----:R-:W-:Y:S01]  /*1b0c0*/  FADD.FTZ R130, R9.reuse, R130 ;  /* 0x0000008209827221 */ /* 0x041fe20000010000 */
[----:B------:R-:W-:Y:S01]  /*1b0d0*/  F2FP.F16.F32.PACK_AB R185, R9, R185 ;  /* 0x000000b909b9723e */ /* 0x000fe200000000ff */
[----:B------:R-:W-:-:S02]  /*1b0e0*/  IMAD.MOV.U32 R9, RZ, RZ, R217 ;  /* 0x000000ffff097224 */ /* 0x000fc400078e00d9 */
[----:B------:R-:W-:Y:S01]  /*1b0f0*/  FADD.FTZ R130, R187, R130 ;  /* 0x00000082bb827221 */ /* 0x000fe20000010000 */
[----:B------:R-:W-:-:S03]  /*1b100*/  F2FP.F16.F32.PACK_AB R187, R13, R187 ;  /* 0x000000bb0dbb723e */ /* 0x000fc600000000ff */
[----:B------:R-:W-:Y:S01]  /*1b110*/  FADD.FTZ R130, R13, R130 ;  /* 0x000000820d827221 */ /* 0x000fe20000010000 */
[----:B-1----:R-:W-:-:S03]  /*1b120*/  F2FP.F16.F32.PACK_AB R179, R125, R126 ;  /* 0x0000007e7db3723e */ /* 0x002fc600000000ff */
[----:B------:R-:W-:Y:S01]  /*1b130*/  FADD.FTZ R130, R181, R130 ;  /* 0x00000082b5827221 */ /* 0x000fe20000010000 */
[----:B------:R-:W-:-:S03]  /*1b140*/  F2FP.F16.F32.PACK_AB R181, R14, R181 ;  /* 0x000000b50eb5723e */ /* 0x000fc600000000ff */
[----:B------:R-:W-:-:S04]  /*1b150*/  FADD.FTZ R130, R14, R130 ;  /* 0x000000820e827221 */ /* 0x000fc80000010000 */
[----:B------:R-:W-:Y:S01]  /*1b160*/  FADD.FTZ R130, R183, R130 ;  /* 0x00000082b7827221 */ /* 0x000fe20000010000 */
[----:B------:R-:W-:-:S03]  /*1b170*/  F2FP.F16.F32.PACK_AB R183, R135, R183 ;  /* 0x000000b787b7723e */ /* 0x000fc600000000ff */
[----:B------:R-:W-:-:S04]  /*1b180*/  FADD.FTZ R130, R135, R130 ;  /* 0x0000008287827221 */ /* 0x000fc80000010000 */
[----:B------:R-:W-:-:S04]  /*1b190*/  FADD.FTZ R130, R122, R130 ;  /* 0x000000827a827221 */ /* 0x000fc80000010000 */
[----:B------:R-:W-:-:S04]  /*1b1a0*/  FADD.FTZ R130, R123, R130 ;  /* 0x000000827b827221 */ /* 0x000fc80000010000 */
[----:B------:R-:W-:-:S04]  /*1b1b0*/  FADD.FTZ R130, R126, R130 ;  /* 0x000000827e827221 */ /* 0x000fc80000010000 */
[----:B------:R-:W-:Y:S01]  /*1b1c0*/  FADD.FTZ R14, R125, R130 ;  /* 0x000000827d0e7221 */ /* 0x000fe20000010000 */
[----:B------:R-:W-:Y:S06]  /*1b1d0*/  @P2 BRA `(.L_x_614) ;  /* 0xffffffb000c02947 */ /* 0x000fec000383ffff */
.L_x_603:
[----:B------:R-:W-:Y:S05]  /*1b1e0*/  BSYNC B0 ;  /* 0x0000000000007941 */ /* 0x000fea0003800000 */
.L_x_602:
        /* <DEDUP_REMOVED lines=99> */
.L_x_615:
[----:B------:R-:W-:Y:S02]  /*1b820*/  LEA R6, R216, R16, 0x3 ;  /* 0x00000010d8067211 */ /* 0x000fe400078e18ff */
[----:B------:R-:W-:-:S04]  /*1b830*/  SHF.L.U32 R3, R217, 0x1f, RZ ;  /* 0x0000001fd9037819 */ /* 0x000fc800000006ff */
[----:B------:R0:W1:Y:S01]  /*1b840*/  SYNCS.PHASECHK.TRANS64.TRYWAIT P2, [R6+URZ+0x36850], R3 ;  /* 0x03685003060075a7 */ /* 0x000062000804017f */
[----:B------:R-:W-:Y:S05]  /*1b850*/  @!P0 BRA `(.L_x_616) ;  /* 0x0000000000048947 */ /* 0x000fea0003800000 */
[----:B------:R-:W-:Y:S01]  /*1b860*/  BPT.TRAP 0x1 ;  /* 0x000000040000795c */ /* 0x000fe20000300000 */
.L_x_616:
[----:B------:R-:W-:Y:S01]  /*1b870*/  VIADD R16, R16, 0x400 ;  /* 0x0000040010107836 */ /* 0x000fe20000000000 */
[----:B------:R-:W-:Y:S04]  /*1b880*/  BSSY B0, `(.L_x_617) ;  /* 0x0000008000007945 */ /* 0x000fe80003800000 */
[----:B------:R-:W-:-:S04]  /*1b890*/  SHF.R.U32.HI R16, RZ, 0x4, R16 ;  /* 0x00000004ff107819 */ /* 0x000fc80000011610 */
[----:B------:R-:W-:-:S04]  /*1b8a0*/  LOP3.LUT R16, R16, 0x3fff, RZ, 0xc0, !PT ;  /* 0x00003fff10107812 */ /* 0x000fc800078ec0ff */
[----:B------:R-:W-:-:S05]  /*1b8b0*/  LOP3.LUT R7, R16, 0x3800000, RZ, 0xfc, !PT ;  /* 0x0380000010077812 */ /* 0x000fca00078efcff */
[----:B------:R-:W-:Y:S01]  /*1b8c0*/  IMAD R7, R216, 0xa80, R7 ;  /* 0x00000a80d8077824 */ /* 0x000fe200078e0207 */
[----:B-1----:R-:W-:Y:S06]  /*1b8d0*/  @P2 BRA `(.L_x_618) ;  /* 0x0000000000082947 */ /* 0x002fec0003800000 */
[----:B------:R-:W1:Y:S02]  /*1b8e0*/  SYNCS.PHASECHK.TRANS64.TRYWAIT P0, [R6+URZ+0x36850], R3 ;  /* 0x03685003060075a7 */ /* 0x000e64000800017f */
[----:B-1----:R-:W-:Y:S05]  /*1b8f0*/  @!P0 BRA `(.L_x_619) ;  /* 0x000000d000e48947 */ /* 0x002fea0003800000 */
.L_x_618:
[----:B------:R-:W-:Y:S05]  /*1b900*/  BSYNC B0 ;  /* 0x0000000000007941 */ /* 0x000fea0003800000 */
.L_x_617:
[----:B------:R-:W-:Y:S01]  /*1b910*/  IMAD.MOV.U32 R2, RZ, RZ, R7 ;  /* 0x000000ffff027224 */ /* 0x000fe200078e0007 */
[----:B------:R-:W-:Y:S01]  /*1b920*/  WARPGROUP.ARRIVE ;  /* 0x00000000000079c5 */ /* 0x000fe20000000000 */
[----:B01----:R-:W-:Y:S02]  /*1b930*/  IMAD.MOV.U32 R3, RZ, RZ, 0x40000040 ;  /* 0x40000040ff037424 */ /* 0x003fe400078e00ff */
[----:B------:R-:W-:Y:S01]  /*1b940*/  @!P1 VIADD R12, R6, 0x36860 ;  /* 0x00036860060c9836 */ /* 0x000fe20000000000 */
[----:B------:R-:W-:Y:S01]  /*1b950*/  R2UR UR6, R2 ;  /* 0x00000000020672ca */ /* 0x000fe200000e0000 */
[----:B------:R-:W-:Y:S01]  /*1b960*/  VIADD R2, R7, 0x80 ;  /* 0x0000008007027836 */ /* 0x000fe20000000000 */
[----:B------:R-:W-:Y:S01]  /*1b970*/  R2UR UR7, R3 ;  /* 0x00000000030772ca */ /* 0x000fe200000e0000 */
[----:B------:R-:W-:Y:S01]  /*1b980*/  VIADD R216, R216, 0x1 ;  /* 0x00000001d8d87836 */ /* 0x000fe20000000000 */
[----:B------:R-:W-:Y:S01]  /*1b990*/  MOV R3, 0x40000040 ;  /* 0x4000004000037802 */ /* 0x000fe20000000f00 */
[----:B------:R-:W-:Y:S01]  /*1b9a0*/  VIADD R226, R226, 0x1 ;  /* 0x00000001e2e27836 */ /* 0x000fe20000000000 */
[----:B------:R-:W-:-:S02]  /*1b9b0*/  @!P1 PRMT R12, RZ, 0x654, R12 ;  /* 0x00000654ff0c9816 */ /* 0x000fc4000000000c */
[----:B------:R-:W-:Y:S02]  /*1b9c0*/  MOV R6, RZ ;  /* 0x000000ff00067202 */ /* 0x000fe40000000f00 */
[----:B------:R-:W-:-:S04]  /*1b9d0*/  ISETP.NE.AND P2, PT, R216, 0x2, PT ;  /* 0x00000002d800780c */ /* 0x000fc80003f45270 */
[----:B------:R-:W-:Y:S01]  /*1b9e0*/  SEL R216, R216, RZ, P2 ;  /* 0x000000ffd8d87207 */ /* 0x000fe20001000000 */
        /* <DEDUP_REMOVED lines=15> */
[----:B------:R-:W-:Y:S02]  /*1bae0*/  R2UR UR6, R2 ;  /* 0x00000000020672ca */ /* 0x000fe400000e0000 */
[----:B------:R-:W-:Y:S01]  /*1baf0*/  R2UR UR7, R3 ;  /* 0x00000000030772ca */ /* 0x000fe200000e0000 */
[----:B------:R-:W-:Y:S01]  /*1bb00*/  IMAD.MOV.U32 R3, RZ, RZ, 0x40000040 ;  /* 0x40000040ff037424 */ /* 0x000fe200078e00ff */
[----:B------:R-:W-:Y:S01]  /*1bb10*/  IADD3 R2, R7, 0x200, RZ ;  /* 0x0000020007027810 */ /* 0x000fe20007ffe0ff */
[----:B------:R-:W-:Y:S02]  /*1bb20*/  WARPGROUP.DEPBAR.LE gsb0, 0x0 ;  /* 0x00008000000079c5 */ /* 0x000fe40000010000 */
[----:B------:R-:W-:-:S12]  /*1bb30*/  WARPGROUP.ARRIVE ;  /* 0x00000000000079c5 */ /* 0x000fd80000000000 */
        /* <DEDUP_REMOVED lines=10> */
[----:B------:R-:W-:Y:S02]  /*1bbe0*/  R2UR UR7, R3 ;  /* 0x00000000030772ca */ /* 0x000fe400000e0000 */
[----:B------:R-:W-:Y:S01]  /*1bbf0*/  MOV R3, 0x40000040 ;  /* 0x4000004000037802 */ /* 0x000fe20000000f00 */
[----:B------:R-:W-:Y:S02]  /*1bc00*/  WARPGROUP.DEPBAR.LE gsb0, 0x0 ;  /* 0x00008000000079c5 */ /* 0x000fe40000010000 */
[----:B------:R-:W-:-:S12]  /*1bc10*/  WARPGROUP.ARRIVE ;  /* 0x00000000000079c5 */ /* 0x000fd80000000000 */
[----:B------:R-:W-:Y:S01]  /*1bc20*/  HGMMA.64x192x16.F32 R24, R180, gdesc[UR4].tnspB, R24, gsb0 ;  /* 0x42e00004b4187df0 */ /* 0x000fe20008000818 */
[----:B------:R-:W-:Y:S02]  /*1bc30*/  R2UR UR6, R2 ;  /* 0x00000000020672ca */ /* 0x000fe400000e0000 */
[----:B------:R-:W-:Y:S01]  /*1bc40*/  R2UR UR7, R3 ;  /* 0x00000000030772ca */ /* 0x000fe200000e0000 */
[----:B------:R-:W0:Y:S04]  /*1bc50*/  SHFL.BFLY PT, R2, R15, 0x2, 0x1f ;  /* 0x0c401f000f027f89 */ /* 0x000e2800000e0000 */
[----:B------:R-:W1:Y:S01]  /*1bc60*/  SHFL.BFLY PT, R3, R14, 0x2, 0x1f ;  /* 0x0c401f000e037f89 */ /* 0x000e6200000e0000 */
[----:B0-----:R-:W-:Y:S01]  /*1bc70*/  FADD.FTZ R2, R2, R15 ;  /* 0x0000000f02027221 */ /* 0x001fe20000010000 */
[----:B-1----:R-:W-:-:S04]  /*1bc80*/  FADD.FTZ R8, R3, R14 ;  /* 0x0000000e03087221 */ /* 0x002fc80000010000 */
[----:B------:R-:W0:Y:S04]  /*1bc90*/  SHFL.BFLY PT, R3, R2, 0x1, 0x1f ;  /* 0x0c201f0002037f89 */ /* 0x000e2800000e0000 */
[----:B------:R-:W1:Y:S01]  /*1bca0*/  SHFL.BFLY PT, R7, R8, 0x1, 0x1f ;  /* 0x0c201f0008077f89 */ /* 0x000e6200000e0000 */
[----:B0-----:R-:W-:Y:S01]  /*1bcb0*/  FADD.FTZ R13, R2, R3 ;  /* 0x00000003020d7221 */ /* 0x001fe20000010000 */
[----:B------:R-:W-:Y:S01]  /*1bcc0*/  SEL R2, RZ, 0x1, P2 ;  /* 0x00000001ff027807 */ /* 0x000fe20001000000 */
[----:B------:R-:W-:Y:S02]  /*1bcd0*/  IMAD.MOV.U32 R3, RZ, RZ, -0x800000 ;  /* 0xff800000ff037424 */ /* 0x000fe400078e00ff */
[----:B-1----:R-:W-:Y:S01]  /*1bce0*/  FADD.FTZ R16, R8, R7 ;  /* 0x0000000708107221 */ /* 0x002fe20000010000 */
[----:B------:R-:W-:Y:S01]  /*1bcf0*/  FSETP.NE.FTZ.AND P0, PT, R13, RZ, PT ;  /* 0x000000ff0d00720b */ /* 0x000fe20003f15000 */
[----:B------:R-:W-:Y:S01]  /*1bd00*/  IMAD.MOV.U32 R7, RZ, RZ, RZ ;  /* 0x000000ffff077224 */ /* 0x000fe200078e00ff */
[----:B------:R-:W-:Y:S01]  /*1bd10*/  LOP3.LUT R217, R217, R2, RZ, 0x3c, !PT ;  /* 0x00000002d9d97212 */ /* 0x000fe200078e3cff */
[----:B------:R-:W-:Y:S01]  /*1bd20*/  IMAD.MOV.U32 R2, RZ, RZ, -0x800000 ;  /* 0xff800000ff027424 */ /* 0x000fe200078e00ff */
[----:B------:R-:W-:-:S09]  /*1bd30*/  FSETP.NE.FTZ.AND P3, PT, R16, RZ, PT ;  /* 0x000000ff1000720b */ /* 0x000fd20003f75000 */
[----:B------:R-:W0:Y:S01]  /*1bd40*/  @P0 MUFU.LG2 R9, R13 ;  /* 0x0000000d00090308 */ /* 0x000e220000000c00 */
[----:B------:R-:W-:-:S03]  /*1bd50*/  @P0 FMUL.FTZ R8, R0, 0.69314718246459960938 ;  /* 0x3f31721800080820 */ /* 0x000fc60000410000 */
[----:B------:R-:W-:-:S04]  /*1bd60*/  @P3 FMUL.FTZ R0, R0, 0.69314718246459960938 ;  /* 0x3f31721800003820 */ /* 0x000fc80000410000 */
        /* <DEDUP_REMOVED lines=109> */
.L_x_545:
[----:B------:R-:W0:Y:S08]  /*1c440*/  S2UR UR5, SR_CgaCtaId ;  /* 0x00000000000579c3 */ /* 0x000e300000008800 */
[----:B------:R-:W-:Y:S06]  /*1c450*/  BAR.SYNC.DEFER_BLOCKING 0x5, 0x180 ;  /* 0x0146000000007b1d */ /* 0x000fec0000010000 */
[----:B------:R-:W-:Y:S01]  /*1c460*/  UMOV UR4, 0x400 ;  /* 0x0000040000047882 */ /* 0x000fe20000000000 */
[----:B------:R-:W-:Y:S01]  /*1c470*/  BSSY B0, `(.L_x_620) ;  /* 0x00003c0000007945 */ /* 0x000fe20003800000 */
[----:B0-----:R-:W-:-:S06]  /*1c480*/  ULEA UR4, UR5, UR4, 0x18 ;  /* 0x0000000405047291 */ /* 0x001fcc000f8ec03f */
[----:B------:R-:W-:-:S05]  /*1c490*/  IMAD.U32 R16, RZ, RZ, UR4 ;  /* 0x00000004ff107e24 */ /* 0x000fca000f8e00ff */
[----:B------:R0:W1:Y:S01]  /*1c4a0*/  LDS.128 R148, [R16+0x368d0] ;  /* 0x0368d00010947984 */ /* 0x0000620000000c00 */
[----:B------:R-:W-:Y:S06]  /*1c4b0*/  BAR.ARV 0x4, 0x180 ;  /* 0x0106000000007b1d */ /* 0x000fec0000002000 */
[----:B------:R-:W-:Y:S05]  /*1c4c0*/  @P0 BRA `(.L_x_621) ;  /* 0x0000002c00900947 */ /* 0x000fea0003800000 */
[----:B------:R-:W2:Y:S01]  /*1c4d0*/  LDL R0, [R1+0x78] ;  /* 0x0000780001007983 */ /* 0x000ea20000100800 */
[----:B------:R-:W-:Y:S01]  /*1c4e0*/  ULDC.64 UR6, c[0x0][0xc00] ;  /* 0x0003000000067ab9 */ /* 0x000fe20000000a00 */
[----:B------:R-:W-:Y:S01]  /*1c4f0*/  ULDC.64 UR4, c[0x0][0xc08] ;  /* 0x0003020000047ab9 */ /* 0x000fe20000000a00 */
[----:B------:R-:W3:Y:S01]  /*1c500*/  S2R R5, SR_SWINHI ;  /* 0x0000000000057919 */ /* 0x000ee20000002f00 */
[----:B------:R-:W4:Y:S04]  /*1c510*/  LDL.LU R142, [R1+0x68] ;  /* 0x00006800018e7983 */ /* 0x000f280000300800 */
[----:B------:R-:W4:Y:S01]  /*1c520*/  LDL R140, [R1+0x74] ;  /* 0x00007400018c7983 */ /* 0x000f220000100800 */
[----:B------:R-:W-:Y:S02]  /*1c530*/  MOV R134, R16 ;  /* 0x0000001000867202 */ /* 0x000fe40000000f00 */
[----:B---3--:R-:W-:Y:S01]  /*1c540*/  MOV R135, R5 ;  /* 0x0000000500877202 */ /* 0x008fe20000000f00 */
[----:B------:R-:W-:Y:S02]  /*1c550*/  BAR.SYNC.DEFER_BLOCKING 0x1, 0x100 ;  /* 0x0044000000007b1d */ /* 0x000fe40000010000 */
[----:B--2---:R-:W-:-:S03]  /*1c560*/  IMAD.WIDE R4, R0, 0x2, R134 ;  /* 0x0000000200047825 */ /* 0x004fc600078e0286 */
[C---:B------:R-:W-:Y:S02]  /*1c570*/  IADD3 R14, P6, R4.reuse, 0x60, RZ ;  /* 0x00000060040e7810 */ /* 0x040fe40007fde0ff */
[----:B------:R-:W-:Y:S02]  /*1c580*/  IADD3 R76, P5, R4, 0x4000, RZ ;  /* 0x00004000044c7810 */ /* 0x000fe40007fbe0ff */
[----:B------:R-:W-:Y:S02]  /*1c590*/  LOP3.LUT R78, R14, 0x380, RZ, 0xc0, !PT ;  /* 0x000003800e4e7812 */ /* 0x000fe400078ec0ff */
[----:B------:R-:W-:Y:S02]  /*1c5a0*/  IADD3 R10, P2, R4, 0x20, RZ ;  /* 0x00000020040a7810 */ /* 0x000fe40007f5e0ff */
[----:B------:R-:W-:Y:S02]  /*1c5b0*/  LOP3.LUT R84, R76, 0x380, RZ, 0xc0, !PT ;  /* 0x000003804c547812 */ /* 0x000fe400078ec0ff */
[----:B------:R-:W-:-:S02]  /*1c5c0*/  SHF.R.U64 R78, R78, 0x3, RZ ;  /* 0x000000034e4e7819 */ /* 0x000fc400000012ff */
[C---:B------:R-:W-:Y:S01]  /*1c5d0*/  IADD3 R82, P3, R4.reuse, 0x4060, RZ ;  /* 0x0000406004527810 */ /* 0x040fe20007f7e0ff */
[----:B------:R-:W-:Y:S01]  /*1c5e0*/  IMAD.X R11, RZ, RZ, R5, P2 ;  /* 0x000000ffff0b7224 */ /* 0x000fe200010e0605 */
[C---:B------:R-:W-:Y:S02]  /*1c5f0*/  IADD3 R6, P0, R4.reuse, 0x4020, RZ ;  /* 0x0000402004067810 */ /* 0x040fe40007f1e0ff */
[----:B------:R-:W-:Y:S02]  /*1c600*/  IADD3 R80, P4, R4, 0x4040, RZ ;  /* 0x0000404004507810 */ /* 0x000fe40007f9e0ff */
[----:B------:R-:W-:Y:S02]  /*1c610*/  SHF.R.U64 R84, R84, 0x3, RZ ;  /* 0x0000000354547819 */ /* 0x000fe400000012ff */
[C---:B------:R-:W-:Y:S02]  /*1c620*/  LOP3.LUT R9, R4.reuse, 0x380, RZ, 0xc0, !PT ;  /* 0x0000038004097812 */ /* 0x040fe400078ec0ff */
[----:B------:R-:W-:-:S02]  /*1c630*/  IADD3 R7, P2, R4, 0x8000, RZ ;  /* 0x0000800004077810 */ /* 0x000fc40007f5e0ff */
[----:B------:R-:W-:Y:S02]  /*1c640*/  LOP3.LUT R14, R78, R14, RZ, 0x3c, !PT ;  /* 0x0000000e4e0e7212 */ /* 0x000fe400078e3cff */
[----:B------:R-:W-:Y:S02]  /*1c650*/  LOP3.LUT R78, R82, 0x380, RZ, 0xc0, !PT ;  /* 0x00000380524e7812 */ /* 0x000fe400078ec0ff */
[----:B------:R-:W-:Y:S02]  /*1c660*/  IADD3 R12, P1, R4, 0x40, RZ ;  /* 0x00000040040c7810 */ /* 0x000fe40007f3e0ff */
[----:B------:R-:W-:Y:S02]  /*1c670*/  LOP3.LUT R91, R6, 0x380, RZ, 0xc0, !PT ;  /* 0x00000380065b7812 */ /* 0x000fe400078ec0ff */
[----:B------:R-:W-:Y:S02]  /*1c680*/  LOP3.LUT R76, R84, R76, RZ, 0x3c, !PT ;  /* 0x0000004c544c7212 */ /* 0x000fe400078e3cff */
[----:B------:R-:W-:Y:S01]  /*1c690*/  LOP3.LUT R137, R80, 0x380, RZ, 0xc0, !PT ;  /* 0x0000038050897812 */ /* 0x000fe200078ec0ff */
[----:B------:R-:W-:Y:S01]  /*1c6a0*/  IMAD.X R15, RZ, RZ, R5, P6 ;  /* 0x000000ffff0f7224 */ /* 0x000fe200030e0605 */
[----:B------:R-:W-:-:S02]  /*1c6b0*/  SHF.R.U64 R9, R9, 0x3, RZ ;  /* 0x0000000309097819 */ /* 0x000fc400000012ff */
[----:B------:R-:W-:Y:S01]  /*1c6c0*/  LOP3.LUT R84, R7, 0x380, RZ, 0xc0, !PT ;  /* 0x0000038007547812 */ /* 0x000fe200078ec0ff */
[----:B------:R-:W-:Y:S01]  /*1c6d0*/  IMAD.X R77, RZ, RZ, R5, P5 ;  /* 0x000000ffff4d7224 */ /* 0x000fe200028e0605 */
[----:B------:R-:W-:Y:S02]  /*1c6e0*/  SHF.R.U64 R139, R78, 0x3, RZ ;  /* 0x000000034e8b7819 */ /* 0x000fe400000012ff */
[----:B------:R-:W-:Y:S02]  /*1c6f0*/  IADD3.X R13, RZ, R5, RZ, P1, !PT ;  /* 0x00000005ff0d7210 */ /* 0x000fe40000ffe4ff */
[C---:B------:R-:W-:Y:S02]  /*1c700*/  IADD3 R8, P6, R4.reuse, 0x8040, RZ ;  /* 0x0000804004087810 */ /* 0x040fe40007fde0ff */
[----:B------:R-:W-:Y:S02]  /*1c710*/  SHF.R.U64 R91, R91, 0x3, RZ ;  /* 0x000000035b5b7819 */ /* 0x000fe400000012ff */
[----:B------:R-:W-:-:S02]  /*1c720*/  IADD3 R0, P1, R4, 0x8020, RZ ;  /* 0x0000802004007810 */ /* 0x000fc40007f3e0ff */
[----:B------:R-:W-:Y:S02]  /*1c730*/  IADD3 R90, P5, R4, 0x8060, RZ ;  /* 0x00008060045a7810 */ /* 0x000fe40007fbe0ff */
[----:B------:R-:W-:Y:S02]  /*1c740*/  LOP3.LUT R88, R12, 0x380, RZ, 0xc0, !PT ;  /* 0x000003800c587812 */ /* 0x000fe400078ec0ff */
[----:B------:R-:W-:Y:S02]  /*1c750*/  SHF.R.U64 R137, R137, 0x3, RZ ;  /* 0x0000000389897819 */ /* 0x000fe400000012ff */
[----:B------:R-:W-:Y:S02]  /*1c760*/  LOP3.LUT R4, R9, R4, RZ, 0x3c, !PT ;  /* 0x0000000409047212 */ /* 0x000fe400078e3cff */
[----:B------:R-:W-:Y:S02]  /*1c770*/  LOP3.LUT R86, R10, 0x380, RZ, 0xc0, !PT ;  /* 0x000003800a567812 */ /* 0x000fe400078ec0ff */
[----:B------:R-:W-:-:S02]  /*1c780*/  SHF.R.U64 R84, R84, 0x3, RZ ;  /* 0x0000000354547819 */ /* 0x000fc400000012ff */
[----:B------:R-:W-:Y:S02]  /*1c790*/  LOP3.LUT R82, R139, R82, RZ, 0x3c, !PT ;  /* 0x000000528b527212 */ /* 0x000fe400078e3cff */
[----:B------:R-:W-:Y:S02]  /*1c7a0*/  LOP3.LUT R78, R91, R6, RZ, 0x3c, !PT ;  /* 0x000000065b4e7212 */ /* 0x000fe400078e3cff */
[----:B------:R-:W-:Y:S01]  /*1c7b0*/  LOP3.LUT R139, R8, 0x380, RZ, 0xc0, !PT ;  /* 0x00000380088b7812 */ /* 0x000fe200078ec0ff */
[--C-:B------:R-:W-:Y:S01]  /*1c7c0*/  IMAD.X R79, RZ, RZ, R5.reuse, P0 ;  /* 0x000000ffff4f7224 */ /* 0x100fe200000e0605 */
[----:B------:R-:W-:Y:S01]  /*1c7d0*/  SHF.R.U64 R88, R88, 0x3, RZ ;  /* 0x0000000358587819 */ /* 0x000fe200000012ff */
[--C-:B------:R-:W-:Y:S01]  /*1c7e0*/  IMAD.X R81, RZ, RZ, R5.reuse, P4 ;  /* 0x000000ffff517224 */ /* 0x100fe200020e0605 */
[----:B------:R-:W-:Y:S01]  /*1c7f0*/  LOP3.LUT R80, R137, R80, RZ, 0x3c, !PT ;  /* 0x0000005089507212 */ /* 0x000fe200078e3cff */
[--C-:B------:R-:W-:Y:S01]  /*1c800*/  IMAD.X R85, RZ, RZ, R5.reuse, P2 ;  /* 0x000000ffff557224 */ /* 0x100fe200010e0605 */
[----:B------:R-:W-:Y:S01]  /*1c810*/  LOP3.LUT R91, R0, 0x380, RZ, 0xc0, !PT ;  /* 0x00000380005b7812 */ /* 0x000fe200078ec0ff */
[--C-:B------:R-:W-:Y:S01]  /*1c820*/  IMAD.X R87, RZ, RZ, R5.reuse, P1 ;  /* 0x000000ffff577224 */ /* 0x100fe200008e0605 */
[----:B------:R-:W-:Y:S01]  /*1c830*/  LOP3.LUT R141, R90, 0x380, RZ, 0xc0, !PT ;  /* 0x000003805a8d7812 */ /* 0x000fe200078ec0ff */
[--C-:B------:R-:W-:Y:S01]  /*1c840*/  IMAD.X R89, RZ, RZ, R5.reuse, P6 ;  /* 0x000000ffff597224 */ /* 0x100fe200030e0605 */
[----:B------:R-:W-:Y:S01]  /*1c850*/  IADD3.X R83, RZ, R5, RZ, P3, !PT ;  /* 0x00000005ff537210 */ /* 0x000fe20001ffe4ff */
[----:B------:R-:W-:Y:S01]  /*1c860*/  IMAD.X R9, RZ, RZ, R5, P5 ;  /* 0x000000ffff097224 */ /* 0x000fe200028e0605 */
[----:B------:R-:W-:-:S02]  /*1c870*/  SHF.R.U64 R86, R86, 0x3, RZ ;  /* 0x0000000356567819 */ /* 0x000fc400000012ff */
[----:B------:R-:W-:Y:S02]  /*1c880*/  LOP3.LUT R84, R84, R7, RZ, 0x3c, !PT ;  /* 0x0000000754547212 */ /* 0x000fe400078e3cff */
[----:B------:R-:W-:Y:S02]  /*1c890*/  MOV R137, R4 ;  /* 0x0000000400897202 */ /* 0x000fe40000000f00 */
[----:B------:R-:W-:Y:S02]  /*1c8a0*/  F2FP.F16.F32.PACK_AB R4, R25, R24 ;  /* 0x000000181904723e */ /* 0x000fe400000000ff */
[----:B------:R-:W-:Y:S02]  /*1c8b0*/  F2FP.F16.F32.PACK_AB R5, R27, R26 ;  /* 0x0000001a1b05723e */ /* 0x000fe400000000ff */
[----:B------:R-:W-:Y:S02]  /*1c8c0*/  F2FP.F16.F32.PACK_AB R6, R29, R28 ;  /* 0x0000001c1d06723e */ /* 0x000fe400000000ff */
[----:B------:R-:W-:-:S02]  /*1c8d0*/  F2FP.F16.F32.PACK_AB R7, R31, R30 ;  /* 0x0000001e1f07723e */ /* 0x000fc400000000ff */
[----:B------:R-:W-:Y:S02]  /*1c8e0*/  SHF.R.U64 R139, R139, 0x3, RZ ;  /* 0x000000038b8b7819 */ /* 0x000fe400000012ff */
[----:B------:R-:W-:Y:S02]  /*1c8f0*/  LOP3.LUT R12, R88, R12, RZ, 0x3c, !PT ;  /* 0x0000000c580c7212 */ /* 0x000fe400078e3cff */
[----:B------:R-:W-:Y:S02]  /*1c900*/  SHF.R.U64 R91, R91, 0x3, RZ ;  /* 0x000000035b5b7819 */ /* 0x000fe400000012ff */
[----:B------:R-:W-:Y:S02]  /*1c910*/  SHF.R.U64 R141, R141, 0x3, RZ ;  /* 0x000000038d8d7819 */ /* 0x000fe400000012ff */
[----:B------:R-:W-:Y:S01]  /*1c920*/  LOP3.LUT R10, R86, R10, RZ, 0x3c, !PT ;  /* 0x0000000a560a7212 */ /* 0x000fe200078e3cff */
[----:B------:R2:W-:Y:S01]  /*1c930*/  STSM.16.M88.4 [R137], R4 ;  /* 0x0000000489007844 */ /* 0x0005e20000000200 */
[----:B------:R-:W-:-:S02]  /*1c940*/  LOP3.LUT R88, R139, R8, RZ, 0x3c, !PT ;  /* 0x000000088b587212 */ /* 0x000fc400078e3cff */
[----:B------:R-:W-:Y:S02]  /*1c950*/  LOP3.LUT R86, R91, R0, RZ, 0x3c, !PT ;  /* 0x000000005b567212 */ /* 0x000fe400078e3cff */
[----:B------:R-:W-:Y:S02]  /*1c960*/  LOP3.LUT R8, R141, R90, RZ, 0x3c, !PT ;  /* 0x0000005a8d087212 */ /* 0x000fe400078e3cff */
[----:B------:R-:W-:Y:S02]  /*1c970*/  MOV R10, R10 ;  /* 0x0000000a000a7202 */ /* 0x000fe40000000f00 */
[----:B------:R-:W-:Y:S02]  /*1c980*/  MOV R90, R76 ;  /* 0x0000004c005a7202 */ /* 0x000fe40000000f00 */
[----:B------:R-:W-:Y:S02]  /*1c990*/  MOV R91, R78 ;  /* 0x0000004e005b7202 */ /* 0x000fe40000000f00 */
[----:B------:R-:W-:-:S02]  /*1c9a0*/  MOV R138, R80 ;  /* 0x00000050008a7202 */ /* 0x000fc40000000f00 */
[----:B--2---:R-:W-:Y:S02]  /*1c9b0*/  MOV R4, R12 ;  /* 0x0000000c00047202 */ /* 0x004fe40000000f00 */
[----:B------:R-:W-:Y:S02]  /*1c9c0*/  MOV R5, R14 ;  /* 0x0000000e00057202 */ /* 0x000fe40000000f00 */
[----:B------:R-:W-:Y:S02]  /*1c9d0*/  F2FP.F16.F32.PACK_AB R12, R33, R32 ;  /* 0x00000020210c723e */ /* 0x000fe400000000ff */
[----:B------:R-:W-:Y:S02]  /*1c9e0*/  F2FP.F16.F32.PACK_AB R13, R35, R34 ;  /* 0x00000022230d723e */ /* 0x000fe400000000ff */
[----:B------:R-:W-:Y:S02]  /*1c9f0*/  F2FP.F16.F32.PACK_AB R14, R37, R36 ;  /* 0x00000024250e723e */ /* 0x000fe400000000ff */
[----:B------:R-:W-:-:S02]  /*1ca00*/  F2FP.F16.F32.PACK_AB R15, R39, R38 ;  /* 0x00000026270f723e */ /* 0x000fc400000000ff */
[----:B------:R-:W-:Y:S02]  /*1ca10*/  MOV R139, R82 ;  /* 0x00000052008b7202 */ /* 0x000fe40000000f00 */
[----:B------:R-:W-:Y:S02]  /*1ca20*/  F2FP.F16.F32.PACK_AB R76, R41, R40 ;  /* 0x00000028294c723e */ /* 0x000fe400000000ff */
[----:B------:R-:W-:Y:S02]  /*1ca30*/  F2FP.F16.F32.PACK_AB R77, R43, R42 ;  /* 0x0000002a2b4d723e */ /* 0x000fe400000000ff */
[----:B------:R-:W-:Y:S02]  /*1ca40*/  F2FP.F16.F32.PACK_AB R78, R45, R44 ;  /* 0x0000002c2d4e723e */ /* 0x000fe400000000ff */
[----:B------:R-:W-:Y:S02]  /*1ca50*/  F2FP.F16.F32.PACK_AB R79, R47, R46 ;  /* 0x0000002e2f4f723e */ /* 0x000fe400000000ff */
[----:B------:R-:W-:-:S02]  /*1ca60*/  F2FP.F16.F32.PACK_AB R80, R49, R48 ;  /* 0x000000303150723e */ /* 0x000fc400000000ff */
[----:B------:R-:W-:Y:S02]  /*1ca70*/  F2FP.F16.F32.PACK_AB R81, R51, R50 ;  /* 0x000000323351723e */ /* 0x000fe400000000ff */
[----:B------:R-:W-:Y:S02]  /*1ca80*/  F2FP.F16.F32.PACK_AB R82, R53, R52 ;  /* 0x000000343552723e */ /* 0x000fe400000000ff */
[----:B------:R-:W-:Y:S01]  /*1ca90*/  F2FP.F16.F32.PACK_AB R83, R55, R54 ;  /* 0x000000363753723e */ /* 0x000fe200000000ff */
[----:B------:R2:W-:Y:S01]  /*1caa0*/  STSM.16.M88.4 [R10], R12 ;  /* 0x0000000c0a007844 */ /* 0x0005e20000000200 */
[----:B------:R-:W-:-:S03]  /*1cab0*/  MOV R137, R8 ;  /* 0x0000000800897202 */ /* 0x000fc60000000f00 */
[----:B------:R3:W-:Y:S01]  /*1cac0*/  STSM.16.M88.4 [R4], R76 ;  /* 0x0000004c04007844 */ /* 0x0007e20000000200 */
[----:B------:R-:W-:Y:S02]  /*1cad0*/  F2FP.F16.F32.PACK_AB R6, R61, R60 ;  /* 0x0000003c3d06723e */ /* 0x000fe400000000ff */
[----:B------:R-:W-:Y:S01]  /*1cae0*/  F2FP.F16.F32.PACK_AB R7, R63, R62 ;  /* 0x0000003e3f07723e */ /* 0x000fe200000000ff */
[----:B------:R0:W-:Y:S01]  /*1caf0*/  STSM.16.M88.4 [R5], R80 ;  /* 0x0000005005007844 */ /* 0x0001e20000000200 */
[----:B------:R-:W-:Y:S02]  /*1cb00*/  F2FP.F16.F32.PACK_AB R8, R65, R64 ;  /* 0x000000404108723e */ /* 0x000fe400000000ff */
[----:B------:R-:W-:Y:S02]  /*1cb10*/  F2FP.F16.F32.PACK_AB R9, R67, R66 ;  /* 0x000000424309723e */ /* 0x000fe400000000ff */
[----:B------:R-:W-:Y:S02]  /*1cb20*/  F2FP.F16.F32.PACK_AB R11, R71, R70 ;  /* 0x00000046470b723e */ /* 0x000fe400000000ff */
[----:B--2---:R-:W-:-:S02]  /*1cb30*/  F2FP.F16.F32.PACK_AB R10, R69, R68 ;  /* 0x00000044450a723e */ /* 0x004fc400000000ff */
[----:B------:R-:W-:Y:S02]  /*1cb40*/  F2FP.F16.F32.PACK_AB R12, R73, R72 ;  /* 0x00000048490c723e */ /* 0x000fe400000000ff */
[----:B---3--:R-:W-:Y:S02]  /*1cb50*/  F2FP.F16.F32.PACK_AB R4, R57, R56 ;  /* 0x000000383904723e */ /* 0x008fe400000000ff */
[----:B------:R-:W-:Y:S02]  /*1cb60*/  F2FP.F16.F32.PACK_AB R13, R75, R74 ;  /* 0x0000004a4b0d723e */ /* 0x000fe400000000ff */
[----:B0-----:R-:W-:Y:S02]  /*1cb70*/  F2FP.F16.F32.PACK_AB R5, R59, R58 ;  /* 0x0000003a3b05723e */ /* 0x001fe400000000ff */
[----:B------:R-:W-:Y:S02]  /*1cb80*/  F2FP.F16.F32.PACK_AB R14, R21, R20 ;  /* 0x00000014150e723e */ /* 0x000fe400000000ff */
[----:B------:R-:W-:-:S02]  /*1cb90*/  F2FP.F16.F32.PACK_AB R15, R127, R126 ;  /* 0x0000007e7f0f723e */ /* 0x000fc400000000ff */
[----:B------:R-:W-:Y:S02]  /*1cba0*/  F2FP.F16.F32.PACK_AB R76, R121, R120 ;  /* 0x00000078794c723e */ /* 0x000fe400000000ff */
[----:B------:R-:W-:Y:S02]  /*1cbb0*/  F2FP.F16.F32.PACK_AB R77, R129, R128 ;  /* 0x00000080814d723e */ /* 0x000fe400000000ff */
[----:B------:R-:W-:Y:S02]  /*1cbc0*/  F2FP.F16.F32.PACK_AB R78, R123, R122 ;  /* 0x0000007a7b4e723e */ /* 0x000fe400000000ff */
[----:B------:R-:W-:Y:S01]  /*1cbd0*/  F2FP.F16.F32.PACK_AB R79, R131, R130 ;  /* 0x00000082834f723e */ /* 0x000fe200000000ff */
[----:B------:R0:W-:Y:S01]  /*1cbe0*/  STSM.16.M88.4 [R90], R4 ;  /* 0x000000045a007844 */ /* 0x0001e20000000200 */
[----:B------:R-:W-:Y:S02]  /*1cbf0*/  MOV R84, R84 ;  /* 0x0000005400547202 */ /* 0x000fe40000000f00 */
[----:B------:R-:W-:-:S02]  /*1cc00*/  F2FP.F16.F32.PACK_AB R80, R125, R124 ;  /* 0x0000007c7d50723e */ /* 0x000fc400000000ff */
[----:B------:R-:W-:Y:S02]  /*1cc10*/  F2FP.F16.F32.PACK_AB R81, R133, R132 ;  /* 0x000000848551723e */ /* 0x000fe400000000ff */
[----:B------:R-:W-:Y:S02]  /*1cc20*/  F2FP.F16.F32.PACK_AB R82, R93, R92 ;  /* 0x0000005c5d52723e */ /* 0x000fe400000000ff */
[----:B------:R-:W-:Y:S01]  /*1cc30*/  F2FP.F16.F32.PACK_AB R83, R95, R94 ;  /* 0x0000005e5f53723e */ /* 0x000fe200000000ff */
[----:B------:R-:W-:Y:S01]  /*1cc40*/  STSM.16.M88.4 [R91], R8 ;  /* 0x000000085b007844 */ /* 0x000fe20000000200 */
[----:B------:R-:W-:-:S03]  /*1cc50*/  MOV R0, R86 ;  /* 0x0000005600007202 */ /* 0x000fc60000000f00 */
[----:B------:R2:W-:Y:S01]  /*1cc60*/  STSM.16.M88.4 [R138], R12 ;  /* 0x0000000c8a007844 */ /* 0x0005e20000000200 */
[----:B------:R-:W-:-:S03]  /*1cc70*/  MOV R136, R88 ;  /* 0x0000005800887202 */ /* 0x000fc60000000f00 */
[----:B------:R-:W-:Y:S01]  /*1cc80*/  STSM.16.M88.4 [R139], R76 ;  /* 0x0000004c8b007844 */ /* 0x000fe20000000200 */
[----:B------:R-:W-:Y:S02]  /*1cc90*/  F2FP.F16.F32.PACK_AB R85, R99, R98 ;  /* 0x000000626355723e */ /* 0x000fe400000000ff */
[----:B------:R-:W-:Y:S01]  /*1cca0*/  F2FP.F16.F32.PACK_AB R86, R101, R100 ;  /* 0x000000646556723e */ /* 0x000fe200000000ff */
[----:B------:R3:W-:Y:S01]  /*1ccb0*/  STSM.16.M88.4 [R84], R80 ;  /* 0x0000005054007844 */ /* 0x0007e20000000200 */
[----:B------:R-:W-:Y:S02]  /*1ccc0*/  F2FP.F16.F32.PACK_AB R87, R103, R102 ;  /* 0x000000666757723e */ /* 0x000fe400000000ff */
[----:B------:R-:W-:Y:S02]  /*1ccd0*/  F2FP.F16.F32.PACK_AB R88, R105, R104 ;  /* 0x000000686958723e */ /* 0x000fe400000000ff */
[----:B------:R-:W-:Y:S02]  /*1cce0*/  F2FP.F16.F32.PACK_AB R89, R107, R106 ;  /* 0x0000006a6b59723e */ /* 0x000fe400000000ff */
[----:B0-----:R-:W-:Y:S01]  /*1ccf0*/  F2FP.F16.F32.PACK_AB R90, R109, R108 ;  /* 0x0000006c6d5a723e */ /* 0x001fe200000000ff */
[----:B--2---:R-:W0:Y:S01]  /*1cd00*/  LDC.64 R14, c[0x0][0xba8] ;  /* 0x0002ea00ff0e7b82 */ /* 0x004e220000000a00 */
[----:B------:R-:W-:-:S02]  /*1cd10*/  F2FP.F16.F32.PACK_AB R91, R111, R110 ;  /* 0x0000006e6f5b723e */ /* 0x000fc400000000ff */
[----:B------:R-:W-:Y:S02]  /*1cd20*/  F2FP.F16.F32.PACK_AB R4, R113, R112 ;  /* 0x000000707104723e */ /* 0x000fe400000000ff */
[----:B------:R-:W-:Y:S02]  /*1cd30*/  F2FP.F16.F32.PACK_AB R5, R115, R114 ;  /* 0x000000727305723e */ /* 0x000fe400000000ff */
[----:B---3--:R-:W-:Y:S02]  /*1cd40*/  F2FP.F16.F32.PACK_AB R84, R97, R96 ;  /* 0x000000606154723e */ /* 0x008fe400000000ff */
[----:B------:R-:W-:Y:S02]  /*1cd50*/  F2FP.F16.F32.PACK_AB R6, R117, R116 ;  /* 0x000000747506723e */ /* 0x000fe400000000ff */
[----:B------:R-:W-:Y:S01]  /*1cd60*/  F2FP.F16.F32.PACK_AB R7, R119, R118 ;  /* 0x000000767707723e */ /* 0x000fe200000000ff */
[----:B------:R2:W-:Y:S01]  /*1cd70*/  STSM.16.M88.4 [R0], R84 ;  /* 0x0000005400007844 */ /* 0x0005e20000000200 */
[----:B------:R-:W-:-:S02]  /*1cd80*/  ISETP.NE.U32.AND P0, PT, RZ, UR6, PT ;  /* 0x00000006ff007c0c */ /* 0x000fc4000bf05070 */
[----:B------:R-:W-:Y:S01]  /*1cd90*/  IADD3 R8, P1, R224, UR6, RZ ;  /* 0x00000006e0087c10 */ /* 0x000fe2000ff3e0ff */
[----:B------:R-:W-:Y:S01]  /*1cda0*/  STSM.16.M88.4 [R136], R88 ;  /* 0x0000005888007844 */ /* 0x000fe20000000200 */
[----:B------:R-:W-:Y:S01]  /*1cdb0*/  IMAD.MOV.U32 R76, RZ, RZ, 0x9b8 ;  /* 0x000009b8ff4c7424 */ /* 0x000fe200078e00ff */
[----:B------:R-:W3:Y:S02]  /*1cdc0*/  LDC R78, c[0x0][0xbe8] ;  /* 0x0002fa00ff4e7b82 */ /* 0x000ee40000000800 */
[----:B------:R1:W-:Y:S06]  /*1cdd0*/  STSM.16.M88.4 [R137], R4 ;  /* 0x0000000489007844 */ /* 0x0003ec0000000200 */
[----:B------:R-:W-:Y:S01]  /*1cde0*/  BAR.SYNC.DEFER_BLOCKING 0x1, 0x100 ;  /* 0x0044000000007b1d */ /* 0x000fe20000010000 */
[----:B------:R-:W-:-:S02]  /*1cdf0*/  ISETP.NE.AND.EX P0, PT, RZ, UR7, PT, P0 ;  /* 0x00000007ff007c0c */ /* 0x000fc4000bf05300 */
[----:B------:R-:W-:Y:S02]  /*1ce00*/  IADD3.X R9, R225, UR7, RZ, P1, !PT ;  /* 0x00000007e1097c10 */ /* 0x000fe40008ffe4ff */
[----:B--2---:R-:W-:Y:S02]  /*1ce10*/  MOV R0, RZ ;  /* 0x000000ff00007202 */ /* 0x004fe40000000f00 */
[----:B------:R-:W-:-:S07]  /*1ce20*/  ISETP.NE.U32.AND P1, PT, RZ, UR4, PT ;  /* 0x00000004ff007c0c */ /* 0x000fce000bf25070 */
[----:B------:R-:W2:Y:S01]  /*1ce30*/  @P0 LDG.E R0, desc[UR60][R8.64] ;  /* 0x0000003c08000981 */ /* 0x000ea2000c1e1900 */
[----:B------:R-:W-:-:S13]  /*1ce40*/  ISETP.NE.AND.EX P1, PT, RZ, UR5, PT, P1 ;  /* 0x00000005ff007c0c */ /* 0x000fda000bf25310 */
[----:B------:R-:W-:Y:S01]  /*1ce50*/  @P1 IADD3 R224, P2, R224, UR4, RZ ;  /* 0x00000004e0e01c10 */ /* 0x000fe2000ff5e0ff */
[----:B------:R-:W-:Y:S02]  /*1ce60*/  ULDC UR4, c[0x0][0xa88] ;  /* 0x0002a20000047ab9 */ /* 0x000fe40000000800 */
[----:B------:R-:W-:Y:S01]  /*1ce70*/  IMAD.U32 R77, RZ, RZ, UR4 ;  /* 0x00000004ff4d7e24 */ /* 0x000fe2000f8e00ff */
[----:B------:R-:W-:Y:S01]  /*1ce80*/  @P1 IADD3.X R225, R225, UR5, RZ, P2, !PT ;  /* 0x00000005e1e11c10 */ /* 0x000fe200097fe4ff */
[----:B------:R-:W-:-:S04]  /*1ce90*/  ULDC UR4, c[0x0][0xad4] ;  /* 0x0002b50000047ab9 */ /* 0x000fc80000000800 */
[----:B------:R0:W5:Y:S01]  /*1cea0*/  @P1 LDG.E R77, desc[UR60][R224.64] ;  /* 0x0000003ce04d1981 */ /* 0x000162000c1e1900 */
[----:B------:R-:W-:-:S04]  /*1ceb0*/  ISETP.NE.AND P2, PT, R222, RZ, PT ;  /* 0x000000ffde00720c */ /* 0x000fc80003f45270 */
[----:B------:R-:W-:-:S04]  /*1cec0*/  SEL R222, R222, UR4, P2 ;  /* 0x00000004dede7c07 */ /* 0x000fc80009000000 */
[----:B------:R-:W-:-:S04]  /*1ced0*/  ISETP.GT.AND P3, PT, R222, 0x1, PT ;  /* 0x00000001de00780c */ /* 0x000fc80003f64270 */
[----:B------:R-:W-:-:S04]  /*1cee0*/  SEL R76, R76, 0x978, P3 ;  /* 0x000009784c4c7807 */ /* 0x000fc80001800000 */
[----:B-1----:R-:W1:Y:S08]  /*1cef0*/  LDC.64 R6, c[0x0][R76+0x220] ;  /* 0x000088004c067b82 */ /* 0x002e700000000a00 */
[----:B------:R-:W0:Y:S01]  /*1cf00*/  LDC.64 R10, c[0x0][R76+0x218] ;  /* 0x000086004c0a7b82 */ /* 0x000e220000000a00 */
[----:B---3--:R-:W-:-:S07]  /*1cf10*/  ISETP.NE.AND P4, PT, R78, 0x1, PT ;  /* 0x000000014e00780c */ /* 0x008fce0003f85270 */
[----:B------:R-:W3:Y:S01]  /*1cf20*/  LDC.64 R12, c[0x0][R76+0x228] ;  /* 0x00008a004c0c7b82 */ /* 0x000ee20000000a00 */
[----:B------:R-:W-:-:S07]  /*1cf30*/  ISETP.NE.U32.AND P2, PT, RZ, UR6, PT ;  /* 0x00000006ff007c0c */ /* 0x000fce000bf45070 */
[----:B------:R2:W2:Y:S01]  /*1cf40*/  LDC.64 R4, c[0x0][R76+0x210] ;  /* 0x000084004c047b82 */ /* 0x0004a20000000a00 */
[----:B------:R-:W-:-:S07]  /*1cf50*/  ISETP.NE.AND.EX P2, PT, RZ, UR7, PT, P2 ;  /* 0x00000007ff007c0c */ /* 0x000fce000bf45320 */
[----:B------:R-:W2:Y:S01]  /*1cf60*/  @P4 LDC R80, c[0x0][0xbec] ;  /* 0x0002fb00ff504b82 */ /* 0x000ea20000000800 */
[----:B------:R-:W-:-:S07]  /*1cf70*/  SEL R223, R223, RZ, !P2 ;  /* 0x000000ffdfdf7207 */ /* 0x000fce0005000000 */
[----:B------:R-:W2:Y:S01]  /*1cf80*/  @P4 LDC R87, c[0x0][0xbf0] ;  /* 0x0002fc00ff574b82 */ /* 0x000ea20000000800 */
[----:B----4-:R-:W-:Y:S01]  /*1cf90*/  SEL R79, R142, RZ, !P2 ;  /* 0x000000ff8e4f7207 */ /* 0x010fe20005000000 */
[----:B-1----:R-:W-:-:S06]  /*1cfa0*/  IMAD R7, R7, R223, RZ ;  /* 0x000000df07077224 */ /* 0x002fcc00078e02ff */
[----:B0-----:R-:W0:Y:S01]  /*1cfb0*/  @!P3 LDC R14, c[0x0][0xb50] ;  /* 0x0002d400ff0ebb82 */ /* 0x001e220000000800 */
[C---:B------:R-:W-:Y:S02]  /*1cfc0*/  IMAD R85, R6.reuse, R79, R7 ;  /* 0x0000004f06557224 */ /* 0x040fe400078e0207 */
[----:B------:R-:W-:-:S05]  /*1cfd0*/  IMAD.WIDE.U32 R6, R6, R223, RZ ;  /* 0x000000df06067225 */ /* 0x000fca00078e00ff */
[----:B------:R-:W1:Y:S01]  /*1cfe0*/  @!P3 LDC R15, c[0x0][0xb54] ;  /* 0x0002d500ff0fbb82 */ /* 0x000e620000000800 */
[-C--:B------:R-:W-:Y:S02]  /*1cff0*/  IMAD R83, R11, R220.reuse, RZ ;  /* 0x000000dc0b537224 */ /* 0x080fe400078e02ff */
[----:B------:R-:W-:-:S04]  /*1d000*/  IMAD.WIDE.U32 R10, R10, R220, RZ ;  /* 0x000000dc0a0a7225 */ /* 0x000fc800078e00ff */
[----:B------:R-:W-:Y:S01]  /*1d010*/  IMAD R79, R229, 0x80, R140 ;  /* 0x00000080e54f7824 */ /* 0x000fe200078e028c */
[----:B------:R-:W-:Y:S02]  /*1d020*/  SEL R81, R230, RZ, P3 ;  /* 0x000000ffe6517207 */ /* 0x000fe40001800000 */
[----:B------:R-:W-:Y:S01]  /*1d030*/  IADD3 R85, R7, R85, RZ ;  /* 0x0000005507557210 */ /* 0x000fe20007ffe0ff */
[----:B------:R-:W-:Y:S02]  /*1d040*/  IMAD.MOV.U32 R7, RZ, RZ, R79 ;  /* 0x000000ffff077224 */ /* 0x000fe400078e004f */
[----:B------:R-:W-:Y:S02]  /*1d050*/  IMAD.IADD R11, R11, 0x1, R83 ;  /* 0x000000010b0b7824 */ /* 0x000fe400078e0253 */
[-C--:B---3--:R-:W-:Y:S02]  /*1d060*/  IMAD R83, R13, R81.reuse, RZ ;  /* 0x000000510d537224 */ /* 0x088fe400078e02ff */
[----:B------:R-:W-:-:S04]  /*1d070*/  IMAD.WIDE.U32 R12, R12, R81, RZ ;  /* 0x000000510c0c7225 */ /* 0x000fc800078e00ff */
[----:B------:R-:W-:Y:S01]  /*1d080*/  IMAD.IADD R83, R13, 0x1, R83 ;  /* 0x000000010d537824 */ /* 0x000fe200078e0253 */
[--C-:B--2---:R-:W-:Y:S01]  /*1d090*/  IADD3 R10, P2, P5, R6, R10, R0.reuse ;  /* 0x0000000a060a7210 */ /* 0x104fe20007d5e000 */
[----:B------:R-:W-:Y:S01]  /*1d0a0*/  @P4 IMAD.HI.U32 R6, R79, R80, RZ ;  /* 0x000000504f064227 */ /* 0x000fe200078e00ff */
[----:B------:R-:W-:-:S04]  /*1d0b0*/  SHF.R.S32.HI R76, RZ, 0x1f, R0 ;  /* 0x0000001fff4c7819 */ /* 0x000fc80000011400 */
[----:B------:R-:W-:Y:S02]  /*1d0c0*/  @P4 SHF.R.U32.HI R7, RZ, R87, R6 ;  /* 0x00000057ff074219 */ /* 0x000fe40000011606 */
[----:B------:R-:W-:-:S03]  /*1d0d0*/  IADD3.X R11, R85, R11, R76, P2, P5 ;  /* 0x0000000b550b7210 */ /* 0x000fc600017ea44c */
[--C-:B------:R-:W-:Y:S01]  /*1d0e0*/  IMAD.MOV R80, RZ, RZ, -R7.reuse ;  /* 0x000000ffff507224 */ /* 0x100fe200078e0a07 */
[----:B------:R-:W-:Y:S02]  /*1d0f0*/  IADD3 R12, P2, P5, R7, R10, R12 ;  /* 0x0000000a070c7210 */ /* 0x000fe40007d5e00c */
[----:B------:R-:W-:Y:S01]  /*1d100*/  SHF.R.S32.HI R6, RZ, 0x1f, R7 ;  /* 0x0000001fff067819 */ /* 0x000fe20000011407 */
[----:B------:R-:W-:-:S03]  /*1d110*/  IMAD R7, R78, R80, R79 ;  /* 0x000000504e077224 */ /* 0x000fc600078e024f */
[----:B------:R-:W-:Y:S01]  /*1d120*/  IADD3.X R13, R6, R11, R83, P2, P5 ;  /* 0x0000000b060d7210 */ /* 0x000fe200017ea453 */
[-C--:B------:R-:W-:Y:S01]  /*1d130*/  IMAD R5, R5, R7.reuse, RZ ;  /* 0x0000000705057224 */ /* 0x080fe200078e02ff */
[----:B------:R-:W-:Y:S01]  /*1d140*/  SHF.R.S32.HI R11, RZ, 0x1f, R7 ;  /* 0x0000001fff0b7819 */ /* 0x000fe20000011407 */
[----:B------:R-:W-:-:S04]  /*1d150*/  IMAD.WIDE.U32 R12, R4, R7, R12 ;  /* 0x00000007040c7225 */ /* 0x000fc800078e000c */
[----:B------:R-:W-:Y:S01]  /*1d160*/  IMAD R5, R4, R11, R5 ;  /* 0x0000000b04057224 */ /* 0x000fe200078e0205 */
[----:B0-----:R-:W-:-:S03]  /*1d170*/  LEA R14, P2, R12, R14, 0x2 ;  /* 0x0000000e0c0e7211 */ /* 0x001fc600078410ff */
[----:B------:R-:W-:-:S05]  /*1d180*/  IMAD.IADD R4, R13, 0x1, R5 ;  /* 0x000000010d047824 */ /* 0x000fca00078e0205 */
[----:B-1----:R-:W-:Y:S01]  /*1d190*/  LEA.HI.X R15, R12, R15, R4, 0x2, P2 ;  /* 0x0000000f0c0f7211 */ /* 0x002fe200010f1404 */
[----:B------:R-:W-:Y:S06]  /*1d1a0*/  @P1 BRA `(.L_x_622) ;  /* 0x0000000000101947 */ /* 0x000fec0003800000 */
[----:B------:R-:W-:Y:S05]  /*1d1b0*/  @!P0 BRA `(.L_x_622) ;  /* 0x00000000000c8947 */ /* 0x000fea0003800000 */
[----:B------:R-:W2:Y:S04]  /*1d1c0*/  LDG.E R4, desc[UR60][R8.64] ;  /* 0x0000003c08047981 */ /* 0x000ea8000c1e1900 */
[----:B-----5:R-:W2:Y:S02]  /*1d1d0*/  LDG.E R77, desc[UR60][R8.64+0x4] ;  /* 0x0000043c084d7981 */ /* 0x020ea4000c1e1900 */
[----:B--2---:R-:W-:-:S07]  /*1d1e0*/  IADD3 R77, -R4, R77, RZ ;  /* 0x0000004d044d7210 */ /* 0x004fce0007ffe1ff */
.L_x_622:
[----:B------:R-:W2:Y:S04]  /*1d1f0*/  LDL R8, [R1+0x70] ;  /* 0x0000700001087983 */ /* 0x000ea80000100800 */
[----:B------:R-:W3:Y:S01]  /*1d200*/  LDL R9, [R1+0x6c] ;  /* 0x00006c0001097983 */ /* 0x000ee20000100800 */
[----:B-----5:R-:W-:-:S03]  /*1d210*/  IMAD R77, R77, R78, RZ ;  /* 0x0000004e4d4d7224 */ /* 0x020fc600078e02ff */
[----:B------:R-:W-:Y:S04]  /*1d220*/  SHFL.IDX PT, R4, R14, RZ, 0x1c1f ;  /* 0x001c1fff0e047589 */ /* 0x000fe800000e0000 */
[----:B------:R-:W0:Y:S04]  /*1d230*/  SHFL.IDX PT, R5, R15, RZ, 0x1c1f ;  /* 0x001c1fff0f057589 */ /* 0x000e2800000e0000 */
[----:B------:R-:W-:Y:S04]  /*1d240*/  SHFL.IDX PT, R6, R14, 0x1, 0x1c1f ;  /* 0x003c1f000e067f89 */ /* 0x000fe800000e0000 */
[----:B------:R-:W1:Y:S01]  /*1d250*/  SHFL.IDX PT, R7, R15, 0x1, 0x1c1f ;  /* 0x003c1f000f077f89 */ /* 0x000e6200000e0000 */
[----:B--2---:R-:W-:Y:S01]  /*1d260*/  IMAD R8, R229, 0x80, R8 ;  /* 0x00000080e5087824 */ /* 0x004fe200078e0208 */
[----:B---3--:R-:W-:-:S03]  /*1d270*/  LOP3.LUT P0, RZ, R9, 0x3, RZ, 0xc0, !PT ;  /* 0x0000000309ff7812 */ /* 0x008fc6000780c0ff */
[C---:B------:R-:W-:Y:S01]  /*1d280*/  VIADD R10, R8.reuse, 0x8 ;  /* 0x00000008080a7836 */ /* 0x040fe20000000000 */
[----:B------:R-:W-:-:S04]  /*1d290*/  ISETP.GE.OR P1, PT, R8, R77, P0 ;  /* 0x0000004d0800720c */ /* 0x000fc80000726670 */
[----:B------:R-:W-:-:S09]  /*1d2a0*/  ISETP.GE.OR P0, PT, R10, R77, P0 ;  /* 0x0000004d0a00720c */ /* 0x000fd20000706670 */
[----:B0-----:R0:W-:Y:S04]  /*1d2b0*/  @!P1 ST.E desc[UR60][R4.64], R3 ;  /* 0x0000000304009985 */ /* 0x0011e8000c10193c */
[----:B-1----:R0:W-:Y:S01]  /*1d2c0*/  @!P0 ST.E desc[UR60][R6.64], R2 ;  /* 0x0000000206008985 */ /* 0x0021e2000c10193c */
[----:B------:R-:W-:Y:S05]  /*1d2d0*/  @P3 BRA `(.L_x_623) ;  /* 0x0000000c00503947 */ /* 0x000fea0003800000 */
[----:B0-----:R-:W0:Y:S01]  /*1d2e0*/  S2R R2, SR_TID.X ;  /* 0x0000000000027919 */ /* 0x001e220000002100 */
[----:B------:R-:W1:Y:S01]  /*1d2f0*/  @P4 LDC R63, c[0x0][0xbec] ;  /* 0x0002fb00ff3f4b82 */ /* 0x000e620000000800 */
[----:B------:R-:W-:-:S07]  /*1d300*/  ULDC.64 UR4, c[0x0][0xaa0] ;  /* 0x0002a80000047ab9 */ /* 0x000fce0000000a00 */
[----:B------:R-:W2:Y:S01]  /*1d310*/  @P4 LDC R65, c[0x0][0xbf0] ;  /* 0x0002fc00ff414b82 */ /* 0x000ea20000000800 */
[----:B0-----:R-:W-:-:S05]  /*1d320*/  VIADD R2, R2, 0xffffff80 ;  /* 0xffffff8002027836 */ /* 0x001fca0000000000 */
[----:B------:R-:W-:-:S04]  /*1d330*/  SHF.R.S32.HI R3, RZ, 0x1f, R2 ;  /* 0x0000001fff037819 */ /* 0x000fc80000011402 */
[----:B------:R-:W-:-:S04]  /*1d340*/  LEA.HI R3, R3, R2, RZ, 0x3 ;  /* 0x0000000203037211 */ /* 0x000fc800078f18ff */
[----:B------:R-:W-:Y:S02]  /*1d350*/  LOP3.LUT R5, R3, 0xfffffff8, RZ, 0xc0, !PT ;  /* 0xfffffff803057812 */ /* 0x000fe400078ec0ff */
[----:B------:R-:W-:-:S03]  /*1d360*/  SHF.R.S32.HI R3, RZ, 0x3, R3 ;  /* 0x00000003ff037819 */ /* 0x000fc60000011403 */
[----:B------:R-:W-:-:S05]  /*1d370*/  IMAD.IADD R60, R2, 0x1, -R5 ;  /* 0x00000001023c7824 */ /* 0x000fca00078e0a05 */
[----:B------:R-:W-:Y:S01]  /*1d380*/  SHF.L.U32 R2, R60, 0x3, RZ ;  /* 0x000000033c027819 */ /* 0x000fe200000006ff */
[----:B------:R-:W-:-:S04]  /*1d390*/  IMAD R21, R76, UR4, RZ ;  /* 0x000000044c157c24 */ /* 0x000fc8000f8e02ff */
[----:B------:R-:W-:Y:S02]  /*1d3a0*/  IMAD R5, R3, 0x40, R2 ;  /* 0x0000004003057824 */ /* 0x000fe400078e0202 */
[----:B------:R-:W-:Y:S02]  /*1d3b0*/  IMAD R61, R0, UR5, R21 ;  /* 0x00000005003d7c24 */ /* 0x000fe4000f8e0215 */
[----:B------:R-:W-:-:S04]  /*1d3c0*/  IMAD.WIDE R134, R5, 0x2, R134 ;  /* 0x0000000205867825 */ /* 0x000fc800078e0286 */
[----:B------:R-:W-:Y:S01]  /*1d3d0*/  IMAD.WIDE.U32 R20, R0, UR4, RZ ;  /* 0x0000000400147c25 */ /* 0x000fe2000f8e00ff */
[C---:B------:R-:W-:Y:S01]  /*1d3e0*/  IADD3 R9, P3, R134.reuse, 0x1000, RZ ;  /* 0x0000100086097810 */ /* 0x040fe20007f7e0ff */
[----:B------:R-:W-:Y:S01]  /*1d3f0*/  ULDC.64 UR4, c[0x0][0xae8] ;  /* 0x0002ba0000047ab9 */ /* 0x000fe20000000a00 */
[----:B------:R-:W-:Y:S01]  /*1d400*/  IADD3 R13, P2, R134, 0x2000, RZ ;  /* 0x00002000860d7810 */ /* 0x000fe20007f5e0ff */
[----:B------:R-:W-:Y:S01]  /*1d410*/  IMAD R0, R60, 0x20, R3 ;  /* 0x000000203c007824 */ /* 0x000fe200078e0203 */
[C---:B------:R-:W-:Y:S02]  /*1d420*/  IADD3 R25, P6, R134.reuse, 0x3000, RZ ;  /* 0x0000300086197810 */ /* 0x040fe40007fde0ff */
[C---:B------:R-:W-:Y:S01]  /*1d430*/  IADD3 R29, P5, R134.reuse, 0x4000, RZ ;  /* 0x00004000861d7810 */ /* 0x040fe20007fbe0ff */
[----:B------:R-:W-:Y:S01]  /*1d440*/  IMAD.IADD R21, R21, 0x1, R61 ;  /* 0x0000000115157824 */ /* 0x000fe200078e023d */
[----:B------:R-:W-:Y:S02]  /*1d450*/  IADD3 R33, P1, R134, 0x5000, RZ ;  /* 0x0000500086217810 */ /* 0x000fe40007f3e0ff */
[----:B------:R-:W-:-:S02]  /*1d460*/  LEA R62, R229, R0, 0x7 ;  /* 0x00000000e53e7211 */ /* 0x000fc400078e38ff */
[----:B------:R-:W-:Y:S02]  /*1d470*/  LOP3.LUT R8, R9, 0x380, RZ, 0xc0, !PT ;  /* 0x0000038009087812 */ /* 0x000fe400078ec0ff */
[----:B------:R-:W-:Y:S02]  /*1d480*/  LOP3.LUT R12, R13, 0x380, RZ, 0xc0, !PT ;  /* 0x000003800d0c7812 */ /* 0x000fe400078ec0ff */
[----:B------:R-:W-:Y:S02]  /*1d490*/  LOP3.LUT R24, R25, 0x380, RZ, 0xc0, !PT ;  /* 0x0000038019187812 */ /* 0x000fe400078ec0ff */
[----:B------:R-:W-:Y:S01]  /*1d4a0*/  LOP3.LUT R28, R29, 0x380, RZ, 0xc0, !PT ;  /* 0x000003801d1c7812 */ /* 0x000fe200078ec0ff */
[----:B------:R-:W-:Y:S01]  /*1d4b0*/  IMAD.WIDE.U32 R20, R220, UR4, R20 ;  /* 0x00000004dc147c25 */ /* 0x000fe2000f8e0014 */
[----:B------:R-:W-:Y:S02]  /*1d4c0*/  LOP3.LUT R32, R33, 0x380, RZ, 0xc0, !PT ;  /* 0x0000038021207812 */ /* 0x000fe400078ec0ff */
[----:B------:R-:W-:Y:S01]  /*1d4d0*/  SHF.R.U64 R8, R8, 0x3, RZ ;  /* 0x0000000308087819 */ /* 0x000fe200000012ff */
[----:B-1----:R-:W-:Y:S01]  /*1d4e0*/  @P4 IMAD.HI.U32 R0, R62, R63, RZ ;  /* 0x0000003f3e004227 */ /* 0x002fe200078e00ff */
[----:B------:R-:W-:-:S02]  /*1d4f0*/  SHF.R.U64 R12, R12, 0x3, RZ ;  /* 0x000000030c0c7819 */ /* 0x000fc400000012ff */
[----:B------:R-:W-:Y:S02]  /*1d500*/  SHF.R.U64 R24, R24, 0x3, RZ ;  /* 0x0000000318187819 */ /* 0x000fe400000012ff */
[----:B------:R-:W-:Y:S02]  /*1d510*/  SHF.R.U64 R28, R28, 0x3, RZ ;  /* 0x000000031c1c7819 */ /* 0x000fe400000012ff */
[----:B------:R-:W-:Y:S01]  /*1d520*/  SHF.R.S32.HI R60, RZ, 0x1f, R223 ;  /* 0x0000001fff3c7819 */ /* 0x000fe200000114df */
[----:B------:R-:W-:Y:S01]  /*1d530*/  IMAD R21, R220, UR5, R21 ;  /* 0x00000005dc157c24 */ /* 0x000fe2000f8e0215 */
[----:B------:R-:W-:Y:S01]  /*1d540*/  SHF.R.U64 R32, R32, 0x3, RZ ;  /* 0x0000000320207819 */ /* 0x000fe200000012ff */
[----:B------:R-:W-:Y:S01]  /*1d550*/  ULDC.64 UR4, c[0x0][0xaf0] ;  /* 0x0002bc0000047ab9 */ /* 0x000fe20000000a00 */
[----:B------:R-:W-:Y:S01]  /*1d560*/  LOP3.LUT R8, R8, R9, RZ, 0x3c, !PT ;  /* 0x0000000908087212 */ /* 0x000fe200078e3cff */
[----:B------:R-:W-:Y:S01]  /*1d570*/  IMAD.MOV.U32 R61, RZ, RZ, R62 ;  /* 0x000000ffff3d7224 */ /* 0x000fe200078e003e */
[----:B------:R-:W-:Y:S01]  /*1d580*/  LOP3.LUT R12, R12, R13, RZ, 0x3c, !PT ;  /* 0x0000000d0c0c7212 */ /* 0x000fe200078e3cff */
[--C-:B------:R-:W-:Y:S01]  /*1d590*/  IMAD.X R9, RZ, RZ, R135.reuse, P3 ;  /* 0x000000ffff097224 */ /* 0x100fe200018e0687 */
[----:B------:R-:W-:Y:S01]  /*1d5a0*/  LOP3.LUT R24, R24, R25, RZ, 0x3c, !PT ;  /* 0x0000001918187212 */ /* 0x000fe200078e3cff */
[--C-:B------:R-:W-:Y:S01]  /*1d5b0*/  IMAD.X R13, RZ, RZ, R135.reuse, P2 ;  /* 0x000000ffff0d7224 */ /* 0x100fe200010e0687 */
[----:B------:R-:W-:Y:S01]  /*1d5c0*/  LOP3.LUT R28, R28, R29, RZ, 0x3c, !PT ;  /* 0x0000001d1c1c7212 */ /* 0x000fe200078e3cff */
[--C-:B------:R-:W-:Y:S01]  /*1d5d0*/  IMAD.X R25, RZ, RZ, R135.reuse, P6 ;  /* 0x000000ffff197224 */ /* 0x100fe200030e0687 */
[----:B------:R-:W-:Y:S01]  /*1d5e0*/  LOP3.LUT R32, R32, R33, RZ, 0x3c, !PT ;  /* 0x0000002120207212 */ /* 0x000fe200078e3cff */
[----:B------:R-:W-:Y:S01]  /*1d5f0*/  IMAD R60, R60, UR4, RZ ;  /* 0x000000043c3c7c24 */ /* 0x000fe2000f8e02ff */
[----:B------:R-:W-:Y:S01]  /*1d600*/  IADD3.X R29, RZ, R135, RZ, P5, !PT ;  /* 0x00000087ff1d7210 */ /* 0x000fe20002ffe4ff */
[----:B------:R-:W-:Y:S01]  /*1d610*/  IMAD.X R33, RZ, RZ, R135, P1 ;  /* 0x000000ffff217224 */ /* 0x000fe200008e0687 */
[----:B--2---:R-:W-:-:S02]  /*1d620*/  @P4 SHF.R.U32.HI R61, RZ, R65, R0 ;  /* 0x00000041ff3d4219 */ /* 0x004fc40000011600 */
[C---:B------:R-:W-:Y:S01]  /*1d630*/  IADD3 R37, P0, R134.reuse, 0x6000, RZ ;  /* 0x0000600086257810 */ /* 0x040fe20007f1e0ff */
[C---:B------:R-:W-:Y:S01]  /*1d640*/  IMAD.WIDE.U32 R20, R223.reuse, UR4, R20 ;  /* 0x00000004df147c25 */ /* 0x040fe2000f8e0014 */
[C---:B------:R-:W-:Y:S01]  /*1d650*/  IADD3 R41, P3, R134.reuse, 0x7000, RZ ;  /* 0x0000700086297810 */ /* 0x040fe20007f7e0ff */
[----:B------:R-:W5:Y:S01]  /*1d660*/  LD.E.128 R8, desc[UR60][R8.64] ;  /* 0x0000003c08087980 */ /* 0x000f62000c101d00 */
[C---:B------:R-:W-:Y:S02]  /*1d670*/  IADD3 R45, P2, R134.reuse, 0x8000, RZ ;  /* 0x00008000862d7810 */ /* 0x040fe40007f5e0ff */
[C---:B------:R-:W-:Y:S01]  /*1d680*/  IADD3 R49, P6, R134.reuse, 0x9000, RZ ;  /* 0x0000900086317810 */ /* 0x040fe20007fde0ff */
[----:B------:R-:W-:Y:S01]  /*1d690*/  IMAD R63, R223, UR5, R60 ;  /* 0x00000005df3f7c24 */ /* 0x000fe2000f8e023c */
[C---:B------:R-:W-:Y:S01]  /*1d6a0*/  IADD3 R53, P5, R134.reuse, 0xa000, RZ ;  /* 0x0000a00086357810 */ /* 0x040fe20007fbe0ff */
[----:B------:R-:W5:Y:S01]  /*1d6b0*/  LD.E.128 R12, desc[UR60][R12.64] ;  /* 0x0000003c0c0c7980 */ /* 0x000f62000c101d00 */
[----:B------:R-:W-:Y:S01]  /*1d6c0*/  IADD3 R5, P1, R134, 0xb000, RZ ;  /* 0x0000b00086057810 */ /* 0x000fe20007f3e0ff */
[--C-:B------:R-:W-:Y:S01]  /*1d6d0*/  IMAD.MOV R65, RZ, RZ, -R61.reuse ;  /* 0x000000ffff417224 */ /* 0x100fe200078e0a3d */
[----:B------:R-:W-:Y:S01]  /*1d6e0*/  SHF.R.S32.HI R0, RZ, 0x1f, R61 ;  /* 0x0000001fff007819 */ /* 0x000fe2000001143d */
[----:B------:R-:W-:Y:S01]  /*1d6f0*/  ULDC.64 UR4, c[0x0][0xae0] ;  /* 0x0002b80000047ab9 */ /* 0x000fe20000000a00 */
[----:B------:R-:W-:Y:S01]  /*1d700*/  LOP3.LUT R36, R37, 0x380, RZ, 0xc0, !PT ;  /* 0x0000038025247812 */ /* 0x000fe200078ec0ff */
[----:B------:R-:W5:Y:S01]  /*1d710*/  LD.E.128 R24, desc[UR60][R24.64] ;  /* 0x0000003c18187980 */ /* 0x000f62000c101d00 */
[----:B------:R-:W-:-:S02]  /*1d720*/  LOP3.LUT R40, R41, 0x380, RZ, 0xc0, !PT ;  /* 0x0000038029287812 */ /* 0x000fc400078ec0ff */
[----:B------:R-:W-:Y:S01]  /*1d730*/  LOP3.LUT R44, R45, 0x380, RZ, 0xc0, !PT ;  /* 0x000003802d2c7812 */ /* 0x000fe200078ec0ff */
[----:B------:R-:W5:Y:S01]  /*1d740*/  LD.E.128 R28, desc[UR60][R28.64] ;  /* 0x0000003c1c1c7980 */ /* 0x000f62000c101d00 */
[----:B------:R-:W-:Y:S01]  /*1d750*/  LOP3.LUT R48, R49, 0x380, RZ, 0xc0, !PT ;  /* 0x0000038031307812 */ /* 0x000fe200078ec0ff */
[----:B------:R-:W-:Y:S01]  /*1d760*/  IMAD.IADD R21, R21, 0x1, R63 ;  /* 0x0000000115157824 */ /* 0x000fe200078e023f */
[----:B------:R-:W-:Y:S01]  /*1d770*/  LOP3.LUT R52, R53, 0x380, RZ, 0xc0, !PT ;  /* 0x0000038035347812 */ /* 0x000fe200078ec0ff */
[----:B------:R-:W-:Y:S01]  /*1d780*/  IMAD.X R57, RZ, RZ, R135, P1 ;  /* 0x000000ffff397224 */ /* 0x000fe200008e0687 */
[----:B------:R-:W-:Y:S02]  /*1d790*/  LOP3.LUT R4, R5, 0x380, RZ, 0xc0, !PT ;  /* 0x0000038005047812 */ /* 0x000fe400078ec0ff */
[----:B------:R-:W-:Y:S01]  /*1d7a0*/  LOP3.LUT R7, R134, 0x380, RZ, 0xc0, !PT ;  /* 0x0000038086077812 */ /* 0x000fe200078ec0ff */
[----:B------:R-:W-:Y:S01]  /*1d7b0*/  IMAD R0, R0, UR4, RZ ;  /* 0x0000000400007c24 */ /* 0x000fe2000f8e02ff */
[----:B------:R-:W-:Y:S01]  /*1d7c0*/  SHF.R.U64 R36, R36, 0x3, RZ ;  /* 0x0000000324247819 */ /* 0x000fe200000012ff */
[----:B------:R-:W-:Y:S01]  /*1d7d0*/  IMAD R63, R78, R65, R62 ;  /* 0x000000414e3f7224 */ /* 0x000fe200078e023e */
[----:B------:R-:W-:Y:S01]  /*1d7e0*/  SHF.R.U64 R40, R40, 0x3, RZ ;  /* 0x0000000328287819 */ /* 0x000fe200000012ff */
[----:B------:R-:W5:Y:S01]  /*1d7f0*/  LD.E.128 R32, desc[UR60][R32.64] ;  /* 0x0000003c20207980 */ /* 0x000f62000c101d00 */
[----:B------:R-:W-:-:S02]  /*1d800*/  SHF.R.U64 R44, R44, 0x3, RZ ;  /* 0x000000032c2c7819 */ /* 0x000fc400000012ff */
[----:B------:R-:W-:Y:S02]  /*1d810*/  SHF.R.U64 R48, R48, 0x3, RZ ;  /* 0x0000000330307819 */ /* 0x000fe400000012ff */
[----:B------:R-:W-:Y:S02]  /*1d820*/  SHF.R.U64 R52, R52, 0x3, RZ ;  /* 0x0000000334347819 */ /* 0x000fe400000012ff */
[----:B------:R-:W-:Y:S01]  /*1d830*/  SHF.R.U64 R4, R4, 0x3, RZ ;  /* 0x0000000304047819 */ /* 0x000fe200000012ff */
[----:B------:R-:W-:Y:S01]  /*1d840*/  IMAD.WIDE.U32 R20, R61, UR4, R20 ;  /* 0x000000043d147c25 */ /* 0x000fe2000f8e0014 */
[----:B------:R-:W-:Y:S02]  /*1d850*/  SHF.R.U64 R7, R7, 0x3, RZ ;  /* 0x0000000307077819 */ /* 0x000fe400000012ff */
[----:B------:R-:W-:Y:S01]  /*1d860*/  LOP3.LUT R36, R36, R37, RZ, 0x3c, !PT ;  /* 0x0000002524247212 */ /* 0x000fe200078e3cff */
[----:B------:R-:W-:Y:S01]  /*1d870*/  IMAD R61, R61, UR5, R0 ;  /* 0x000000053d3d7c24 */ /* 0x000fe2000f8e0200 */
        /* <DEDUP_REMOVED lines=8> */
[----:B------:R-:W-:Y:S01]  /*1d900*/  IADD3.X R49, RZ, R135, RZ, P6, !PT ;  /* 0x00000087ff317210 */ /* 0x000fe200037fe4ff */
[----:B------:R-:W-:Y:S01]  /*1d910*/  ULDC.64 UR4, c[0x0][0xad8] ;  /* 0x0002b60000047ab9 */ /* 0x000fe20000000a00 */
[----:B------:R-:W-:-:S02]  /*1d920*/  LOP3.LUT R56, R4, R5, RZ, 0x3c, !PT ;  /* 0x0000000504387212 */ /* 0x000fc400078e3cff */
[----:B------:R-:W-:Y:S02]  /*1d930*/  SHF.R.S32.HI R0, RZ, 0x1f, R63 ;  /* 0x0000001fff007819 */ /* 0x000fe4000001143f */
[----:B------:R-:W-:Y:S01]  /*1d940*/  LOP3.LUT R134, R7, R134, RZ, 0x3c, !PT ;  /* 0x0000008607867212 */ /* 0x000fe200078e3cff */
[----:B------:R-:W-:Y:S01]  /*1d950*/  IMAD.IADD R21, R21, 0x1, R61 ;  /* 0x0000000115157824 */ /* 0x000fe200078e023d */
[----:B------:R-:W5:Y:S01]  /*1d960*/  LD.E.128 R36, desc[UR60][R36.64] ;  /* 0x0000003c24247980 */ /* 0x000f62000c101d00 */
[----:B------:R-:W-:Y:S01]  /*1d970*/  IMAD R0, R0, UR4, RZ ;  /* 0x0000000400007c24 */ /* 0x000fe2000f8e02ff */
[----:B------:R-:W-:Y:S02]  /*1d980*/  LEA R66, R229, R3, 0x7 ;  /* 0x00000003e5427211 */ /* 0x000fe400078e38ff */
[----:B------:R0:W5:Y:S01]  /*1d990*/  LD.E.128 R4, desc[UR60][R134.64] ;  /* 0x0000003c86047980 */ /* 0x000162000c101d00 */
[----:B------:R-:W-:-:S03]  /*1d9a0*/  IMAD R3, R63, UR5, R0 ;  /* 0x000000053f037c24 */ /* 0x000fc6000f8e0200 */
[----:B------:R-:W5:Y:S01]  /*1d9b0*/  LD.E.128 R40, desc[UR60][R40.64] ;  /* 0x0000003c28287980 */ /* 0x000f62000c101d00 */
[----:B------:R-:W-:Y:S01]  /*1d9c0*/  IMAD.WIDE.U32 R20, R63, UR4, R20 ;  /* 0x000000043f147c25 */ /* 0x000fe2000f8e0014 */
[----:B------:R-:W-:Y:S02]  /*1d9d0*/  ULDC.64 UR4, c[0x0][0xa80] ;  /* 0x0002a00000047ab9 */ /* 0x000fe40000000a00 */
[----:B------:R-:W5:Y:S04]  /*1d9e0*/  LD.E.128 R44, desc[UR60][R44.64] ;  /* 0x0000003c2c2c7980 */ /* 0x000f68000c101d00 */
[----:B------:R-:W5:Y:S04]  /*1d9f0*/  LD.E.128 R48, desc[UR60][R48.64] ;  /* 0x0000003c30307980 */ /* 0x000f68000c101d00 */
[----:B------:R-:W5:Y:S04]  /*1da00*/  LD.E.128 R52, desc[UR60][R52.64] ;  /* 0x0000003c34347980 */ /* 0x000f68000c101d00 */
[----:B------:R-:W5:Y:S01]  /*1da10*/  LD.E.128 R56, desc[UR60][R56.64] ;  /* 0x0000003c38387980 */ /* 0x000f62000c101d00 */
[----:B------:R-:W-:Y:S01]  /*1da20*/  @!PT LDS RZ, [RZ] ;  /* 0x00000000fffff984 */ /* 0x000fe20000000800 */
[----:B------:R-:W-:Y:S01]  /*1da30*/  @!PT LDS RZ, [RZ] ;  /* 0x00000000fffff984 */ /* 0x000fe20000000800 */
[----:B------:R-:W-:Y:S01]  /*1da40*/  @!PT LDS RZ, [RZ] ;  /* 0x00000000fffff984 */ /* 0x000fe20000000800 */
[----:B------:R-:W-:Y:S01]  /*1da50*/  @!PT LDS RZ, [RZ] ;  /* 0x00000000fffff984 */ /* 0x000fe20000000800 */
[----:B------:R1:W-:Y:S06]  /*1da60*/  MEMBAR.ALL.CTA ;  /* 0x0000000000007992 */ /* 0x0003ec0000008000 */
[----:B-1----:R-:W1:Y:S01]  /*1da70*/  FENCE.VIEW.ASYNC.S ;  /* 0x00000000000073c6 */ /* 0x002e620000000000 */
[----:B------:R-:W-:Y:S01]  /*1da80*/  IMAD.IADD R3, R21, 0x1, R3 ;  /* 0x0000000115037824 */ /* 0x000fe200078e0203 */
[----:B------:R-:W-:-:S04]  /*1da90*/  LEA R64, P2, R20, UR4, 0x1 ;  /* 0x0000000414407c11 */ /* 0x000fc8000f8408ff */
[----:B------:R-:W-:Y:S02]  /*1daa0*/  LEA.HI.X R3, R20, UR5, R3, 0x1, P2 ;  /* 0x0000000514037c11 */ /* 0x000fe400090f0c03 */
[----:B------:R-:W-:Y:S01]  /*1dab0*/  ISETP.GE.AND P2, PT, R66, R77, PT ;  /* 0x0000004d4200720c */ /* 0x000fe20003f46270 */
[----:B------:R-:W-:Y:S01]  /*1dac0*/  VIADD R0, R16, 0x36820 ;  /* 0x0003682010007836 */ /* 0x000fe20000000000 */
[----:B------:R-:W-:Y:S01]  /*1dad0*/  IADD3 R68, R2, 0x80, RZ ;  /* 0x0000008002447810 */ /* 0x000fe20007ffe0ff */
[----:B------:R-:W-:-:S03]  /*1dae0*/  VIADD R60, R66, 0x20 ;  /* 0x00000020423c7836 */ /* 0x000fc60000000000 */
[----:B------:R-:W-:Y:S01]  /*1daf0*/  PRMT R0, RZ, 0x654, R0 ;  /* 0x00000654ff007816 */ /* 0x000fe20000000000 */
[----:B------:R-:W-:Y:S02]  /*1db00*/  VIADD R62, R66, 0x40 ;  /* 0x00000040423e7836 */ /* 0x000fe40000000000 */
[----:B------:R-:W-:Y:S01]  /*1db10*/  VIADD R70, R2, 0x40 ;  /* 0x0000004002467836 */ /* 0x000fe20000000000 */
[----:B-1----:R0:W1:Y:S01]  /*1db20*/  SHFL.IDX PT, R61, R64, RZ, 0x181f ;  /* 0x00181fff403d7589 */ /* 0x00206200000e0000 */
[----:B------:R-:W-:Y:S03]  /*1db30*/  BSSY B1, `(.L_x_624) ;  /* 0x0000016000017945 */ /* 0x000fe60003800000 */
[----:B------:R0:W2:Y:S01]  /*1db40*/  SHFL.IDX PT, R63, R3, RZ, 0x181f ;  /* 0x00181fff033f7589 */ /* 0x0000a200000e0000 */
[----:B------:R0:W-:Y:S01]  /*1db50*/  SYNCS.ARRIVE.TRANS64.RED.A1T0 RZ, [R0+URZ], RZ ;  /* 0x000000ff00ff79a7 */ /* 0x0001e2000810043f */
[----:B------:R-:W-:-:S02]  /*1db60*/  ISETP.GE.AND P1, PT, R60, R77, PT ;  /* 0x0000004d3c00720c */ /* 0x000fc40003f26270 */
[----:B------:R-:W-:Y:S02]  /*1db70*/  ISETP.GE.AND P0, PT, R62, R77, PT ;  /* 0x0000004d3e00720c */ /* 0x000fe40003f06270 */
[----:B------:R-:W-:Y:S02]  /*1db80*/  SHF.R.S32.HI R65, RZ, 0x1f, R2 ;  /* 0x0000001fff417819 */ /* 0x000fe40000011402 */
[----:B------:R-:W-:Y:S02]  /*1db90*/  SHF.R.S32.HI R67, RZ, 0x1f, R70 ;  /* 0x0000001fff437819 */ /* 0x000fe40000011446 */
[----:B------:R-:W-:Y:S01]  /*1dba0*/  SHF.R.S32.HI R69, RZ, 0x1f, R68 ;  /* 0x0000001fff457819 */ /* 0x000fe20000011444 */
[----:B0-----:R-:W-:Y:S06]  /*1dbb0*/  @P2 BRA `(.L_x_625) ;  /* 0x0000000000342947 */ /* 0x001fec0003800000 */
[----:B------:R-:W-:Y:S02]  /*1dbc0*/  ULDC UR4, c[0x0][0xac8] ;  /* 0x0002b20000047ab9 */ /* 0x000fe40000000800 */
        /* <DEDUP_REMOVED lines=12> */
.L_x_625:
[----:B------:R-:W-:Y:S05]  /*1dc90*/  BSYNC B1 ;  /* 0x0000000000017941 */ /* 0x000fea0003800000 */
.L_x_624:
[----:B0-----:R0:W3:Y:S01]  /*1dca0*/  SHFL.IDX PT, R21, R3, 0x1, 0x181f ;  /* 0x00381f0003157f89 */ /* 0x0010e200000e0000 */
[----:B------:R-:W-:Y:S03]  /*1dcb0*/  BSSY B1, `(.L_x_626) ;  /* 0x0000010000017945 */ /* 0x000fe60003800000 */
[----:B-----5:R0:W4:Y:S01]  /*1dcc0*/  SHFL.IDX PT, R5, R64, 0x1, 0x181f ;  /* 0x00381f0040057f89 */ /* 0x02012200000e0000 */
[----:B------:R-:W-:Y:S05]  /*1dcd0*/  @P1 BRA `(.L_x_627) ;  /* 0x0000000000341947 */ /* 0x000fea0003800000 */
[----:B------:R-:W-:Y:S02]  /*1dce0*/  ULDC UR4, c[0x0][0xac8] ;  /* 0x0002b20000047ab9 */ /* 0x000fe40000000800 */
[----:B------:R-:W-:Y:S02]  /*1dcf0*/  ISETP.GE.AND P4, PT, R2, UR4, PT ;  /* 0x0000000402007c0c */ /* 0x000fe4000bf86270 */
[----:B------:R-:W-:Y:S02]  /*1dd00*/  ISETP.GE.AND P5, PT, R70, UR4, PT ;  /* 0x0000000446007c0c */ /* 0x000fe4000bfa6270 */
[----:B------:R-:W-:-:S09]  /*1dd10*/  ISETP.GE.AND P6, PT, R68, UR4, PT ;  /* 0x0000000444007c0c */ /* 0x000fd2000bfc6270 */
[-C--:B----4-:R-:W-:Y:S02]  /*1dd20*/  @!P4 LEA R4, P1, R2, R5.reuse, 0x1 ;  /* 0x000000050204c211 */ /* 0x090fe400078208ff */
        /* <DEDUP_REMOVED lines=8> */
.L_x_627:
[----:B------:R-:W-:Y:S05]  /*1ddb0*/  BSYNC B1 ;  /* 0x0000000000017941 */ /* 0x000fea0003800000 */
.L_x_626:
[----:B---3--:R3:W0:Y:S01]  /*1ddc0*/  SHFL.IDX PT, R9, R3, 0x2, 0x181f ;  /* 0x00581f0003097f89 */ /* 0x00862200000e0000 */
[----:B------:R-:W-:Y:S03]  /*1ddd0*/  BSSY B1, `(.L_x_628) ;  /* 0x0000010000017945 */ /* 0x000fe60003800000 */
[----:B----4-:R3:W4:Y:S01]  /*1dde0*/  SHFL.IDX PT, R5, R64, 0x2, 0x181f ;  /* 0x00581f0040057f89 */ /* 0x01072200000e0000 */
        /* <DEDUP_REMOVED lines=8> */
[-C--:B0-----:R-:W-:Y:S02]  /*1de70*/  @!P3 LEA.HI.X R5, R2, R9.reuse, R65, 0x1, P0 ;  /* 0x000000090205b211 */ /* 0x081fe400000f0c41 */
[-C--:B------:R-:W-:Y:S02]  /*1de80*/  @!P4 LEA.HI.X R7, R70, R9.reuse, R67, 0x1, P1 ;  /* 0x000000094607c211 */ /* 0x080fe400008f0c43 */
[----:B------:R-:W-:Y:S01]  /*1de90*/  @!P5 LEA.HI.X R9, R68, R9, R69, 0x1, P2 ;  /* 0x000000094409d211 */ /* 0x000fe200010f0c45 */
[----:B------:R0:W-:Y:S04]  /*1dea0*/  @!P3 ST.E.128 desc[UR60][R4.64], R12 ;  /* 0x0000000c0400b985 */ /* 0x0001e8000c101d3c */
[----:B------:R0:W-:Y:S04]  /*1deb0*/  @!P4 ST.E.128 desc[UR60][R6.64], R36 ;  /* 0x000000240600c985 */ /* 0x0001e8000c101d3c */
[----:B------:R0:W-:Y:S02]  /*1dec0*/  @!P5 ST.E.128 desc[UR60][R8.64], R52 ;  /* 0x000000340800d985 */ /* 0x0001e4000c101d3c */
.L_x_629:
[----:B------:R-:W-:Y:S05]  /*1ded0*/  BSYNC B1 ;  /* 0x0000000000017941 */ /* 0x000fea0003800000 */
.L_x_628:
[----:B------:R-:W-:Y:S01]  /*1dee0*/  VIADD R0, R66, 0x60 ;  /* 0x0000006042007836 */ /* 0x000fe20000000000 */
[----:B0--3--:R-:W3:Y:S04]  /*1def0*/  SHFL.IDX PT, R3, R3, 0x3, 0x181f ;  /* 0x00781f0003037f89 */ /* 0x009ee800000e0000 */
[----:B------:R-:W-:Y:S01]  /*1df00*/  ISETP.GE.AND P0, PT, R0, R77, PT ;  /* 0x0000004d0000720c */ /* 0x000fe20003f06270 */
[----:B------:R0:W0:-:S12]  /*1df10*/  SHFL.IDX PT, R9, R64, 0x3, 0x181f ;  /* 0x00781f0040097f89 */ /* 0x00001800000e0000 */
[----:B------:R-:W-:Y:S05]  /*1df20*/  @P0 BRA `(.L_x_630) ;  /* 0x0000002000500947 */ /* 0x000fea0003800000 */
[----:B------:R-:W-:Y:S02]  /*1df30*/  ULDC UR4, c[0x0][0xac8] ;  /* 0x0002b20000047ab9 */ /* 0x000fe40000000800 */
[----:B------:R-:W-:Y:S02]  /*1df40*/  ISETP.GE.AND P2, PT, R2, UR4, PT ;  /* 0x0000000402007c0c */ /* 0x000fe4000bf46270 */
[----:B------:R-:W-:-:S11]  /*1df50*/  ISETP.GE.AND P3, PT, R70, UR4, PT ;  /* 0x0000000446007c0c */ /* 0x000fd6000bf66270 */
[-C--:B0-----:R-:W-:Y:S02]  /*1df60*/  @!P2 LEA R4, P0, R2, R9.reuse, 0x1 ;  /* 0x000000090204a211 */ /* 0x081fe400078008ff */
[----:B------:R-:W-:Y:S02]  /*1df70*/  @!P3 LEA R6, P1, R70, R9, 0x1 ;  /* 0x000000094606b211 */ /* 0x000fe400078208ff */
[-C--:B---34-:R-:W-:Y:S02]  /*1df80*/  @!P2 LEA.HI.X R5, R2, R3.reuse, R65, 0x1, P0 ;  /* 0x000000030205a211 */ /* 0x098fe400000f0c41 */
[----:B------:R-:W-:Y:S02]  /*1df90*/  @!P3 LEA.HI.X R7, R70, R3, R67, 0x1, P1 ;  /* 0x000000034607b211 */ /* 0x000fe400008f0c43 */
[----:B------:R-:W-:Y:S01]  /*1dfa0*/  ISETP.GE.AND P0, PT, R68, UR4, PT ;  /* 0x0000000444007c0c */ /* 0x000fe2000bf06270 */
[----:B------:R0:W-:Y:S04]  /*1dfb0*/  @!P2 ST.E.128 desc[UR60][R4.64], R24 ;  /* 0x000000180400a985 */ /* 0x0001e8000c101d3c */
[----:B------:R0:W-:Y:S08]  /*1dfc0*/  @!P3 ST.E.128 desc[UR60][R6.64], R40 ;  /* 0x000000280600b985 */ /* 0x0001f0000c101d3c */
[----:B------:R-:W-:Y:S05]  /*1dfd0*/  @P0 BRA `(.L_x_630) ;  /* 0x0000002000240947 */ /* 0x000fea0003800000 */
[----:B------:R-:W-:-:S04]  /*1dfe0*/  LEA R2, P0, R68, R9, 0x1 ;  /* 0x0000000944027211 */ /* 0x000fc800078008ff */
[----:B------:R-:W-:-:S05]  /*1dff0*/  LEA.HI.X R3, R68, R3, R69, 0x1, P0 ;  /* 0x0000000344037211 */ /* 0x000fca00000f0c45 */
[----:B------:R3:W-:Y:S01]  /*1e000*/  ST.E.128 desc[UR60][R2.64], R56 ;  /* 0x0000003802007985 */ /* 0x0007e2000c101d3c */
[----:B------:R-:W-:Y:S05]  /*1e010*/  BRA `(.L_x_630) ;  /* 0x0000002000147947 */ /* 0x000fea0003800000 */
.L_x_623:
[----:B0-----:R-:W0:Y:S01]  /*1e020*/  @P4 LDC R4, c[0x0][0xbec] ;  /* 0x0002fb00ff044b82 */ /* 0x001e220000000800 */
[----:B------:R-:W-:Y:S01]  /*1e030*/  ULDC.64 UR4, c[0x0][0xb08] ;  /* 0x0002c20000047ab9 */ /* 0x000fe20000000a00 */
[----:B------:R-:W-:Y:S01]  /*1e040*/  ULDC.64 UR6, c[0x0][0xb30] ;  /* 0x0002cc0000067ab9 */ /* 0x000fe20000000a00 */
[----:B------:R-:W-:Y:S01]  /*1e050*/  IMAD R5, R76, UR4, RZ ;  /* 0x000000044c057c24 */ /* 0x000fe2000f8e02ff */
[----:B------:R-:W-:Y:S01]  /*1e060*/  ISETP.GE.AND P0, PT, R8, R77, PT ;  /* 0x0000004d0800720c */ /* 0x000fe20003f06270 */
[C---:B------:R-:W-:Y:S01]  /*1e070*/  IMAD.WIDE.U32 R2, R0.reuse, UR4, RZ ;  /* 0x0000000400027c25 */ /* 0x040fe2000f8e00ff */
[C---:B------:R-:W-:Y:S01]  /*1e080*/  IADD3 R134, R221.reuse, 0x50, RZ ;  /* 0x00000050dd867810 */ /* 0x040fe20007ffe0ff */
[----:B------:R-:W-:Y:S01]  /*1e090*/  BSSY B1, `(.L_x_631) ;  /* 0x00000ba000017945 */ /* 0x000fe20003800000 */
[----:B------:R-:W1:Y:S01]  /*1e0a0*/  @P4 LDC R9, c[0x0][0xbf0] ;  /* 0x0002fc00ff094b82 */ /* 0x000e620000000800 */
[----:B------:R-:W-:Y:S01]  /*1e0b0*/  IMAD R5, R0, UR5, R5 ;  /* 0x0000000500057c24 */ /* 0x000fe2000f8e0205 */
[----:B------:R-:W-:Y:S01]  /*1e0c0*/  ULDC.64 UR4, c[0x0][0xb38] ;  /* 0x0002ce0000047ab9 */ /* 0x000fe20000000a00 */
[----:B------:R-:W-:Y:S01]  /*1e0d0*/  SHF.R.S32.HI R0, RZ, 0x1f, R223 ;  /* 0x0000001fff007819 */ /* 0x000fe200000114df */
[C---:B------:R-:W-:Y:S01]  /*1e0e0*/  VIADD R88, R221.reuse, 0x60 ;  /* 0x00000060dd587836 */ /* 0x040fe20000000000 */
[----:B------:R-:W-:Y:S01]  /*1e0f0*/  IADD3 R144, R221, 0x28, RZ ;  /* 0x00000028dd907810 */ /* 0x000fe20007ffe0ff */
[----:B------:R-:W-:Y:S01]  /*1e100*/  IMAD.IADD R3, R3, 0x1, R5 ;  /* 0x0000000103037824 */ /* 0x000fe200078e0205 */
[----:B------:R-:W-:Y:S01]  /*1e110*/  SHF.R.S32.HI R80, RZ, 0x1f, R231 ;  /* 0x0000001fff507819 */ /* 0x000fe200000114e7 */
[----:B------:R-:W-:Y:S01]  /*1e120*/  IMAD.MOV.U32 R5, RZ, RZ, R79 ;  /* 0x000000ffff057224 */ /* 0x000fe200078e004f */
[----:B------:R-:W-:Y:S01]  /*1e130*/  SHF.R.S32.HI R81, RZ, 0x1f, R232 ;  /* 0x0000001fff517819 */ /* 0x000fe200000114e8 */
[----:B------:R-:W-:Y:S01]  /*1e140*/  IMAD.WIDE.U32 R2, R220, UR4, R2 ;  /* 0x00000004dc027c25 */ /* 0x000fe2000f8e0002 */
[----:B------:R-:W-:-:S02]  /*1e150*/  SHF.R.S32.HI R82, RZ, 0x1f, R233 ;  /* 0x0000001fff527819 */ /* 0x000fc400000114e9 */
[----:B------:R-:W-:Y:S01]  /*1e160*/  SHF.R.S32.HI R83, RZ, 0x1f, R234 ;  /* 0x0000001fff537819 */ /* 0x000fe200000114ea */
[----:B------:R-:W-:Y:S01]  /*1e170*/  IMAD R3, R220, UR5, R3 ;  /* 0x00000005dc037c24 */ /* 0x000fe2000f8e0203 */
[----:B------:R-:W-:Y:S01]  /*1e180*/  ULDC.64 UR4, c[0x0][0xb40] ;  /* 0x0002d00000047ab9 */ /* 0x000fe20000000a00 */
[----:B0-----:R-:W-:Y:S01]  /*1e190*/  @P4 IMAD.HI.U32 R4, R79, R4, RZ ;  /* 0x000000044f044227 */ /* 0x001fe200078e00ff */
[----:B------:R-:W-:Y:S02]  /*1e1a0*/  SHF.R.S32.HI R84, RZ, 0x1f, R235 ;  /* 0x0000001fff547819 */ /* 0x000fe400000114eb */
[----:B------:R-:W-:Y:S01]  /*1e1b0*/  SHF.R.S32.HI R85, RZ, 0x1f, R236 ;  /* 0x0000001fff557819 */ /* 0x000fe200000114ec */
[----:B------:R-:W-:Y:S01]  /*1e1c0*/  IMAD R0, R0, UR4, RZ ;  /* 0x0000000400007c24 */ /* 0x000fe2000f8e02ff */
[----:B------:R-:W-:Y:S01]  /*1e1d0*/  SHF.R.S32.HI R86, RZ, 0x1f, R237 ;  /* 0x0000001fff567819 */ /* 0x000fe200000114ed */
[----:B------:R-:W-:Y:S01]  /*1e1e0*/  IMAD.WIDE.U32 R2, R223, UR4, R2 ;  /* 0x00000004df027c25 */ /* 0x000fe2000f8e0002 */
[----:B------:R-:W-:-:S02]  /*1e1f0*/  IADD3 R87, R221, 0x60, RZ ;  /* 0x00000060dd577810 */ /* 0x000fc40007ffe0ff */
[----:B-1----:R-:W-:Y:S01]  /*1e200*/  @P4 SHF.R.U32.HI R5, RZ, R9, R4 ;  /* 0x00000009ff054219 */ /* 0x002fe20000011604 */
[----:B------:R-:W-:Y:S01]  /*1e210*/  IMAD R7, R223, UR5, R0 ;  /* 0x00000005df077c24 */ /* 0x000fe2000f8e0200 */
[----:B------:R-:W-:Y:S01]  /*1e220*/  ULDC.64 UR4, c[0x0][0xb48] ;  /* 0x0002d20000047ab9 */ /* 0x000fe20000000a00 */
[----:B------:R-:W-:Y:S01]  /*1e230*/  VIADD R4, R16, 0x36820 ;  /* 0x0003682010047836 */ /* 0x000fe20000000000 */
[--C-:B------:R-:W-:Y:S01]  /*1e240*/  SHF.R.S32.HI R0, RZ, 0x1f, R5.reuse ;  /* 0x0000001fff007819 */ /* 0x100fe20000011405 */
[----:B------:R-:W-:Y:S01]  /*1e250*/  VIADD R90, R221, 0x58 ;  /* 0x00000058dd5a7836 */ /* 0x000fe20000000000 */
[----:B------:R-:W-:Y:S01]  /*1e260*/  IADD3 R3, R3, R7, RZ ;  /* 0x0000000703037210 */ /* 0x000fe20007ffe0ff */
[----:B------:R-:W-:Y:S01]  /*1e270*/  IMAD.MOV R7, RZ, RZ, -R5 ;  /* 0x000000ffff077224 */ /* 0x000fe200078e0a05 */
[----:B------:R-:W-:Y:S01]  /*1e280*/  PRMT R4, RZ, 0x654, R4 ;  /* 0x00000654ff047816 */ /* 0x000fe20000000004 */
[----:B------:R-:W-:Y:S01]  /*1e290*/  IMAD R0, R0, UR6, RZ ;  /* 0x0000000600007c24 */ /* 0x000fe2000f8e02ff */
[----:B------:R-:W-:Y:S01]  /*1e2a0*/  SHF.R.S32.HI R88, RZ, 0x1f, R88 ;  /* 0x0000001fff587819 */ /* 0x000fe20000011458 */
[----:B------:R-:W-:Y:S01]  /*1e2b0*/  IMAD.WIDE.U32 R2, R230, UR4, R2 ;  /* 0x00000004e6027c25 */ /* 0x000fe2000f8e0002 */
[----:B------:R0:W-:Y:S01]  /*1e2c0*/  SYNCS.ARRIVE.TRANS64.RED.A1T0 RZ, [R4+URZ], RZ ;  /* 0x000000ff04ff79a7 */ /* 0x0001e2000810043f */
[----:B------:R-:W-:-:S02]  /*1e2d0*/  SHF.R.S32.HI R90, RZ, 0x1f, R90 ;  /* 0x0000001fff5a7819 */ /* 0x000fc4000001145a */
[----:B------:R-:W-:Y:S01]  /*1e2e0*/  IMAD R7, R78, R7, R79 ;  /* 0x000000074e077224 */ /* 0x000fe200078e024f */
[----:B------:R-:W-:Y:S01]  /*1e2f0*/  SHF.R.S32.HI R134, RZ, 0x1f, R134 ;  /* 0x0000001fff867819 */ /* 0x000fe20000011486 */
[----:B------:R-:W-:Y:S01]  /*1e300*/  IMAD R3, R230, UR5, R3 ;  /* 0x00000005e6037c24 */ /* 0x000fe2000f8e0203 */
[----:B------:R-:W-:Y:S01]  /*1e310*/  ULDC.64 UR4, c[0x0][0xb28] ;  /* 0x0002ca0000047ab9 */ /* 0x000fe20000000a00 */
[C---:B------:R-:W-:Y:S01]  /*1e320*/  IMAD R9, R5.reuse, UR7, R0 ;  /* 0x0000000705097c24 */ /* 0x040fe2000f8e0200 */
[----:B------:R-:W-:Y:S01]  /*1e330*/  SHF.R.S32.HI R0, RZ, 0x1f, R7 ;  /* 0x0000001fff007819 */ /* 0x000fe20000011407 */
[----:B------:R-:W-:Y:S01]  /*1e340*/  IMAD.WIDE.U32 R2, R5, UR6, R2 ;  /* 0x0000000605027c25 */ /* 0x000fe2000f8e0002 */
[C---:B------:R-:W-:Y:S02]  /*1e350*/  IADD3 R139, R221.reuse, 0x38, RZ ;  /* 0x00000038dd8b7810 */ /* 0x040fe40007ffe0ff */
[----:B------:R-:W-:Y:S01]  /*1e360*/  SHF.R.S32.HI R144, RZ, 0x1f, R144 ;  /* 0x0000001fff907819 */ /* 0x000fe20000011490 */
[----:B------:R-:W-:Y:S01]  /*1e370*/  IMAD R0, R0, UR4, RZ ;  /* 0x0000000400007c24 */ /* 0x000fe2000f8e02ff */
[----:B------:R-:W-:Y:S01]  /*1e380*/  IADD3 R152, R221, 0x10, RZ ;  /* 0x00000010dd987810 */ /* 0x000fe20007ffe0ff */
[----:B------:R-:W-:-:S02]  /*1e390*/  IMAD.IADD R3, R3, 0x1, R9 ;  /* 0x0000000103037824 */ /* 0x000fc400078e0209 */
[C---:B------:R-:W-:Y:S02]  /*1e3a0*/  IMAD R11, R7.reuse, UR5, R0 ;  /* 0x00000005070b7c24 */ /* 0x040fe4000f8e0200 */
[----:B------:R-:W-:Y:S01]  /*1e3b0*/  IMAD.WIDE.U32 R2, R7, UR4, R2 ;  /* 0x0000000407027c25 */ /* 0x000fe2000f8e0002 */
[----:B------:R-:W-:-:S03]  /*1e3c0*/  ULDC.64 UR4, c[0x0][0xb00] ;  /* 0x0002c00000047ab9 */ /* 0x000fc60000000a00 */
[----:B------:R-:W-:Y:S01]  /*1e3d0*/  IMAD.IADD R11, R3, 0x1, R11 ;  /* 0x00000001030b7824 */ /* 0x000fe200078e020b */
[C---:B------:R-:W-:Y:S01]  /*1e3e0*/  LEA R0, P1, R2.reuse, UR4, 0x2 ;  /* 0x0000000402007c11 */ /* 0x040fe2000f8210ff */
[C---:B------:R-:W-:Y:S02]  /*1e3f0*/  VIADD R136, R221.reuse, 0x48 ;  /* 0x00000048dd887836 */ /* 0x040fe40000000000 */
[C---:B------:R-:W-:Y:S01]  /*1e400*/  VIADD R138, R221.reuse, 0x40 ;  /* 0x00000040dd8a7836 */ /* 0x040fe20000000000 */
[----:B------:R-:W-:Y:S01]  /*1e410*/  LEA.HI.X R11, R2, UR5, R11, 0x2, P1 ;  /* 0x00000005020b7c11 */ /* 0x000fe200088f140b */
[C---:B------:R-:W-:Y:S01]  /*1e420*/  VIADD R140, R221.reuse, 0x38 ;  /* 0x00000038dd8c7836 */ /* 0x040fe20000000000 */
[----:B------:R0:W1:Y:S01]  /*1e430*/  SHFL.IDX PT, R2, R0, RZ, 0x1c1f ;  /* 0x001c1fff00027589 */ /* 0x00006200000e0000 */
[C---:B------:R-:W-:Y:S01]  /*1e440*/  VIADD R142, R221.reuse, 0x30 ;  /* 0x00000030dd8e7836 */ /* 0x040fe20000000000 */
[----:B------:R-:W-:Y:S01]  /*1e450*/  SHF.R.S32.HI R136, RZ, 0x1f, R136 ;  /* 0x0000001fff887819 */ /* 0x000fe20000011488 */
[C---:B------:R-:W-:Y:S01]  /*1e460*/  VIADD R146, R221.reuse, 0x20 ;  /* 0x00000020dd927836 */ /* 0x040fe20000000000 */
[----:B------:R0:W2:Y:S01]  /*1e470*/  SHFL.IDX PT, R3, R11, RZ, 0x1c1f ;  /* 0x001c1fff0b037589 */ /* 0x0000a200000e0000 */
        /* <DEDUP_REMOVED lines=14> */
[----:B------:R-:W-:-:S02]  /*1e560*/  VIADD R141, R221, 0x30 ;  /* 0x00000030dd8d7836 */ /* 0x000fc40000000000 */
[C---:B------:R-:W-:Y:S02]  /*1e570*/  VIADD R143, R221.reuse, 0x28 ;  /* 0x00000028dd8f7836 */ /* 0x040fe40000000000 */
[C---:B------:R-:W-:Y:S02]  /*1e580*/  VIADD R145, R221.reuse, 0x20 ;  /* 0x00000020dd917836 */ /* 0x040fe40000000000 */
[C---:B------:R-:W-:Y:S02]  /*1e590*/  VIADD R147, R221.reuse, 0x18 ;  /* 0x00000018dd937836 */ /* 0x040fe40000000000 */
[----:B------:R-:W-:Y:S01]  /*1e5a0*/  VIADD R154, R221, 0x8 ;  /* 0x00000008dd9a7836 */ /* 0x000fe20000000000 */
[----:B012---:R-:W-:Y:S06]  /*1e5b0*/  @P0 BRA `(.L_x_632) ;  /* 0x00000004009c0947 */ /* 0x007fec0003800000 */
[----:B------:R-:W-:Y:S02]  /*1e5c0*/  ULDC UR4, c[0x0][0xac8] ;  /* 0x0002b20000047ab9 */ /* 0x000fe40000000800 */
[----:B------:R-:W-:Y:S02]  /*1e5d0*/  ISETP.GE.AND P0, PT, R221, UR4, PT ;  /* 0x00000004dd007c0c */ /* 0x000fe4000bf06270 */
[----:B------:R-:W-:Y:S02]  /*1e5e0*/  ISETP.GE.AND P5, PT, R154, UR4, PT ;  /* 0x000000049a007c0c */ /* 0x000fe4000bfa6270 */
[----:B------:R-:W-:Y:S02]  /*1e5f0*/  ISETP.GE.AND P4, PT, R152, UR4, PT ;  /* 0x0000000498007c0c */ /* 0x000fe4000bf86270 */
[----:B------:R-:W-:-:S07]  /*1e600*/  ISETP.GE.AND P3, PT, R147, UR4, PT ;  /* 0x0000000493007c0c */ /* 0x000fce000bf66270 */
[----:B------:R-:W-:-:S04]  /*1e610*/  @!P0 IMAD.WIDE R4, R221, 0x4, R2 ;  /* 0x00000004dd048825 */ /* 0x000fc800078e0202 */
[CC--:B------:R-:W-:Y:S01]  /*1e620*/  @!P4 LEA R6, P2, R152.reuse, R2.reuse, 0x2 ;  /* 0x000000029806c211 */ /* 0x0c0fe200078410ff */
[----:B------:R0:W-:Y:S01]  /*1e630*/  @!P0 ST.E.64 desc[UR60][R4.64], R24 ;  /* 0x0000001804008985 */ /* 0x0001e2000c101b3c */
[----:B------:R-:W-:Y:S02]  /*1e640*/  ISETP.GE.AND P0, PT, R145, UR4, PT ;  /* 0x0000000491007c0c */ /* 0x000fe4000bf06270 */
[----:B------:R-:W-:Y:S02]  /*1e650*/  @!P3 LEA R8, P6, R147, R2, 0x2 ;  /* 0x000000029308b211 */ /* 0x000fe400078c10ff */
[-C--:B------:R-:W-:Y:S02]  /*1e660*/  @!P4 LEA.HI.X R7, R152, R3.reuse, R153, 0x2, P2 ;  /* 0x000000039807c211 */ /* 0x080fe400010f1499 */
[----:B------:R-:W-:Y:S02]  /*1e670*/  ISETP.GE.AND P2, PT, R141, UR4, PT ;  /* 0x000000048d007c0c */ /* 0x000fe4000bf46270 */
[----:B------:R-:W-:-:S02]  /*1e680*/  @!P3 LEA.HI.X R9, R147, R3, R148, 0x2, P6 ;  /* 0x000000039309b211 */ /* 0x000fc400030f1494 */
[----:B0-----:R-:W-:Y:S01]  /*1e690*/  @!P5 LEA R4, P1, R154, R2, 0x2 ;  /* 0x000000029a04d211 */ /* 0x001fe200078210ff */
[----:B------:R-:W-:-:S03]  /*1e6a0*/  VIADD R25, R221, 0xa8 ;  /* 0x000000a8dd197836 */ /* 0x000fc60000000000 */
[----:B------:R-:W-:Y:S02]  /*1e6b0*/  @!P5 LEA.HI.X R5, R154, R3, R155, 0x2, P1 ;  /* 0x000000039a05d211 */ /* 0x000fe400008f149b */
[----:B------:R-:W-:-:S03]  /*1e6c0*/  ISETP.GE.AND P1, PT, R143, UR4, PT ;  /* 0x000000048f007c0c */ /* 0x000fc6000bf26270 */
[----:B------:R0:W-:Y:S04]  /*1e6d0*/  @!P5 ST.E.64 desc[UR60][R4.64], R28 ;  /* 0x0000001c0400d985 */ /* 0x0001e8000c101b3c */
[----:B------:R1:W-:Y:S01]  /*1e6e0*/  @!P4 ST.E.64 desc[UR60][R6.64], R32 ;  /* 0x000000200600c985 */ /* 0x0003e2000c101b3c */
[----:B------:R-:W-:-:S03]  /*1e6f0*/  ISETP.GE.AND P4, PT, R137, UR4, PT ;  /* 0x0000000489007c0c */ /* 0x000fc6000bf86270 */
[----:B------:R2:W-:Y:S01]  /*1e700*/  @!P3 ST.E.64 desc[UR60][R8.64], R36 ;  /* 0x000000240800b985 */ /* 0x0005e2000c101b3c */
[----:B------:R-:W-:Y:S02]  /*1e710*/  ISETP.GE.AND P3, PT, R139, UR4, PT ;  /* 0x000000048b007c0c */ /* 0x000fe4000bf66270 */
[-C--:B0-----:R-:W-:Y:S01]  /*1e720*/  @!P0 LEA R4, P6, R145, R2.reuse, 0x2 ;  /* 0x0000000291048211 */ /* 0x081fe200078c10ff */
[----:B------:R-:W-:Y:S01]  /*1e730*/  VIADD R29, R221, 0xb8 ;  /* 0x000000b8dd1d7836 */ /* 0x000fe20000000000 */
[-C--:B-1----:R-:W-:Y:S02]  /*1e740*/  @!P1 LEA R6, P5, R143, R2.reuse, 0x2 ;  /* 0x000000028f069211 */ /* 0x082fe400078a10ff */
[-C--:B------:R-:W-:Y:S02]  /*1e750*/  @!P0 LEA.HI.X R5, R145, R3.reuse, R146, 0x2, P6 ;  /* 0x0000000391058211 */ /* 0x080fe400030f1492 */
[----:B------:R-:W-:Y:S02]  /*1e760*/  @!P1 LEA.HI.X R7, R143, R3, R144, 0x2, P5 ;  /* 0x000000038f079211 */ /* 0x000fe400028f1490 */
[----:B------:R-:W-:Y:S01]  /*1e770*/  ISETP.GE.AND P5, PT, R135, UR4, PT ;  /* 0x0000000487007c0c */ /* 0x000fe2000bfa6270 */
[----:B------:R0:W-:Y:S01]  /*1e780*/  @!P0 ST.E.64 desc[UR60][R4.64], R40 ;  /* 0x0000002804008985 */ /* 0x0001e2000c101b3c */
[----:B--2---:R-:W-:-:S02]  /*1e790*/  @!P2 LEA R8, P6, R141, R2, 0x2 ;  /* 0x000000028d08a211 */ /* 0x004fc400078c10ff */
[----:B------:R-:W-:Y:S01]  /*1e7a0*/  ISETP.GE.AND P0, PT, R91, UR4, PT ;  /* 0x000000045b007c0c */ /* 0x000fe2000bf06270 */
[----:B------:R1:W-:Y:S01]  /*1e7b0*/  @!P1 ST.E.64 desc[UR60][R6.64], R44 ;  /* 0x0000002c06009985 */ /* 0x0003e2000c101b3c */
[----:B------:R-:W-:Y:S02]  /*1e7c0*/  @!P2 LEA.HI.X R9, R141, R3, R142, 0x2, P6 ;  /* 0x000000038d09a211 */ /* 0x000fe400030f148e */
[----:B------:R-:W-:Y:S02]  /*1e7d0*/  ISETP.GE.AND P1, PT, R89, UR4, PT ;  /* 0x0000000459007c0c */ /* 0x000fe4000bf26270 */
[----:B------:R-:W-:Y:S01]  /*1e7e0*/  IADD3 R33, R221, 0xb0, RZ ;  /* 0x000000b0dd217810 */ /* 0x000fe20007ffe0ff */
[----:B------:R2:W-:Y:S01]  /*1e7f0*/  @!P2 ST.E.64 desc[UR60][R8.64], R48 ;  /* 0x000000300800a985 */ /* 0x0005e2000c101b3c */
[-C--:B0-----:R-:W-:Y:S02]  /*1e800*/  @!P3 LEA R4, P6, R139, R2.reuse, 0x2 ;  /* 0x000000028b04b211 */ /* 0x081fe400078c10ff */
[----:B-1----:R-:W-:-:S02]  /*1e810*/  @!P4 LEA R6, P2, R137, R2, 0x2 ;  /* 0x000000028906c211 */ /* 0x002fc400078410ff */
[-C--:B------:R-:W-:Y:S02]  /*1e820*/  @!P3 LEA.HI.X R5, R139, R3.reuse, R140, 0x2, P6 ;  /* 0x000000038b05b211 */ /* 0x080fe400030f148c */
[-C--:B------:R-:W-:Y:S02]  /*1e830*/  @!P4 LEA.HI.X R7, R137, R3.reuse, R138, 0x2, P2 ;  /* 0x000000038907c211 */ /* 0x080fe400010f148a */
[----:B--2---:R-:W-:Y:S01]  /*1e840*/  @!P5 LEA R8, P6, R135, R2, 0x2 ;  /* 0x000000028708d211 */ /* 0x004fe200078c10ff */
[----:B------:R0:W-:Y:S01]  /*1e850*/  @!P3 ST.E.64 desc[UR60][R4.64], R52 ;  /* 0x000000340400b985 */ /* 0x0001e2000c101b3c */
[----:B------:R-:W-:Y:S02]  /*1e860*/  ISETP.GE.AND P2, PT, R87, UR4, PT ;  /* 0x0000000457007c0c */ /* 0x000fe4000bf46270 */
[----:B------:R-:W-:Y:S01]  /*1e870*/  @!P5 LEA.HI.X R9, R135, R3, R136, 0x2, P6 ;  /* 0x000000038709d211 */ /* 0x000fe200030f1488 */
[----:B------:R1:W-:Y:S04]  /*1e880*/  @!P4 ST.E.64 desc[UR60][R6.64], R56 ;  /* 0x000000380600c985 */ /* 0x0003e8000c101b3c */
[----:B------:R2:W-:Y:S01]  /*1e890*/  @!P5 ST.E.64 desc[UR60][R8.64], R60 ;  /* 0x0000003c0800d985 */ /* 0x0005e2000c101b3c */
[----:B------:R-:W-:-:S02]  /*1e8a0*/  ISETP.GE.AND P5, PT, R237, UR4, PT ;  /* 0x00000004ed007c0c */ /* 0x000fc4000bfa6270 */
[-C--:B0-----:R-:W-:Y:S02]  /*1e8b0*/  @!P0 LEA R4, P4, R91, R2.reuse, 0x2 ;  /* 0x000000025b048211 */ /* 0x081fe400078810ff */
[----:B-1----:R-:W-:Y:S02]  /*1e8c0*/  @!P1 LEA R6, P3, R89, R2, 0x2 ;  /* 0x0000000259069211 */ /* 0x002fe400078610ff */
[-C--:B------:R-:W-:Y:S02]  /*1e8d0*/  @!P0 LEA.HI.X R5, R91, R3.reuse, R134, 0x2, P4 ;  /* 0x000000035b058211 */ /* 0x080fe400020f1486 */
[----:B------:R-:W-:Y:S02]  /*1e8e0*/  ISETP.GE.AND P4, PT, R236, UR4, PT ;  /* 0x00000004ec007c0c */ /* 0x000fe4000bf86270 */
[----:B------:R-:W-:Y:S01]  /*1e8f0*/  @!P1 LEA.HI.X R7, R89, R3, R90, 0x2, P3 ;  /* 0x0000000359079211 */ /* 0x000fe200018f145a */
[----:B------:R0:W-:Y:S01]  /*1e900*/  @!P0 ST.E.64 desc[UR60][R4.64], R64 ;  /* 0x0000004004008985 */ /* 0x0001e2000c101b3c */
[----:B------:R-:W-:-:S02]  /*1e910*/  ISETP.GE.AND P3, PT, R235, UR4, PT ;  /* 0x00000004eb007c0c */ /* 0x000fc4000bf66270 */
[C---:B--2---:R-:W-:Y:S01]  /*1e920*/  @!P2 LEA R8, P6, R87.reuse, R2, 0x2 ;  /* 0x000000025708a211 */ /* 0x044fe200078c10ff */
[----:B------:R1:W-:Y:S01]  /*1e930*/  @!P1 ST.E.64 desc[UR60][R6.64], R68 ;  /* 0x0000004406009985 */ /* 0x0003e2000c101b3c */
[----:B------:R-:W-:Y:S02]  /*1e940*/  ISETP.GE.AND P0, PT, R234, UR4, PT ;  /* 0x00000004ea007c0c */ /* 0x000fe4000bf06270 */
[----:B------:R-:W-:Y:S02]  /*1e950*/  @!P2 LEA.HI.X R9, R87, R3, R88, 0x2, P6 ;  /* 0x000000035709a211 */ /* 0x000fe400030f1458 */
[----:B------:R-:W-:-:S03]  /*1e960*/  ISETP.GE.AND P1, PT, R233, UR4, PT ;  /* 0x00000004e9007c0c */ /* 0x000fc6000bf26270 */
[----:B------:R2:W-:Y:S01]  /*1e970*/  @!P2 ST.E.64 desc[UR60][R8.64], R72 ;  /* 0x000000480800a985 */ /* 0x0005e2000c101b3c */
[CC--:B0-----:R-:W-:Y:S02]  /*1e980*/  @!P5 LEA R4, P6, R237.reuse, R2.reuse, 0x2 ;  /* 0x00000002ed04d211 */ /* 0x0c1fe400078c10ff */
[C---:B-1----:R-:W-:Y:S02]  /*1e990*/  @!P4 LEA R6, P2, R236.reuse, R2, 0x2 ;  /* 0x00000002ec06c211 */ /* 0x042fe400078410ff */
[-C--:B------:R-:W-:Y:S02]  /*1e9a0*/  @!P5 LEA.HI.X R5, R237, R3.reuse, R86, 0x2, P6 ;  /* 0x00000003ed05d211 */ /* 0x080fe400030f1456 */
[----:B------:R-:W-:-:S03]  /*1e9b0*/  @!P4 LEA.HI.X R7, R236, R3, R85, 0x2, P2 ;  /* 0x00000003ec07c211 */ /* 0x000fc600010f1455 */
[----:B------:R0:W-:Y:S01]  /*1e9c0*/  @!P5 ST.E.64 desc[UR60][R4.64], R20 ;  /* 0x000000140400d985 */ /* 0x0001e2000c101b3c */
[----:B--2---:R-:W-:-:S03]  /*1e9d0*/  @!P3 LEA R8, P6, R235, R2, 0x2 ;  /* 0x00000002eb08b211 */ /* 0x004fc600078c10ff */
[----:B------:R1:W-:Y:S01]  /*1e9e0*/  @!P4 ST.E.64 desc[UR60][R6.64], R120 ;  /* 0x000000780600c985 */ /* 0x0003e2000c101b3c */
[----:B------:R-:W-:Y:S02]  /*1e9f0*/  @!P3 LEA.HI.X R9, R235, R3, R84, 0x2, P6 ;  /* 0x00000003eb09b211 */ /* 0x000fe400030f1454 */
[----:B------:R-:W-:-:S03]  /*1ea00*/  ISETP.GE.AND P4, PT, R232, UR4, PT ;  /* 0x00000004e8007c0c */ /* 0x000fc6000bf86270 */
[----:B------:R2:W-:Y:S01]  /*1ea10*/  @!P3 ST.E.64 desc[UR60][R8.64], R122 ;  /* 0x0000007a0800b985 */ /* 0x0005e2000c101b3c */
[----:B------:R-:W-:Y:S02]  /*1ea20*/  ISETP.GE.AND P3, PT, R231, UR4, PT ;  /* 0x00000004e7007c0c */ /* 0x000fe4000bf66270 */
[CC--:B0-----:R-:W-:Y:S02]  /*1ea30*/  @!P0 LEA R4, P2, R234.reuse, R2.reuse, 0x2 ;  /* 0x00000002ea048211 */ /* 0x0c1fe400078410ff */
[----:B------:R-:W-:Y:S02]  /*1ea40*/  SHF.R.S32.HI R21, RZ, 0x1f, R228 ;  /* 0x0000001fff157819 */ /* 0x000fe400000114e4 */
[C---:B-1----:R-:W-:Y:S02]  /*1ea50*/  @!P1 LEA R6, P5, R233.reuse, R2, 0x2 ;  /* 0x00000002e9069211 */ /* 0x042fe400078a10ff */
[-C--:B------:R-:W-:Y:S02]  /*1ea60*/  @!P0 LEA.HI.X R5, R234, R3.reuse, R83, 0x2, P2 ;  /* 0x00000003ea058211 */ /* 0x080fe400010f1453 */
[----:B------:R-:W-:-:S02]  /*1ea70*/  @!P1 LEA.HI.X R7, R233, R3, R82, 0x2, P5 ;  /* 0x00000003e9079211 */ /* 0x000fc400028f1452 */
[----:B------:R-:W-:Y:S01]  /*1ea80*/  ISETP.GE.AND P2, PT, R228, UR4, PT ;  /* 0x00000004e4007c0c */ /* 0x000fe2000bf46270 */
[----:B------:R0:W-:Y:S01]  /*1ea90*/  @!P0 ST.E.64 desc[UR60][R4.64], R124 ;  /* 0x0000007c04008985 */ /* 0x0001e2000c101b3c */
[CC--:B------:R-:W-:Y:S02]  /*1eaa0*/  @!P4 LEA R14, P5, R232.reuse, R2.reuse, 0x2 ;  /* 0x00000002e80ec211 */ /* 0x0c0fe400078a10ff */
[----:B------:R-:W-:Y:S01]  /*1eab0*/  @!P3 LEA R12, P6, R231, R2, 0x2 ;  /* 0x00000002e70cb211 */ /* 0x000fe200078c10ff */
[----:B------:R1:W-:Y:S01]  /*1eac0*/  @!P1 ST.E.64 desc[UR60][R6.64], R92 ;  /* 0x0000005c06009985 */ /* 0x0003e2000c101b3c */
[----:B------:R-:W-:Y:S02]  /*1ead0*/  ISETP.GE.AND P1, PT, R25, UR4, PT ;  /* 0x0000000419007c0c */ /* 0x000fe4000bf26270 */
[----:B------:R-:W-:Y:S02]  /*1eae0*/  ISETP.GE.AND P0, PT, R33, UR4, PT ;  /* 0x0000000421007c0c */ /* 0x000fe4000bf06270 */
[----:B------:R-:W-:-:S02]  /*1eaf0*/  @!P4 LEA.HI.X R15, R232, R3, R81, 0x2, P5 ;  /* 0x00000003e80fc211 */ /* 0x000fc400028f1451 */
[-C--:B------:R-:W-:Y:S02]  /*1eb00*/  @!P3 LEA.HI.X R13, R231, R3.reuse, R80, 0x2, P6 ;  /* 0x00000003e70db211 */ /* 0x080fe400030f1450 */
[CC--:B--2---:R-:W-:Y:S01]  /*1eb10*/  @!P2 LEA R8, P5, R228.reuse, R2.reuse, 0x2 ;  /* 0x00000002e408a211 */ /* 0x0c4fe200078a10ff */
[----:B------:R2:W-:Y:S01]  /*1eb20*/  @!P4 ST.E.64 desc[UR60][R14.64], R96 ;  /* 0x000000600e00c985 */ /* 0x0005e2000c101b3c */
[----:B------:R-:W-:Y:S02]  /*1eb30*/  ISETP.GE.AND P6, PT, R29, UR4, PT ;  /* 0x000000041d007c0c */ /* 0x000fe4000bfc6270 */
[----:B------:R-:W-:Y:S01]  /*1eb40*/  @!P2 LEA.HI.X R9, R228, R3, R21, 0x2, P5 ;  /* 0x00000003e409a211 */ /* 0x000fe200028f1415 */
[----:B------:R2:W-:Y:S01]  /*1eb50*/  @!P3 ST.E.64 desc[UR60][R12.64], R100 ;  /* 0x000000640c00b985 */ /* 0x0005e2000c101b3c */
[----:B0-----:R-:W-:Y:S02]  /*1eb60*/  SHF.R.S32.HI R4, RZ, 0x1f, R25 ;  /* 0x0000001fff047819 */ /* 0x001fe40000011419 */
[----:B-1----:R-:W-:Y:S01]  /*1eb70*/  @!P1 LEA R6, P5, R25, R2, 0x2 ;  /* 0x0000000219069211 */ /* 0x002fe200078a10ff */
[----:B------:R2:W-:Y:S01]  /*1eb80*/  @!P2 ST.E.64 desc[UR60][R8.64], R104 ;  /* 0x000000680800a985 */ /* 0x0005e2000c101b3c */
[----:B------:R-:W-:-:S02]  /*1eb90*/  SHF.R.S32.HI R5, RZ, 0x1f, R33 ;  /* 0x0000001fff057819 */ /* 0x000fc40000011421 */
[-C--:B------:R-:W-:Y:S02]  /*1eba0*/  @!P1 LEA.HI.X R7, R25, R3.reuse, R4, 0x2, P5 ;  /* 0x0000000319079211 */ /* 0x080fe400028f1404 */
[CC--:B------:R-:W-:Y:S02]  /*1ebb0*/  @!P0 LEA R4, P5, R33.reuse, R2.reuse, 0x2 ;  /* 0x0000000221048211 */ /* 0x0c0fe400078a10ff */
[----:B------:R-:W-:Y:S01]  /*1ebc0*/  SHF.R.S32.HI R20, RZ, 0x1f, R29 ;  /* 0x0000001fff147819 */ /* 0x000fe2000001141d */
[----:B------:R2:W-:Y:S01]  /*1ebd0*/  @!P1 ST.E.64 desc[UR60][R6.64], R108 ;  /* 0x0000006c06009985 */ /* 0x0005e2000c101b3c */
[----:B------:R-:W-:Y:S02]  /*1ebe0*/  @!P0 LEA.HI.X R5, R33, R3, R5, 0x2, P5 ;  /* 0x0000000321058211 */ /* 0x000fe400028f1405 */
[----:B------:R-:W-:-:S03]  /*1ebf0*/  @!P6 LEA R2, P5, R29, R2, 0x2 ;  /* 0x000000021d02e211 */ /* 0x000fc600078a10ff */
[----:B------:R2:W-:Y:S01]  /*1ec00*/  @!P0 ST.E.64 desc[UR60][R4.64], R112 ;  /* 0x0000007004008985 */ /* 0x0005e2000c101b3c */
[----:B------:R-:W-:-:S05]  /*1ec10*/  @!P6 LEA.HI.X R3, R29, R3, R20, 0x2, P5 ;  /* 0x000000031d03e211 */ /* 0x000fca00028f1414 */
[----:B------:R2:W-:Y:S04]  /*1ec20*/  @!P6 ST.E.64 desc[UR60][R2.64], R116 ;  /* 0x000000740200e985 */ /* 0x0005e8000c101b3c */
.L_x_632:
[----:B------:R-:W-:Y:S05]  /*1ec30*/  BSYNC B1 ;  /* 0x0000000000017941 */ /* 0x000fea0003800000 */
.L_x_631:
[----:B------:R-:W-:Y:S01]  /*1ec40*/  ISETP.GE.AND P0, PT, R10, R77, PT ;  /* 0x0000004d0a00720c */ /* 0x000fe20003f06270 */
[----:B--2---:R0:W1:Y:S04]  /*1ec50*/  SHFL.IDX PT, R3, R11, 0x1, 0x1c1f ;  /* 0x003c1f000b037f89 */ /* 0x00406800000e0000 */
[----:B------:R0:W2:Y:S08]  /*1ec60*/  SHFL.IDX PT, R2, R0, 0x1, 0x1c1f ;  /* 0x003c1f0000027f89 */ /* 0x0000b000000e0000 */
[----:B0-----:R-:W-:Y:S05]  /*1ec70*/  @P0 BRA `(.L_x_630) ;  /* 0x0000001000fc0947 */ /* 0x001fea0003800000 */
[----:B------:R-:W-:Y:S01]  /*1ec80*/  ULDC UR4, c[0x0][0xac8] ;  /* 0x0002b20000047ab9 */ /* 0x000fe20000000800 */
[C---:B------:R-:W-:Y:S01]  /*1ec90*/  VIADD R21, R221.reuse, 0xa8 ;  /* 0x000000a8dd157836 */ /* 0x040fe20000000000 */
[----:B------:R-:W-:Y:S01]  /*1eca0*/  ISETP.GE.AND P4, PT, R154, UR4, PT ;  /* 0x000000049a007c0c */ /* 0x000fe2000bf86270 */
[C---:B------:R-:W-:Y:S01]  /*1ecb0*/  VIADD R25, R221.reuse, 0xb0 ;  /* 0x000000b0dd197836 */ /* 0x040fe20000000000 */
[----:B------:R-:W-:Y:S02]  /*1ecc0*/  ISETP.GE.AND P3, PT, R152, UR4, PT ;  /* 0x0000000498007c0c */ /* 0x000fe4000bf66270 */
[----:B------:R-:W-:Y:S02]  /*1ecd0*/  ISETP.GE.AND P5, PT, R221, UR4, PT ;  /* 0x00000004dd007c0c */ /* 0x000fe4000bfa6270 */
[----:B------:R-:W-:Y:S02]  /*1ece0*/  ISETP.GE.AND P1, PT, R145, UR4, PT ;  /* 0x0000000491007c0c */ /* 0x000fe4000bf26270 */
[----:B------:R-:W-:-:S02]  /*1ecf0*/  ISETP.GE.AND P0, PT, R147, UR4, PT ;  /* 0x0000000493007c0c */ /* 0x000fc4000bf06270 */
[----:B------:R-:W-:-:S03]  /*1ed00*/  SHF.R.S32.HI R0, RZ, 0x1f, R21 ;  /* 0x0000001fff007819 */ /* 0x000fc60000011415 */
[-C--:B--2---:R-:W-:Y:S02]  /*1ed10*/  @!P4 LEA R6, P2, R154, R2.reuse, 0x2 ;  /* 0x000000029a06c211 */ /* 0x084fe400078410ff */
[-C--:B------:R-:W-:Y:S02]  /*1ed20*/  @!P3 LEA R8, P6, R152, R2.reuse, 0x2 ;  /* 0x000000029808b211 */ /* 0x080fe400078c10ff */
[----:B-1----:R-:W-:Y:S01]  /*1ed30*/  @!P5 IMAD.WIDE R4, R221, 0x4, R2 ;  /* 0x00000004dd04d825 */ /* 0x002fe200078e0202 */
[-C--:B------:R-:W-:Y:S02]  /*1ed40*/  @!P4 LEA.HI.X R7, R154, R3.reuse, R155, 0x2, P2 ;  /* 0x000000039a07c211 */ /* 0x080fe400010f149b */
[----:B------:R-:W-:Y:S02]  /*1ed50*/  ISETP.GE.AND P2, PT, R143, UR4, PT ;  /* 0x000000048f007c0c */ /* 0x000fe4000bf46270 */
[----:B------:R-:W-:Y:S01]  /*1ed60*/  @!P3 LEA.HI.X R9, R152, R3, R153, 0x2, P6 ;  /* 0x000000039809b211 */ /* 0x000fe200030f1499 */
[----:B------:R0:W-:Y:S01]  /*1ed70*/  @!P5 ST.E.64 desc[UR60][R4.64], R26 ;  /* 0x0000001a0400d985 */ /* 0x0001e2000c101b3c */
[----:B------:R-:W-:-:S02]  /*1ed80*/  @!P1 LEA R12, P5, R145, R2, 0x2 ;  /* 0x00000002910c9211 */ /* 0x000fc400078a10ff */
[----:B------:R-:W-:Y:S01]  /*1ed90*/  @!P0 LEA R10, P6, R147, R2, 0x2 ;  /* 0x00000002930a8211 */ /* 0x000fe200078c10ff */
[----:B------:R1:W-:Y:S01]  /*1eda0*/  @!P4 ST.E.64 desc[UR60][R6.64], R30 ;  /* 0x0000001e0600c985 */ /* 0x0003e2000c101b3c */
[----:B------:R-:W-:Y:S02]  /*1edb0*/  ISETP.GE.AND P4, PT, R139, UR4, PT ;  /* 0x000000048b007c0c */ /* 0x000fe4000bf86270 */
[-C--:B------:R-:W-:Y:S01]  /*1edc0*/  @!P1 LEA.HI.X R13, R145, R3.reuse, R146, 0x2, P5 ;  /* 0x00000003910d9211 */ /* 0x080fe200028f1492 */
[----:B------:R2:W-:Y:S01]  /*1edd0*/  @!P3 ST.E.64 desc[UR60][R8.64], R34 ;  /* 0x000000220800b985 */ /* 0x0005e2000c101b3c */
[----:B------:R-:W-:Y:S02]  /*1ede0*/  ISETP.GE.AND P3, PT, R141, UR4, PT ;  /* 0x000000048d007c0c */ /* 0x000fe4000bf66270 */
[----:B------:R-:W-:Y:S02]  /*1edf0*/  ISETP.GE.AND P5, PT, R137, UR4, PT ;  /* 0x0000000489007c0c */ /* 0x000fe4000bfa6270 */
[----:B------:R-:W-:-:S02]  /*1ee00*/  @!P0 LEA.HI.X R11, R147, R3, R148, 0x2, P6 ;  /* 0x00000003930b8211 */ /* 0x000fc400030f1494 */
[----:B------:R-:W-:-:S03]  /*1ee10*/  @!P2 LEA R14, P6, R143, R2, 0x2 ;  /* 0x000000028f0ea211 */ /* 0x000fc600078c10ff */
[----:B------:R-:W-:Y:S01]  /*1ee20*/  @!P0 ST.E.64 desc[UR60][R10.64], R38 ;  /* 0x000000260a008985 */ /* 0x000fe2000c101b3c */
[-C--:B------:R-:W-:Y:S02]  /*1ee30*/  @!P2 LEA.HI.X R15, R143, R3.reuse, R144, 0x2, P6 ;  /* 0x000000038f0fa211 */ /* 0x080fe400030f1490 */
[----:B------:R-:W-:Y:S01]  /*1ee40*/  ISETP.GE.AND P0, PT, R135, UR4, PT ;  /* 0x0000000487007c0c */ /* 0x000fe2000bf06270 */
[----:B------:R3:W-:Y:S01]  /*1ee50*/  @!P1 ST.E.64 desc[UR60][R12.64], R42 ;  /* 0x0000002a0c009985 */ /* 0x0007e2000c101b3c */
[-C--:B0-----:R-:W-:Y:S02]  /*1ee60*/  @!P3 LEA R4, P6, R141, R2.reuse, 0x2 ;  /* 0x000000028d04b211 */ /* 0x081fe400078c10ff */
[----:B------:R-:W-:Y:S01]  /*1ee70*/  ISETP.GE.AND P1, PT, R91, UR4, PT ;  /* 0x000000045b007c0c */ /* 0x000fe2000bf26270 */
[----:B------:R0:W-:Y:S01]  /*1ee80*/  @!P2 ST.E.64 desc[UR60][R14.64], R46 ;  /* 0x0000002e0e00a985 */ /* 0x0001e2000c101b3c */
[----:B-1----:R-:W-:Y:S02]  /*1ee90*/  @!P4 LEA R6, P2, R139, R2, 0x2 ;  /* 0x000000028b06c211 */ /* 0x002fe400078410ff */
[----:B------:R-:W-:-:S02]  /*1eea0*/  @!P3 LEA.HI.X R5, R141, R3, R142, 0x2, P6 ;  /* 0x000000038d05b211 */ /* 0x000fc400030f148e */
[-C--:B--2---:R-:W-:Y:S02]  /*1eeb0*/  @!P5 LEA R8, P6, R137, R2.reuse, 0x2 ;  /* 0x000000028908d211 */ /* 0x084fe400078c10ff */
[-C--:B------:R-:W-:Y:S01]  /*1eec0*/  @!P4 LEA.HI.X R7, R139, R3.reuse, R140, 0x2, P2 ;  /* 0x000000038b07c211 */ /* 0x080fe200010f148c */
[----:B------:R1:W-:Y:S01]  /*1eed0*/  @!P3 ST.E.64 desc[UR60][R4.64], R50 ;  /* 0x000000320400b985 */ /* 0x0003e2000c101b3c */
[----:B------:R-:W-:Y:S02]  /*1eee0*/  @!P5 LEA.HI.X R9, R137, R3, R138, 0x2, P6 ;  /* 0x000000038909d211 */ /* 0x000fe400030f148a */
[----:B------:R-:W-:Y:S01]  /*1eef0*/  ISETP.GE.AND P2, PT, R89, UR4, PT ;  /* 0x0000000459007c0c */ /* 0x000fe2000bf46270 */
[----:B------:R2:W-:Y:S01]  /*1ef00*/  @!P4 ST.E.64 desc[UR60][R6.64], R54 ;  /* 0x000000360600c985 */ /* 0x0005e2000c101b3c */
[----:B------:R-:W-:Y:S02]  /*1ef10*/  ISETP.GE.AND P3, PT, R87, UR4, PT ;  /* 0x0000000457007c0c */ /* 0x000fe4000bf66270 */
[-C--:B---3--:R-:W-:Y:S01]  /*1ef20*/  @!P1 LEA R12, P4, R91, R2.reuse, 0x2 ;  /* 0x000000025b0c9211 */ /* 0x088fe200078810ff */
[----:B------:R3:W-:Y:S01]  /*1ef30*/  @!P5 ST.E.64 desc[UR60][R8.64], R58 ;  /* 0x0000003a0800d985 */ /* 0x0007e2000c101b3c */
[----:B------:R-:W-:-:S02]  /*1ef40*/  @!P0 LEA R10, P5, R135, R2, 0x2 ;  /* 0x00000002870a8211 */ /* 0x000fc400078a10ff */
[-C--:B------:R-:W-:Y:S02]  /*1ef50*/  @!P1 LEA.HI.X R13, R91, R3.reuse, R134, 0x2, P4 ;  /* 0x000000035b0d9211 */ /* 0x080fe400020f1486 */
[-C--:B------:R-:W-:Y:S02]  /*1ef60*/  @!P0 LEA.HI.X R11, R135, R3.reuse, R136, 0x2, P5 ;  /* 0x00000003870b8211 */ /* 0x080fe400028f1488 */
[----:B------:R-:W-:Y:S02]  /*1ef70*/  ISETP.GE.AND P5, PT, R237, UR4, PT ;  /* 0x00000004ed007c0c */ /* 0x000fe4000bfa6270 */
[C---:B0-----:R-:W-:Y:S01]  /*1ef80*/  @!P2 LEA R14, P6, R89.reuse, R2, 0x2 ;  /* 0x00000002590ea211 */ /* 0x041fe200078c10ff */
[----:B------:R0:W-:Y:S01]  /*1ef90*/  @!P0 ST.E.64 desc[UR60][R10.64], R62 ;  /* 0x0000003e0a008985 */ /* 0x0001e2000c101b3c */
[----:B------:R-:W-:Y:S02]  /*1efa0*/  ISETP.GE.AND P4, PT, R236, UR4, PT ;  /* 0x00000004ec007c0c */ /* 0x000fe4000bf86270 */
[----:B------:R-:W-:Y:S01]  /*1efb0*/  @!P2 LEA.HI.X R15, R89, R3, R90, 0x2, P6 ;  /* 0x00000003590fa211 */ /* 0x000fe200030f145a */
[----:B------:R4:W-:Y:S01]  /*1efc0*/  @!P1 ST.E.64 desc[UR60][R12.64], R66 ;  /* 0x000000420c009985 */ /* 0x0009e2000c101b3c */
[----:B------:R-:W-:-:S02]  /*1efd0*/  ISETP.GE.AND P1, PT, R235, UR4, PT ;  /* 0x00000004eb007c0c */ /* 0x000fc4000bf26270 */
[-C--:B-1----:R-:W-:Y:S01]  /*1efe0*/  @!P3 LEA R4, P6, R87, R2.reuse, 0x2 ;  /* 0x000000025704b211 */ /* 0x082fe200078c10ff */
[----:B------:R1:W-:Y:S01]  /*1eff0*/  @!P2 ST.E.64 desc[UR60][R14.64], R70 ;  /* 0x000000460e00a985 */ /* 0x0003e2000c101b3c */
[----:B------:R-:W-:Y:S02]  /*1f000*/  ISETP.GE.AND P2, PT, R234, UR4, PT ;  /* 0x00000004ea007c0c */ /* 0x000fe4000bf46270 */
[-C--:B--2---:R-:W-:Y:S02]  /*1f010*/  @!P5 LEA R6, P0, R237, R2.reuse, 0x2 ;  /* 0x00000002ed06d211 */ /* 0x084fe400078010ff */
[-C--:B------:R-:W-:Y:S02]  /*1f020*/  @!P3 LEA.HI.X R5, R87, R3.reuse, R88, 0x2, P6 ;  /* 0x000000035705b211 */ /* 0x080fe400030f1458 */
[----:B------:R-:W-:Y:S02]  /*1f030*/  @!P5 LEA.HI.X R7, R237, R3, R86, 0x2, P0 ;  /* 0x00000003ed07d211 */ /* 0x000fe400000f1456 */
[----:B------:R-:W-:Y:S01]  /*1f040*/  ISETP.GE.AND P0, PT, R233, UR4, PT ;  /* 0x00000004e9007c0c */ /* 0x000fe2000bf06270 */
[----:B------:R2:W-:Y:S01]  /*1f050*/  @!P3 ST.E.64 desc[UR60][R4.64], R74 ;  /* 0x0000004a0400b985 */ /* 0x0005e2000c101b3c */
[----:B---3--:R-:W-:-:S02]  /*1f060*/  @!P4 LEA R8, P6, R236, R2, 0x2 ;  /* 0x00000002ec08c211 */ /* 0x008fc400078c10ff */
[CC--:B0-----:R-:W-:Y:S01]  /*1f070*/  @!P1 LEA R10, P3, R235.reuse, R2.reuse, 0x2 ;  /* 0x00000002eb0a9211 */ /* 0x0c1fe200078610ff */
[----:B------:R0:W-:Y:S01]  /*1f080*/  @!P5 ST.E.64 desc[UR60][R6.64], R126 ;  /* 0x0000007e0600d985 */ /* 0x0001e2000c101b3c */
[-C--:B------:R-:W-:Y:S02]  /*1f090*/  @!P4 LEA.HI.X R9, R236, R3.reuse, R85, 0x2, P6 ;  /* 0x00000003ec09c211 */ /* 0x080fe400030f1455 */
[----:B------:R-:W-:Y:S02]  /*1f0a0*/  @!P1 LEA.HI.X R11, R235, R3, R84, 0x2, P3 ;  /* 0x00000003eb0b9211 */ /* 0x000fe400018f1454 */
[-C--:B----4-:R-:W-:Y:S01]  /*1f0b0*/  @!P2 LEA R12, P6, R234, R2.reuse, 0x2 ;  /* 0x00000002ea0ca211 */ /* 0x090fe200078c10ff */
[----:B------:R3:W-:Y:S01]  /*1f0c0*/  @!P4 ST.E.64 desc[UR60][R8.64], R128 ;  /* 0x000000800800c985 */ /* 0x0007e2000c101b3c */
[----:B------:R-:W-:Y:S02]  /*1f0d0*/  ISETP.GE.AND P3, PT, R232, UR4, PT ;  /* 0x00000004e8007c0c */ /* 0x000fe4000bf66270 */
[----:B------:R-:W-:Y:S01]  /*1f0e0*/  ISETP.GE.AND P4, PT, R21, UR4, PT ;  /* 0x0000000415007c0c */ /* 0x000fe2000bf86270 */
[----:B------:R-:W-:Y:S01]  /*1f0f0*/  @!P1 ST.E.64 desc[UR60][R10.64], R130 ;  /* 0x000000820a009985 */ /* 0x000fe2000c101b3c */
[----:B-1----:R-:W-:-:S02]  /*1f100*/  @!P0 LEA R14, P5, R233, R2, 0x2 ;  /* 0x00000002e90e8211 */ /* 0x002fc400078a10ff */
[-C--:B------:R-:W-:Y:S02]  /*1f110*/  @!P2 LEA.HI.X R13, R234, R3.reuse, R83, 0x2, P6 ;  /* 0x00000003ea0da211 */ /* 0x080fe400030f1453 */
[----:B------:R-:W-:Y:S02]  /*1f120*/  ISETP.GE.AND P1, PT, R231, UR4, PT ;  /* 0x00000004e7007c0c */ /* 0x000fe4000bf26270 */
[----:B------:R-:W-:Y:S01]  /*1f130*/  @!P0 LEA.HI.X R15, R233, R3, R82, 0x2, P5 ;  /* 0x00000003e90f8211 */ /* 0x000fe200028f1452 */
[----:B------:R1:W-:Y:S01]  /*1f140*/  @!P2 ST.E.64 desc[UR60][R12.64], R132 ;  /* 0x000000840c00a985 */ /* 0x0003e2000c101b3c */
[----:B------:R-:W-:Y:S02]  /*1f150*/  ISETP.GE.AND P5, PT, R228, UR4, PT ;  /* 0x00000004e4007c0c */ /* 0x000fe4000bfa6270 */
[----:B------:R-:W-:Y:S01]  /*1f160*/  ISETP.GE.AND P2, PT, R25, UR4, PT ;  /* 0x0000000419007c0c */ /* 0x000fe2000bf46270 */
[----:B------:R4:W-:Y:S01]  /*1f170*/  @!P0 ST.E.64 desc[UR60][R14.64], R94 ;  /* 0x0000005e0e008985 */ /* 0x0009e2000c101b3c */
[----:B--2---:R-:W-:-:S02]  /*1f180*/  @!P3 LEA R4, P6, R232, R2, 0x2 ;  /* 0x00000002e804b211 */ /* 0x004fc400078c10ff */
[-C--:B------:R-:W-:Y:S02]  /*1f190*/  @!P4 LEA R20, P0, R21, R2.reuse, 0x2 ;  /* 0x000000021514c211 */ /* 0x080fe400078010ff */
[-C--:B------:R-:W-:Y:S02]  /*1f1a0*/  @!P3 LEA.HI.X R5, R232, R3.reuse, R81, 0x2, P6 ;  /* 0x00000003e805b211 */ /* 0x080fe400030f1451 */
[-C--:B0-----:R-:W-:Y:S02]  /*1f1b0*/  @!P1 LEA R6, P6, R231, R2.reuse, 0x2 ;  /* 0x00000002e7069211 */ /* 0x081fe400078c10ff */
[----:B------:R-:W-:Y:S01]  /*1f1c0*/  @!P4 LEA.HI.X R21, R21, R3, R0, 0x2, P0 ;  /* 0x000000031515c211 */ /* 0x000fe200000f1400 */
[----:B------:R4:W-:Y:S01]  /*1f1d0*/  @!P3 ST.E.64 desc[UR60][R4.64], R98 ;  /* 0x000000620400b985 */ /* 0x0009e2000c101b3c */
[----:B---3--:R-:W-:Y:S01]  /*1f1e0*/  SHF.R.S32.HI R9, RZ, 0x1f, R228 ;  /* 0x0000001fff097819 */ /* 0x008fe200000114e4 */
[----:B-1----:R-:W-:Y:S01]  /*1f1f0*/  VIADD R13, R221, 0xb8 ;  /* 0x000000b8dd0d7836 */ /* 0x002fe20000000000 */
[----:B------:R-:W-:-:S02]  /*1f200*/  @!P5 LEA R8, P0, R228, R2, 0x2 ;  /* 0x00000002e408d211 */ /* 0x000fc400078010ff */
[-C--:B------:R-:W-:Y:S02]  /*1f210*/  @!P1 LEA.HI.X R7, R231, R3.reuse, R80, 0x2, P6 ;  /* 0x00000003e7079211 */ /* 0x080fe400030f1450 */
[----:B------:R-:W-:Y:S02]  /*1f220*/  SHF.R.S32.HI R0, RZ, 0x1f, R25 ;  /* 0x0000001fff007819 */ /* 0x000fe40000011419 */
[C---:B------:R-:W-:Y:S01]  /*1f230*/  @!P2 LEA R10, P6, R25.reuse, R2, 0x2 ;  /* 0x00000002190aa211 */ /* 0x040fe200078c10ff */
[----:B------:R4:W-:Y:S01]  /*1f240*/  @!P1 ST.E.64 desc[UR60][R6.64], R102 ;  /* 0x0000006606009985 */ /* 0x0009e2000c101b3c */
[-C--:B------:R-:W-:Y:S02]  /*1f250*/  @!P5 LEA.HI.X R9, R228, R3.reuse, R9, 0x2, P0 ;  /* 0x00000003e409d211 */ /* 0x080fe400000f1409 */
[----:B------:R-:W-:Y:S02]  /*1f260*/  @!P2 LEA.HI.X R11, R25, R3, R0, 0x2, P6 ;  /* 0x00000003190ba211 */ /* 0x000fe400030f1400 */
[----:B------:R-:W-:Y:S01]  /*1f270*/  ISETP.GE.AND P0, PT, R13, UR4, PT ;  /* 0x000000040d007c0c */ /* 0x000fe2000bf06270 */
[----:B------:R4:W-:Y:S04]  /*1f280*/  @!P5 ST.E.64 desc[UR60][R8.64], R106 ;  /* 0x0000006a0800d985 */ /* 0x0009e8000c101b3c */
[----:B------:R4:W-:Y:S04]  /*1f290*/  @!P4 ST.E.64 desc[UR60][R20.64], R110 ;  /* 0x0000006e1400c985 */ /* 0x0009e8000c101b3c */
[----:B------:R4:W-:Y:S04]  /*1f2a0*/  @!P2 ST.E.64 desc[UR60][R10.64], R114 ;  /* 0x000000720a00a985 */ /* 0x0009e8000c101b3c */
[----:B------:R-:W-:Y:S05]  /*1f2b0*/  @P0 BRA `(.L_x_630) ;  /* 0x0000000c006c0947 */ /* 0x000fea0003800000 */
[----:B------:R-:W-:Y:S02]  /*1f2c0*/  LEA R2, P0, R13, R2, 0x2 ;  /* 0x000000020d027211 */ /* 0x000fe400078010ff */
[----:B------:R-:W-:-:S04]  /*1f2d0*/  SHF.R.S32.HI R0, RZ, 0x1f, R13 ;  /* 0x0000001fff007819 */ /* 0x000fc8000001140d */
[----:B------:R-:W-:-:S05]  /*1f2e0*/  LEA.HI.X R3, R13, R3, R0, 0x2, P0 ;  /* 0x000000030d037211 */ /* 0x000fca00000f1400 */
[----:B------:R0:W-:Y:S01]  /*1f2f0*/  ST.E.64 desc[UR60][R2.64], R118 ;  /* 0x0000007602007985 */ /* 0x0001e2000c101b3c */
[----:B------:R-:W-:Y:S05]  /*1f300*/  BRA `(.L_x_630) ;  /* 0x0000000c00587947 */ /* 0x000fea0003800000 */
.L_x_621:
[----:B------:R-:W-:Y:S01]  /*1f310*/  ULDC.64 UR6, c[0x0][0xc08] ;  /* 0x0003020000067ab9 */ /* 0x000fe20000000a00 */
[----:B------:R-:W-:Y:S01]  /*1f320*/  ULDC.64 UR4, c[0x0][0xc00] ;  /* 0x0003000000047ab9 */ /* 0x000fe20000000a00 */
[----:B------:R-:W-:Y:S02]  /*1f330*/  ISETP.NE.U32.AND P1, PT, RZ, UR6, PT ;  /* 0x00000006ff007c0c */ /* 0x000fe4000bf25070 */
[----:B------:R-:W-:Y:S02]  /*1f340*/  ISETP.NE.U32.AND P0, PT, RZ, UR4, PT ;  /* 0x00000004ff007c0c */ /* 0x000fe4000bf05070 */
[----:B------:R-:W-:Y:S02]  /*1f350*/  ISETP.NE.AND.EX P1, PT, RZ, UR7, PT, P1 ;  /* 0x00000007ff007c0c */ /* 0x000fe4000bf25310 */
[----:B------:R-:W-:Y:S02]  /*1f360*/  IADD3 R2, P2, R224, UR4, RZ ;  /* 0x00000004e0027c10 */ /* 0x000fe4000ff5e0ff */
[----:B------:R-:W-:-:S02]  /*1f370*/  ISETP.NE.AND.EX P0, PT, RZ, UR5, PT, P0 ;  /* 0x00000005ff007c0c */ /* 0x000fc4000bf05300 */
[----:B------:R-:W-:Y:S01]  /*1f380*/  IADD3.X R3, R225, UR5, RZ, P2, !PT ;  /* 0x00000005e1037c10 */ /* 0x000fe200097fe4ff */
[----:B------:R-:W-:Y:S01]  /*1f390*/  ULDC UR4, c[0x0][0xa88] ;  /* 0x0002a20000047ab9 */ /* 0x000fe20000000800 */
[----:B------:R-:W-:Y:S01]  /*1f3a0*/  MOV R15, RZ ;  /* 0x000000ff000f7202 */ /* 0x000fe20000000f00 */
[----:B------:R-:W-:-:S04]  /*1f3b0*/  IMAD.U32 R0, RZ, RZ, UR4 ;  /* 0x00000004ff007e24 */ /* 0x000fc8000f8e00ff */
[----:B------:R-:W-:-:S04]  /*1f3c0*/  @P1 IADD3 R224, P2, R224, UR6, RZ ;  /* 0x00000006e0e01c10 */ /* 0x000fc8000ff5e0ff */
[----:B------:R-:W-:Y:S01]  /*1f3d0*/  @P1 IADD3.X R225, R225, UR7, RZ, P2, !PT ;  /* 0x00000007e1e11c10 */ /* 0x000fe200097fe4ff */
[----:B------:R2:W5:Y:S04]  /*1f3e0*/  @P0 LDG.E R15, desc[UR60][R2.64] ;  /* 0x0000003c020f0981 */ /* 0x000568000c1e1900 */
[----:B------:R2:W5:Y:S01]  /*1f3f0*/  @P1 LDG.E R0, desc[UR60][R224.64] ;  /* 0x0000003ce0001981 */ /* 0x000562000c1e1900 */
[----:B------:R-:W-:Y:S01]  /*1f400*/  ISETP.NE.AND P2, PT, R222, RZ, PT ;  /* 0x000000ffde00720c */ /* 0x000fe20003f45270 */
[----:B------:R-:W3:-:S12]  /*1f410*/  S2R R4, SR_TID.X ;  /* 0x0000000000047919 */ /* 0x000ed80000002100 */
[----:B------:R-:W4:Y:S01]  /*1f420*/  @!P2 LDC R222, c[0x0][0xad4] ;  /* 0x0002b500ffdeab82 */ /* 0x000f220000000800 */
[----:B---3--:R-:W-:Y:S01]  /*1f430*/  VIADD R5, R4, 0xffffff80 ;  /* 0xffffff8004057836 */ /* 0x008fe20000000000 */
[----:B----4-:R-:W-:-:S04]  /*1f440*/  ISETP.GT.AND P2, PT, R222, 0x1, PT ;  /* 0x00000001de00780c */ /* 0x010fc80003f44270 */
[----:B------:R-:W-:Y:S01]  /*1f450*/  ISETP.GT.AND P3, PT, R5, 0x7f, PT ;  /* 0x0000007f0500780c */ /* 0x000fe20003f64270 */
[----:B--2---:R-:W-:-:S12]  /*1f460*/  @P1 BRA `(.L_x_633) ;  /* 0x0000000000101947 */ /* 0x004fd80003800000 */
[----:B------:R-:W-:Y:S05]  /*1f470*/  @!P0 BRA `(.L_x_633) ;  /* 0x00000000000c8947 */ /* 0x000fea0003800000 */
[----:B------:R-:W2:Y:S04]  /*1f480*/  LDG.E R5, desc[UR60][R2.64] ;  /* 0x0000003c02057981 */ /* 0x000ea8000c1e1900 */
[----:B-----5:R-:W2:Y:S02]  /*1f490*/  LDG.E R0, desc[UR60][R2.64+0x4] ;  /* 0x0000043c02007981 */ /* 0x020ea4000c1e1900 */
[----:B--2---:R-:W-:-:S07]  /*1f4a0*/  IMAD.IADD R0, R0, 0x1, -R5 ;  /* 0x0000000100007824 */ /* 0x004fce00078e0a05 */
.L_x_633:
[----:B------:R-:W2:Y:S01]  /*1f4b0*/  LDL.LU R2, [R1+0x68] ;  /* 0x0000680001027983 */ /* 0x000ea20000300800 */
[----:B------:R-:W-:Y:S01]  /*1f4c0*/  BSSY B1, `(.L_x_634) ;  /* 0x0000036000017945 */ /* 0x000fe20003800000 */
[----:B------:R-:W-:Y:S02]  /*1f4d0*/  SEL R223, R223, RZ, !P0 ;  /* 0x000000ffdfdf7207 */ /* 0x000fe40004000000 */
[----:B-----5:R-:W-:Y:S02]  /*1f4e0*/  SHF.R.S32.HI R24, RZ, 0x1f, R15 ;  /* 0x0000001fff187819 */ /* 0x020fe4000001140f */
[----:B--2---:R-:W-:Y:S01]  /*1f4f0*/  SEL R26, R2, RZ, !P0 ;  /* 0x000000ff021a7207 */ /* 0x004fe20004000000 */
[----:B------:R-:W-:Y:S06]  /*1f500*/  @P3 BRA `(.L_x_635) ;  /* 0x0000000000c43947 */ /* 0x000fec0003800000 */
[----:B------:R-:W2:Y:S01]  /*1f510*/  LDC R29, c[0x0][0xbe8] ;  /* 0x0002fa00ff1d7b82 */ /* 0x000ea20000000800 */
[----:B------:R-:W-:-:S05]  /*1f520*/  IMAD R2, R229, 0x80, R4 ;  /* 0x00000080e5027824 */ /* 0x000fca00078e0204 */
[----:B------:R-:W-:Y:S01]  /*1f530*/  IADD3 R28, R2, -0x80, RZ ;  /* 0xffffff80021c7810 */ /* 0x000fe20007ffe0ff */
[----:B--2---:R-:W-:-:S05]  /*1f540*/  IMAD R3, R0, R29, RZ ;  /* 0x0000001d00037224 */ /* 0x004fca00078e02ff */
[----:B------:R-:W-:-:S13]  /*1f550*/  ISETP.GE.AND P0, PT, R28, R3, PT ;  /* 0x000000031c00720c */ /* 0x000fda0003f06270 */
[----:B------:R-:W-:Y:S05]  /*1f560*/  @P0 BRA `(.L_x_635) ;  /* 0x0000000000ac0947 */ /* 0x000fea0003800000 */
[----:B------:R-:W-:Y:S01]  /*1f570*/  IMAD.MOV.U32 R20, RZ, RZ, 0x9b8 ;  /* 0x000009b8ff147424 */ /* 0x000fe200078e00ff */
[----:B------:R-:W-:Y:S01]  /*1f580*/  ISETP.GT.AND P0, PT, R222, 0x1, PT ;  /* 0x00000001de00780c */ /* 0x000fe20003f04270 */
[----:B------:R-:W2:Y:S01]  /*1f590*/  LDC.64 R2, c[0x0][0xba8] ;  /* 0x0002ea00ff027b82 */ /* 0x000ea20000000a00 */
[----:B------:R-:W-:Y:S01]  /*1f5a0*/  ISETP.NE.AND P1, PT, R29, 0x1, PT ;  /* 0x000000011d00780c */ /* 0x000fe20003f25270 */
[----:B------:R-:W-:Y:S01]  /*1f5b0*/  IMAD.MOV.U32 R21, RZ, RZ, R28 ;  /* 0x000000ffff157224 */ /* 0x000fe200078e001c */
[----:B------:R-:W-:-:S05]  /*1f5c0*/  SEL R20, R20, 0x978, P0 ;  /* 0x0000097814147807 */ /* 0x000fca0000000000 */
[----:B------:R-:W3:Y:S08]  /*1f5d0*/  LDC.64 R8, c[0x0][R20+0x220] ;  /* 0x0000880014087b82 */ /* 0x000ef00000000a00 */
[----:B------:R-:W4:Y:S08]  /*1f5e0*/  LDC.64 R6, c[0x0][R20+0x218] ;  /* 0x0000860014067b82 */ /* 0x000f300000000a00 */
[----:B------:R-:W5:Y:S08]  /*1f5f0*/  LDC.64 R10, c[0x0][R20+0x228] ;  /* 0x00008a00140a7b82 */ /* 0x000f700000000a00 */
[----:B------:R-:W0:Y:S08]  /*1f600*/  @P1 LDC R13, c[0x0][0xbec] ;  /* 0x0002fb00ff0d1b82 */ /* 0x000e300000000800 */
[----:B------:R-:W1:Y:S08]  /*1f610*/  LDC.64 R4, c[0x0][R20+0x210] ;  /* 0x0000840014047b82 */ /* 0x000e700000000a00 */
[----:B------:R-:W5:Y:S01]  /*1f620*/  @P1 LDC R27, c[0x0][0xbf0] ;  /* 0x0002fc00ff1b1b82 */ /* 0x000f620000000800 */
[----:B0-----:R-:W-:-:S07]  /*1f630*/  @P1 IMAD.HI.U32 R14, R28, R13, RZ ;  /* 0x0000000d1c0e1227 */ /* 0x001fce00078e00ff */
[----:B--2---:R-:W0:Y:S01]  /*1f640*/  @!P0 LDC R2, c[0x0][0xb50] ;  /* 0x0002d400ff028b82 */ /* 0x004e220000000800 */
[-C--:B---3--:R-:W-:Y:S02]  /*1f650*/  IMAD R9, R9, R223.reuse, RZ ;  /* 0x000000df09097224 */ /* 0x088fe400078e02ff */
[----:B------:R-:W-:-:S05]  /*1f660*/  IMAD.WIDE.U32 R12, R8, R223, RZ ;  /* 0x000000df080c7225 */ /* 0x000fca00078e00ff */
[----:B------:R-:W2:Y:S01]  /*1f670*/  @!P0 LDC R3, c[0x0][0xb54] ;  /* 0x0002d500ff038b82 */ /* 0x000ea20000000800 */
[-C--:B----4-:R-:W-:Y:S02]  /*1f680*/  IMAD R25, R7, R220.reuse, RZ ;  /* 0x000000dc07197224 */ /* 0x090fe400078e02ff */
[----:B------:R-:W-:Y:S01]  /*1f690*/  IMAD.WIDE.U32 R6, R6, R220, RZ ;  /* 0x000000dc06067225 */ /* 0x000fe200078e00ff */
[----:B-----5:R-:W-:-:S03]  /*1f6a0*/  @P1 SHF.R.U32.HI R21, RZ, R27, R14 ;  /* 0x0000001bff151219 */ /* 0x020fc6000001160e */
[----:B------:R-:W-:Y:S01]  /*1f6b0*/  IMAD R27, R8, R26, R9 ;  /* 0x0000001a081b7224 */ /* 0x000fe200078e0209 */
[----:B------:R-:W-:Y:S01]  /*1f6c0*/  SEL R9, R230, RZ, P0 ;  /* 0x000000ffe6097207 */ /* 0x000fe20000000000 */
[----:B------:R-:W-:Y:S01]  /*1f6d0*/  IMAD.IADD R25, R7, 0x1, R25 ;  /* 0x0000000107197824 */ /* 0x000fe200078e0219 */
[----:B------:R-:W-:Y:S01]  /*1f6e0*/  IADD3 R8, P1, P3, R12, R6, R15 ;  /* 0x000000060c087210 */ /* 0x000fe20007b3e00f */
[----:B------:R-:W-:Y:S01]  /*1f6f0*/  IMAD.MOV R12, RZ, RZ, -R21 ;  /* 0x000000ffff0c7224 */ /* 0x000fe200078e0a15 */
[----:B------:R-:W-:Y:S01]  /*1f700*/  IADD3 R27, R13, R27, RZ ;  /* 0x0000001b0d1b7210 */ /* 0x000fe20007ffe0ff */
[----:B------:R-:W-:-:S03]  /*1f710*/  IMAD.WIDE.U32 R6, R10, R9, RZ ;  /* 0x000000090a067225 */ /* 0x000fc600078e00ff */
[----:B------:R-:W-:Y:S01]  /*1f720*/  IADD3.X R10, R27, R25, R24, P1, P3 ;  /* 0x000000191b0a7210 */ /* 0x000fe20000fe6418 */
[----:B------:R-:W-:Y:S01]  /*1f730*/  IMAD R11, R11, R9, RZ ;  /* 0x000000090b0b7224 */ /* 0x000fe200078e02ff */
[----:B------:R-:W-:Y:S01]  /*1f740*/  IADD3 R6, P0, P1, R21, R8, R6 ;  /* 0x0000000815067210 */ /* 0x000fe2000791e006 */
[----:B------:R-:W-:Y:S01]  /*1f750*/  IMAD R9, R29, R12, R28 ;  /* 0x0000000c1d097224 */ /* 0x000fe200078e021c */
[----:B------:R-:W-:Y:S01]  /*1f760*/  SHF.R.S32.HI R21, RZ, 0x1f, R21 ;  /* 0x0000001fff157819 */ /* 0x000fe20000011415 */
[----:B------:R-:W-:Y:S02]  /*1f770*/  IMAD.IADD R11, R7, 0x1, R11 ;  /* 0x00000001070b7824 */ /* 0x000fe400078e020b */
[----:B-1----:R-:W-:-:S03]  /*1f780*/  IMAD R5, R5, R9, RZ ;  /* 0x0000000905057224 */ /* 0x002fc600078e02ff */
[----:B------:R-:W-:Y:S02]  /*1f790*/  IADD3.X R7, R21, R10, R11, P0, P1 ;  /* 0x0000000a15077210 */ /* 0x000fe400007e240b */
[----:B------:R-:W-:-:S05]  /*1f7a0*/  SHF.R.S32.HI R11, RZ, 0x1f, R9 ;  /* 0x0000001fff0b7819 */ /* 0x000fca0000011409 */
[C---:B------:R-:W-:Y:S02]  /*1f7b0*/  IMAD R11, R4.reuse, R11, R5 ;  /* 0x0000000b040b7224 */ /* 0x040fe400078e0205 */
[----:B------:R-:W-:-:S04]  /*1f7c0*/  IMAD.WIDE.U32 R4, R4, R9, R6 ;  /* 0x0000000904047225 */ /* 0x000fc800078e0006 */
[----:B------:R-:W-:Y:S01]  /*1f7d0*/  IMAD.IADD R5, R5, 0x1, R11 ;  /* 0x0000000105057824 */ /* 0x000fe200078e020b */
[----:B0-----:R-:W-:-:S04]  /*1f7e0*/  LEA R2, P0, R4, R2, 0x2 ;  /* 0x0000000204027211 */ /* 0x001fc800078010ff */
[----:B--2---:R-:W-:Y:S01]  /*1f7f0*/  LEA.HI.X R3, R4, R3, R5, 0x2, P0 ;  /* 0x0000000304037211 */ /* 0x004fe200000f1405 */
[----:B------:R-:W-:-:S05]  /*1f800*/  IMAD.MOV.U32 R5, RZ, RZ, -0x800000 ;  /* 0xff800000ff057424 */ /* 0x000fca00078e00ff */
[----:B------:R2:W-:Y:S03]  /*1f810*/  STG.E desc[UR60][R2.64], R5 ;  /* 0x0000000502007986 */ /* 0x0005e6000c10193c */
.L_x_635:
[----:B------:R-:W-:Y:S05]  /*1f820*/  BSYNC B1 ;  /* 0x0000000000017941 */ /* 0x000fea0003800000 */
.L_x_634:
[----:B------:R-:W-:Y:S05]  /*1f830*/  @P2 BRA `(.L_x_630) ;  /* 0x00000008000c2947 */ /* 0x000fea0003800000 */
[----:B--2---:R-:W2:Y:S01]  /*1f840*/  S2R R2, SR_TID.X ;  /* 0x0000000000027919 */ /* 0x004ea20000002100 */
[----:B------:R-:W3:Y:S01]  /*1f850*/  LDC R9, c[0x0][0xbe8] ;  /* 0x0002fa00ff097b82 */ /* 0x000ee20000000800 */
[----:B------:R-:W-:Y:S01]  /*1f860*/  ULDC.64 UR4, c[0x0][0xaa0] ;  /* 0x0002a80000047ab9 */ /* 0x000fe20000000a00 */
[----:B------:R-:W-:Y:S01]  /*1f870*/  BSSY B1, `(.L_x_636) ;  /* 0x0000049000017945 */ /* 0x000fe20003800000 */
[----:B---3--:R-:W-:Y:S01]  /*1f880*/  ISETP.NE.AND P0, PT, R9, 0x1, PT ;  /* 0x000000010900780c */ /* 0x008fe20003f05270 */
[----:B--2---:R-:W-:Y:S02]  /*1f890*/  VIADD R4, R2, 0xffffff80 ;  /* 0xffffff8002047836 */ /* 0x004fe40000000000 */
[----:B------:R-:W-:-:S03]  /*1f8a0*/  IMAD R2, R24, UR4, RZ ;  /* 0x0000000418027c24 */ /* 0x000fc6000f8e02ff */
[----:B------:R-:W-:-:S07]  /*1f8b0*/  SHF.R.S32.HI R3, RZ, 0x1f, R4 ;  /* 0x0000001fff037819 */ /* 0x000fce0000011404 */
[----:B------:R-:W2:Y:S01]  /*1f8c0*/  @P0 LDC R7, c[0x0][0xbec] ;  /* 0x0002fb00ff070b82 */ /* 0x000ea20000000800 */
[----:B------:R-:W-:Y:S01]  /*1f8d0*/  IMAD R5, R15, UR5, R2 ;  /* 0x000000050f057c24 */ /* 0x000fe2000f8e0202 */
[----:B------:R-:W-:Y:S01]  /*1f8e0*/  LEA.HI R6, R3, R4, RZ, 0x3 ;  /* 0x0000000403067211 */ /* 0x000fe200078f18ff */
[----:B------:R-:W-:Y:S01]  /*1f8f0*/  IMAD.WIDE.U32 R2, R15, UR4, RZ ;  /* 0x000000040f027c25 */ /* 0x000fe2000f8e00ff */
[----:B------:R-:W-:Y:S02]  /*1f900*/  ULDC.64 UR4, c[0x0][0xae8] ;  /* 0x0002ba0000047ab9 */ /* 0x000fe40000000a00 */
[----:B------:R-:W-:Y:S02]  /*1f910*/  LOP3.LUT R13, R6, 0xfffffff8, RZ, 0xc0, !PT ;  /* 0xfffffff8060d7812 */ /* 0x000fe400078ec0ff */
[----:B------:R-:W3:Y:S01]  /*1f920*/  @P0 LDC R11, c[0x0][0xbf0] ;  /* 0x0002fc00ff0b0b82 */ /* 0x000ee20000000800 */
[----:B------:R-:W-:Y:S02]  /*1f930*/  SHF.R.S32.HI R10, RZ, 0x3, R6 ;  /* 0x00000003ff0a7819 */ /* 0x000fe40000011406 */
[----:B------:R-:W-:Y:S01]  /*1f940*/  IADD3 R3, R3, R5, RZ ;  /* 0x0000000503037210 */ /* 0x000fe20007ffe0ff */
[----:B------:R-:W-:-:S04]  /*1f950*/  IMAD.IADD R13, R4, 0x1, -R13 ;  /* 0x00000001040d7824 */ /* 0x000fc800078e0a0d */
[----:B------:R-:W-:Y:S02]  /*1f960*/  IMAD R4, R13, 0x20, R10 ;  /* 0x000000200d047824 */ /* 0x000fe400078e020a */
[----:B------:R-:W-:-:S04]  /*1f970*/  IMAD.WIDE.U32 R2, R220, UR4, R2 ;  /* 0x00000004dc027c25 */ /* 0x000fc8000f8e0002 */
[----:B------:R-:W-:Y:S02]  /*1f980*/  IMAD R8, R229, 0x80, R4 ;  /* 0x00000080e5087824 */ /* 0x000fe400078e0204 */
[----:B------:R-:W-:Y:S01]  /*1f990*/  IMAD R3, R220, UR5, R3 ;  /* 0x00000005dc037c24 */ /* 0x000fe2000f8e0203 */
[----:B------:R-:W-:Y:S01]  /*1f9a0*/  ULDC.64 UR4, c[0x0][0xaf0] ;  /* 0x0002bc0000047ab9 */ /* 0x000fe20000000a00 */
[----:B--2---:R-:W-:-:S04]  /*1f9b0*/  @P0 IMAD.HI.U32 R4, R8, R7, RZ ;  /* 0x0000000708040227 */ /* 0x004fc800078e00ff */
[----:B------:R-:W-:Y:S02]  /*1f9c0*/  IMAD R6, R26, UR4, RZ ;  /* 0x000000041a067c24 */ /* 0x000fe4000f8e02ff */
[----:B------:R-:W-:Y:S01]  /*1f9d0*/  IMAD.MOV.U32 R5, RZ, RZ, R8 ;  /* 0x000000ffff057224 */ /* 0x000fe200078e0008 */
[----:B---3--:R-:W-:Y:S01]  /*1f9e0*/  @P0 SHF.R.U32.HI R5, RZ, R11, R4 ;  /* 0x0000000bff050219 */ /* 0x008fe20000011604 */
[C---:B------:R-:W-:Y:S02]  /*1f9f0*/  IMAD R7, R223.reuse, UR5, R6 ;  /* 0x00000005df077c24 */ /* 0x040fe4000f8e0206 */
[----:B------:R-:W-:Y:S01]  /*1fa00*/  IMAD.WIDE.U32 R2, R223, UR4, R2 ;  /* 0x00000004df027c25 */ /* 0x000fe2000f8e0002 */
[--C-:B------:R-:W-:Y:S01]  /*1fa10*/  SHF.R.S32.HI R4, RZ, 0x1f, R5.reuse ;  /* 0x0000001fff047819 */ /* 0x100fe20000011405 */
[----:B------:R-:W-:Y:S02]  /*1fa20*/  ULDC.64 UR4, c[0x0][0xae0] ;  /* 0x0002b80000047ab9 */ /* 0x000fe40000000a00 */
[----:B------:R-:W-:Y:S01]  /*1fa30*/  IMAD.SHL.U32 R13, R13, 0x8, RZ ;  /* 0x000000080d0d7824 */ /* 0x000fe200078e00ff */
[----:B------:R-:W-:Y:S01]  /*1fa40*/  IADD3 R3, R3, R7, RZ ;  /* 0x0000000703037210 */ /* 0x000fe20007ffe0ff */
[----:B------:R-:W-:-:S02]  /*1fa50*/  IMAD.MOV R7, RZ, RZ, -R5 ;  /* 0x000000ffff077224 */ /* 0x000fc400078e0a05 */
[----:B------:R-:W-:Y:S01]  /*1fa60*/  IMAD R4, R4, UR4, RZ ;  /* 0x0000000404047c24 */ /* 0x000fe2000f8e02ff */
[----:B------:R-:W-:Y:S01]  /*1fa70*/  SHF.R.S32.HI R12, RZ, 0x1f, R13 ;  /* 0x0000001fff0c7819 */ /* 0x000fe2000001140d */
[----:B------:R-:W-:Y:S02]  /*1fa80*/  IMAD R7, R9, R7, R8 ;  /* 0x0000000709077224 */ /* 0x000fe400078e0208 */
[----:B------:R-:W-:-:S04]  /*1fa90*/  IMAD.WIDE.U32 R2, R5, UR4, R2 ;  /* 0x0000000405027c25 */ /* 0x000fc8000f8e0002 */
[----:B------:R-:W-:Y:S01]  /*1faa0*/  IMAD R5, R5, UR5, R4 ;  /* 0x0000000505057c24 */ /* 0x000fe2000f8e0204 */
[----:B------:R-:W-:Y:S01]  /*1fab0*/  SHF.R.S32.HI R4, RZ, 0x1f, R7 ;  /* 0x0000001fff047819 */ /* 0x000fe20000011407 */
[----:B------:R-:W-:Y:S01]  /*1fac0*/  ULDC.64 UR4, c[0x0][0xad8] ;  /* 0x0002b60000047ab9 */ /* 0x000fe20000000a00 */
[----:B------:R-:W-:Y:S02]  /*1fad0*/  IMAD R8, R229, 0x80, R10 ;  /* 0x00000080e5087824 */ /* 0x000fe400078e020a */
[----:B------:R-:W-:Y:S02]  /*1fae0*/  IMAD.IADD R3, R3, 0x1, R5 ;  /* 0x0000000103037824 */ /* 0x000fe400078e0205 */
[----:B------:R-:W-:Y:S01]  /*1faf0*/  IMAD R6, R4, UR4, RZ ;  /* 0x0000000404067c24 */ /* 0x000fe2000f8e02ff */
[----:B------:R-:W-:Y:S01]  /*1fb00*/  IADD3 R4, R8, 0x40, RZ ;  /* 0x0000004008047810 */ /* 0x000fe20007ffe0ff */
[----:B------:R-:W-:Y:S02]  /*1fb10*/  IMAD R9, R0, R9, RZ ;  /* 0x0000000900097224 */ /* 0x000fe400078e02ff */
[----:B------:R-:W-:-:S02]  /*1fb20*/  IMAD R5, R7, UR5, R6 ;  /* 0x0000000507057c24 */ /* 0x000fc4000f8e0206 */
[----:B------:R-:W-:Y:S01]  /*1fb30*/  IMAD.WIDE.U32 R2, R7, UR4, R2 ;  /* 0x0000000407027c25 */ /* 0x000fe2000f8e0002 */
[-C--:B------:R-:W-:Y:S01]  /*1fb40*/  ISETP.GE.AND P2, PT, R8, R9.reuse, PT ;  /* 0x000000090800720c */ /* 0x080fe20003f46270 */
[----:B------:R-:W-:Y:S01]  /*1fb50*/  ULDC.64 UR4, c[0x0][0xa80] ;  /* 0x0002a00000047ab9 */ /* 0x000fe20000000a00 */
[-C--:B------:R-:W-:Y:S01]  /*1fb60*/  ISETP.GE.AND P1, PT, R4, R9.reuse, PT ;  /* 0x000000090400720c */ /* 0x080fe20003f26270 */
[----:B------:R-:W-:Y:S01]  /*1fb70*/  IMAD.IADD R3, R3, 0x1, R5 ;  /* 0x0000000103037824 */ /* 0x000fe200078e0205 */
[----:B------:R-:W-:Y:S01]  /*1fb80*/  LEA R4, P3, R2, UR4, 0x1 ;  /* 0x0000000402047c11 */ /* 0x000fe2000f8608ff */
[----:B------:R-:W-:Y:S02]  /*1fb90*/  VIADD R0, R8, 0x20 ;  /* 0x0000002008007836 */ /* 0x000fe40000000000 */
[C---:B------:R-:W-:Y:S01]  /*1fba0*/  VIADD R7, R13.reuse, 0x40 ;  /* 0x000000400d077836 */ /* 0x040fe20000000000 */
[----:B------:R-:W-:Y:S01]  /*1fbb0*/  LEA.HI.X R5, R2, UR5, R3, 0x1, P3 ;  /* 0x0000000502057c11 */ /* 0x000fe200098f0c03 */
[----:B------:R-:W-:Y:S01]  /*1fbc0*/  VIADD R11, R13, 0x80 ;  /* 0x000000800d0b7836 */ /* 0x000fe20000000000 */
[----:B------:R-:W-:Y:S01]  /*1fbd0*/  ISETP.GE.AND P0, PT, R0, R9, PT ;  /* 0x000000090000720c */ /* 0x000fe20003f06270 */
[----:B------:R2:W3:Y:S01]  /*1fbe0*/  SHFL.IDX PT, R2, R4, RZ, 0x181f ;  /* 0x00181fff04027589 */ /* 0x0004e200000e0000 */
[----:B------:R-:W-:-:S02]  /*1fbf0*/  SHF.R.S32.HI R6, RZ, 0x1f, R7 ;  /* 0x0000001fff067819 */ /* 0x000fc40000011407 */
[----:B------:R-:W-:Y:S01]  /*1fc00*/  SHF.R.S32.HI R10, RZ, 0x1f, R11 ;  /* 0x0000001fff0a7819 */ /* 0x000fe2000001140b */
[----:B------:R2:W4:Y:S01]  /*1fc10*/  SHFL.IDX PT, R0, R5, RZ, 0x181f ;  /* 0x00181fff05007589 */ /* 0x00052200000e0000 */
[----:B------:R-:W-:Y:S07]  /*1fc20*/  @P2 BRA `(.L_x_637) ;  /* 0x0000000000342947 */ /* 0x000fee0003800000 */
[----:B------:R-:W-:Y:S02]  /*1fc30*/  ULDC UR4, c[0x0][0xac8] ;  /* 0x0002b20000047ab9 */ /* 0x000fe40000000800 */
[----:B------:R-:W-:Y:S02]  /*1fc40*/  ISETP.GE.AND P4, PT, R13, UR4, PT ;  /* 0x000000040d007c0c */ /* 0x000fe4000bf86270 */
[----:B------:R-:W-:Y:S02]  /*1fc50*/  ISETP.GE.AND P3, PT, R7, UR4, PT ;  /* 0x0000000407007c0c */ /* 0x000fe4000bf66270 */
[----:B------:R-:W-:-:S09]  /*1fc60*/  ISETP.GE.AND P2, PT, R11, UR4, PT ;  /* 0x000000040b007c0c */ /* 0x000fd2000bf46270 */
[-C--:B---3--:R-:W-:Y:S02]  /*1fc70*/  @!P4 LEA R14, P6, R13, R2.reuse, 0x1 ;  /* 0x000000020d0ec211 */ /* 0x088fe400078c08ff */
[----:B------:R-:W-:Y:S02]  /*1fc80*/  @!P3 LEA R20, P5, R7, R2, 0x1 ;  /* 0x000000020714b211 */ /* 0x000fe400078a08ff */
[----:B----4-:R-:W-:Y:S02]  /*1fc90*/  @!P4 LEA.HI.X R15, R13, R0, R12, 0x1, P6 ;  /* 0x000000000d0fc211 */ /* 0x010fe400030f0c0c */
[----:B------:R-:W-:Y:S02]  /*1fca0*/  @!P2 LEA R2, P6, R11, R2, 0x1 ;  /* 0x000000020b02a211 */ /* 0x000fe400078c08ff */
[-C--:B------:R-:W-:Y:S01]  /*1fcb0*/  @!P3 LEA.HI.X R21, R7, R0.reuse, R6, 0x1, P5 ;  /* 0x000000000715b211 */ /* 0x080fe200028f0c06 */
[----:B------:R3:W-:Y:S01]  /*1fcc0*/  @!P4 ST.E.128 desc[UR60][R14.64], RZ ;  /* 0x000000ff0e00c985 */ /* 0x0007e2000c101d3c */
[----:B------:R-:W-:-:S03]  /*1fcd0*/  @!P2 LEA.HI.X R3, R11, R0, R10, 0x1, P6 ;  /* 0x000000000b03a211 */ /* 0x000fc600030f0c0a */
[----:B------:R3:W-:Y:S04]  /*1fce0*/  @!P3 ST.E.128 desc[UR60][R20.64], RZ ;  /* 0x000000ff1400b985 */ /* 0x0007e8000c101d3c */
[----:B------:R3:W-:Y:S02]  /*1fcf0*/  @!P2 ST.E.128 desc[UR60][R2.64], RZ ;  /* 0x000000ff0200a985 */ /* 0x0007e4000c101d3c */
.L_x_637:
[----:B------:R-:W-:Y:S05]  /*1fd00*/  BSYNC B1 ;  /* 0x0000000000017941 */ /* 0x000fea0003800000 */
.L_x_636:
[----:B----4-:R4:W0:Y:S01]  /*1fd10*/  SHFL.IDX PT, R0, R5, 0x1, 0x181f ;  /* 0x00381f0005007f89 */ /* 0x01082200000e0000 */
[----:B------:R-:W-:Y:S03]  /*1fd20*/  BSSY B1, `(.L_x_638) ;  /* 0x0000010000017945 */ /* 0x000fe60003800000 */
[----:B---3--:R4:W3:Y:S01]  /*1fd30*/  SHFL.IDX PT, R2, R4, 0x1, 0x181f ;  /* 0x00381f0004027f89 */ /* 0x0088e200000e0000 */
[----:B------:R-:W-:Y:S05]  /*1fd40*/  @P0 BRA `(.L_x_639) ;  /* 0x0000000000340947 */ /* 0x000fea0003800000 */
[----:B------:R-:W-:Y:S02]  /*1fd50*/  ULDC UR4, c[0x0][0xac8] ;  /* 0x0002b20000047ab9 */ /* 0x000fe40000000800 */
[----:B------:R-:W-:Y:S02]  /*1fd60*/  ISETP.GE.AND P4, PT, R13, UR4, PT ;  /* 0x000000040d007c0c */ /* 0x000fe4000bf86270 */
[----:B------:R-:W-:Y:S02]  /*1fd70*/  ISETP.GE.AND P5, PT, R7, UR4, PT ;  /* 0x0000000407007c0c */ /* 0x000fe4000bfa6270 */
[----:B------:R-:W-:-:S09]  /*1fd80*/  ISETP.GE.AND P6, PT, R11, UR4, PT ;  /* 0x000000040b007c0c */ /* 0x000fd2000bfc6270 */
[-C--:B---3--:R-:W-:Y:S02]  /*1fd90*/  @!P4 LEA R14, P0, R13, R2.reuse, 0x1 ;  /* 0x000000020d0ec211 */ /* 0x088fe400078008ff */
        /* <DEDUP_REMOVED lines=8> */
.L_x_639:
[----:B------:R-:W-:Y:S05]  /*1fe20*/  BSYNC B1 ;  /* 0x0000000000017941 */ /* 0x000fea0003800000 */
.L_x_638:
[----:B0-----:R0:W0:Y:S01]  /*1fe30*/  SHFL.IDX PT, R0, R5, 0x2, 0x181f ;  /* 0x00581f0005007f89 */ /* 0x00102200000e0000 */
[----:B------:R-:W-:Y:S03]  /*1fe40*/  BSSY B1, `(.L_x_640) ;  /* 0x0000010000017945 */ /* 0x000fe60003800000 */
[----:B---3--:R3:W0:Y:S01]  /*1fe50*/  SHFL.IDX PT, R2, R4, 0x2, 0x181f ;  /* 0x00581f0004027f89 */ /* 0x00862200000e0000 */
[----:B------:R-:W-:Y:S05]  /*1fe60*/  @P1 BRA `(.L_x_641) ;  /* 0x0000000000341947 */ /* 0x000fea0003800000 */
[----:B------:R-:W-:Y:S02]  /*1fe70*/  ULDC UR4, c[0x0][0xac8] ;  /* 0x0002b20000047ab9 */ /* 0x000fe40000000800 */
        /* <DEDUP_REMOVED lines=9> */
[----:B------:R0:W-:Y:S04]  /*1ff10*/  @!P3 ST.E.128 desc[UR60][R14.64], RZ ;  /* 0x000000ff0e00b985 */ /* 0x0001e8000c101d3c */
[----:B------:R0:W-:Y:S04]  /*1ff20*/  @!P4 ST.E.128 desc[UR60][R20.64], RZ ;  /* 0x000000ff1400c985 */ /* 0x0001e8000c101d3c */
[----:B------:R0:W-:Y:S02]  /*1ff30*/  @!P5 ST.E.128 desc[UR60][R2.64], RZ ;  /* 0x000000ff0200d985 */ /* 0x0001e4000c101d3c */
.L_x_641:
[----:B------:R-:W-:Y:S05]  /*1ff40*/  BSYNC B1 ;  /* 0x0000000000017941 */ /* 0x000fea0003800000 */
.L_x_640:
[----:B0-----:R-:W-:Y:S01]  /*1ff50*/  IADD3 R0, R8, 0x60, RZ ;  /* 0x0000006008007810 */ /* 0x001fe20007ffe0ff */
[----:B--2-4-:R-:W0:Y:S03]  /*1ff60*/  SHFL.IDX PT, R5, R5, 0x3, 0x181f ;  /* 0x00781f0005057f89 */ /* 0x014e2600000e0000 */
[----:B------:R-:W-:Y:S01]  /*1ff70*/  ISETP.GE.AND P0, PT, R0, R9, PT ;  /* 0x000000090000720c */ /* 0x000fe20003f06270 */
[----:B------:R2:W4:-:S12]  /*1ff80*/  SHFL.IDX PT, R2, R4, 0x3, 0x181f ;  /* 0x00781f0004027f89 */ /* 0x00051800000e0000 */
[----:B--2---:R-:W-:Y:S05]  /*1ff90*/  @P0 BRA `(.L_x_630) ;  /* 0x0000000000340947 */ /* 0x004fea0003800000 */
        /* <DEDUP_REMOVED lines=13> */
.L_x_630:
[----:B------:R-:W-:Y:S05]  /*20070*/  BSYNC B0 ;  /* 0x0000000000007941 */ /* 0x000fea0003800000 */
.L_x_620:
[----:B------:R-:W-:Y:S02]  /*20080*/  ULDC UR4, c[0x0][0xc3c] ;  /* 0x00030f0000047ab9 */ /* 0x000fe40000000800 */
[----:B-1----:R-:W-:-:S13]  /*20090*/  ISETP.GE.AND P0, PT, R151, UR4, PT ;  /* 0x0000000497007c0c */ /* 0x002fda000bf06270 */
[----:B------:R-:W-:Y:S05]  /*200a0*/  @!P0 BRA `(.L_x_642) ;  /* 0xfffffe1000788947 */ /* 0x000fea000383ffff */
[----:B------:R-:W-:Y:S05]  /*200b0*/  BRA `(.L_x_430) ;  /* 0x0000008400507947 */ /* 0x000fea0003800000 */
.L_x_428:
        /* <DEDUP_REMOVED lines=20> */
.L_x_643:
[----:B------:R-:W-:Y:S01]  /*20200*/  LOP3.LUT R0, R6, 0x1f, RZ, 0xc0, !PT ;  /* 0x0000001f06007812 */ /* 0x000fe200078ec0ff */
[----:B------:R-:W-:Y:S01]  /*20210*/  ULDC UR4, c[0x0][0xc3c] ;  /* 0x00030f0000047ab9 */ /* 0x000fe20000000800 */
[----:B------:R-:W-:Y:S01]  /*20220*/  IMAD.MOV.U32 R10, RZ, RZ, RZ ;  /* 0x000000ffff0a7224 */ /* 0x000fe200078e00ff */
[----:B------:R-:W1:Y:S01]  /*20230*/  S2UR UR6, SR_CTAID.X ;  /* 0x00000000000679c3 */ /* 0x000e620000002500 */
[----:B------:R-:W-:Y:S01]  /*20240*/  ISETP.NE.AND P0, PT, R0, 0x1f, PT ;  /* 0x0000001f0000780c */ /* 0x000fe20003f05270 */
[----:B------:R-:W-:-:S03]  /*20250*/  ULDC UR5, c[0x0][0xc38] ;  /* 0x00030e0000057ab9 */ /* 0x000fc60000000800 */
[----:B------:R-:W-:-:S13]  /*20260*/  ISETP.GE.OR P1, PT, R0, UR4, !P0 ;  /* 0x0000000400007c0c */ /* 0x000fda000c726670 */
[----:B0-----:R-:W0:Y:S08]  /*20270*/  @!P1 LDC.64 R2, c[0x0][0xc80] ;  /* 0x00032000ff029b82 */ /* 0x001e300000000a00 */
[----:B------:R-:W2:Y:S01]  /*20280*/  @!P1 LDC.64 R4, c[0x0][0xc78] ;  /* 0x00031e00ff049b82 */ /* 0x000ea20000000a00 */
[----:B0-----:R-:W-:-:S05]  /*20290*/  @!P1 IMAD.WIDE.U32 R2, R0, 0x4, R2 ;  /* 0x0000000400029825 */ /* 0x001fca00078e0002 */
[----:B------:R2:W3:Y:S02]  /*202a0*/  @!P1 LDG.E R7, desc[UR60][R2.64] ;  /* 0x0000003c02079981 */ /* 0x0004e4000c1e1900 */
[----:B--2---:R-:W-:-:S05]  /*202b0*/  @!P1 IMAD.WIDE.U32 R2, R0, 0x4, R4 ;  /* 0x0000000400029825 */ /* 0x004fca00078e0004 */
[----:B------:R-:W3:Y:S01]  /*202c0*/  @!P1 LDG.E R10, desc[UR60][R2.64] ;  /* 0x0000003c020a9981 */ /* 0x000ee2000c1e1900 */
[C---:B------:R-:W-:Y:S01]  /*202d0*/  ISETP.NE.AND P1, PT, R0.reuse, RZ, PT ;  /* 0x000000ff0000720c */ /* 0x040fe20003f25270 */
[----:B------:R-:W-:Y:S01]  /*202e0*/  UMOV UR4, URZ ;  /* 0x0000003f00047c82 */ /* 0x000fe20008000000 */
[C---:B------:R-:W-:Y:S02]  /*202f0*/  ISETP.GE.U32.AND P2, PT, R0.reuse, 0x2, PT ;  /* 0x000000020000780c */ /* 0x040fe40003f46070 */
[C---:B------:R-:W-:Y:S02]  /*20300*/  ISETP.GE.U32.AND P3, PT, R0.reuse, 0x4, PT ;  /* 0x000000040000780c */ /* 0x040fe40003f66070 */
[C---:B------:R-:W-:Y:S02]  /*20310*/  ISETP.GE.U32.AND P4, PT, R0.reuse, 0x8, PT ;  /* 0x000000080000780c */ /* 0x040fe40003f86070 */
[----:B------:R-:W-:Y:S01]  /*20320*/  ISETP.GE.U32.AND P5, PT, R0, 0x10, PT ;  /* 0x000000100000780c */ /* 0x000fe20003fa6070 */
[----:B---3--:R-:W-:-:S05]  /*20330*/  IMAD R4, R7, R10, RZ ;  /* 0x0000000a07047224 */ /* 0x008fca00078e02ff */
[----:B------:R-:W0:Y:S02]  /*20340*/  SHFL.UP PT, R5, R4, 0x1, RZ ;  /* 0x0420000004057989 */ /* 0x000e2400000e00ff */
[----:B0-----:R-:W-:-:S05]  /*20350*/  SEL R5, R5, RZ, P1 ;  /* 0x000000ff05057207 */ /* 0x001fca0000800000 */
[----:B------:R-:W-:-:S05]  /*20360*/  IMAD.IADD R5, R4, 0x1, R5 ;  /* 0x0000000104057824 */ /* 0x000fca00078e0205 */
[----:B------:R-:W0:Y:S02]  /*20370*/  SHFL.UP PT, R8, R5, 0x2, RZ ;  /* 0x0440000005087989 */ /* 0x000e2400000e00ff */
[----:B0-----:R-:W-:-:S05]  /*20380*/  SEL R8, R8, RZ, P2 ;  /* 0x000000ff08087207 */ /* 0x001fca0001000000 */
[----:B------:R-:W-:-:S05]  /*20390*/  IMAD.IADD R8, R5, 0x1, R8 ;  /* 0x0000000105087824 */ /* 0x000fca00078e0208 */
[----:B------:R-:W0:Y:S02]  /*203a0*/  SHFL.UP PT, R9, R8, 0x4, RZ ;  /* 0x0480000008097989 */ /* 0x000e2400000e00ff */
[----:B0-----:R-:W-:-:S04]  /*203b0*/  SEL R9, R9, RZ, P3 ;  /* 0x000000ff09097207 */ /* 0x001fc80001800000 */
[----:B------:R-:W-:-:S05]  /*203c0*/  IADD3 R9, R8, R9, RZ ;  /* 0x0000000908097210 */ /* 0x000fca0007ffe0ff */
        /* <DEDUP_REMOVED lines=8> */
[----:B------:R-:W-:Y:S01]  /*20450*/  IMAD.MOV.U32 R11, RZ, RZ, R8 ;  /* 0x000000ffff0b7224 */ /* 0x000fe200078e0008 */
[----:B-1----:R-:W-:-:S13]  /*20460*/  ISETP.GT.AND P6, PT, R8, UR6, PT ;  /* 0x0000000608007c0c */ /* 0x002fda000bfc4270 */
[----:B------:R-:W-:Y:S05]  /*20470*/  @P6 BRA `(.L_x_645) ;  /* 0x0000000000a46947 */ /* 0x000fea0003800000 */
[----:B------:R-:W-:Y:S01]  /*20480*/  IMAD.MOV.U32 R8, RZ, RZ, R11 ;  /* 0x000000ffff087224 */ /* 0x000fe200078e000b */
[----:B------:R-:W-:Y:S01]  /*20490*/  UMOV UR4, URZ ;  /* 0x0000003f00047c82 */ /* 0x000fe20008000000 */
[----:B------:R-:W-:-:S05]  /*204a0*/  ULDC UR5, c[0x0][0xc38] ;  /* 0x00030e0000057ab9 */ /* 0x000fca0000000800 */
.L_x_647:
[----:B------:R-:W0:Y:S01]  /*204b0*/  LDC R2, c[0x0][0xc3c] ;  /* 0x00030f00ff027b82 */ /* 0x000e220000000800 */
[----:B------:R-:W-:Y:S01]  /*204c0*/  ULDC UR7, c[0x0][0xc3c] ;  /* 0x00030f0000077ab9 */ /* 0x000fe20000000800 */
[----:B------:R-:W-:Y:S01]  /*204d0*/  UIADD3 UR4, UR4, 0x1f, URZ ;  /* 0x0000001f04047890 */ /* 0x000fe2000fffe03f */
[----:B------:R-:W-:-:S05]  /*204e0*/  MOV R3, UR7 ;  /* 0x0000000700037c02 */ /* 0x000fca0008000f00 */
[----:B------:R1:W-:Y:S01]  /*204f0*/  STL [R1+0xc], R3 ;  /* 0x00000c0301007387 */ /* 0x0003e20000100800 */
[----:B0-----:R-:W-:-:S13]  /*20500*/  ISETP.LE.AND P6, PT, R2, UR4, PT ;  /* 0x0000000402007c0c */ /* 0x001fda000bfc3270 */
[----:B-1----:R-:W-:Y:S05]  /*20510*/  @P6 BRA `(.L_x_646) ;  /* 0x0000000400a46947 */ /* 0x002fea0003800000 */
[----:B------:R-:W-:Y:S02]  /*20520*/  VIADD R9, R0, UR4 ;  /* 0x0000000400097c36 */ /* 0x000fe40008000000 */
[----:B------:R-:W-:-:S03]  /*20530*/  IMAD.MOV.U32 R7, RZ, RZ, RZ ;  /* 0x000000ffff077224 */ /* 0x000fc600078e00ff */
[----:B------:R-:W-:-:S13]  /*20540*/  ISETP.GE.OR P6, PT, R9, R2, !P0 ;  /* 0x000000020900720c */ /* 0x000fda00047c6670 */
[----:B------:R-:W0:Y:S08]  /*20550*/  @!P6 LDC.64 R2, c[0x0][0xc80] ;  /* 0x00032000ff02eb82 */ /* 0x000e300000000a00 */
[----:B------:R-:W1:Y:S01]  /*20560*/  @!P6 LDC.64 R4, c[0x0][0xc78] ;  /* 0x00031e00ff04eb82 */ /* 0x000e620000000a00 */
[----:B------:R-:W-:Y:S02]  /*20570*/  IMAD.MOV.U32 R10, RZ, RZ, RZ ;  /* 0x000000ffff0a7224 */ /* 0x000fe400078e00ff */
[----:B0-----:R-:W-:-:S05]  /*20580*/  @!P6 IMAD.WIDE R2, R9, 0x4, R2 ;  /* 0x000000040902e825 */ /* 0x001fca00078e0202 */
[----:B------:R1:W2:Y:S02]  /*20590*/  @!P6 LDG.E R7, desc[UR60][R2.64] ;  /* 0x0000003c0207e981 */ /* 0x0002a4000c1e1900 */
[----:B-1----:R-:W-:-:S05]  /*205a0*/  @!P6 IMAD.WIDE R2, R9, 0x4, R4 ;  /* 0x000000040902e825 */ /* 0x002fca00078e0204 */
[----:B------:R-:W2:Y:S02]  /*205b0*/  @!P6 LDG.E R10, desc[UR60][R2.64] ;  /* 0x0000003c020ae981 */ /* 0x000ea4000c1e1900 */
[----:B--2---:R-:W-:-:S05]  /*205c0*/  IMAD R11, R7, R10, RZ ;  /* 0x0000000a070b7224 */ /* 0x004fca00078e02ff */
        /* <DEDUP_REMOVED lines=20> */
.L_x_645:
[----:B------:R-:W-:Y:S01]  /*20710*/  IADD3 R11, -R11, R8, RZ ;  /* 0x000000080b0b7210 */ /* 0x000fe20007ffe1ff */
[----:B------:R-:W-:-:S04]  /*20720*/  IMAD.MOV.U32 R14, RZ, RZ, RZ ;  /* 0x000000ffff0e7224 */ /* 0x000fc800078e00ff */
        /* <DEDUP_REMOVED lines=18> */
.L_x_648:
[----:B-1----:R-:W-:Y:S01]  /*20850*/  IMAD R10, R14, UR5, R11 ;  /* 0x000000050e0a7c24 */ /* 0x002fe2000f8e020b */
[----:B0-----:R-:W-:Y:S01]  /*20860*/  MOV R2, RZ ;  /* 0x000000ff00027202 */ /* 0x001fe20000000f00 */
[----:B------:R-:W-:Y:S01]  /*20870*/  IMAD R11, R16, R5, RZ ;  /* 0x00000005100b7224 */ /* 0x000fe200078e02ff */
[----:B------:R-:W0:Y:S02]  /*20880*/  MUFU.RCP R12, R12 ;  /* 0x0000000c000c7308 */ /* 0x000e240000001000 */
[----:B------:R1:W-:Y:S01]  /*20890*/  STL [R1], R10 ;  /* 0x0000000a01007387 */ /* 0x0003e20000100800 */
[----:B------:R-:W-:Y:S01]  /*208a0*/  IMAD.HI.U32 R2, R3, R11, R2 ;  /* 0x0000000b03027227 */ /* 0x000fe200078e0002 */
[----:B------:R-:W-:-:S05]  /*208b0*/  IABS R11, R7 ;  /* 0x00000007000b7213 */ /* 0x000fca0000000000 */
[----:B------:R-:W-:Y:S01]  /*208c0*/  IMAD.MOV R14, RZ, RZ, -R11 ;  /* 0x000000ffff0e7224 */ /* 0x000fe200078e0a0b */
[----:B-1----:R-:W-:-:S04]  /*208d0*/  IADD3 R10, -R10, UR6, RZ ;  /* 0x000000060a0a7c10 */ /* 0x002fc8000fffe1ff */
[----:B------:R-:W-:-:S05]  /*208e0*/  IABS R3, R10 ;  /* 0x0000000a00037213 */ /* 0x000fca0000000000 */
[----:B------:R-:W-:-:S04]  /*208f0*/  IMAD.HI.U32 R11, R2, R3, RZ ;  /* 0x00000003020b7227 */ /* 0x000fc800078e00ff */
[----:B------:R-:W-:Y:S02]  /*20900*/  IMAD R2, R11, R14, R3 ;  /* 0x0000000e0b027224 */ /* 0x000fe400078e0203 */
[----:B0-----:R-:W-:-:S03]  /*20910*/  VIADD R3, R12, 0xffffffe ;  /* 0x0ffffffe0c037836 */ /* 0x001fc60000000000 */
[----:B------:R-:W-:-:S03]  /*20920*/  ISETP.GT.U32.AND P1, PT, R5, R2, PT ;  /* 0x000000020500720c */ /* 0x000fc60003f24070 */
[----:B------:R-:W0:Y:S10]  /*20930*/  F2I.FTZ.U32.TRUNC.NTZ R3, R3 ;  /* 0x0000000300037305 */ /* 0x000e34000021f000 */
[----:B------:R-:W-:-:S02]  /*20940*/  @!P1 IMAD.IADD R2, R2, 0x1, -R5 ;  /* 0x0000000102029824 */ /* 0x000fc400078e0a05 */
[----:B------:R-:W-:Y:S01]  /*20950*/  @!P1 VIADD R11, R11, 0x1 ;  /* 0x000000010b0b9836 */ /* 0x000fe20000000000 */
[----:B------:R-:W-:Y:S02]  /*20960*/  ISETP.NE.AND P1, PT, R7, RZ, PT ;  /* 0x000000ff0700720c */ /* 0x000fe40003f25270 */
[----:B------:R-:W-:Y:S01]  /*20970*/  ISETP.GE.U32.AND P0, PT, R2, R5, PT ;  /* 0x000000050200720c */ /* 0x000fe20003f06070 */
[----:B0-----:R-:W-:Y:S01]  /*20980*/  IMAD.MOV R5, RZ, RZ, -R3 ;  /* 0x000000ffff057224 */ /* 0x001fe200078e0a03 */
[----:B------:R-:W-:-:S03]  /*20990*/  MOV R2, RZ ;  /* 0x000000ff00027202 */ /* 0x000fc60000000f00 */
[----:B------:R-:W-:-:S04]  /*209a0*/  IMAD R5, R5, R8, RZ ;  /* 0x0000000805057224 */ /* 0x000fc800078e02ff */
[----:B------:R-:W-:Y:S01]  /*209b0*/  IMAD.HI.U32 R5, R3, R5, R2 ;  /* 0x0000000503057227 */ /* 0x000fe200078e0002 */
[----:B------:R-:W-:Y:S02]  /*209c0*/  LOP3.LUT R2, R10, R7, RZ, 0x3c, !PT ;  /* 0x000000070a027212 */ /* 0x000fe400078e3cff */
[----:B------:R-:W-:Y:S01]  /*209d0*/  IABS R3, R9 ;  /* 0x0000000900037213 */ /* 0x000fe20000000000 */
[----:B------:R-:W-:Y:S01]  /*209e0*/  @P0 VIADD R11, R11, 0x1 ;  /* 0x000000010b0b0836 */ /* 0x000fe20000000000 */
[----:B------:R-:W-:-:S03]  /*209f0*/  ISETP.GE.AND P2, PT, R2, RZ, PT ;  /* 0x000000ff0200720c */ /* 0x000fc60003f46270 */
[----:B------:R-:W-:-:S10]  /*20a00*/  IMAD.MOV R3, RZ, RZ, -R3 ;  /* 0x000000ffff037224 */ /* 0x000fd400078e0a03 */
[----:B------:R-:W-:Y:S01]  /*20a10*/  @!P2 IMAD.MOV R11, RZ, RZ, -R11 ;  /* 0x000000ffff0ba224 */ /* 0x000fe200078e0a0b */
[----:B------:R-:W-:-:S04]  /*20a20*/  @!P1 LOP3.LUT R11, RZ, R7, RZ, 0x33, !PT ;  /* 0x00000007ff0b9212 */ /* 0x000fc800078e33ff */
[-C--:B------:R-:W-:Y:S01]  /*20a30*/  IABS R2, R11.reuse ;  /* 0x0000000b00027213 */ /* 0x080fe20000000000 */
[----:B------:R-:W-:-:S04]  /*20a40*/  IMAD R7, R7, R11, RZ ;  /* 0x0000000b07077224 */ /* 0x000fc800078e02ff */
[----:B------:R-:W-:-:S04]  /*20a50*/  IMAD.HI.U32 R5, R5, R2, RZ ;  /* 0x0000000205057227 */ /* 0x000fc800078e00ff */
[----:B------:R-:W-:Y:S01]  /*20a60*/  IMAD R3, R5, R3, R2 ;  /* 0x0000000305037224 */ /* 0x000fe200078e0202 */
[----:B------:R-:W-:-:S04]  /*20a70*/  LOP3.LUT R2, R11, R9, RZ, 0x3c, !PT ;  /* 0x000000090b027212 */ /* 0x000fc800078e3cff */
[----:B------:R-:W-:Y:S02]  /*20a80*/  ISETP.GT.U32.AND P1, PT, R8, R3, PT ;  /* 0x000000030800720c */ /* 0x000fe40003f24070 */
[----:B------:R-:W-:-:S11]  /*20a90*/  ISETP.GE.AND P2, PT, R2, RZ, PT ;  /* 0x000000ff0200720c */ /* 0x000fd60003f46270 */
[-C--:B------:R-:W-:Y:S01]  /*20aa0*/  @!P1 IADD3 R3, R3, -R8.reuse, RZ ;  /* 0x8000000803039210 */ /* 0x080fe20007ffe0ff */
[----:B------:R-:W-:Y:S01]  /*20ab0*/  @!P1 VIADD R5, R5, 0x1 ;  /* 0x0000000105059836 */ /* 0x000fe20000000000 */
[----:B------:R-:W-:Y:S02]  /*20ac0*/  ISETP.NE.AND P1, PT, R9, RZ, PT ;  /* 0x000000ff0900720c */ /* 0x000fe40003f25270 */
[----:B------:R-:W-:-:S13]  /*20ad0*/  ISETP.GE.U32.AND P0, PT, R3, R8, PT ;  /* 0x000000080300720c */ /* 0x000fda0003f06070 */
[----:B------:R-:W-:-:S04]  /*20ae0*/  @P0 VIADD R5, R5, 0x1 ;  /* 0x0000000105050836 */ /* 0x000fc80000000000 */
[----:B------:R-:W-:Y:S01]  /*20af0*/  @!P2 IMAD.MOV R5, RZ, RZ, -R5 ;  /* 0x000000ffff05a224 */ /* 0x000fe200078e0a05 */
[----:B------:R-:W-:-:S05]  /*20b00*/  @!P1 LOP3.LUT R5, RZ, R9, RZ, 0x33, !PT ;  /* 0x00000009ff059212 */ /* 0x000fca00078e33ff */
[----:B------:R-:W-:-:S04]  /*20b10*/  IMAD.MOV R2, RZ, RZ, -R5 ;  /* 0x000000ffff027224 */ /* 0x000fc800078e0a05 */
[C---:B------:R-:W-:Y:S01]  /*20b20*/  IMAD R11, R9.reuse, R2, R11 ;  /* 0x00000002090b7224 */ /* 0x040fe200078e020b */
[----:B------:R-:W-:Y:S01]  /*20b30*/  LEA R2, R9, R5, 0x18 ;  /* 0x0000000509027211 */ /* 0x000fe200078ec0ff */
[----:B------:R-:W-:-:S04]  /*20b40*/  IMAD.IADD R5, R10, 0x1, -R7 ;  /* 0x000000010a057824 */ /* 0x000fc800078e0a07 */
[----:B------:R-:W-:Y:S01]  /*20b50*/  IMAD R3, R11, 0x10000, R2 ;  /* 0x000100000b037824 */ /* 0x000fe200078e0202 */
[----:B------:R1:W-:Y:S01]  /*20b60*/  STL [R1+0x4], R5 ;  /* 0x0000040501007387 */ /* 0x0003e20000100800 */
[----:B------:R-:W-:-:S05]  /*20b70*/  VIADD R2, R4, UR4 ;  /* 0x0000000404027c36 */ /* 0x000fca0008000000 */
[----:B------:R1:W-:Y:S04]  /*20b80*/  STL [R1+0xc], R2 ;  /* 0x00000c0201007387 */ /* 0x0003e80000100800 */
[----:B------:R1:W-:Y:S01]  /*20b90*/  STL [R1+0x8], R3 ;  /* 0x0000080301007387 */ /* 0x0003e20000100800 */
[----:B------:R-:W-:Y:S05]  /*20ba0*/  BRA `(.L_x_649) ;  /* 0x0000000000107947 */ /* 0x000fea0003800000 */
.L_x_646:
[----:B------:R-:W-:Y:S01]  /*20bb0*/  IMAD.U32 R2, RZ, RZ, UR6 ;  /* 0x00000006ff027e24 */ /* 0x000fe2000f8e00ff */
[----:B------:R0:W-:Y:S04]  /*20bc0*/  STL [R1+0x4], RZ ;  /* 0x000004ff01007387 */ /* 0x0001e80000100800 */
[----:B------:R0:W-:Y:S04]  /*20bd0*/  STL [R1+0x8], RZ ;  /* 0x000008ff01007387 */ /* 0x0001e80000100800 */
[----:B------:R0:W-:Y:S02]  /*20be0*/  STL [R1], R2 ;  /* 0x0000000201007387 */ /* 0x0001e40000100800 */
.L_x_649:
[----:B------:R-:W2:Y:S04]  /*20bf0*/  LDL R8, [R1] ;  /* 0x0000000001087983 */ /* 0x000ea80000100800 */
[----:B------:R-:W2:Y:S04]  /*20c00*/  LDL R9, [R1+0x4] ;  /* 0x0000040001097983 */ /* 0x000ea80000100800 */
[----:B------:R-:W2:Y:S04]  /*20c10*/  LDL R10, [R1+0x8] ;  /* 0x00000800010a7983 */ /* 0x000ea80000100800 */
[----:B------:R-:W2:Y:S01]  /*20c20*/  LDL R11, [R1+0xc] ;  /* 0x00000c00010b7983 */ /* 0x000ea20000100800 */
[----:B------:R-:W-:-:S13]  /*20c30*/  ISETP.NE.AND P0, PT, R0, RZ, PT ;  /* 0x000000ff0000720c */ /* 0x000fda0003f05270 */
[----:B-1----:R-:W1:Y:S01]  /*20c40*/  @!P0 S2R R3, SR_CgaCtaId ;  /* 0x0000000000038919 */ /* 0x002e620000008800 */
[----:B------:R-:W-:-:S04]  /*20c50*/  @!P0 MOV R0, 0x400 ;  /* 0x0000040000008802 */ /* 0x000fc80000000f00 */
[----:B-1----:R-:W-:-:S05]  /*20c60*/  @!P0 LEA R0, R3, R0, 0x18 ;  /* 0x0000000003008211 */ /* 0x002fca00078ec0ff */
[----:B--2---:R2:W-:Y:S01]  /*20c70*/  @!P0 STS.128 [R0+0x368d0], R8 ;  /* 0x0368d00800008388 */ /* 0x0045e20000000c00 */
[----:B------:R-:W-:Y:S06]  /*20c80*/  BAR.ARV 0x5, 0x180 ;  /* 0x0146000000007b1d */ /* 0x000fec0000002000 */
.L_x_644:
[----:B--2---:R-:W2:Y:S01]  /*20c90*/  LDL R0, [R1+0xc] ;  /* 0x00000c0001007983 */ /* 0x004ea20000100800 */
[----:B------:R-:W-:Y:S01]  /*20ca0*/  ULDC UR4, c[0x0][0xc3c] ;  /* 0x00030f0000047ab9 */ /* 0x000fe20000000800 */
[----:B------:R-:W-:Y:S01]  /*20cb0*/  IMAD.MOV.U32 R19, RZ, RZ, RZ ;  /* 0x000000ffff137224 */ /* 0x000fe200078e00ff */
[----:B--2---:R-:W-:Y:S02]  /*20cc0*/  ISETP.GE.AND P0, PT, R0, UR4, PT ;  /* 0x0000000400007c0c */ /* 0x004fe4000bf06270 */
[----:B------:R-:W-:-:S05]  /*20cd0*/  MOV R0, 0x1 ;  /* 0x0000000100007802 */ /* 0x000fca0000000f00 */
[----:B------:R2:W-:Y:S04]  /*20ce0*/  STL [R1+0x18], R0 ;  /* 0x0000180001007387 */ /* 0x0005e80000100800 */
[----:B------:R2:W-:Y:S02]  /*20cf0*/  STL [R1+0x64], RZ ;  /* 0x000064ff01007387 */ /* 0x0005e40000100800 */
[----:B------:R-:W-:Y:S05]  /*20d00*/  @P0 BRA `(.L_x_650) ;  /* 0x0000007400540947 */ /* 0x000fea0003800000 */
[----:B------:R-:W3:Y:S01]  /*20d10*/  S2UR UR5, SR_CgaCtaId ;  /* 0x00000000000579c3 */ /* 0x000ee20000008800 */
[C---:B--2---:R-:W-:Y:S01]  /*20d20*/  IMAD.SHL.U32 R0, R6.reuse, 0x8, RZ ;  /* 0x0000000806007824 */ /* 0x044fe200078e00ff */
[----:B------:R-:W-:Y:S01]  /*20d30*/  LOP3.LUT R4, R6, 0x7f, RZ, 0xc0, !PT ;  /* 0x0000007f06047812 */ /* 0x000fe200078ec0ff */
[----:B------:R-:W-:Y:S01]  /*20d40*/  UMOV UR4, 0x400 ;  /* 0x0000040000047882 */ /* 0x000fe20000000000 */
[----:B------:R-:W-:Y:S01]  /*20d50*/  BSSY B8, `(.L_x_650) ;  /* 0x0000750000087945 */ /* 0x000fe20003800000 */
[----:B------:R-:W-:Y:S01]  /*20d60*/  IMAD.MOV.U32 R19, RZ, RZ, RZ ;  /* 0x000000ffff137224 */ /* 0x000fe200078e00ff */
[----:B------:R-:W-:Y:S01]  /*20d70*/  LOP3.LUT R3, R0, 0x1f8, RZ, 0xc0, !PT ;  /* 0x000001f800037812 */ /* 0x000fe200078ec0ff */
[----:B0-----:R-:W-:Y:S01]  /*20d80*/  IMAD.SHL.U32 R2, R4, 0x8, RZ ;  /* 0x0000000804027824 */ /* 0x001fe200078e00ff */
[----:B------:R-:W-:Y:S01]  /*20d90*/  LOP3.LUT R0, R0, 0x38, RZ, 0xc0, !PT ;  /* 0x0000003800007812 */ /* 0x000fe200078ec0ff */
[----:B------:R-:W-:Y:S01]  /*20da0*/  ULDC.64 UR36, c[0x0][0x198] ;  /* 0x0000660000247ab9 */ /* 0x000fe20000000a00 */
[----:B------:R-:W-:Y:S01]  /*20db0*/  LOP3.LUT R3, R3, 0x38, R6, 0x78, !PT ;  /* 0x0000003803037812 */ /* 0x000fe200078e7806 */
[----:B------:R-:W-:Y:S01]  /*20dc0*/  IMAD.SHL.U32 R6, R6, 0x10, RZ ;  /* 0x0000001006067824 */ /* 0x000fe200078e00ff */
[----:B------:R-:W-:-:S02]  /*20dd0*/  ULDC UR38, c[0x0][0xc] ;  /* 0x0000030000267ab9 */ /* 0x000fc40000000800 */
[----:B------:R-:W-:Y:S02]  /*20de0*/  LOP3.LUT R3, R3, 0x200, R2, 0xf8, !PT ;  /* 0x0000020003037812 */ /* 0x000fe400078ef802 */
[----:B------:R-:W-:-:S04]  /*20df0*/  SHF.R.U32.HI R2, RZ, 0x3, R4 ;  /* 0x00000003ff027819 */ /* 0x000fc80000011604 */
[----:B------:R-:W-:Y:S01]  /*20e00*/  LOP3.LUT R4, R2, 0x70, R6, 0xf8, !PT ;  /* 0x0000007002047812 */ /* 0x000fe200078ef806 */
[----:B------:R-:W-:Y:S01]  /*20e10*/  IMAD.MOV.U32 R2, RZ, RZ, 0x1 ;  /* 0x00000001ff027424 */ /* 0x000fe200078e00ff */
[----:B---3--:R-:W-:-:S06]  /*20e20*/  ULEA UR4, UR5, UR4, 0x18 ;  /* 0x0000000405047291 */ /* 0x008fcc000f8ec03f */
[----:B------:R-:W-:-:S05]  /*20e30*/  MOV R18, UR4 ;  /* 0x0000000400127c02 */ /* 0x000fca0008000f00 */
[----:B------:R-:W-:-:S05]  /*20e40*/  IMAD R3, R3, 0x2, R18 ;  /* 0x0000000203037824 */ /* 0x000fca00078e0212 */
[----:B------:R0:W-:Y:S04]  /*20e50*/  STL [R1+0x2c], R3 ;  /* 0x00002c0301007387 */ /* 0x0001e80000100800 */
[----:B------:R-:W-:Y:S04]  /*20e60*/  STL [R1+0x64], RZ ;  /* 0x000064ff01007387 */ /* 0x000fe80000100800 */
[----:B------:R2:W-:Y:S01]  /*20e70*/  STL [R1+0x24], R2 ;  /* 0x0000240201007387 */ /* 0x0005e20000100800 */
[----:B0-----:R-:W-:-:S03]  /*20e80*/  IMAD.MOV.U32 R3, RZ, RZ, 0x1 ;  /* 0x00000001ff037424 */ /* 0x001fc600078e00ff */
[----:B------:R0:W-:Y:S04]  /*20e90*/  STL [R1+0x20], RZ ;  /* 0x000020ff01007387 */ /* 0x0001e80000100800 */
[----:B------:R0:W-:Y:S01]  /*20ea0*/  STL [R1+0x18], R3 ;  /* 0x0000180301007387 */ /* 0x0001e20000100800 */
[C---:B--2---:R-:W-:Y:S02]  /*20eb0*/  LOP3.LUT R2, R0.reuse, 0x40, RZ, 0xfc, !PT ;  /* 0x0000004000027812 */ /* 0x044fe400078efcff */
[----:B------:R-:W-:-:S07]  /*20ec0*/  LOP3.LUT R0, R0, 0x80, RZ, 0xfc, !PT ;  /* 0x0000008000007812 */ /* 0x000fce00078efcff */
.L_x_798:
[----:B------:R-:W2:Y:S01]  /*20ed0*/  LDL R0, [R1+0xc] ;  /* 0x00000c0001007983 */ /* 0x000ea20000100800 */
[----:B0-----:R-:W2:Y:S01]  /*20ee0*/  LDC.64 R2, c[0x0][0xc88] ;  /* 0x00032200ff027b82 */ /* 0x001ea20000000a00 */
[----:B------:R-:W-:Y:S05]  /*20ef0*/  YIELD ;  /* 0x0000000000007946 */ /* 0x000fea0003800000 */
[----:B------:R-:W-:Y:S01]  /*20f00*/  ULDC.64 UR4, c[0x0][0xa28] ;  /* 0x00028a0000047ab9 */ /* 0x000fe20000000a00 */
[----:B-1----:R-:W-:Y:S01]  /*20f10*/  IMAD.MOV.U32 R8, RZ, RZ, RZ ;  /* 0x000000ffff087224 */ /* 0x002fe200078e00ff */
[----:B------:R-:W-:Y:S01]  /*20f20*/  ISETP.NE.U32.AND P0, PT, RZ, UR4, PT ;  /* 0x00000004ff007c0c */ /* 0x000fe2000bf05070 */
[----:B------:R-:W-:Y:S01]  /*20f30*/  ULDC.64 UR10, c[0x0][0xa18] ;  /* 0x00028600000a7ab9 */ /* 0x000fe20000000a00 */
[----:B------:R-:W-:Y:S01]  /*20f40*/  ULDC.64 UR8, c[0x0][0xa10] ;  /* 0x0002840000087ab9 */ /* 0x000fe20000000a00 */
[----:B------:R-:W-:Y:S01]  /*20f50*/  ULDC.64 UR6, c[0x0][0xa08] ;  /* 0x0002820000067ab9 */ /* 0x000fe20000000a00 */
[----:B--2---:R-:W-:-:S05]  /*20f60*/  IMAD.WIDE R2, R0, 0x4, R2 ;  /* 0x0000000400027825 */ /* 0x004fca00078e0202 */
[----:B------:R-:W2:Y:S01]  /*20f70*/  LDG.E R15, desc[UR60][R2.64] ;  /* 0x0000003c020f7981 */ /* 0x000ea2000c1e1900 */
[----:B------:R-:W-:Y:S02]  /*20f80*/  ISETP.NE.AND.EX P0, PT, RZ, UR5, PT, P0 ;  /* 0x00000005ff007c0c */ /* 0x000fe4000bf05300 */
[----:B------:R-:W-:Y:S02]  /*20f90*/  MOV R0, RZ ;  /* 0x000000ff00007202 */ /* 0x000fe40000000f00 */
[----:B--2---:R-:W-:Y:S01]  /*20fa0*/  SHF.R.S32.HI R4, RZ, 0x1f, R15 ;  /* 0x0000001fff047819 */ /* 0x004fe2000001140f */
[----:B------:R-:W-:-:S08]  /*20fb0*/  IMAD.SHL.U32 R14, R15, 0x4, RZ ;  /* 0x000000040f0e7824 */ /* 0x000fd000078e00ff */
        /* <DEDUP_REMOVED lines=8> */
[----:B------:R-:W-:Y:S02]  /*21040*/  ISETP.NE.AND.EX P1, PT, RZ, UR5, PT, P1 ;  /* 0x00000005ff007c0c */ /* 0x000fe4000bf25310 */
[----:B------:R-:W-:Y:S02]  /*21050*/  CS2R R10, SRZ ;  /* 0x00000000000a7805 */ /* 0x000fe4000001ff00 */
[----:B------:R-:W-:Y:S01]  /*21060*/  ISETP.NE.U32.AND P3, PT, RZ, UR10, PT ;  /* 0x0000000aff007c0c */ /* 0x000fe2000bf65070 */
[----:B------:R-:W-:Y:S01]  /*21070*/  STL [R1+0x28], R14 ;  /* 0x0000280e01007387 */ /* 0x000fe20000100800 */
[----:B------:R-:W-:Y:S02]  /*21080*/  ISETP.NE.U32.AND P0, PT, RZ, UR6, PT ;  /* 0x00000006ff007c0c */ /* 0x000fe4000bf05070 */
[----:B------:R-:W-:Y:S01]  /*21090*/  ISETP.NE.U32.AND P2, PT, RZ, UR8, PT ;  /* 0x00000008ff007c0c */ /* 0x000fe2000bf45070 */
[----:B------:R-:W-:Y:S01]  /*210a0*/  STL [R1+0x38], R13 ;  /* 0x0000380d01007387 */ /* 0x000fe20000100800 */
[----:B------:R-:W-:-:S02]  /*210b0*/  IADD3 R6, P5, R14, UR6, RZ ;  /* 0x000000060e067c10 */ /* 0x000fc4000ffbe0ff */
[C---:B-1----:R-:W-:Y:S02]  /*210c0*/  IADD3 R2, P4, R14.reuse, UR4, RZ ;  /* 0x000000040e027c10 */ /* 0x042fe4000ff9e0ff */
[----:B------:R-:W-:Y:S02]  /*210d0*/  ISETP.NE.AND.EX P3, PT, RZ, UR11, PT, P3 ;  /* 0x0000000bff007c0c */ /* 0x000fe4000bf65330 */
[C---:B------:R-:W-:Y:S02]  /*210e0*/  IADD3.X R3, R13.reuse, UR5, RZ, P4, !PT ;  /* 0x000000050d037c10 */ /* 0x040fe4000a7fe4ff */
[----:B0-----:R-:W-:Y:S02]  /*210f0*/  IADD3 R4, P4, R14, UR8, RZ ;  /* 0x000000080e047c10 */ /* 0x001fe4000ff9e0ff */
[----:B------:R-:W-:Y:S01]  /*21100*/  ISETP.NE.AND.EX P0, PT, RZ, UR7, PT, P0 ;  /* 0x00000007ff007c0c */ /* 0x000fe2000bf05300 */
[----:B------:R-:W2:Y:S01]  /*21110*/  @P1 LDG.E R8, desc[UR60][R2.64] ;  /* 0x0000003c02081981 */ /* 0x000ea2000c1e1900 */
[C---:B------:R-:W-:Y:S01]  /*21120*/  IADD3.X R5, R13.reuse, UR9, RZ, P4, !PT ;  /* 0x000000090d057c10 */ /* 0x040fe2000a7fe4ff */
[----:B------:R-:W-:Y:S01]  /*21130*/  ULDC UR4, c[0x0][0x288] ;  /* 0x0000a20000047ab9 */ /* 0x000fe20000000800 */
[----:B------:R-:W-:Y:S01]  /*21140*/  ISETP.NE.AND.EX P2, PT, RZ, UR9, PT, P2 ;  /* 0x00000009ff007c0c */ /* 0x000fe2000bf45320 */
[----:B------:R-:W-:Y:S01]  /*21150*/  IMAD.U32 R12, RZ, RZ, UR4 ;  /* 0x00000004ff0c7e24 */ /* 0x000fe2000f8e00ff */
[----:B------:R-:W-:Y:S01]  /*21160*/  IADD3.X R7, R13, UR7, RZ, P5, !PT ;  /* 0x000000070d077c10 */ /* 0x000fe2000affe4ff */
[----:B------:R-:W-:-:S06]  /*21170*/  ULDC.64 UR4, c[0x0][0x418] ;  /* 0x0001060000047ab9 */ /* 0x000fcc0000000a00 */
[----:B------:R-:W5:Y:S04]  /*21180*/  @P0 LDG.E R11, desc[UR60][R6.64] ;  /* 0x0000003c060b0981 */ /* 0x000f68000c1e1900 */
        /* <DEDUP_REMOVED lines=10> */
[----:B------:R-:W-:-:S03]  /*21230*/  UIMAD UR4, UR4, UR5, URZ ;  /* 0x00000005040472a4 */ /* 0x000fc6000f8e023f */
[----:B------:R-:W-:Y:S02]  /*21240*/  ULDC UR5, c[0x0][0x348] ;  /* 0x0000d20000057ab9 */ /* 0x000fe40000000800 */
[----:B0-----:R-:W-:Y:S01]  /*21250*/  IMAD.U32 R9, RZ, RZ, UR5 ;  /* 0x00000005ff097e24 */ /* 0x001fe2000f8e00ff */
[----:B------:R-:W-:Y:S01]  /*21260*/  MOV R8, UR4 ;  /* 0x0000000400087c02 */ /* 0x000fe20008000f00 */
[----:B--2---:R0:W-:Y:S01]  /*21270*/  STL [R1+0x5c], R12 ;  /* 0x00005c0c01007387 */ /* 0x0041e20000100800 */
[----:B------:R-:W-:Y:S05]  /*21280*/  @P3 BRA `(.L_x_651) ;  /* 0x0000000000143947 */ /* 0x000fea0003800000 */
[----:B------:R-:W-:Y:S05]  /*21290*/  @!P1 BRA `(.L_x_651) ;  /* 0x0000000000109947 */ /* 0x000fea0003800000 */
[----:B0-----:R-:W2:Y:S04]  /*212a0*/  LDG.E R12, desc[UR60][R2.64] ;  /* 0x0000003c020c7981 */ /* 0x001ea8000c1e1900 */
[----:B------:R-:W2:Y:S02]  /*212b0*/  LDG.E R2, desc[UR60][R2.64+0x4] ;  /* 0x0000043c02027981 */ /* 0x000ea4000c1e1900 */
[----:B--2---:R-:W-:-:S05]  /*212c0*/  IMAD.IADD R2, R2, 0x1, -R12 ;  /* 0x0000000102027824 */ /* 0x004fca00078e0a0c */
[----:B------:R1:W-:Y:S02]  /*212d0*/  STL [R1+0x5c], R2 ;  /* 0x00005c0201007387 */ /* 0x0003e40000100800 */
.L_x_651:
[----:B------:R-:W2:Y:S01]  /*212e0*/  LDL.LU R3, [R1+0x8] ;  /* 0x0000080001037983 */ /* 0x000ea20000300800 */
[----:B0-----:R-:W-:Y:S01]  /*212f0*/  IMAD.MOV.U32 R12, RZ, RZ, R15 ;  /* 0x000000ffff0c7224 */ /* 0x001fe200078e000f */
[----:B------:R-:W-:Y:S02]  /*21300*/  ULDC.64 UR4, c[0x0][0xa20] ;  /* 0x0002880000047ab9 */ /* 0x000fe40000000a00 */
[----:B------:R-:W-:Y:S02]  /*21310*/  ISETP.NE.U32.AND P1, PT, RZ, UR4, PT ;  /* 0x00000004ff007c0c */ /* 0x000fe4000bf25070 */
[----:B------:R0:W-:Y:S02]  /*21320*/  STL [R1+0x14], R12 ;  /* 0x0000140c01007387 */ /* 0x0001e40000100800 */
[----:B------:R-:W-:Y:S02]  /*21330*/  ISETP.NE.AND.EX P1, PT, RZ, UR5, PT, P1 ;  /* 0x00000005ff007c0c */ /* 0x000fe4000bf25310 */
[----:B--2---:R-:W-:-:S02]  /*21340*/  LOP3.LUT R17, R3, 0xff000000, RZ, 0xc0, !PT ;  /* 0xff00000003117812 */ /* 0x004fc400078ec0ff */
[C---:B-1----:R-:W-:Y:S02]  /*21350*/  LOP3.LUT R2, R3.reuse, 0xff0000, RZ, 0xc0, !PT ;  /* 0x00ff000003027812 */ /* 0x042fe400078ec0ff */
[----:B------:R-:W-:Y:S02]  /*21360*/  SHF.R.U32.HI R17, RZ, 0x8, R17 ;  /* 0x00000008ff117819 */ /* 0x000fe40000011611 */
[----:B------:R-:W-:Y:S02]  /*21370*/  LOP3.LUT R16, R3, 0xffff, RZ, 0xc0, !PT ;  /* 0x0000ffff03107812 */ /* 0x000fe400078ec0ff */
[----:B------:R-:W-:Y:S01]  /*21380*/  LEA.HI R17, R2, R17, RZ, 0x10 ;  /* 0x0000001102117211 */ /* 0x000fe200078f80ff */
[----:B-----5:R-:W-:-:S05]  /*21390*/  IMAD.IADD R2, R11, 0x1, R0 ;  /* 0x000000010b027824 */ /* 0x020fca00078e0200 */
[----:B------:R0:W-:Y:S01]  /*213a0*/  STL [R1+0x1c], R2 ;  /* 0x00001c0201007387 */ /* 0x0001e20000100800 */
[----:B------:R-:W-:Y:S05]  /*213b0*/  @!P1 BRA `(.L_x_652) ;  /* 0x0000000000109947 */ /* 0x000fea0003800000 */
[----:B0-----:R-:W-:-:S04]  /*213c0*/  IADD3 R2, P0, R14, UR4, RZ ;  /* 0x000000040e027c10 */ /* 0x001fc8000ff1e0ff */
[----:B------:R-:W-:-:S05]  /*213d0*/  IADD3.X R3, R13, UR5, RZ, P0, !PT ;  /* 0x000000050d037c10 */ /* 0x000fca00087fe4ff */
[----:B------:R0:W5:Y:S01]  /*213e0*/  LDG.E R8, desc[UR60][R2.64] ;  /* 0x0000003c02087981 */ /* 0x000162000c1e1900 */
[----:B------:R-:W-:Y:S05]  /*213f0*/  BRA `(.L_x_653) ;  /* 0x0000000000107947 */ /* 0x000fea0003800000 */
.L_x_652:
[----:B------:R-:W-:Y:S05]  /*21400*/  @!P0 BRA `(.L_x_653) ;  /* 0x00000000000c8947 */ /* 0x000fea0003800000 */
[----:B------:R-:W2:Y:S04]  /*21410*/  LDG.E R8, desc[UR60][R6.64] ;  /* 0x0000003c06087981 */ /* 0x000ea8000c1e1900 */
[----:B------:R-:W2:Y:S02]  /*21420*/  LDG.E R6, desc[UR60][R6.64+0x4] ;  /* 0x0000043c06067981 */ /* 0x000ea4000c1e1900 */
[----:B--2---:R-:W-:-:S07]  /*21430*/  IMAD.IADD R8, R6, 0x1, -R8 ;  /* 0x0000000106087824 */ /* 0x004fce00078e0a08 */
.L_x_653:
[----:B-----5:R-:W-:Y:S02]  /*21440*/  IADD3 R6, -R0, R8, RZ ;  /* 0x0000000800067210 */ /* 0x020fe40007ffe1ff */
[----:B------:R-:W2:Y:S04]  /*21450*/  @P2 LDG.E R0, desc[UR60][R4.64] ;  /* 0x0000003c04002981 */ /* 0x000ea8000c1e1900 */
[----:B------:R-:W2:Y:S01]  /*21460*/  @P2 LDG.E R4, desc[UR60][R4.64+0x4] ;  /* 0x0000043c04042981 */ /* 0x000ea2000c1e1900 */
[----:B0-----:R-:W-:Y:S01]  /*21470*/  IMAD.MOV.U32 R2, RZ, RZ, RZ ;  /* 0x000000ffff027224 */ /* 0x001fe200078e00ff */
[----:B------:R-:W-:Y:S01]  /*21480*/  LOP3.LUT R13, R17, 0xff, RZ, 0xc0, !PT ;  /* 0x000000ff110d7812 */ /* 0x000fe200078ec0ff */
[----:B------:R-:W-:Y:S01]  /*21490*/  BSSY B0, `(.L_x_654) ;  /* 0x000002a000007945 */ /* 0x000fe20003800000 */
[----:B------:R-:W-:Y:S01]  /*214a0*/  SHF.R.U32.HI R17, RZ, 0x10, R17 ;  /* 0x00000010ff117819 */ /* 0x000fe20000011611 */
[----:B--2---:R-:W-:-:S04]  /*214b0*/  @P2 IMAD.IADD R9, R4, 0x1, -R0 ;  /* 0x0000000104092824 */ /* 0x004fc800078e0a00 */
[----:B------:R-:W-:-:S04]  /*214c0*/  IMAD.IADD R0, R6, 0x1, R9 ;  /* 0x0000000106007824 */ /* 0x000fc800078e0209 */
[C---:B------:R-:W-:Y:S01]  /*214d0*/  VIADD R3, R0.reuse, 0x6f ;  /* 0x0000006f00037836 */ /* 0x040fe20000000000 */
[----:B------:R-:W-:-:S03]  /*214e0*/  ISETP.GE.AND P1, PT, R0, 0x1, PT ;  /* 0x000000010000780c */ /* 0x000fc60003f26270 */
[----:B------:R-:W-:Y:S01]  /*214f0*/  IMAD.HI R2, R3, -0x6db6db6d, R2 ;  /* 0x9249249303027827 */ /* 0x000fe200078e0202 */
[----:B------:R-:W-:-:S04]  /*21500*/  MOV R3, RZ ;  /* 0x000000ff00037202 */ /* 0x000fc80000000f00 */
[----:B------:R-:W-:-:S04]  /*21510*/  SHF.R.U32.HI R0, RZ, 0x1f, R2 ;  /* 0x0000001fff007819 */ /* 0x000fc80000011602 */
[----:B------:R-:W-:-:S05]  /*21520*/  LEA.HI.SX32 R11, R2, R0, 0x1a ;  /* 0x00000000020b7211 */ /* 0x000fca00078fd2ff */
[----:B------:R0:W-:Y:S04]  /*21530*/  STL [R1+0x40], R11 ;  /* 0x0000400b01007387 */ /* 0x0001e80000100800 */
[----:B------:R0:W-:Y:S01]  /*21540*/  STL [R1+0x60], R13 ;  /* 0x0000600d01007387 */ /* 0x0001e20000100800 */
[----:B------:R-:W-:Y:S05]  /*21550*/  @!P1 BRA `(.L_x_655) ;  /* 0x0000000000749947 */ /* 0x000fea0003800000 */
[----:B------:R-:W-:Y:S01]  /*21560*/  ISETP.NE.AND P0, PT, R17, RZ, PT ;  /* 0x000000ff1100720c */ /* 0x000fe20003f05270 */
[----:B------:R-:W-:-:S03]  /*21570*/  ULDC UR4, c[0x0][0x9f0] ;  /* 0x00027c0000047ab9 */ /* 0x000fc60000000800 */
[----:B------:R-:W-:-:S04]  /*21580*/  SEL R0, R17, UR4, P0 ;  /* 0x0000000411007c07 */ /* 0x000fc80008000000 */
[----:B------:R-:W-:Y:S02]  /*21590*/  IABS R2, R0 ;  /* 0x0000000000027213 */ /* 0x000fe40000000000 */
[----:B------:R-:W-:Y:S02]  /*215a0*/  IADD3 R3, R0, -0x1, R11 ;  /* 0xffffffff00037810 */ /* 0x000fe40007ffe00b */
[----:B------:R-:W1:Y:S08]  /*215b0*/  I2F.RP R4, R2 ;  /* 0x0000000200047306 */ /* 0x000e700000209400 */
[----:B-1----:R-:W1:Y:S02]  /*215c0*/  MUFU.RCP R4, R4 ;  /* 0x0000000400047308 */ /* 0x002e640000001000 */
[----:B-1----:R-:W-:-:S06]  /*215d0*/  VIADD R4, R4, 0xffffffe ;  /* 0x0ffffffe04047836 */ /* 0x002fcc0000000000 */
[----:B------:R1:W2:Y:S02]  /*215e0*/  F2I.FTZ.U32.TRUNC.NTZ R5, R4 ;  /* 0x0000000400057305 */ /* 0x0002a4000021f000 */
[----:B-1----:R-:W-:-:S04]  /*215f0*/  LOP3.LUT R4, R3, R0, RZ, 0x3c, !PT ;  /* 0x0000000003047212 */ /* 0x002fc800078e3cff */
[----:B------:R-:W-:Y:S01]  /*21600*/  ISETP.GE.AND P4, PT, R4, RZ, PT ;  /* 0x000000ff0400720c */ /* 0x000fe20003f86270 */
[----:B--2---:R-:W-:-:S04]  /*21610*/  IMAD.MOV R4, RZ, RZ, -R5 ;  /* 0x000000ffff047224 */ /* 0x004fc800078e0a05 */
[----:B------:R-:W-:Y:S02]  /*21620*/  IMAD R7, R4, R2, RZ ;  /* 0x0000000204077224 */ /* 0x000fe400078e02ff */
[----:B------:R-:W-:-:S04]  /*21630*/  IMAD.MOV.U32 R4, RZ, RZ, RZ ;  /* 0x000000ffff047224 */ /* 0x000fc800078e00ff */
[----:B------:R-:W-:Y:S01]  /*21640*/  IMAD.HI.U32 R7, R5, R7, R4 ;  /* 0x0000000705077227 */ /* 0x000fe200078e0004 */
[----:B------:R-:W-:Y:S02]  /*21650*/  IABS R4, R3 ;  /* 0x0000000300047213 */ /* 0x000fe40000000000 */
[----:B------:R-:W-:-:S05]  /*21660*/  IABS R3, R0 ;  /* 0x0000000000037213 */ /* 0x000fca0000000000 */
[----:B------:R-:W-:-:S05]  /*21670*/  IMAD.MOV R3, RZ, RZ, -R3 ;  /* 0x000000ffff037224 */ /* 0x000fca00078e0a03 */
[----:B------:R-:W-:Y:S01]  /*21680*/  MOV R5, R3 ;  /* 0x0000000300057202 */ /* 0x000fe20000000f00 */
[----:B------:R-:W-:-:S04]  /*21690*/  IMAD.HI.U32 R3, R7, R4, RZ ;  /* 0x0000000407037227 */ /* 0x000fc800078e00ff */
        /* <DEDUP_REMOVED lines=8> */
[----:B------:R-:W-:-:S07]  /*21720*/  @!P3 LOP3.LUT R3, RZ, R0, RZ, 0x33, !PT ;  /* 0x00000000ff03b212 */ /* 0x000fce00078e33ff */
.L_x_655:
[----:B------:R-:W-:Y:S05]  /*21730*/  BSYNC B0 ;  /* 0x0000000000007941 */ /* 0x000fea0003800000 */
.L_x_654:
[-C--:B------:R-:W-:Y:S01]  /*21740*/  IMAD R0, R13, R3.reuse, RZ ;  /* 0x000000030d007224 */ /* 0x080fe200078e02ff */
[----:B------:R-:W-:Y:S04]  /*21750*/  BSSY B0, `(.L_x_656) ;  /* 0x0000161000007945 */ /* 0x000fe80003800000 */
        /* <DEDUP_REMOVED lines=8> */
[----:B------:R-:W-:-:S04]  /*217e0*/  IMAD.MOV.U32 R2, RZ, RZ, R3 ;  /* 0x000000ffff027224 */ /* 0x000fc800078e0003 */
[----:B------:R-:W-:Y:S02]  /*217f0*/  IMAD.MOV.U32 R8, RZ, RZ, R2 ;  /* 0x000000ffff087224 */ /* 0x000fe400078e0002 */
[----:B------:R-:W-:Y:S01]  /*21800*/  @P0 IADD3 R5, R4, 0x6f, RZ ;  /* 0x0000006f04050810 */ /* 0x000fe20007ffe0ff */
[----:B------:R-:W-:-:S04]  /*21810*/  @P0 IMAD.MOV.U32 R4, RZ, RZ, RZ ;  /* 0x000000ffff040224 */ /* 0x000fc800078e00ff */
[----:B------:R-:W-:-:S05]  /*21820*/  @P0 IMAD.HI R4, R5, -0x6db6db6d, R4 ;  /* 0x9249249305040827 */ /* 0x000fca00078e0204 */
[----:B------:R-:W-:-:S04]  /*21830*/  @P0 SHF.R.U32.HI R0, RZ, 0x1f, R4 ;  /* 0x0000001fff000819 */ /* 0x000fc80000011604 */
[----:B------:R-:W-:Y:S02]  /*21840*/  @P0 LEA.HI.SX32 R8, R4, R0, 0x1a ;  /* 0x0000000004080211 */ /* 0x000fe400078fd2ff */
[----:B------:R-:W-:Y:S02]  /*21850*/  PLOP3.LUT P0, PT, PT, PT, PT, 0x80, 0x0 ;  /* 0x000000000000781c */ /* 0x000fe40003f0f070 */
[----:B------:R-:W-:-:S13]  /*21860*/  ISETP.GT.AND P3, PT, R8, R2, PT ;  /* 0x000000020800720c */ /* 0x000fda0003f64270 */
[----:B------:R-:W-:Y:S05]  /*21870*/  @!P3 BRA `(.L_x_657) ;  /* 0x000000140038b947 */ /* 0x000fea0003800000 */
[----:B------:R-:W-:Y:S01]  /*21880*/  UMOV UR4, 0xffffffff ;  /* 0xffffffff00047882 */ /* 0x000fe20000000000 */
[----:B------:R-:W-:Y:S02]  /*21890*/  SEL R0, R12, RZ, !P2 ;  /* 0x000000ff0c007207 */ /* 0x000fe40005000000 */
[----:B------:R-:W-:Y:S05]  /*218a0*/  BRA.DIV UR4, `(.L_x_658) ;  /* 0x00000076040c7947 */ /* 0x000fea000b800000 */
[----:B------:R-:W1:Y:S02]  /*218b0*/  S2R R3, SR_TID.X ;  /* 0x0000000000037919 */ /* 0x000e640000002100 */
[----:B-1----:R-:W-:-:S04]  /*218c0*/  SHF.R.U32.HI R3, RZ, 0x5, R3 ;  /* 0x00000005ff037819 */ /* 0x002fc80000011603 */
[----:B------:R-:W-:-:S05]  /*218d0*/  LOP3.LUT R3, R3, 0x3, RZ, 0xc0, !PT ;  /* 0x0000000303037812 */ /* 0x000fca00078ec0ff */
[----:B------:R1:W2:Y:S02]  /*218e0*/  SHFL.IDX PT, R14, R3, RZ, 0x1f ;  /* 0x00001fff030e7589 */ /* 0x0002a400000e0000 */
.L_x_829:
[----:B--2---:R-:W-:Y:S02]  /*218f0*/  ISETP.NE.AND P0, PT, R14, RZ, PT ;  /* 0x000000ff0e00720c */ /* 0x004fe40003f05270 */
[----:B------:R-:W-:-:S11]  /*21900*/  PLOP3.LUT P6, PT, PT, PT, PT, 0x8, 0x0 ;  /* 0x000000000000781c */ /* 0x000fd60003fce170 */
[----:B------:R-:W-:Y:S05]  /*21910*/  @P0 BRA `(.L_x_659) ;  /* 0x00000000000c0947 */ /* 0x000fea0003800000 */
[----:B------:R-:W-:-:S03]  /*21920*/  UMOV UR4, 0xffffffff ;  /* 0xffffffff00047882 */ /* 0x000fc60000000000 */
[----:B------:R-:W-:Y:S05]  /*21930*/  BRA.DIV UR4, `(.L_x_660) ;  /* 0x00000076041c7947 */ /* 0x000fea000b800000 */
[----:B------:R-:W-:-:S13]  /*21940*/  ELECT P6, URZ, PT ;  /* 0x00000000003f782f */ /* 0x000fda00038c0000 */
.L_x_659:
[----:B-1----:R-:W2:Y:S01]  /*21950*/  LDL R3, [R1+0x64] ;  /* 0x0000640001037983 */ /* 0x002ea20000100800 */
[----:B------:R-:W-:Y:S01]  /*21960*/  BSSY B1, `(.L_x_661) ;  /* 0x0000008000017945 */ /* 0x000fe20003800000 */
[----:B--2---:R-:W-:-:S05]  /*21970*/  VIADD R3, R3, 0x1 ;  /* 0x0000000103037836 */ /* 0x004fca0000000000 */
[----:B------:R-:W-:-:S04]  /*21980*/  LEA.HI R4, R3, R3, RZ, 0x1 ;  /* 0x0000000303047211 */ /* 0x000fc800078f08ff */
[----:B------:R-:W-:-:S04]  /*21990*/  LOP3.LUT R4, R4, 0xfffffffe, RZ, 0xc0, !PT ;  /* 0xfffffffe04047812 */ /* 0x000fc800078ec0ff */
[----:B------:R-:W-:-:S04]  /*219a0*/  IADD3 R3, R3, -R4, RZ ;  /* 0x8000000403037210 */ /* 0x000fc80007ffe0ff */
[----:B------:R-:W-:-:S04]  /*219b0*/  SHF.L.U32 R3, R3, 0x1f, RZ ;  /* 0x0000001f03037819 */ /* 0x000fc800000006ff */
[----:B------:R-:W1:Y:S02]  /*219c0*/  SYNCS.PHASECHK.TRANS64.TRYWAIT P0, [R18+URZ+0x36820], R3 ;  /* 0x03682003120075a7 */ /* 0x000e64000800017f */
[----:B-1----:R-:W-:Y:S05]  /*219d0*/  @!P0 BRA `(.L_x_662) ;  /* 0x0000007400148947 */ /* 0x002fea0003800000 */
.L_x_832:
[----:B------:R-:W-:Y:S05]  /*219e0*/  BSYNC B1 ;  /* 0x0000000000017941 */ /* 0x000fea0003800000 */
.L_x_661:
[----:B------:R-:W-:Y:S04]  /*219f0*/  BSSY B1, `(.L_x_663) ;  /* 0x000008e000017945 */ /* 0x000fe80003800000 */
[----:B------:R-:W-:Y:S05]  /*21a00*/  @!P6 BRA `(.L_x_664) ;  /* 0x000000080030e947 */ /* 0x000fea0003800000 */
[----:B------:R-:W2:Y:S04]  /*21a10*/  LDL R5, [R1+0x20] ;  /* 0x0000200001057983 */ /* 0x000ea80000100800 */
[----:B------:R-:W3:Y:S01]  /*21a20*/  LDL R6, [R1+0x24] ;  /* 0x0000240001067983 */ /* 0x000ee20000100800 */
[----:B------:R-:W-:Y:S01]  /*21a30*/  BSSY B2, `(.L_x_665) ;  /* 0x0000008000027945 */ /* 0x000fe20003800000 */
[----:B------:R-:W4:Y:S02]  /*21a40*/  S2R R4, SR_TID.X ;  /* 0x0000000000047919 */ /* 0x000f240000002100 */
[----:B----4-:R-:W-:-:S04]  /*21a50*/  LOP3.LUT R4, R4, 0x7f, RZ, 0xc0, !PT ;  /* 0x0000007f04047812 */ /* 0x010fc800078ec0ff */
[----:B------:R-:W-:Y:S01]  /*21a60*/  ISETP.NE.AND P2, PT, R4, RZ, PT ;  /* 0x000000ff0400720c */ /* 0x000fe20003f45270 */
[----:B--2---:R-:W-:Y:S01]  /*21a70*/  IMAD R5, R5, 0x8, R18 ;  /* 0x0000000805057824 */ /* 0x004fe200078e0212 */
[----:B---3--:R-:W-:-:S04]  /*21a80*/  SHF.L.U32 R9, R6, 0x1f, RZ ;  /* 0x0000001f06097819 */ /* 0x008fc800000006ff */
[----:B------:R-:W2:Y:S02]  /*21a90*/  SYNCS.PHASECHK.TRANS64.TRYWAIT P0, [R5+URZ+0x368a0], R9 ;  /* 0x0368a009050075a7 */ /* 0x000ea4000800017f */
[----:B--2---:R-:W-:Y:S05]  /*21aa0*/  @!P0 BRA `(.L_x_666) ;  /* 0x0000007000f48947 */ /* 0x004fea0003800000 */
.L_x_833:
[----:B------:R-:W-:Y:S05]  /*21ab0*/  BSYNC B2 ;  /* 0x0000000000027941 */ /* 0x000fea0003800000 */
.L_x_665:
[----:B------:R-:W-:Y:S04]  /*21ac0*/  BSSY B2, `(.L_x_667) ;  /* 0x0000009000027945 */ /* 0x000fe80003800000 */
[----:B------:R-:W-:Y:S05]  /*21ad0*/  @P2 BRA `(.L_x_668) ;  /* 0x00000000001c2947 */ /* 0x000fea0003800000 */
[----:B------:R-:W3:Y:S01]  /*21ae0*/  S2R R4, SR_TID.X ;  /* 0x0000000000047919 */ /* 0x000ee20000002100 */
[----:B-1----:R-:W-:-:S04]  /*21af0*/  IMAD.MOV.U32 R3, RZ, RZ, 0xa800 ;  /* 0x0000a800ff037424 */ /* 0x002fc800078e00ff */
[----:B------:R4:W-:Y:S01]  /*21b00*/  SYNCS.ARRIVE.TRANS64 RZ, [R5+URZ+0x36890], R3 ;  /* 0x0368900305ff79a7 */ /* 0x0009e2000800003f */
[----:B---3--:R-:W-:-:S04]  /*21b10*/  LOP3.LUT R4, R4, 0x1f, RZ, 0xc0, !PT ;  /* 0x0000001f04047812 */ /* 0x008fc800078ec0ff */
[----:B------:R-:W-:-:S13]  /*21b20*/  ISETP.NE.AND P0, PT, R4, RZ, PT ;  /* 0x000000ff0400720c */ /* 0x000fda0003f05270 */
[----:B----4-:R-:W-:Y:S05]  /*21b30*/  @!P0 BRA `(.L_x_668) ;  /* 0x0000000000048947 */ /* 0x010fea0003800000 */
[----:B------:R-:W-:Y:S01]  /*21b40*/  BPT.TRAP 0x1 ;  /* 0x000000040000795c */ /* 0x000fe20000300000 */
.L_x_668:
[----:B------:R-:W-:Y:S05]  /*21b50*/  BSYNC B2 ;  /* 0x0000000000027941 */ /* 0x000fea0003800000 */
.L_x_667:
[----:B-1----:R-:W3:Y:S01]  /*21b60*/  LDL R3, [R1+0x20] ;  /* 0x0000200001037983 */ /* 0x002ee20000100800 */
[----:B------:R-:W-:Y:S01]  /*21b70*/  IMAD.MOV.U32 R15, RZ, RZ, RZ ;  /* 0x000000ffff0f7224 */ /* 0x000fe200078e00ff */
[----:B------:R-:W-:Y:S01]  /*21b80*/  UIADD3 UR4, UP0, UR36, 0x570, URZ ;  /* 0x0000057024047890 */ /* 0x000fe2000ff1e03f */
[----:B------:R-:W-:Y:S01]  /*21b90*/  IMAD R4, R8, 0x70, R10 ;  /* 0x0000007008047824 */ /* 0x000fe200078e020a */
[----:B------:R-:W-:Y:S01]  /*21ba0*/  PLOP3.LUT P0, PT, PT, PT, PT, 0x80, 0x0 ;  /* 0x000000000000781c */ /* 0x000fe20003f0f070 */
[----:B------:R-:W-:Y:S01]  /*21bb0*/  UMOV UR6, 0x0 ;  /* 0x0000000000067882 */ /* 0x000fe20000000000 */
[----:B------:R-:W-:Y:S01]  /*21bc0*/  R2UR UR10, R15 ;  /* 0x000000000f0a72ca */ /* 0x000fe200000e0000 */
[----:B------:R-:W-:Y:S01]  /*21bd0*/  VIADD R4, R4, 0xffffff90 ;  /* 0xffffff9004047836 */ /* 0x000fe20000000000 */
[----:B------:R-:W-:Y:S01]  /*21be0*/  UIADD3.X UR5, URZ, UR37, URZ, UP0, !UPT ;  /* 0x000000253f057290 */ /* 0x000fe200087fe43f */
[----:B------:R-:W-:Y:S01]  /*21bf0*/  UMOV UR7, 0x12f00000 ;  /* 0x12f0000000077882 */ /* 0x000fe20000000000 */
[----:B---3--:R-:W-:Y:S01]  /*21c00*/  IMAD R7, R3, 0xa800, R18 ;  /* 0x0000a80003077824 */ /* 0x008fe200078e0212 */
[----:B------:R-:W-:-:S03]  /*21c10*/  IADD3 R3, R5, 0x36890, RZ ;  /* 0x0003689005037810 */ /* 0x000fc60007ffe0ff */
[----:B------:R-:W-:-:S07]  /*21c20*/  VIADD R6, R7, 0x21400 ;  /* 0x0002140007067836 */ /* 0x000fce0000000000 */
.L_x_669:
        /* <DEDUP_REMOVED lines=16> */
.L_x_670:
        /* <DEDUP_REMOVED lines=10> */
[----:B0-----:R-:W-:Y:S01]  /*21dd0*/  IMAD.MOV.U32 R11, RZ, RZ, 0x80 ;  /* 0x00000080ff0b7424 */ /* 0x001fe200078e00ff */
[----:B------:R-:W-:Y:S01]  /*21de0*/  PLOP3.LUT P0, PT, PT, PT, PT, 0x80, 0x0 ;  /* 0x000000000000781c */ /* 0x000fe20003f0f070 */
[----:B------:R-:W-:Y:S01]  /*21df0*/  UMOV UR6, 0x0 ;  /* 0x0000000000067882 */ /* 0x000fe20000000000 */
[----:B------:R-:W-:Y:S01]  /*21e00*/  IADD3 R6, R7, 0x28400, RZ ;  /* 0x0002840007067810 */ /* 0x000fe20007ffe0ff */
[----:B------:R-:W-:Y:S01]  /*21e10*/  UMOV UR7, 0x12f00000 ;  /* 0x12f0000000077882 */ /* 0x000fe20000000000 */
[----:B------:R-:W-:-:S15]  /*21e20*/  R2UR UR10, R11 ;  /* 0x000000000b0a72ca */ /* 0x000fde00000e0000 */
.L_x_671:
        /* <DEDUP_REMOVED lines=10> */
[----:B------:R-:W0:Y:S01]  /*21ed0*/  SYNCS.PHASECHK.TRANS64.TRYWAIT P0, [R5+URZ+0x368c0], R9 ;  /* 0x0368c009050075a7 */ /* 0x000e22000800017f */
[----:B------:R-:W-:Y:S04]  /*21ee0*/  BSSY B2, `(.L_x_672) ;  /* 0x0000002000027945 */ /* 0x000fe80003800000 */
[----:B0-----:R-:W-:Y:S05]  /*21ef0*/  @!P0 BRA `(.L_x_673) ;  /* 0x0000006c00f48947 */ /* 0x001fea0003800000 */
.L_x_834:
[----:B------:R-:W-:Y:S05]  /*21f00*/  BSYNC B2 ;  /* 0x0000000000027941 */ /* 0x000fea0003800000 */
.L_x_672:
[----:B------:R-:W-:Y:S01]  /*21f10*/  BSSY B2, `(.L_x_674) ;  /* 0x000000b000027945 */ /* 0x000fe20003800000 */
[----:B------:R-:W-:Y:S02]  /*21f20*/  IMAD.MOV.U32 R12, RZ, RZ, 0x0 ;  /* 0x00000000ff0c7424 */ /* 0x000fe400078e00ff */
[----:B------:R-:W-:Y:S01]  /*21f30*/  IMAD.MOV.U32 R13, RZ, RZ, 0x12f00000 ;  /* 0x12f00000ff0d7424 */ /* 0x000fe200078e00ff */
[----:B------:R-:W-:Y:S06]  /*21f40*/  @P2 BRA `(.L_x_675) ;  /* 0x00000000001c2947 */ /* 0x000fec0003800000 */
[----:B------:R-:W1:Y:S01]  /*21f50*/  S2R R6, SR_TID.X ;  /* 0x0000000000067919 */ /* 0x000e620000002100 */
[----:B------:R-:W-:-:S04]  /*21f60*/  IMAD.MOV.U32 R3, RZ, RZ, 0xa800 ;  /* 0x0000a800ff037424 */ /* 0x000fc800078e00ff */
[----:B------:R3:W-:Y:S01]  /*21f70*/  SYNCS.ARRIVE.TRANS64 RZ, [R5+URZ+0x368b0], R3 ;  /* 0x0368b00305ff79a7 */ /* 0x0007e2000800003f */
[----:B-1----:R-:W-:-:S04]  /*21f80*/  LOP3.LUT R6, R6, 0x1f, RZ, 0xc0, !PT ;  /* 0x0000001f06067812 */ /* 0x002fc800078ec0ff */
[----:B------:R-:W-:-:S13]  /*21f90*/  ISETP.NE.AND P0, PT, R6, RZ, PT ;  /* 0x000000ff0600720c */ /* 0x000fda0003f05270 */
[----:B---3--:R-:W-:Y:S05]  /*21fa0*/  @!P0 BRA `(.L_x_675) ;  /* 0x0000000000048947 */ /* 0x008fea0003800000 */
[----:B------:R-:W-:Y:S01]  /*21fb0*/  BPT.TRAP 0x1 ;  /* 0x000000040000795c */ /* 0x000fe20000300000 */
.L_x_675:
[----:B------:R-:W-:Y:S05]  /*21fc0*/  BSYNC B2 ;  /* 0x0000000000027941 */ /* 0x000fea0003800000 */
.L_x_674:
[----:B------:R-:W-:Y:S01]  /*21fd0*/  R2UR UR10, R15 ;  /* 0x000000000f0a72ca */ /* 0x000fe200000e0000 */
[----:B------:R-:W-:Y:S01]  /*21fe0*/  UIADD3 UR4, UP0, UR36, 0x670, URZ ;  /* 0x0000067024047890 */ /* 0x000fe2000ff1e03f */
[----:B------:R-:W-:Y:S01]  /*21ff0*/  R2UR UR6, R12 ;  /* 0x000000000c0672ca */ /* 0x000fe200000e0000 */
[----:B0-2---:R-:W-:Y:S01]  /*22000*/  VIADD R5, R5, 0x368b0 ;  /* 0x000368b005057836 */ /* 0x005fe20000000000 */
[----:B------:R-:W-:Y:S01]  /*22010*/  R2UR UR7, R13 ;  /* 0x000000000d0772ca */ /* 0x000fe200000e0000 */
[----:B------:R-:W-:Y:S01]  /*22020*/  UIADD3.X UR5, URZ, UR37, URZ, UP0, !UPT ;  /* 0x000000253f057290 */ /* 0x000fe200087fe43f */
[----:B------:R-:W-:Y:S02]  /*22030*/  PLOP3.LUT P0, PT, PT, PT, PT, 0x80, 0x0 ;  /* 0x000000000000781c */ /* 0x000fe40003f0f070 */
[----:B------:R-:W-:-:S11]  /*22040*/  IADD3 R3, R7, 0x400, RZ ;  /* 0x0000040007037810 */ /* 0x000fd60007ffe0ff */
.L_x_676:
        /* <DEDUP_REMOVED lines=15> */
.L_x_677:
        /* <DEDUP_REMOVED lines=15> */
.L_x_678:
        /* <DEDUP_REMOVED lines=10> */
.L_x_664:
[----:B------:R-:W-:Y:S05]  /*222d0*/  BSYNC B1 ;  /* 0x0000000000017941 */ /* 0x000fea0003800000 */
.L_x_663:
[----:B-1----:R-:W2:Y:S04]  /*222e0*/  LDL.LU R3, [R1+0x20] ;  /* 0x0000200001037983 */ /* 0x002ea80000300800 */
[----:B------:R-:W3:Y:S01]  /*222f0*/  LDL.LU R6, [R1+0x24] ;  /* 0x0000240001067983 */ /* 0x000ee20000300800 */
[----:B------:R-:W-:Y:S01]  /*22300*/  VIADD R8, R8, 0xfffffffe ;  /* 0xfffffffe08087836 */ /* 0x000fe20000000000 */
[----:B------:R-:W-:-:S04]  /*22310*/  PLOP3.LUT P0, PT, PT, PT, PT, 0x8, 0x0 ;  /* 0x000000000000781c */ /* 0x000fc80003f0e170 */
[----:B------:R-:W-:Y:S01]  /*22320*/  ISETP.GE.AND P3, PT, R8, R2, PT ;  /* 0x000000020800720c */ /* 0x000fe20003f66270 */
[----:B--2---:R-:W-:-:S05]  /*22330*/  VIADD R3, R3, 0x1 ;  /* 0x0000000103037836 */ /* 0x004fca0000000000 */
[----:B------:R-:W-:-:S04]  /*22340*/  ISETP.NE.AND P2, PT, R3, 0x2, PT ;  /* 0x000000020300780c */ /* 0x000fc80003f45270 */
[----:B------:R-:W-:Y:S02]  /*22350*/  SEL R4, RZ, 0x1, P2 ;  /* 0x00000001ff047807 */ /* 0x000fe40001000000 */
[----:B------:R-:W-:Y:S02]  /*22360*/  SEL R3, R3, RZ, P2 ;  /* 0x000000ff03037207 */ /* 0x000fe40001000000 */
[----:B---3--:R-:W-:-:S03]  /*22370*/  LOP3.LUT R6, R6, R4, RZ, 0x3c, !PT ;  /* 0x0000000406067212 */ /* 0x008fc600078e3cff */
[----:B------:R1:W-:Y:S04]  /*22380*/  STL [R1+0x20], R3 ;  /* 0x0000200301007387 */ /* 0x0003e80000100800 */
[----:B------:R1:W-:Y:S01]  /*22390*/  STL [R1+0x24], R6 ;  /* 0x0000240601007387 */ /* 0x0003e20000100800 */
[----:B------:R-:W-:Y:S05]  /*223a0*/  @!P3 BRA `(.L_x_657) ;  /* 0x00000008006cb947 */ /* 0x000fea0003800000 */
.L_x_695:
[----:B------:R-:W-:Y:S05]  /*223b0*/  YIELD ;  /* 0x0000000000007946 */ /* 0x000fea0003800000 */
[----:B------:R-:W-:Y:S04]  /*223c0*/  BSSY B1, `(.L_x_679) ;  /* 0x000008d000017945 */ /* 0x000fe80003800000 */
[----:B--2---:R-:W-:Y:S05]  /*223d0*/  @!P6 BRA `(.L_x_680) ;  /* 0x00000008002ce947 */ /* 0x004fea0003800000 */
[----:B------:R-:W2:Y:S04]  /*223e0*/  LDL R5, [R1+0x20] ;  /* 0x0000200001057983 */ /* 0x000ea80000100800 */
[----:B------:R-:W3:Y:S01]  /*223f0*/  LDL R4, [R1+0x24] ;  /* 0x0000240001047983 */ /* 0x000ee20000100800 */
[----:B------:R-:W-:Y:S01]  /*22400*/  BSSY B2, `(.L_x_681) ;  /* 0x0000008000027945 */ /* 0x000fe20003800000 */
[----:B-1----:R-:W1:Y:S02]  /*22410*/  S2R R3, SR_TID.X ;  /* 0x0000000000037919 */ /* 0x002e640000002100 */
[----:B-1----:R-:W-:-:S04]  /*22420*/  LOP3.LUT R3, R3, 0x7f, RZ, 0xc0, !PT ;  /* 0x0000007f03037812 */ /* 0x002fc800078ec0ff */
[----:B------:R-:W-:Y:S02]  /*22430*/  ISETP.NE.AND P3, PT, R3, RZ, PT ;  /* 0x000000ff0300720c */ /* 0x000fe40003f65270 */
[----:B--2---:R-:W-:Y:S02]  /*22440*/  LEA R7, R5, R18, 0x3 ;  /* 0x0000001205077211 */ /* 0x004fe400078e18ff */
[----:B---3--:R-:W-:-:S04]  /*22450*/  SHF.L.U32 R6, R4, 0x1f, RZ ;  /* 0x0000001f04067819 */ /* 0x008fc800000006ff */
[----:B------:R-:W1:Y:S02]  /*22460*/  SYNCS.PHASECHK.TRANS64.TRYWAIT P2, [R7+URZ+0x368a0], R6 ;  /* 0x0368a006070075a7 */ /* 0x000e64000804017f */
[----:B-1----:R-:W-:Y:S05]  /*22470*/  @!P2 BRA `(.L_x_682) ;  /* 0x0000006800a8a947 */ /* 0x002fea0003800000 */
.L_x_835:
[----:B------:R-:W-:Y:S05]  /*22480*/  BSYNC B2 ;  /* 0x0000000000027941 */ /* 0x000fea0003800000 */
.L_x_681:
[----:B------:R-:W-:Y:S04]  /*22490*/  BSSY B2, `(.L_x_683) ;  /* 0x0000009000027945 */ /* 0x000fe80003800000 */
[----:B------:R-:W-:Y:S05]  /*224a0*/  @P3 BRA `(.L_x_684) ;  /* 0x00000000001c3947 */ /* 0x000fea0003800000 */
[----:B------:R-:W2:Y:S01]  /*224b0*/  S2R R4, SR_TID.X ;  /* 0x0000000000047919 */ /* 0x000ea20000002100 */
[----:B------:R-:W-:-:S04]  /*224c0*/  IMAD.MOV.U32 R3, RZ, RZ, 0xa800 ;  /* 0x0000a800ff037424 */ /* 0x000fc800078e00ff */
[----:B------:R3:W-:Y:S01]  /*224d0*/  SYNCS.ARRIVE.TRANS64 RZ, [R7+URZ+0x36890], R3 ;  /* 0x0368900307ff79a7 */ /* 0x0007e2000800003f */
[----:B--2---:R-:W-:-:S04]  /*224e0*/  LOP3.LUT R4, R4, 0x1f, RZ, 0xc0, !PT ;  /* 0x0000001f04047812 */ /* 0x004fc800078ec0ff */
[----:B------:R-:W-:-:S13]  /*224f0*/  ISETP.NE.AND P2, PT, R4, RZ, PT ;  /* 0x000000ff0400720c */ /* 0x000fda0003f45270 */
[----:B---3--:R-:W-:Y:S05]  /*22500*/  @!P2 BRA `(.L_x_684) ;  /* 0x000000000004a947 */ /* 0x008fea0003800000 */
[----:B------:R-:W-:Y:S01]  /*22510*/  BPT.TRAP 0x1 ;  /* 0x000000040000795c */ /* 0x000fe20000300000 */
.L_x_684:
[----:B------:R-:W-:Y:S05]  /*22520*/  BSYNC B2 ;  /* 0x0000000000027941 */ /* 0x000fea0003800000 */
.L_x_683:
[----:B------:R-:W2:Y:S01]  /*22530*/  LDL R3, [R1+0x20] ;  /* 0x0000200001037983 */ /* 0x000ea20000100800 */
[----:B0-----:R-:W-:Y:S01]  /*22540*/  IMAD.MOV.U32 R11, RZ, RZ, RZ ;  /* 0x000000ffff0b7224 */ /* 0x001fe200078e00ff */
[----:B------:R-:W-:Y:S01]  /*22550*/  UIADD3 UR4, UP0, UR36, 0x570, URZ ;  /* 0x0000057024047890 */ /* 0x000fe2000ff1e03f */
[----:B------:R-:W-:Y:S01]  /*22560*/  PLOP3.LUT P2, PT, PT, PT, PT, 0x80, 0x0 ;  /* 0x000000000000781c */ /* 0x000fe20003f4f070 */
[----:B------:R-:W-:Y:S01]  /*22570*/  IMAD R4, R8, 0x70, R10 ;  /* 0x0000007008047824 */ /* 0x000fe200078e020a */
[----:B------:R-:W-:Y:S01]  /*22580*/  UMOV UR6, 0x0 ;  /* 0x0000000000067882 */ /* 0x000fe20000000000 */
[----:B------:R-:W-:Y:S01]  /*22590*/  R2UR UR10, R11 ;  /* 0x000000000b0a72ca */ /* 0x000fe200000e0000 */
[----:B------:R-:W-:Y:S01]  /*225a0*/  UIADD3.X UR5, URZ, UR37, URZ, UP0, !UPT ;  /* 0x000000253f057290 */ /* 0x000fe200087fe43f */
[----:B------:R-:W-:Y:S01]  /*225b0*/  UMOV UR7, 0x12f00000 ;  /* 0x12f0000000077882 */ /* 0x000fe20000000000 */
[----:B--2---:R-:W-:Y:S02]  /*225c0*/  IMAD R5, R3, 0xa800, R18 ;  /* 0x0000a80003057824 */ /* 0x004fe400078e0212 */
[----:B------:R-:W-:-:S02]  /*225d0*/  VIADD R3, R7, 0x36890 ;  /* 0x0003689007037836 */ /* 0x000fc40000000000 */
[----:B------:R-:W-:-:S08]  /*225e0*/  VIADD R9, R5, 0x21400 ;  /* 0x0002140005097836 */ /* 0x000fd00000000000 */
.L_x_685:
        /* <DEDUP_REMOVED lines=10> */
[----:B------:R-:W-:Y:S01]  /*22690*/  MOV R15, 0x40 ;  /* 0x00000040000f7802 */ /* 0x000fe20000000f00 */
[----:B------:R-:W-:Y:S01]  /*226a0*/  VIADD R9, R5, 0x24c00 ;  /* 0x00024c0005097836 */ /* 0x000fe20000000000 */
[----:B------:R-:W-:Y:S01]  /*226b0*/  PLOP3.LUT P2, PT, PT, PT, PT, 0x80, 0x0 ;  /* 0x000000000000781c */ /* 0x000fe20003f4f070 */
[----:B------:R-:W-:Y:S01]  /*226c0*/  UMOV UR6, 0x0 ;  /* 0x0000000000067882 */ /* 0x000fe20000000000 */
[----:B------:R-:W-:Y:S01]  /*226d0*/  R2UR UR10, R15 ;  /* 0x000000000f0a72ca */ /* 0x000fe200000e0000 */
[----:B------:R-:W-:-:S14]  /*226e0*/  UMOV UR7, 0x12f00000 ;  /* 0x12f0000000077882 */ /* 0x000fdc0000000000 */
.L_x_686:
        /* <DEDUP_REMOVED lines=16> */
.L_x_687:
        /* <DEDUP_REMOVED lines=13> */
.L_x_836:
[----:B------:R-:W-:Y:S05]  /*228c0*/  BSYNC B2 ;  /* 0x0000000000027941 */ /* 0x000fea0003800000 */
.L_x_688:
[----:B------:R-:W-:Y:S01]  /*228d0*/  BSSY B2, `(.L_x_690) ;  /* 0x000000b000027945 */ /* 0x000fe20003800000 */
[----:B------:R-:W-:Y:S01]  /*228e0*/  IMAD.MOV.U32 R12, RZ, RZ, 0x0 ;  /* 0x00000000ff0c7424 */ /* 0x000fe200078e00ff */
[----:B------:R-:W-:Y:S02]  /*228f0*/  MOV R13, 0x12f00000 ;  /* 0x12f00000000d7802 */ /* 0x000fe40000000f00 */
        /* <DEDUP_REMOVED lines=8> */
.L_x_691:
[----:B------:R-:W-:Y:S05]  /*22980*/  BSYNC B2 ;  /* 0x0000000000027941 */ /* 0x000fea0003800000 */
.L_x_690:
[----:B------:R-:W-:Y:S01]  /*22990*/  R2UR UR10, R11 ;  /* 0x000000000b0a72ca */ /* 0x000fe200000e0000 */
[----:B------:R-:W-:Y:S01]  /*229a0*/  UIADD3 UR4, UP0, UR36, 0x670, URZ ;  /* 0x0000067024047890 */ /* 0x000fe2000ff1e03f */
[----:B------:R-:W-:Y:S01]  /*229b0*/  R2UR UR6, R12 ;  /* 0x000000000c0672ca */ /* 0x000fe200000e0000 */
[----:B01----:R-:W-:Y:S01]  /*229c0*/  VIADD R7, R7, 0x368b0 ;  /* 0x000368b007077836 */ /* 0x003fe20000000000 */
[----:B------:R-:W-:Y:S01]  /*229d0*/  R2UR UR7, R13 ;  /* 0x000000000d0772ca */ /* 0x000fe200000e0000 */
[----:B------:R-:W-:Y:S01]  /*229e0*/  VIADD R3, R5, 0x400 ;  /* 0x0000040005037836 */ /* 0x000fe20000000000 */
[----:B------:R-:W-:Y:S01]  /*229f0*/  PLOP3.LUT P2, PT, PT, PT, PT, 0x80, 0x0 ;  /* 0x000000000000781c */ /* 0x000fe20003f4f070 */
[----:B------:R-:W-:-:S12]  /*22a00*/  UIADD3.X UR5, URZ, UR37, URZ, UP0, !UPT ;  /* 0x000000253f057290 */ /* 0x000fd800087fe43f */
.L_x_692:
        /* <DEDUP_REMOVED lines=15> */
.L_x_693:
        /* <DEDUP_REMOVED lines=10> */
[----:B------:R-:W-:Y:S02]  /*22ba0*/  R2UR UR10, R14 ;  /* 0x000000000e0a72ca */ /* 0x000fe400000e0000 */
[----:B------:R-:W-:Y:S02]  /*22bb0*/  R2UR UR6, R12 ;  /* 0x000000000c0672ca */ /* 0x000fe400000e0000 */
[----:B------:R-:W-:Y:S02]  /*22bc0*/  R2UR UR7, R13 ;  /* 0x000000000d0772ca */ /* 0x000fe400000e0000 */
[----:B------:R-:W-:Y:S02]  /*22bd0*/  PLOP3.LUT P2, PT, PT, PT, PT, 0x80, 0x0 ;  /* 0x000000000000781c */ /* 0x000fe40003f4f070 */
[----:B------:R-:W-:-:S11]  /*22be0*/  IADD3 R5, R5, 0x7400, RZ ;  /* 0x0000740005057810 */ /* 0x000fd60007ffe0ff */
.L_x_694:
        /* <DEDUP_REMOVED lines=10> */
.L_x_680:
[----:B------:R-:W-:Y:S05]  /*22c90*/  BSYNC B1 ;  /* 0x0000000000017941 */ /* 0x000fea0003800000 */
.L_x_679:
[----:B-1----:R-:W2:Y:S04]  /*22ca0*/  LDL.LU R3, [R1+0x20] ;  /* 0x0000200001037983 */ /* 0x002ea80000300800 */
[----:B------:R-:W3:Y:S01]  /*22cb0*/  LDL.LU R6, [R1+0x24] ;  /* 0x0000240001067983 */ /* 0x000ee20000300800 */
[C---:B------:R-:W-:Y:S01]  /*22cc0*/  ISETP.GT.AND P3, PT, R8.reuse, R2, PT ;  /* 0x000000020800720c */ /* 0x040fe20003f64270 */
[----:B------:R-:W-:Y:S02]  /*22cd0*/  VIADD R8, R8, 0xffffffff ;  /* 0xffffffff08087836 */ /* 0x000fe40000000000 */
[----:B--2---:R-:W-:-:S05]  /*22ce0*/  VIADD R3, R3, 0x1 ;  /* 0x0000000103037836 */ /* 0x004fca0000000000 */
[----:B------:R-:W-:-:S04]  /*22cf0*/  ISETP.NE.AND P2, PT, R3, 0x2, PT ;  /* 0x000000020300780c */ /* 0x000fc80003f45270 */
[----:B------:R-:W-:Y:S02]  /*22d00*/  SEL R4, RZ, 0x1, P2 ;  /* 0x00000001ff047807 */ /* 0x000fe40001000000 */
[----:B------:R-:W-:Y:S02]  /*22d10*/  SEL R3, R3, RZ, P2 ;  /* 0x000000ff03037207 */ /* 0x000fe40001000000 */
[----:B---3--:R-:W-:-:S05]  /*22d20*/  LOP3.LUT R6, R6, R4, RZ, 0x3c, !PT ;  /* 0x0000000406067212 */ /* 0x008fca00078e3cff */
[----:B------:R2:W-:Y:S04]  /*22d30*/  STL [R1+0x24], R6 ;  /* 0x0000240601007387 */ /* 0x0005e80000100800 */
[----:B------:R2:W-:Y:S01]  /*22d40*/  STL [R1+0x20], R3 ;  /* 0x0000200301007387 */ /* 0x0005e20000100800 */
[----:B------:R-:W-:Y:S05]  /*22d50*/  @P3 BRA `(.L_x_695) ;  /* 0xfffffff400943947 */ /* 0x000fea000383ffff */
.L_x_657:
[----:B------:R-:W-:Y:S05]  /*22d60*/  BSYNC B0 ;  /* 0x0000000000007941 */ /* 0x000fea0003800000 */
.L_x_656:
[----:B------:R3:W5:Y:S01]  /*22d70*/  LDL R7, [R1+0x40] ;  /* 0x0000400001077983 */ /* 0x0007620000100800 */
[----:B------:R-:W-:Y:S05]  /*22d80*/  @!P0 WARPSYNC.ALL ;  /* 0x0000000000008948 */ /* 0x000fea0003800000 */
[----:B------:R3:W-:Y:S01]  /*22d90*/  STL [R1+0x44], RZ ;  /* 0x000044ff01007387 */ /* 0x0007e20000100800 */
[----:B------:R-:W-:Y:S01]  /*22da0*/  BSSY B0, `(.L_x_696) ;  /* 0x0000020000007945 */ /* 0x000fe20003800000 */
[----:B------:R-:W-:Y:S06]  /*22db0*/  @!P0 BAR.SYNC.DEFER_BLOCKING 0xc, 0x180 ;  /* 0x0306000000008b1d */ /* 0x000fec0000010000 */
[----:B---3--:R-:W-:Y:S05]  /*22dc0*/  @!P1 BRA `(.L_x_697) ;  /* 0x0000000000749947 */ /* 0x008fea0003800000 */
[----:B------:R-:W-:-:S13]  /*22dd0*/  ISETP.NE.AND P0, PT, R17, RZ, PT ;  /* 0x000000ff1100720c */ /* 0x000fda0003f05270 */
[----:B------:R-:W3:Y:S02]  /*22de0*/  @!P0 LDC R17, c[0x0][0x9f0] ;  /* 0x00027c00ff118b82 */ /* 0x000ee40000000800 */
[----:B---3--:R-:W-:-:S04]  /*22df0*/  IABS R0, R17 ;  /* 0x0000001100007213 */ /* 0x008fc80000000000 */
[----:B------:R-:W3:Y:S08]  /*22e00*/  I2F.RP R2, R0 ;  /* 0x0000000000027306 */ /* 0x000ef00000209400 */
[----:B---3--:R-:W3:Y:S02]  /*22e10*/  MUFU.RCP R2, R2 ;  /* 0x0000000200027308 */ /* 0x008ee40000001000 */
[----:B---3--:R-:W-:-:S06]  /*22e20*/  VIADD R2, R2, 0xffffffe ;  /* 0x0ffffffe02027836 */ /* 0x008fcc0000000000 */
[----:B-12---:R-:W1:Y:S02]  /*22e30*/  F2I.FTZ.U32.TRUNC.NTZ R3, R2 ;  /* 0x0000000200037305 */ /* 0x006e64000021f000 */
[----:B-1----:R-:W-:-:S04]  /*22e40*/  IMAD.MOV R2, RZ, RZ, -R3 ;  /* 0x000000ffff027224 */ /* 0x002fc800078e0a03 */
[----:B------:R-:W-:Y:S01]  /*22e50*/  IMAD R4, R2, R0, RZ ;  /* 0x0000000002047224 */ /* 0x000fe200078e02ff */
[----:B------:R-:W-:-:S05]  /*22e60*/  MOV R2, RZ ;  /* 0x000000ff00027202 */ /* 0x000fca0000000f00 */
[----:B------:R-:W-:Y:S01]  /*22e70*/  IMAD.HI.U32 R6, R3, R4, R2 ;  /* 0x0000000403067227 */ /* 0x000fe200078e0002 */
[----:B------:R-:W-:Y:S02]  /*22e80*/  IABS R2, R17 ;  /* 0x0000001100027213 */ /* 0x000fe40000000000 */
[----:B-----5:R-:W-:-:S03]  /*22e90*/  IADD3 R4, R7, -0x1, R17 ;  /* 0xffffffff07047810 */ /* 0x020fc60007ffe011 */
        /* <DEDUP_REMOVED lines=14> */
[----:B------:R-:W-:-:S05]  /*22f80*/  @!P1 LOP3.LUT R2, RZ, R17, RZ, 0x33, !PT ;  /* 0x00000011ff029212 */ /* 0x000fca00078e33ff */
[----:B------:R3:W-:Y:S02]  /*22f90*/  STL [R1+0x44], R2 ;  /* 0x0000440201007387 */ /* 0x0007e40000100800 */
.L_x_697:
[----:B------:R-:W-:Y:S05]  /*22fa0*/  BSYNC B0 ;  /* 0x0000000000007941 */ /* 0x000fea0003800000 */
.L_x_696:
[----:B------:R-:W4:Y:S04]  /*22fb0*/  LDL R0, [R1+0x44] ;  /* 0x0000440001007983 */ /* 0x000f280000100800 */
[----:B---3--:R-:W4:Y:S01]  /*22fc0*/  LDL R2, [R1+0x60] ;  /* 0x0000600001027983 */ /* 0x008f220000100800 */
[----:B------:R-:W-:Y:S01]  /*22fd0*/  BSSY B7, `(.L_x_698) ;  /* 0x000044d000077945 */ /* 0x000fe20003800000 */
[----:B----4-:R-:W-:-:S05]  /*22fe0*/  IMAD R2, R2, R0, RZ ;  /* 0x0000000002027224 */ /* 0x010fca00078e02ff */
[----:B-----5:R-:W-:Y:S01]  /*22ff0*/  VIADDMNMX R0, R2, R0, R7, PT ;  /* 0x0000000002007246 */ /* 0x020fe20003800107 */
        /* <DEDUP_REMOVED lines=8> */
[----:B-12---:R-:W1:Y:S01]  /*23080*/  S2R R3, SR_LANEID ;  /* 0x0000000000037919 */ /* 0x006e620000000000 */
[----:B------:R-:W-:Y:S02]  /*23090*/  VOTEU.ANY UR4, UPT, PT ;  /* 0x0000000000047886 */ /* 0x000fe400038e0100 */
[----:B------:R-:W1:Y:S08]  /*230a0*/  FLO.U32 R0, UR4 ;  /* 0x0000000400007d00 */ /* 0x000e7000080e0000 */
[----:B------:R-:W2:Y:S01]  /*230b0*/  POPC R4, UR4 ;  /* 0x0000000400047d09 */ /* 0x000ea20008000000 */
[----:B-1----:R-:W-:-:S02]  /*230c0*/  ISETP.EQ.U32.AND P0, PT, R0, R3, PT ;  /* 0x000000030000720c */ /* 0x002fc40003f02070 */
[----:B------:R-:W2:Y:S11]  /*230d0*/  LDC.64 R2, c[0x0][0xc60] ;  /* 0x00031800ff027b82 */ /* 0x000eb60000000a00 */
[----:B--2---:R-:W2:Y:S01]  /*230e0*/  @P0 ATOMG.E.ADD.STRONG.GPU PT, R3, desc[UR60][R2.64], R4 ;  /* 0x00000004020309a8 */ /* 0x004ea200081ee1fc */
[----:B------:R-:W1:Y:S02]  /*230f0*/  S2R R5, SR_LTMASK ;  /* 0x0000000000057919 */ /* 0x000e640000003900 */
[----:B-1----:R-:W-:-:S06]  /*23100*/  LOP3.LUT R5, R5, UR4, RZ, 0xc0, !PT ;  /* 0x0000000405057c12 */ /* 0x002fcc000f8ec0ff */
[----:B------:R-:W1:Y:S01]  /*23110*/  POPC R5, R5 ;  /* 0x0000000500057309 */ /* 0x000e620000000000 */
[----:B--2---:R-:W1:Y:S02]  /*23120*/  SHFL.IDX PT, R0, R3, R0, 0x1f ;  /* 0x00001f0003007589 */ /* 0x004e6400000e0000 */
[----:B-1----:R-:W-:-:S05]  /*23130*/  IADD3 R0, R0, UR38, R5 ;  /* 0x0000002600007c10 */ /* 0x002fca000fffe005 */
[----:B------:R4:W-:Y:S01]  /*23140*/  STL [R1], R0 ;  /* 0x0000000001007387 */ /* 0x0009e20000100800 */
[----:B------:R-:W-:Y:S05]  /*23150*/  BRA `(.L_x_700) ;  /* 0x0000004000d07947 */ /* 0x000fea0003800000 */
.L_x_699:
        /* <DEDUP_REMOVED lines=8> */
[----:B------:R-:W-:Y:S01]  /*231e0*/  IMAD.U32 R4, RZ, RZ, UR6 ;  /* 0x00000006ff047e24 */ /* 0x000fe2000f8e00ff */
[----:B-12---:R-:W-:Y:S01]  /*231f0*/  MOV R6, UR8 ;  /* 0x0000000800067c02 */ /* 0x006fe20008000f00 */
[----:B------:R-:W1:Y:S01]  /*23200*/  LDC.64 R2, c[0x4][R2] ;  /* 0x0100000002027b82 */ /* 0x000e620000000a00 */
[----:B------:R-:W-:Y:S01]  /*23210*/  IMAD.U32 R5, RZ, RZ, UR7 ;  /* 0x00000007ff057e24 */ /* 0x000fe2000f8e00ff */
[----:B------:R-:W-:Y:S01]  /*23220*/  MOV R12, 0x1 ;  /* 0x00000001000c7802 */ /* 0x000fe20000000f00 */
[----:B------:R-:W-:Y:S02]  /*23230*/  IMAD.U32 R7, RZ, RZ, UR9 ;  /* 0x00000009ff077e24 */ /* 0x000fe4000f8e00ff */
[----:B------:R-:W-:-:S02]  /*23240*/  IMAD.U32 R10, RZ, RZ, UR4 ;  /* 0x00000004ff0a7e24 */ /* 0x000fc4000f8e00ff */
[----:B0-----:R-:W-:Y:S02]  /*23250*/  IMAD.U32 R11, RZ, RZ, UR5 ;  /* 0x00000005ff0b7e24 */ /* 0x001fe4000f8e00ff */
[----:B------:R-:W-:Y:S02]  /*23260*/  IMAD.MOV.U32 R8, RZ, RZ, 0x70 ;  /* 0x00000070ff087424 */ /* 0x000fe400078e00ff */
[----:B------:R-:W-:-:S07]  /*23270*/  IMAD.MOV.U32 R13, RZ, RZ, RZ ;  /* 0x000000ffff0d7224 */ /* 0x000fce00078e00ff */
[----:B------:R-:W-:-:S07]  /*23280*/  LEPC R20, `(.L_x_702) ;  /* 0x000000001014794e */ /* 0x000fce0000000000 */
[----:B-1----:R-:W-:Y:S05]  /*23290*/  CALL.ABS.NOINC R2 ;  /* 0x0000000002007343 */ /* 0x002fea0003c00000 */
.L_x_702:
[----:B------:R-:W-:Y:S05]  /*232a0*/  BSYNC B6 ;  /* 0x0000000000067941 */ /* 0x000fea0003800000 */
.L_x_701:
        /* <DEDUP_REMOVED lines=8> */
[----:B-12---:R1:W2:Y:S01]  /*23330*/  LDC.64 R2, c[0x4][R17] ;  /* 0x0100000011027b82 */ /* 0x0062a20000000a00 */
[----:B------:R-:W-:Y:S01]  /*23340*/  IMAD.U32 R4, RZ, RZ, UR6 ;  /* 0x00000006ff047e24 */ /* 0x000fe2000f8e00ff */
[----:B------:R-:W-:Y:S01]  /*23350*/  MOV R6, UR8 ;  /* 0x0000000800067c02 */ /* 0x000fe20008000f00 */
[----:B------:R-:W-:Y:S01]  /*23360*/  IMAD.U32 R5, RZ, RZ, UR7 ;  /* 0x00000007ff057e24 */ /* 0x000fe2000f8e00ff */
[----:B------:R-:W-:Y:S01]  /*23370*/  MOV R12, 0x1 ;  /* 0x00000001000c7802 */ /* 0x000fe20000000f00 */
[----:B------:R-:W-:Y:S02]  /*23380*/  IMAD.U32 R7, RZ, RZ, UR9 ;  /* 0x00000009ff077e24 */ /* 0x000fe4000f8e00ff */
[----:B------:R-:W-:-:S02]  /*23390*/  IMAD.U32 R10, RZ, RZ, UR4 ;  /* 0x00000004ff0a7e24 */ /* 0x000fc4000f8e00ff */
[----:B0-----:R-:W-:Y:S02]  /*233a0*/  IMAD.U32 R11, RZ, RZ, UR5 ;  /* 0x00000005ff0b7e24 */ /* 0x001fe4000f8e00ff */
[----:B------:R-:W-:Y:S02]  /*233b0*/  IMAD.MOV.U32 R8, RZ, RZ, 0x70 ;  /* 0x00000070ff087424 */ /* 0x000fe400078e00ff */
[----:B-1----:R-:W-:-:S07]  /*233c0*/  IMAD.MOV.U32 R13, RZ, RZ, RZ ;  /* 0x000000ffff0d7224 */ /* 0x002fce00078e00ff */
[----:B------:R-:W-:-:S07]  /*233d0*/  LEPC R20, `(.L_x_705) ;  /* 0x000000001014794e */ /* 0x000fce0000000000 */
[----:B--2---:R-:W-:Y:S05]  /*233e0*/  CALL.ABS.NOINC R2 ;  /* 0x0000000002007343 */ /* 0x004fea0003c00000 */
.L_x_705:
[----:B------:R0:W1:Y:S01]  /*233f0*/  LDC.64 R2, c[0x4][R17] ;  /* 0x0100000011027b82 */ /* 0x0000620000000a00 */
[----:B------:R-:W-:Y:S01]  /*23400*/  ULDC.64 UR4, c[0x4][0xa8] ;  /* 0x01002a0000047ab9 */ /* 0x000fe20000000a00 */
[----:B------:R-:W-:Y:S01]  /*23410*/  ULDC.64 UR6, c[0x4][0xb0] ;  /* 0x01002c0000067ab9 */ /* 0x000fe20000000a00 */
[----:B------:R-:W-:Y:S01]  /*23420*/  ULDC.64 UR8, c[0x4][0x18] ;  /* 0x0100060000087ab9 */ /* 0x000fe20000000a00 */
        /* <DEDUP_REMOVED lines=11> */
.L_x_704:
[----:B------:R-:W-:Y:S05]  /*234e0*/  BSYNC B6 ;  /* 0x0000000000067941 */ /* 0x000fea0003800000 */
.L_x_703:
[----:B------:R-:W3:Y:S01]  /*234f0*/  LDL.LU R2, [R1+0x28] ;  /* 0x0000280001027983 */ /* 0x000ee20000300800 */
[----:B------:R-:W-:-:S03]  /*23500*/  ULDC.64 UR4, c[0x0][0x9f8] ;  /* 0x00027e0000047ab9 */ /* 0x000fc60000000a00 */
[----:B------:R-:W1:Y:S04]  /*23510*/  LDL.LU R0, [R1+0x38] ;  /* 0x0000380001007983 */ /* 0x000e680000300800 */
[----:B------:R-:W4:Y:S01]  /*23520*/  LDL R7, [R1+0x14] ;  /* 0x0000140001077983 */ /* 0x000f220000100800 */
[----:B------:R-:W-:-:S03]  /*23530*/  ISETP.NE.U32.AND P0, PT, RZ, UR4, PT ;  /* 0x00000004ff007c0c */ /* 0x000fc6000bf05070 */
[----:B------:R-:W5:Y:S01]  /*23540*/  LDL R17, [R1+0x48] ;  /* 0x0000480001117983 */ /* 0x000f620000100800 */
[----:B------:R-:W-:-:S13]  /*23550*/  ISETP.NE.AND.EX P0, PT, RZ, UR5, PT, P0 ;  /* 0x00000005ff007c0c */ /* 0x000fda000bf05300 */
[----:B---3--:R-:W-:-:S04]  /*23560*/  @P0 IADD3 R2, P1, R2, UR4, RZ ;  /* 0x0000000402020c10 */ /* 0x008fc8000ff3e0ff */
[----:B-12---:R-:W-:Y:S01]  /*23570*/  @P0 IADD3.X R3, R0, UR5, RZ, P1, !PT ;  /* 0x0000000500030c10 */ /* 0x006fe20008ffe4ff */
[----:B------:R-:W-:-:S04]  /*23580*/  ULDC.64 UR4, c[0x0][0xa08] ;  /* 0x0002820000047ab9 */ /* 0x000fc80000000a00 */
[----:B----4-:R1:W2:Y:S02]  /*23590*/  @P0 LDG.E R7, desc[UR60][R2.64] ;  /* 0x0000003c02070981 */ /* 0x0102a4000c1e1900 */
[----:B-1----:R-:W1:Y:S01]  /*235a0*/  LDC.64 R2, c[0x0][0x418] ;  /* 0x00010600ff027b82 */ /* 0x002e620000000a00 */
[----:B-----5:R-:W-:Y:S01]  /*235b0*/  VIADD R0, R17, 0xffffffff ;  /* 0xffffffff11007836 */ /* 0x020fe20000000000 */
[----:B--2---:R-:W-:Y:S01]  /*235c0*/  SHF.R.S32.HI R8, RZ, 0x1f, R7 ;  /* 0x0000001fff087819 */ /* 0x004fe20000011407 */
[----:B------:R2:W-:Y:S04]  /*235d0*/  @P0 STL [R1+0x14], R7 ;  /* 0x0000140701000387 */ /* 0x0005e80000100800 */
[----:B------:R2:W-:Y:S01]  /*235e0*/  STL [R1+0x28], R8 ;  /* 0x0000280801007387 */ /* 0x0005e20000100800 */
[----:B-1----:R-:W-:Y:S01]  /*235f0*/  LOP3.LUT P0, RZ, R2, UR4, RZ, 0xfc, !PT ;  /* 0x0000000402ff7c12 */ /* 0x002fe2000f80fcff */
[----:B------:R-:W-:-:S03]  /*23600*/  UMOV UR4, 0xffffffff ;  /* 0xffffffff00047882 */ /* 0x000fc60000000000 */
[----:B------:R-:W-:-:S04]  /*23610*/  LOP3.LUT P0, RZ, R3, UR5, RZ, 0xfc, P0 ;  /* 0x0000000503ff7c12 */ /* 0x000fc8000800fcff */
[----:B------:R-:W-:Y:S01]  /*23620*/  SEL R17, R7, RZ, !P0 ;  /* 0x000000ff07117207 */ /* 0x000fe20004000000 */
[----:B--2---:R-:W-:Y:S08]  /*23630*/  BRA.DIV UR4, `(.L_x_706) ;  /* 0x0000005a04607947 */ /* 0x004ff0000b800000 */
[----:B------:R-:W1:Y:S02]  /*23640*/  S2R R4, SR_TID.X ;  /* 0x0000000000047919 */ /* 0x000e640000002100 */
[----:B-1----:R-:W-:-:S04]  /*23650*/  SHF.R.U32.HI R4, RZ, 0x5, R4 ;  /* 0x00000005ff047819 */ /* 0x002fc80000011604 */
[----:B------:R-:W-:-:S05]  /*23660*/  LOP3.LUT R4, R4, 0x3, RZ, 0xc0, !PT ;  /* 0x0000000304047812 */ /* 0x000fca00078ec0ff */
[----:B------:R1:W2:Y:S02]  /*23670*/  SHFL.IDX PT, R14, R4, RZ, 0x1f ;  /* 0x00001fff040e7589 */ /* 0x0002a400000e0000 */
.L_x_839:
[----:B-1----:R-:W3:Y:S01]  /*23680*/  LDL.LU R4, [R1+0x10] ;  /* 0x0000100001047983 */ /* 0x002ee20000300800 */
[----:B------:R-:W-:Y:S02]  /*23690*/  PLOP3.LUT P1, PT, PT, PT, PT, 0x8, 0x0 ;  /* 0x000000000000781c */ /* 0x000fe40003f2e170 */
[----:B--2---:R-:W-:Y:S01]  /*236a0*/  ISETP.NE.AND P0, PT, R14, RZ, PT ;  /* 0x000000ff0e00720c */ /* 0x004fe20003f05270 */
        /* <DEDUP_REMOVED lines=8> */
.L_x_842:
[----:B------:R-:W-:Y:S05]  /*23730*/  @!P6 BRA `(.L_x_707) ;  /* 0x000000040028e947 */ /* 0x000fea0003800000 */
[----:B------:R-:W-:-:S04]  /*23740*/  ISETP.NE.U32.AND P0, PT, R2, RZ, PT ;  /* 0x000000ff0200720c */ /* 0x000fc80003f05070 */
[----:B------:R-:W-:-:S13]  /*23750*/  ISETP.NE.AND.EX P0, PT, R3, RZ, PT, P0 ;  /* 0x000000ff0300720c */ /* 0x000fda0003f05300 */
[----:B------:R-:W-:Y:S05]  /*23760*/  @!P0 BRA `(.L_x_709) ;  /* 0x0000000000508947 */ /* 0x000fea0003800000 */
[----:B------:R-:W2:Y:S01]  /*23770*/  LDC R6, c[0x0][0x43c] ;  /* 0x00010f00ff067b82 */ /* 0x000ea20000000800 */
[----:B------:R-:W-:Y:S01]  /*23780*/  IMAD.MOV.U32 R9, RZ, RZ, R0 ;  /* 0x000000ffff097224 */ /* 0x000fe200078e0000 */
[----:B------:R-:W-:-:S03]  /*23790*/  ULDC.64 UR4, c[0x0][0x428] ;  /* 0x00010a0000047ab9 */ /* 0x000fc60000000a00 */
[----:B-1----:R-:W-:Y:S01]  /*237a0*/  IMAD.MOV.U32 R0, RZ, RZ, R9 ;  /* 0x000000ffff007224 */ /* 0x002fe200078e0009 */
[----:B--2---:R-:W-:-:S13]  /*237b0*/  ISETP.NE.AND P0, PT, R6, 0x1, PT ;  /* 0x000000010600780c */ /* 0x004fda0003f05270 */
[----:B------:R-:W1:Y:S02]  /*237c0*/  @P0 LDC.64 R4, c[0x0][0x440] ;  /* 0x00011000ff040b82 */ /* 0x000e640000000a00 */
[----:B-1----:R-:W-:-:S05]  /*237d0*/  @P0 IMAD.HI.U32 R4, R9, R4, RZ ;  /* 0x0000000409040227 */ /* 0x002fca00078e00ff */
[----:B------:R-:W-:-:S04]  /*237e0*/  @P0 SHF.R.U32.HI R0, RZ, R5, R4 ;  /* 0x00000005ff000219 */ /* 0x000fc80000011604 */
[--C-:B------:R-:W-:Y:S01]  /*237f0*/  SHF.R.S32.HI R5, RZ, 0x1f, R0.reuse ;  /* 0x0000001fff057819 */ /* 0x100fe20000011400 */
[----:B------:R-:W-:-:S04]  /*23800*/  IMAD.MOV R4, RZ, RZ, -R0 ;  /* 0x000000ffff047224 */ /* 0x000fc800078e0a00 */
[----:B------:R-:W-:Y:S01]  /*23810*/  IMAD R9, R6, R4, R9 ;  /* 0x0000000406097224 */ /* 0x000fe200078e0209 */
[----:B------:R-:W-:Y:S01]  /*23820*/  MOV R4, R0 ;  /* 0x0000000000047202 */ /* 0x000fe20000000f00 */
[----:B------:R-:W-:-:S03]  /*23830*/  IMAD R6, R8, UR4, RZ ;  /* 0x0000000408067c24 */ /* 0x000fc6000f8e02ff */
[----:B------:R2:W-:Y:S01]  /*23840*/  STL [R1+0x8], R9 ;  /* 0x0000080901007387 */ /* 0x0005e20000100800 */
[----:B------:R-:W-:-:S04]  /*23850*/  IMAD.WIDE.U32 R4, R7, UR4, R4 ;  /* 0x0000000407047c25 */ /* 0x000fc8000f8e0004 */
[----:B------:R-:W-:Y:S01]  /*23860*/  IMAD R0, R7, UR5, R6 ;  /* 0x0000000507007c24 */ /* 0x000fe2000f8e0206 */
[----:B------:R-:W-:-:S03]  /*23870*/  LEA R2, P0, R4, R2, 0x2 ;  /* 0x0000000204027211 */ /* 0x000fc600078010ff */
[----:B------:R-:W-:-:S05]  /*23880*/  IMAD.IADD R0, R5, 0x1, R0 ;  /* 0x0000000105007824 */ /* 0x000fca00078e0200 */
[----:B------:R-:W-:-:S05]  /*23890*/  LEA.HI.X R3, R4, R3, R0, 0x2, P0 ;  /* 0x0000000304037211 */ /* 0x000fca00000f1400 */
[----:B------:R2:W5:Y:S02]  /*238a0*/  LDG.E R17, desc[UR60][R2.64] ;  /* 0x0000003c02117981 */ /* 0x000564000c1e1900 */
.L_x_709:
[----:B--2---:R-:W2:Y:S01]  /*238b0*/  LDL R2, [R1+0x18] ;  /* 0x0000180001027983 */ /* 0x004ea20000100800 */
[----:B-1----:R-:W-:Y:S01]  /*238c0*/  IMAD R0, R19, 0x8, R18 ;  /* 0x0000000813007824 */ /* 0x002fe200078e0212 */
[----:B--2---:R-:W-:-:S04]  /*238d0*/  SHF.L.U32 R2, R2, 0x1f, RZ ;  /* 0x0000001f02027819 */ /* 0x004fc800000006ff */
[----:B------:R-:W1:Y:S02]  /*238e0*/  SYNCS.PHASECHK.TRANS64.TRYWAIT P0, [R0+URZ+0x36840], R2 ;  /* 0x03684002000075a7 */ /* 0x000e64000800017f */
[----:B-1----:R-:W-:Y:S05]  /*238f0*/  @!P0 BRA `(.L_x_710) ;  /* 0x0000005800048947 */ /* 0x002fea0003800000 */
.L_x_843:
[----:B------:R-:W2:Y:S02]  /*23900*/  S2R R3, SR_TID.X ;  /* 0x0000000000037919 */ /* 0x000ea40000002100 */
        /* <DEDUP_REMOVED lines=10> */
.L_x_711:
[----:B------:R-:W2:Y:S04]  /*239b0*/  LDL R4, [R1+0x8] ;  /* 0x0000080001047983 */ /* 0x000ea80000100800 */
[----:B------:R-:W3:Y:S04]  /*239c0*/  LDL R3, [R1+0x1c] ;  /* 0x00001c0001037983 */ /* 0x000ee80000100800 */
[----:B-1----:R-:W4:Y:S01]  /*239d0*/  LDL.LU R2, [R1+0x10] ;  /* 0x0000100001027983 */ /* 0x002f220000300800 */
        /* <DEDUP_REMOVED lines=17> */
[----:B--2---:R-:W-:Y:S02]  /*23af0*/  R2UR UR11, R4 ;  /* 0x00000000040b72ca */ /* 0x004fe400000e0000 */
[----:B---3--:R-:W-:Y:S02]  /*23b00*/  R2UR UR5, R3 ;  /* 0x00000000030572ca */ /* 0x008fe400000e0000 */
[----:B----4-:R-:W-:-:S04]  /*23b10*/  LOP3.LUT R2, R2, 0xfffffffe, RZ, 0xc0, !PT ;  /* 0xfffffffe02027812 */ /* 0x010fc800078ec0ff */
[----:B------:R-:W-:-:S07]  /*23b20*/  @P0 LOP3.LUT R2, R2, 0x1, RZ, 0xfc, !PT ;  /* 0x0000000102020812 */ /* 0x000fce00078efcff */
[----:B------:R-:W-:Y:S01]  /*23b30*/  UIMAD UR11, UR11, 0x70, UR5 ;  /* 0x000000700b0b78a4 */ /* 0x000fe2000f8e0205 */
[----:B------:R2:W-:Y:S01]  /*23b40*/  STL [R1+0x10], R2 ;  /* 0x0000100201007387 */ /* 0x0005e20000100800 */
[----:B------:R-:W-:-:S09]  /*23b50*/  UIADD3.X UR5, URZ, UR37, URZ, UP0, !UPT ;  /* 0x000000253f057290 */ /* 0x000fd200087fe43f */
[----:B------:R1:W-:Y:S02]  /*23b60*/  UTMALDG.4D [UR8], [UR4], desc[UR6] ;  /* 0x00000608040075b4 */ /* 0x0003e40008019000 */
[----:B-1----:R-:W-:Y:S01]  /*23b70*/  UMOV UR8, UR15 ;  /* 0x0000000f00087c82 */ /* 0x002fe20008000000 */
[----:B------:R-:W-:Y:S02]  /*23b80*/  UMOV UR10, UR17 ;  /* 0x00000011000a7c82 */ /* 0x000fe40008000000 */
[----:B------:R1:W-:Y:S02]  /*23b90*/  UTMALDG.4D [UR8], [UR4], desc[UR6] ;  /* 0x00000608040075b4 */ /* 0x0003e40008019000 */
[----:B-1----:R-:W-:Y:S01]  /*23ba0*/  UMOV UR8, UR16 ;  /* 0x0000001000087c82 */ /* 0x002fe20008000000 */
[----:B------:R-:W-:Y:S02]  /*23bb0*/  UMOV UR10, UR14 ;  /* 0x0000000e000a7c82 */ /* 0x000fe40008000000 */
[----:B------:R2:W-:Y:S02]  /*23bc0*/  UTMALDG.4D [UR8], [UR4], desc[UR6] ;  /* 0x00000608040075b4 */ /* 0x0005e40008019000 */
[----:B--2---:R-:W-:Y:S01]  /*23bd0*/  NOP ;  /* 0x0000000000007918 */ /* 0x004fe20000000000 */
.L_x_707:
[----:B------:R-:W2:Y:S04]  /*23be0*/  LDL.LU R3, [R1+0x4c] ;  /* 0x00004c0001037983 */ /* 0x000ea80000300800 */
[----:B------:R-:W3:Y:S04]  /*23bf0*/  LDL.LU R5, [R1+0x34] ;  /* 0x0000340001057983 */ /* 0x000ee80000300800 */
[----:B-1----:R-:W4:Y:S01]  /*23c00*/  LDL.LU R4, [R1+0x58] ;  /* 0x0000580001047983 */ /* 0x002f220000300800 */
[----:B------:R-:W-:Y:S05]  /*23c10*/  WARPSYNC.ALL ;  /* 0x0000000000007948 */ /* 0x000fea0003800000 */
[----:B------:R-:W-:Y:S01]  /*23c20*/  ULDC.64 UR4, c[0x0][0x298] ;  /* 0x0000a60000047ab9 */ /* 0x000fe20000000a00 */
[----:B------:R-:W-:Y:S01]  /*23c30*/  ULDC.64 UR6, c[0x0][0xa00] ;  /* 0x0002800000067ab9 */ /* 0x000fe20000000a00 */
[----:B------:R-:W-:Y:S01]  /*23c40*/  VIADD R2, R18, 0x15400 ;  /* 0x0001540012027836 */ /* 0x000fe20000000000 */
[----:B------:R-:W-:Y:S01]  /*23c50*/  BAR.SYNC.DEFER_BLOCKING 0x8, 0x180 ;  /* 0x0206000000007b1d */ /* 0x000fe20000010000 */
[----:B------:R-:W-:-:S03]  /*23c60*/  ISETP.NE.U32.AND P0, PT, RZ, UR6, PT ;  /* 0x00000006ff007c0c */ /* 0x000fc6000bf05070 */
[----:B------:R-:W-:Y:S02]  /*23c70*/  LOP3.LUT P1, RZ, R2, 0x3ff, RZ, 0xc0, !PT ;  /* 0x000003ff02ff7812 */ /* 0x000fe4000782c0ff */
[----:B------:R-:W-:Y:S01]  /*23c80*/  ISETP.NE.AND.EX P0, PT, RZ, UR7, PT, P0 ;  /* 0x00000007ff007c0c */ /* 0x000fe2000bf05300 */
[----:B------:R-:W-:Y:S01]  /*23c90*/  BSSY B6, `(.L_x_712) ;  /* 0x000001d000067945 */ /* 0x000fe20003800000 */
[----:B--2---:R-:W-:Y:S02]  /*23ca0*/  SHF.R.S32.HI R0, RZ, 0x1f, R3 ;  /* 0x0000001fff007819 */ /* 0x004fe40000011403 */
[----:B---3--:R-:W-:-:S03]  /*23cb0*/  SEL R5, R5, RZ, !P0 ;  /* 0x000000ff05057207 */ /* 0x008fc60004000000 */
[----:B------:R-:W-:Y:S01]  /*23cc0*/  IMAD R0, R0, UR4, RZ ;  /* 0x0000000400007c24 */ /* 0x000fe2000f8e02ff */
[----:B----4-:R-:W-:-:S03]  /*23cd0*/  SEL R4, R4, RZ, !P0 ;  /* 0x000000ff04047207 */ /* 0x010fc60004000000 */
[C---:B------:R-:W-:Y:S02]  /*23ce0*/  IMAD R0, R3.reuse, UR5, R0 ;  /* 0x0000000503007c24 */ /* 0x040fe4000f8e0200 */
[----:B------:R-:W-:-:S05]  /*23cf0*/  IMAD.WIDE.U32 R2, R3, UR4, RZ ;  /* 0x0000000403027c25 */ /* 0x000fca000f8e00ff */
[----:B------:R-:W-:Y:S01]  /*23d00*/  IADD3 R0, R3, R0, RZ ;  /* 0x0000000003007210 */ /* 0x000fe20007ffe0ff */
[----:B------:R1:W-:Y:S04]  /*23d10*/  STL.64 [R1+0x50], R2 ;  /* 0x0000500201007387 */ /* 0x0003e80000100a00 */
[----:B------:R1:W-:Y:S04]  /*23d20*/  STL [R1+0x34], R5 ;  /* 0x0000340501007387 */ /* 0x0003e80000100800 */
[----:B------:R1:W-:Y:S04]  /*23d30*/  STL [R1+0x4c], R4 ;  /* 0x00004c0401007387 */ /* 0x0003e80000100800 */
[----:B------:R1:W-:Y:S01]  /*23d40*/  STL [R1+0x38], R0 ;  /* 0x0000380001007387 */ /* 0x0003e20000100800 */
[----:B------:R-:W-:Y:S05]  /*23d50*/  @!P1 BRA `(.L_x_713) ;  /* 0x0000000000409947 */ /* 0x000fea0003800000 */
[----:B-1----:R-:W-:Y:S01]  /*23d60*/  MOV R2, 0x0 ;  /* 0x0000000000027802 */ /* 0x002fe20000000f00 */
[----:B------:R-:W-:Y:S01]  /*23d70*/  ULDC.64 UR4, c[0x4][0xa8] ;  /* 0x01002a0000047ab9 */ /* 0x000fe20000000a00 */
[----:B------:R-:W-:Y:S01]  /*23d80*/  ULDC.64 UR6, c[0x4][0xb0] ;  /* 0x01002c0000067ab9 */ /* 0x000fe20000000a00 */
[----:B------:R-:W-:Y:S01]  /*23d90*/  ULDC.64 UR8, c[0x4][0x20] ;  /* 0x0100080000087ab9 */ /* 0x000fe20000000a00 */
[----:B------:R-:W-:Y:S01]  /*23da0*/  IMAD.U32 R4, RZ, RZ, UR4 ;  /* 0x00000004ff047e24 */ /* 0x000fe2000f8e00ff */
[----:B------:R-:W-:Y:S01]  /*23db0*/  MOV R10, UR8 ;  /* 0x00000008000a7c02 */ /* 0x000fe20008000f00 */
[----:B------:R-:W1:Y:S01]  /*23dc0*/  LDC.64 R2, c[0x4][R2] ;  /* 0x0100000002027b82 */ /* 0x000e620000000a00 */
[----:B------:R-:W-:Y:S02]  /*23dd0*/  IMAD.U32 R5, RZ, RZ, UR5 ;  /* 0x00000005ff057e24 */ /* 0x000fe4000f8e00ff */
[----:B------:R-:W-:Y:S02]  /*23de0*/  IMAD.U32 R6, RZ, RZ, UR6 ;  /* 0x00000006ff067e24 */ /* 0x000fe4000f8e00ff */
[----:B------:R-:W-:-:S02]  /*23df0*/  IMAD.U32 R7, RZ, RZ, UR7 ;  /* 0x00000007ff077e24 */ /* 0x000fc4000f8e00ff */
[----:B0-----:R-:W-:Y:S02]  /*23e00*/  IMAD.U32 R11, RZ, RZ, UR9 ;  /* 0x00000009ff0b7e24 */ /* 0x001fe4000f8e00ff */
[----:B------:R-:W-:Y:S02]  /*23e10*/  IMAD.MOV.U32 R8, RZ, RZ, 0x70 ;  /* 0x00000070ff087424 */ /* 0x000fe400078e00ff */
[----:B------:R-:W-:Y:S02]  /*23e20*/  IMAD.MOV.U32 R12, RZ, RZ, 0x1 ;  /* 0x00000001ff0c7424 */ /* 0x000fe400078e00ff */
[----:B------:R-:W-:-:S07]  /*23e30*/  IMAD.MOV.U32 R13, RZ, RZ, RZ ;  /* 0x000000ffff0d7224 */ /* 0x000fce00078e00ff */
[----:B------:R-:W-:-:S07]  /*23e40*/  LEPC R20, `(.L_x_713) ;  /* 0x000000001014794e */ /* 0x000fce0000000000 */
[----:B-1----:R-:W-:Y:S05]  /*23e50*/  CALL.ABS.NOINC R2 ;  /* 0x0000000002007343 */ /* 0x002fea0003c00000 */
.L_x_713:
[----:B------:R-:W-:Y:S05]  /*23e60*/  BSYNC B6 ;  /* 0x0000000000067941 */ /* 0x000fea0003800000 */
.L_x_712:
[----:B-1----:R-:W2:Y:S01]  /*23e70*/  LDL.LU R0, [R1+0x4c] ;  /* 0x00004c0001007983 */ /* 0x002ea20000300800 */
[----:B------:R-:W-:Y:S01]  /*23e80*/  ULDC.64 UR4, c[0x0][0x2d8] ;  /* 0x0000b60000047ab9 */ /* 0x000fe20000000a00 */
[----:B------:R-:W1:Y:S01]  /*23e90*/  LDC R8, c[0x0][0x448] ;  /* 0x00011200ff087b82 */ /* 0x000e620000000800 */
[----:B------:R-:W-:Y:S01]  /*23ea0*/  ULDC.64 UR6, c[0x0][0x280] ;  /* 0x0000a00000067ab9 */ /* 0x000fe20000000a00 */
[----:B------:R-:W3:Y:S04]  /*23eb0*/  LDL.LU R5, [R1+0x38] ;  /* 0x0000380001057983 */ /* 0x000ee80000300800 */
[----:B------:R-:W3:Y:S04]  /*23ec0*/  LDL.LU.64 R2, [R1+0x50] ;  /* 0x0000500001027983 */ /* 0x000ee80000300a00 */
[----:B------:R-:W4:Y:S01]  /*23ed0*/  LDL.LU R4, [R1+0x34] ;  /* 0x0000340001047983 */ /* 0x000f220000300800 */
[----:B-1----:R-:W-:Y:S01]  /*23ee0*/  ISETP.NE.AND P0, PT, R8, 0x1, PT ;  /* 0x000000010800780c */ /* 0x002fe20003f05270 */
[----:B0-----:R-:W0:-:S12]  /*23ef0*/  S2R R11, SR_TID.X ;  /* 0x00000000000b7919 */ /* 0x001e180000002100 */
[----:B------:R-:W1:Y:S01]  /*23f00*/  @P0 LDC R7, c[0x0][0x450] ;  /* 0x00011400ff070b82 */ /* 0x000e620000000800 */
[----:B---3--:R-:W-:Y:S02]  /*23f10*/  MOV R3, R5 ;  /* 0x0000000500037202 */ /* 0x008fe40000000f00 */
[----:B------:R-:W3:Y:S01]  /*23f20*/  LDL.LU R5, [R1+0x4] ;  /* 0x0000040001057983 */ /* 0x000ee20000300800 */
[----:B0-----:R-:W-:Y:S02]  /*23f30*/  IMAD.SHL.U32 R11, R11, 0x8, RZ ;  /* 0x000000080b0b7824 */ /* 0x001fe400078e00ff */
[----:B------:R-:W-:-:S03]  /*23f40*/  IMAD.WIDE.U32 R2, R16, UR4, R2 ;  /* 0x0000000410027c25 */ /* 0x000fc6000f8e0002 */
[----:B------:R-:W-:Y:S01]  /*23f50*/  LOP3.LUT R11, R11, 0x38, RZ, 0xc0, !PT ;  /* 0x000000380b0b7812 */ /* 0x000fe200078ec0ff */
[----:B------:R-:W-:Y:S01]  /*23f60*/  IMAD R3, R16, UR5, R3 ;  /* 0x0000000510037c24 */ /* 0x000fe2000f8e0203 */
[----:B------:R-:W-:Y:S02]  /*23f70*/  ULDC.64 UR4, c[0x0][0x2e0] ;  /* 0x0000b80000047ab9 */ /* 0x000fe40000000a00 */
[----:B--2---:R-:W-:Y:S01]  /*23f80*/  IMAD R0, R0, UR4, RZ ;  /* 0x0000000400007c24 */ /* 0x004fe2000f8e02ff */
[C---:B------:R-:W-:Y:S01]  /*23f90*/  LOP3.LUT R10, R11.reuse, 0x40, RZ, 0xfc, !PT ;  /* 0x000000400b0a7812 */ /* 0x040fe200078efcff */
[----:B----4-:R-:W-:Y:S01]  /*23fa0*/  IMAD.WIDE.U32 R2, R4, UR4, R2 ;  /* 0x0000000404027c25 */ /* 0x010fe2000f8e0002 */
[----:B------:R-:W-:-:S03]  /*23fb0*/  LOP3.LUT R9, R11, 0x80, RZ, 0xfc, !PT ;  /* 0x000000800b097812 */ /* 0x000fc600078efcff */
[----:B------:R-:W-:Y:S01]  /*23fc0*/  IMAD R0, R4, UR5, R0 ;  /* 0x0000000504007c24 */ /* 0x000fe2000f8e0200 */
[----:B------:R-:W-:Y:S01]  /*23fd0*/  ULDC.64 UR4, c[0x0][0x2d0] ;  /* 0x0000b40000047ab9 */ /* 0x000fe20000000a00 */
[----:B------:R-:W0:Y:S02]  /*23fe0*/  S2R R4, SR_TID.X ;  /* 0x0000000000047919 */ /* 0x000e240000002100 */
[----:B------:R-:W-:Y:S01]  /*23ff0*/  IMAD.IADD R3, R3, 0x1, R0 ;  /* 0x0000000103037824 */ /* 0x000fe200078e0200 */
[----:B0-----:R-:W-:-:S04]  /*24000*/  LOP3.LUT R4, R4, 0x7f, RZ, 0xc0, !PT ;  /* 0x0000007f04047812 */ /* 0x001fc800078ec0ff */
[----:B------:R-:W-:Y:S02]  /*24010*/  SHF.R.U32.HI R6, RZ, 0x3, R4 ;  /* 0x00000003ff067819 */ /* 0x000fe40000011604 */
[----:B------:R-:W0:Y:S02]  /*24020*/  S2R R4, SR_TID.X ;  /* 0x0000000000047919 */ /* 0x000e240000002100 */
[----:B0-----:R-:W-:-:S05]  /*24030*/  IMAD.SHL.U32 R4, R4, 0x10, RZ ;  /* 0x0000001004047824 */ /* 0x001fca00078e00ff */
[----:B------:R-:W-:Y:S02]  /*24040*/  LOP3.LUT R4, R6, 0x70, R4, 0xf8, !PT ;  /* 0x0000007006047812 */ /* 0x000fe400078ef804 */
[----:B------:R-:W0:Y:S01]  /*24050*/  @P0 LDC R6, c[0x0][0x44c] ;  /* 0x00011300ff060b82 */ /* 0x000e220000000800 */
[----:B---3--:R-:W-:-:S05]  /*24060*/  IMAD.SHL.U32 R5, R5, 0x80, RZ ;  /* 0x0000008005057824 */ /* 0x008fca00078e00ff */
[----:B------:R-:W-:-:S05]  /*24070*/  LOP3.LUT R4, R4, R5, RZ, 0xfc, !PT ;  /* 0x0000000504047212 */ /* 0x000fca00078efcff */
[----:B0-----:R-:W-:-:S04]  /*24080*/  @P0 IMAD.HI.U32 R6, R4, R6, RZ ;  /* 0x0000000604060227 */ /* 0x001fc800078e00ff */
[----:B------:R-:W-:Y:S01]  /*24090*/  IMAD.MOV.U32 R0, RZ, RZ, R4 ;  /* 0x000000ffff007224 */ /* 0x000fe200078e0004 */
[----:B-1----:R-:W-:-:S04]  /*240a0*/  @P0 SHF.R.U32.HI R0, RZ, R7, R6 ;  /* 0x00000007ff000219 */ /* 0x002fc80000011606 */
[C---:B------:R-:W-:Y:S01]  /*240b0*/  IADD3 R6, -R0.reuse, RZ, RZ ;  /* 0x000000ff00067210 */ /* 0x040fe20007ffe1ff */
[----:B------:R-:W-:-:S04]  /*240c0*/  IMAD.WIDE.U32 R2, R0, UR4, R2 ;  /* 0x0000000400027c25 */ /* 0x000fc8000f8e0002 */
[----:B------:R-:W-:Y:S01]  /*240d0*/  IMAD R4, R8, R6, R4 ;  /* 0x0000000608047224 */ /* 0x000fe200078e0204 */
[----:B------:R-:W-:-:S05]  /*240e0*/  SHF.R.S32.HI R6, RZ, 0x1f, R0 ;  /* 0x0000001fff067819 */ /* 0x000fca0000011400 */
        /* <DEDUP_REMOVED lines=8> */
[----:B------:R-:W-:Y:S01]  /*24170*/  ISETP.GE.AND P1, PT, R10, UR4, PT ;  /* 0x000000040a007c0c */ /* 0x000fe2000bf26270 */
[----:B------:R-:W-:Y:S01]  /*24180*/  IMAD R0, R4, UR5, R0 ;  /* 0x0000000504007c24 */ /* 0x000fe2000f8e0200 */
[----:B------:R0:W5:Y:S01]  /*24190*/  LDL R10, [R1+0x2c] ;  /* 0x00002c00010a7983 */ /* 0x0001620000100800 */
[C---:B------:R-:W-:Y:S02]  /*241a0*/  LEA R4, P3, R2.reuse, UR6, 0x1 ;  /* 0x0000000602047c11 */ /* 0x040fe4000f8608ff */
[----:B------:R-:W-:Y:S01]  /*241b0*/  IMAD.IADD R0, R3, 0x1, R0 ;  /* 0x0000000103007824 */ /* 0x000fe200078e0200 */
[----:B------:R-:W-:Y:S02]  /*241c0*/  ISETP.GE.AND P2, PT, R11, UR4, PT ;  /* 0x000000040b007c0c */ /* 0x000fe4000bf46270 */
[----:B------:R-:W-:Y:S01]  /*241d0*/  ISETP.GE.AND P0, PT, R9, UR4, PT ;  /* 0x0000000409007c0c */ /* 0x000fe2000bf06270 */
[----:B------:R-:W-:Y:S01]  /*241e0*/  UMOV UR4, 0xffffffff ;  /* 0xffffffff00047882 */ /* 0x000fe20000000000 */
[----:B------:R-:W-:-:S02]  /*241f0*/  LEA.HI.X R3, R2, UR7, R0, 0x1, P3 ;  /* 0x0000000702037c11 */ /* 0x000fc400098f0c00 */
[----:B0-----:R-:W-:Y:S09]  /*24200*/  BRA.DIV UR4, `(.L_x_714) ;  /* 0x0000004e04d47947 */ /* 0x001ff2000b800000 */
[----:B------:R-:W0:Y:S02]  /*24210*/  S2R R6, SR_TID.X ;  /* 0x0000000000067919 */ /* 0x000e240000002100 */
[----:B0-----:R-:W-:-:S04]  /*24220*/  LOP3.LUT R6, R6, 0x7f, RZ, 0xc0, !PT ;  /* 0x0000007f06067812 */ /* 0x001fc800078ec0ff */
[----:B------:R-:W-:Y:S02]  /*24230*/  SHF.R.U32.HI R7, RZ, 0x3, R6 ;  /* 0x00000003ff077819 */ /* 0x000fe40000011606 */
[----:B------:R-:W2:Y:S03]  /*24240*/  LDL.LU R6, [R1+0x5c] ;  /* 0x00005c0001067983 */ /* 0x000ea60000300800 */
[----:B------:R-:W-:Y:S01]  /*24250*/  IMAD.IADD R0, R7, 0x1, R5 ;  /* 0x0000000107007824 */ /* 0x000fe200078e0205 */
[----:B------:R-:W0:Y:S01]  /*24260*/  S2R R11, SR_TID.X ;  /* 0x00000000000b7919 */ /* 0x000e220000002100 */
[----:B------:R-:W1:Y:S03]  /*24270*/  SHFL.IDX PT, R7, R4, RZ, 0x181f ;  /* 0x00181fff04077589 */ /* 0x000e6600000e0000 */
[----:B------:R-:W-:Y:S01]  /*24280*/  IADD3 R5, R0, 0x10, RZ ;  /* 0x0000001000057810 */ /* 0x000fe20007ffe0ff */
[----:B------:R-:W-:Y:S01]  /*24290*/  SHFL.IDX PT, R9, R3, 0x1, 0x181f ;  /* 0x00381f0003097f89 */ /* 0x000fe200000e0000 */
[----:B0-----:R-:W-:-:S05]  /*242a0*/  IMAD.SHL.U32 R11, R11, 0x8, RZ ;  /* 0x000000080b0b7824 */ /* 0x001fca00078e00ff */
[----:B------:R-:W-:Y:S01]  /*242b0*/  LOP3.LUT R11, R11, 0x38, RZ, 0xc0, !PT ;  /* 0x000000380b0b7812 */ /* 0x000fe200078ec0ff */
[----:B--2---:R-:W-:Y:S02]  /*242c0*/  IMAD R2, R6, R8, RZ ;  /* 0x0000000806027224 */ /* 0x004fe400078e02ff */
[----:B------:R-:W0:Y:S03]  /*242d0*/  SHFL.IDX PT, R6, R3, RZ, 0x181f ;  /* 0x00181fff03067589 */ /* 0x000e2600000e0000 */
[-C--:B------:R-:W-:Y:S02]  /*242e0*/  ISETP.GE.AND P4, PT, R0, R2.reuse, PT ;  /* 0x000000020000720c */ /* 0x080fe40003f86270 */
[----:B------:R-:W-:Y:S02]  /*242f0*/  ISETP.GE.AND P3, PT, R5, R2, PT ;  /* 0x000000020500720c */ /* 0x000fe40003f66270 */
[----:B------:R-:W2:Y:S09]  /*24300*/  SHFL.IDX PT, R5, R4, 0x1, 0x181f ;  /* 0x00381f0004057f89 */ /* 0x000eb200000e0000 */
[----:B-1----:R-:W-:-:S05]  /*24310*/  @!P4 LEA R7, P5, R11, R7, 0x1 ;  /* 0x000000070b07c211 */ /* 0x002fca00078a08ff */
[----:B0-----:R-:W-:-:S05]  /*24320*/  @!P4 IMAD.X R6, RZ, RZ, R6, P5 ;  /* 0x000000ffff06c224 */ /* 0x001fca00028e0606 */
[-C--:B------:R-:W-:Y:S02]  /*24330*/  @!P4 LOP3.LUT R7, R7, R6.reuse, RZ, 0x3c, !PT ;  /* 0x000000060707c212 */ /* 0x080fe400078e3cff */
[----:B--2---:R-:W-:Y:S02]  /*24340*/  @!P3 LEA R8, P5, R11, R5, 0x1 ;  /* 0x000000050b08b211 */ /* 0x004fe400078a08ff */
[----:B------:R-:W-:-:S03]  /*24350*/  @!P4 LOP3.LUT R6, R7, R6, RZ, 0x3c, !PT ;  /* 0x000000060706c212 */ /* 0x000fc600078e3cff */
[----:B------:R-:W-:Y:S01]  /*24360*/  @!P3 IMAD.X R5, RZ, RZ, R9, P5 ;  /* 0x000000ffff05b224 */ /* 0x000fe200028e0609 */
[----:B------:R-:W-:-:S05]  /*24370*/  @!P4 LOP3.LUT R7, R7, R6, RZ, 0x3c, !PT ;  /* 0x000000060707c212 */ /* 0x000fca00078e3cff */
[----:B-----5:R-:W-:Y:S04]  /*24380*/  @!P4 LDGSTS.E.BYPASS.LTC128B.128 [R10+0x15400], desc[UR60][R6.64], !P2 ;  /* 0x15400000060acfae */ /* 0x020fe8000d101d7c */
[----:B------:R-:W-:Y:S04]  /*24390*/  @!P4 LDGSTS.E.BYPASS.LTC128B.128 [R10+0x19400], desc[UR60][R6.64+0x80], !P1 ;  /* 0x19400080060acfae */ /* 0x000fe8000c901d7c */
[----:B------:R0:W-:Y:S02]  /*243a0*/  @!P4 LDGSTS.E.BYPASS.LTC128B.128 [R10+0x1d400], desc[UR60][R6.64+0x100], !P0 ;  /* 0x1d400100060acfae */ /* 0x0001e4000c101d7c */
[----:B0-----:R-:W-:Y:S01]  /*243b0*/  @!P3 IMAD.MOV.U32 R6, RZ, RZ, R8 ;  /* 0x000000ffff06b224 */ /* 0x001fe200078e0008 */
[----:B------:R-:W-:Y:S01]  /*243c0*/  @!P3 MOV R7, R5 ;  /* 0x000000050007b202 */ /* 0x000fe20000000f00 */
[----:B------:R-:W-:Y:S01]  /*243d0*/  VIADD R5, R0, 0x20 ;  /* 0x0000002000057836 */ /* 0x000fe20000000000 */
[----:B------:R-:W-:Y:S04]  /*243e0*/  SHFL.IDX PT, R8, R3, 0x2, 0x181f ;  /* 0x00581f0003087f89 */ /* 0x000fe800000e0000 */
[----:B------:R-:W-:Y:S04]  /*243f0*/  @!P3 LDGSTS.E.BYPASS.LTC128B.128 [R10+0x15c00], desc[UR60][R6.64], !P2 ;  /* 0x15c00000060abfae */ /* 0x000fe8000d101d7c */
[----:B------:R-:W-:Y:S04]  /*24400*/  @!P3 LDGSTS.E.BYPASS.LTC128B.128 [R10+0x19c00], desc[UR60][R6.64+0x80], !P1 ;  /* 0x19c00080060abfae */ /* 0x000fe8000c901d7c */
[----:B------:R0:W-:Y:S01]  /*24410*/  @!P3 LDGSTS.E.BYPASS.LTC128B.128 [R10+0x1dc00], desc[UR60][R6.64+0x100], !P0 ;  /* 0x1dc00100060abfae */ /* 0x0001e2000c101d7c */
[----:B------:R-:W-:-:S03]  /*24420*/  ISETP.GE.AND P3, PT, R5, R2, PT ;  /* 0x000000020500720c */ /* 0x000fc60003f66270 */
[----:B------:R-:W1:Y:S10]  /*24430*/  SHFL.IDX PT, R5, R4, 0x2, 0x181f ;  /* 0x00581f0004057f89 */ /* 0x000e7400000e0000 */
[----:B-1----:R-:W-:-:S05]  /*24440*/  @!P3 LEA R5, P4, R11, R5, 0x1 ;  /* 0x000000050b05b211 */ /* 0x002fca00078808ff */
[----:B0-----:R-:W-:-:S04]  /*24450*/  @!P3 IMAD.X R6, RZ, RZ, R8, P4 ;  /* 0x000000ffff06b224 */ /* 0x001fc800020e0608 */
[----:B------:R-:W-:Y:S02]  /*24460*/  @!P3 IMAD.MOV.U32 R7, RZ, RZ, R6 ;  /* 0x000000ffff07b224 */ /* 0x000fe400078e0006 */
[----:B------:R-:W-:Y:S01]  /*24470*/  @!P3 IMAD.MOV.U32 R6, RZ, RZ, R5 ;  /* 0x000000ffff06b224 */ /* 0x000fe200078e0005 */
[----:B------:R-:W-:-:S04]  /*24480*/  IADD3 R5, R0, 0x30, RZ ;  /* 0x0000003000057810 */ /* 0x000fc80007ffe0ff */
        /* <DEDUP_REMOVED lines=17> */
[----:B-1----:R-:W-:-:S04]  /*245a0*/  @!P3 LEA R5, P4, R11, R5, 0x1 ;  /* 0x000000050b05b211 */ /* 0x002fc800078808ff */
[----:B0-----:R-:W-:-:S05]  /*245b0*/  @!P3 IADD3.X R6, RZ, R6, RZ, P4, !PT ;  /* 0x00000006ff06b210 */ /* 0x001fca00027fe4ff */
        /* <DEDUP_REMOVED lines=10> */
[----:B0-----:R-:W-:-:S05]  /*24660*/  @!P3 IMAD.X R6, RZ, RZ, R6, P4 ;  /* 0x000000ffff06b224 */ /* 0x001fca00020e0606 */
[----:B------:R-:W-:Y:S01]  /*24670*/  @!P3 MOV R7, R6 ;  /* 0x000000060007b202 */ /* 0x000fe20000000f00 */
        /* <DEDUP_REMOVED lines=10> */
[----:B------:R-:W-:Y:S01]  /*24720*/  @!P4 IMAD.MOV.U32 R7, RZ, RZ, R6 ;  /* 0x000000ffff07c224 */ /* 0x000fe200078e0006 */
[----:B------:R-:W-:Y:S02]  /*24730*/  @!P4 MOV R6, R5 ;  /* 0x000000050006c202 */ /* 0x000fe40000000f00 */
[----:B------:R1:W2:Y:S04]  /*24740*/  SHFL.IDX PT, R5, R3, 0x7, 0x181f ;  /* 0x00f81f0003057f89 */ /* 0x0002a800000e0000 */
[----:B------:R1:W-:Y:S04]  /*24750*/  @!P4 LDGSTS.E.BYPASS.LTC128B.128 [R10+0x18400], desc[UR60][R6.64], !P2 ;  /* 0x18400000060acfae */ /* 0x0003e8000d101d7c */
[----:B------:R1:W-:Y:S04]  /*24760*/  @!P4 LDGSTS.E.BYPASS.LTC128B.128 [R10+0x1c400], desc[UR60][R6.64+0x80], !P1 ;  /* 0x1c400080060acfae */ /* 0x0003e8000c901d7c */
[----:B------:R1:W-:Y:S04]  /*24770*/  @!P4 LDGSTS.E.BYPASS.LTC128B.128 [R10+0x20400], desc[UR60][R6.64+0x100], !P0 ;  /* 0x20400100060acfae */ /* 0x0003e8000c101d7c */
[----:B------:R1:W3:Y:S02]  /*24780*/  SHFL.IDX PT, R3, R4, 0x7, 0x181f ;  /* 0x00f81f0004037f89 */ /* 0x0002e400000e0000 */
.L_x_860:
[----:B------:R-:W-:Y:S01]  /*24790*/  VIADD R0, R0, 0x70 ;  /* 0x0000007000007836 */ /* 0x000fe20000000000 */
[----:B------:R-:W-:Y:S04]  /*247a0*/  BSSY B0, `(.L_x_715) ;  /* 0x000000e000007945 */ /* 0x000fe80003800000 */
[----:B------:R-:W-:-:S13]  /*247b0*/  ISETP.GE.AND P3, PT, R0, R2, PT ;  /* 0x000000020000720c */ /* 0x000fda0003f66270 */
[----:B------:R-:W-:Y:S05]  /*247c0*/  @P3 BRA `(.L_x_716) ;  /* 0x00000000002c3947 */ /* 0x000fea0003800000 */
[----:B-1----:R-:W1:Y:S02]  /*247d0*/  S2R R4, SR_TID.X ;  /* 0x0000000000047919 */ /* 0x002e640000002100 */
[----:B-1----:R-:W-:-:S05]  /*247e0*/  IMAD.SHL.U32 R4, R4, 0x8, RZ ;  /* 0x0000000804047824 */ /* 0x002fca00078e00ff */
[----:B------:R-:W-:-:S04]  /*247f0*/  LOP3.LUT R4, R4, 0x38, RZ, 0xc0, !PT ;  /* 0x0000003804047812 */ /* 0x000fc800078ec0ff */
[----:B---3--:R-:W-:-:S05]  /*24800*/  LEA R2, P3, R4, R3, 0x1 ;  /* 0x0000000304027211 */ /* 0x008fca00078608ff */
[----:B--2---:R-:W-:-:S05]  /*24810*/  IMAD.X R3, RZ, RZ, R5, P3 ;  /* 0x000000ffff037224 */ /* 0x004fca00018e0605 */
[----:B------:R-:W-:Y:S01]  /*24820*/  @!PT LDS RZ, [RZ] ;  /* 0x00000000fffff984 */ /* 0x000fe20000000800 */
[----:B------:R-:W-:Y:S01]  /*24830*/  @!PT LDS RZ, [RZ] ;  /* 0x00000000fffff984 */ /* 0x000fe20000000800 */
[----:B------:R-:W-:Y:S01]  /*24840*/  @!PT LDS RZ, [RZ] ;  /* 0x00000000fffff984 */ /* 0x000fe20000000800 */
[----:B------:R4:W-:Y:S04]  /*24850*/  LDGSTS.E.BYPASS.LTC128B.128 [R10+0x18c00], desc[UR60][R2.64], !P2 ;  /* 0x18c00000020a7fae */ /* 0x0009e8000d101d7c */
[----:B------:R4:W-:Y:S04]  /*24860*/  LDGSTS.E.BYPASS.LTC128B.128 [R10+0x1cc00], desc[UR60][R2.64+0x80], !P1 ;  /* 0x1cc00080020a7fae */ /* 0x0009e8000c901d7c */
[----:B------:R4:W-:Y:S02]  /*24870*/  LDGSTS.E.BYPASS.LTC128B.128 [R10+0x20c00], desc[UR60][R2.64+0x100], !P0 ;  /* 0x20c00100020a7fae */ /* 0x0009e4000c101d7c */
.L_x_716:
[----:B------:R-:W-:Y:S05]  /*24880*/  BSYNC B0 ;  /* 0x0000000000007941 */ /* 0x000fea0003800000 */
.L_x_715:
[----:B------:R-:W-:Y:S01]  /*24890*/  NOP ;  /* 0x0000000000007918 */ /* 0x000fe20000000000 */
[----:B------:R-:W-:Y:S01]  /*248a0*/  PLOP3.LUT P0, PT, PT, PT, PT, 0x80, 0x0 ;  /* 0x000000000000781c */ /* 0x000fe20003f0f070 */
[----:B------:R-:W-:-:S12]  /*248b0*/  VIADD R11, R18, 0x36800 ;  /* 0x00036800120b7836 */ /* 0x000fd80000000000 */
.L_x_717:
[----:B------:R-:W-:Y:S02]  /*248c0*/  PLOP3.LUT P1, PT, P1, P0, PT, 0xa2, 0x0 ;  /* 0x000000000000781c */ /* 0x000fe40000f21472 */
[----:B------:R-:W-:-:S08]  /*248d0*/  @P0 R2UR P1, UR4, R18 ;  /* 0x00000000120402ca */ /* 0x000fd00000020000 */
[----:B------:R-:W-:-:S05]  /*248e0*/  @P0 PLOP3.LUT P0, PT, P1, PT, PT, 0x80, 0x0 ;  /* 0x000000000000081c */ /* 0x000fca0000f0f070 */
[----:B------:R-:W-:Y:S01]  /*248f0*/  @!P1 SYNCS.ARRIVE.TRANS64.RED.A0T1 RZ, [UR4+0x36800], RZ ;  /* 0x036800ffffff99a7 */ /* 0x000fe20008200404 */
[----:B------:R-:W-:Y:S07]  /*24900*/  @!P1 ARRIVES.LDGSTSBAR.64.TRANSCNT [UR4+0x36800] ;  /* 0x03680000ff0099b0 */ /* 0x000fee0008000a84 */
[----:B------:R-:W-:Y:S05]  /*24910*/  @P0 BRA.U.ANY `(.L_x_717) ;  /* 0xfffffffd00e80947 */ /* 0x000fea000393ffff */
[----:B----4-:R-:W4:Y:S02]  /*24920*/  LDL.LU R2, [R1+0x64] ;  /* 0x0000640001027983 */ /* 0x010f240000300800 */
[----:B----4-:R-:W-:-:S04]  /*24930*/  IADD3 R2, R2, 0x1, RZ ;  /* 0x0000000102027810 */ /* 0x010fc80007ffe0ff */
[----:B------:R-:W-:Y:S01]  /*24940*/  LEA.HI R0, R2, R2, RZ, 0x1 ;  /* 0x0000000202007211 */ /* 0x000fe200078f08ff */
[----:B------:R4:W-:Y:S03]  /*24950*/  STL [R1+0x64], R2 ;  /* 0x0000640201007387 */ /* 0x0009e60000100800 */
[----:B------:R-:W-:-:S05]  /*24960*/  LOP3.LUT R0, R0, 0xfffffffe, RZ, 0xc0, !PT ;  /* 0xfffffffe00007812 */ /* 0x000fca00078ec0ff */
[----:B------:R-:W-:-:S05]  /*24970*/  IMAD.IADD R0, R2, 0x1, -R0 ;  /* 0x0000000102007824 */ /* 0x000fca00078e0a00 */
[----:B------:R-:W-:Y:S01]  /*24980*/  SHF.L.U32 R0, R0, 0x1f, RZ ;  /* 0x0000001f00007819 */ /* 0x000fe200000006ff */
[----:B------:R-:W-:Y:S01]  /*24990*/  NOP ;  /* 0x0000000000007918 */ /* 0x000fe20000000000 */
[----:B------:R4:W-:Y:S01]  /*249a0*/  SYNCS.ARRIVE.TRANS64.A1T0 RZ, [R18+URZ+0x36800], RZ ;  /* 0x036800ff12ff79a7 */ /* 0x0009e2000810003f */
[----:B------:R-:W-:Y:S01]  /*249b0*/  BSSY B0, `(.L_x_718) ;  /* 0x0000003000007945 */ /* 0x000fe20003800000 */
[----:B------:R-:W5:Y:S03]  /*249c0*/  SYNCS.PHASECHK.TRANS64.TRYWAIT P0, [R18+URZ+0x36820], R0 ;  /* 0x03682000120075a7 */ /* 0x000f66000800017f */
[----:B----45:R-:W-:Y:S05]  /*249d0*/  @!P0 BRA `(.L_x_719) ;  /* 0x0000005000e48947 */ /* 0x030fea0003800000 */
.L_x_861:
[----:B------:R-:W-:Y:S05]  /*249e0*/  BSYNC B0 ;  /* 0x0000000000007941 */ /* 0x000fea0003800000 */
.L_x_718:
[----:B-1-3--:R-:W4:Y:S04]  /*249f0*/  LDL R3, [R1+0x48] ;  /* 0x0000480001037983 */ /* 0x00af280000100800 */
[----:B------:R-:W3:Y:S01]  /*24a00*/  LDL R2, [R1+0x30] ;  /* 0x0000300001027983 */ /* 0x000ee20000100800 */
[----:B------:R-:W-:Y:S01]  /*24a10*/  BSSY B0, `(.L_x_720) ;  /* 0x0000243000007945 */ /* 0x000fe20003800000 */
[----:B----4-:R-:W-:-:S05]  /*24a20*/  VIADD R0, R3, 0xfffffffe ;  /* 0xfffffffe03007836 */ /* 0x010fca0000000000 */
[----:B---3--:R-:W-:-:S13]  /*24a30*/  ISETP.GE.AND P0, PT, R0, R2, PT ;  /* 0x000000020000720c */ /* 0x008fda0003f06270 */
[----:B------:R-:W-:Y:S05]  /*24a40*/  @!P0 BRA `(.L_x_721) ;  /* 0x0000002000fc8947 */ /* 0x000fea0003800000 */
[----:B--2---:R-:W0:Y:S04]  /*24a50*/  LDL.LU R5, [R1+0x60] ;  /* 0x0000600001057983 */ /* 0x004e280000300800 */
[----:B------:R-:W2:Y:S04]  /*24a60*/  LDL.LU R4, [R1+0x44] ;  /* 0x0000440001047983 */ /* 0x000ea80000300800 */
[----:B------:R-:W3:Y:S01]  /*24a70*/  LDL.LU R3, [R1+0x40] ;  /* 0x0000400001037983 */ /* 0x000ee20000300800 */
[----:B------:R-:W-:Y:S01]  /*24a80*/  LOP3.LUT R2, RZ, R2, RZ, 0x33, !PT ;  /* 0x00000002ff027212 */ /* 0x000fe200078e33ff */
[----:B------:R-:W-:Y:S01]  /*24a90*/  BSSY B2, `(.L_x_722) ;  /* 0x00000c5000027945 */ /* 0x000fe20003800000 */
[----:B0-----:R-:W-:-:S04]  /*24aa0*/  VIADD R7, R5, 0x1 ;  /* 0x0000000105077836 */ /* 0x001fc80000000000 */
[----:B--2---:R-:W-:-:S05]  /*24ab0*/  IMAD R7, R7, R4, RZ ;  /* 0x0000000407077224 */ /* 0x004fca00078e02ff */
[----:B---3--:R-:W-:-:S05]  /*24ac0*/  VIMNMX R7, R3, R7, PT ;  /* 0x0000000703077248 */ /* 0x008fca0003fe0100 */
[----:B------:R-:W-:-:S05]  /*24ad0*/  IMAD.MOV R9, RZ, RZ, -R7 ;  /* 0x000000ffff097224 */ /* 0x000fca00078e0a07 */
[----:B------:R-:W-:-:S04]  /*24ae0*/  VIADDMNMX R9, R9, 0x1, R2, !PT ;  /* 0x0000000109097846 */ /* 0x000fc80007800102 */
[----:B------:R-:W-:-:S04]  /*24af0*/  IADD3 R2, R7, R9, RZ ;  /* 0x0000000907027210 */ /* 0x000fc80007ffe0ff */
        /* <DEDUP_REMOVED lines=32> */
[----:B------:R-:W-:-:S05]  /*24d00*/  IMAD.WIDE.U32 R2, R6, UR6, R2 ;  /* 0x0000000606027c25 */ /* 0x000fca000f8e0002 */
[----:B------:R-:W-:Y:S02]  /*24d10*/  IADD3 R3, R4, R3, RZ ;  /* 0x0000000304037210 */ /* 0x000fe40007ffe0ff */
[----:B------:R-:W-:-:S04]  /*24d20*/  LEA R4, P0, R2, UR4, 0x2 ;  /* 0x0000000402047c11 */ /* 0x000fc8000f8010ff */
[----:B------:R-:W-:-:S05]  /*24d30*/  LEA.HI.X R5, R2, UR5, R3, 0x2, P0 ;  /* 0x0000000502057c11 */ /* 0x000fca00080f1403 */
[----:B------:R0:W5:Y:S04]  /*24d40*/  LDG.E R4, desc[UR60][R4.64] ;  /* 0x0000003c04047981 */ /* 0x000168000c1e1900 */
.L_x_726:
[----:B------:R-:W-:Y:S01]  /*24d50*/  IMAD R3, R8, 0x8, R18 ;  /* 0x0000000808037824 */ /* 0x000fe200078e0212 */
[----:B------:R-:W-:Y:S01]  /*24d60*/  SHF.L.U32 R2, R10, 0x1f, RZ ;  /* 0x0000001f0a027819 */ /* 0x000fe200000006ff */
[----:B------:R-:W-:Y:S03]  /*24d70*/  BSSY B3, `(.L_x_727) ;  /* 0x0000003000037945 */ /* 0x000fe60003800000 */
[----:B------:R-:W1:Y:S02]  /*24d80*/  SYNCS.PHASECHK.TRANS64.TRYWAIT P0, [R3+URZ+0x36840], R2 ;  /* 0x03684002030075a7 */ /* 0x000e64000800017f */
[----:B-1----:R-:W-:Y:S05]  /*24d90*/  @!P0 BRA `(.L_x_728) ;  /* 0x0000005000088947 */ /* 0x002fea0003800000 */
.L_x_862:
[----:B------:R-:W-:Y:S05]  /*24da0*/  BSYNC B3 ;  /* 0x0000000000037941 */ /* 0x000fea0003800000 */
.L_x_727:
        /* <DEDUP_REMOVED lines=12> */
.L_x_730:
[----:B------:R-:W-:Y:S05]  /*24e70*/  BSYNC B3 ;  /* 0x0000000000037941 */ /* 0x000fea0003800000 */
.L_x_729:
[----:B-1----:R-:W2:Y:S01]  /*24e80*/  LDL R2, [R1+0x1c] ;  /* 0x00001c0001027983 */ /* 0x002ea20000100800 */
[----:B------:R-:W-:Y:S01]  /*24e90*/  IMAD.MOV.U32 R14, RZ, RZ, RZ ;  /* 0x000000ffff0e7224 */ /* 0x000fe200078e00ff */
[----:B------:R-:W-:Y:S01]  /*24ea0*/  UIADD3 UR4, UP0, UR36, 0x370, URZ ;  /* 0x0000037024047890 */ /* 0x000fe2000ff1e03f */
[----:B------:R-:W-:Y:S01]  /*24eb0*/  IMAD R6, R8, 0xa800, R18 ;  /* 0x0000a80008067824 */ /* 0x000fe200078e0212 */
[----:B------:R-:W-:Y:S01]  /*24ec0*/  PLOP3.LUT P0, PT, PT, PT, PT, 0x80, 0x0 ;  /* 0x000000000000781c */ /* 0x000fe20003f0f070 */
[----:B------:R-:W-:Y:S01]  /*24ed0*/  VIADD R3, R3, 0x36830 ;  /* 0x0003683003037836 */ /* 0x000fe20000000000 */
[----:B------:R-:W-:Y:S01]  /*24ee0*/  R2UR UR10, R14 ;  /* 0x000000000e0a72ca */ /* 0x000fe200000e0000 */
[----:B------:R-:W-:Y:S01]  /*24ef0*/  UIADD3.X UR5, URZ, UR37, URZ, UP0, !UPT ;  /* 0x000000253f057290 */ /* 0x000fe200087fe43f */
[----:B------:R-:W-:Y:S01]  /*24f00*/  IADD3 R5, R6, 0x21400, RZ ;  /* 0x0002140006057810 */ /* 0x000fe20007ffe0ff */
[----:B------:R-:W-:Y:S01]  /*24f10*/  UMOV UR6, 0x0 ;  /* 0x0000000000067882 */ /* 0x000fe20000000000 */
[----:B------:R-:W-:Y:S01]  /*24f20*/  UMOV UR7, 0x14f00000 ;  /* 0x14f0000000077882 */ /* 0x000fe20000000000 */
[----:B--2---:R-:W-:-:S10]  /*24f30*/  IMAD R2, R0, 0x70, R2 ;  /* 0x0000007000027824 */ /* 0x004fd400078e0202 */
.L_x_731:
        /* <DEDUP_REMOVED lines=16> */
.L_x_732:
        /* <DEDUP_REMOVED lines=16> */
.L_x_733:
        /* <DEDUP_REMOVED lines=11> */
[----:B------:R-:W-:Y:S01]  /*251f0*/  LEA R3, R19, R11, 0x3 ;  /* 0x0000000b13037211 */ /* 0x000fe200078e18ff */
[----:B------:R-:W-:Y:S01]  /*25200*/  BSSY B3, `(.L_x_734) ;  /* 0x0000004000037945 */ /* 0x000fe20003800000 */
[----:B--2---:R-:W-:-:S04]  /*25210*/  SHF.L.U32 R2, R6, 0x1f, RZ ;  /* 0x0000001f06027819 */ /* 0x004fc800000006ff */
[----:B------:R-:W0:Y:S02]  /*25220*/  SYNCS.PHASECHK.TRANS64.TRYWAIT P0, [R3+URZ+0x60], R2 ;  /* 0x00006002030075a7 */ /* 0x000e24000800017f */
[----:B0-----:R-:W-:Y:S05]  /*25230*/  @!P0 BRA `(.L_x_735) ;  /* 0x0000004800f48947 */ /* 0x001fea0003800000 */
.L_x_863:
[----:B------:R-:W-:Y:S05]  /*25240*/  BSYNC B3 ;  /* 0x0000000000037941 */ /* 0x000fea0003800000 */
.L_x_734:
[----:B------:R-:W-:Y:S01]  /*25250*/  BSSY B3, `(.L_x_736) ;  /* 0x000000c000037945 */ /* 0x000fe20003800000 */
[----:B------:R-:W-:Y:S02]  /*25260*/  IMAD.MOV.U32 R12, RZ, RZ, 0x0 ;  /* 0x00000000ff0c7424 */ /* 0x000fe400078e00ff */
[----:B------:R-:W-:Y:S01]  /*25270*/  IMAD.MOV.U32 R13, RZ, RZ, 0x14f00000 ;  /* 0x14f00000ff0d7424 */ /* 0x000fe200078e00ff */
[----:B------:R-:W-:Y:S06]  /*25280*/  @P1 BRA `(.L_x_737) ;  /* 0x0000000000201947 */ /* 0x000fec0003800000 */
[----:B------:R-:W1:Y:S01]  /*25290*/  S2R R5, SR_TID.X ;  /* 0x0000000000057919 */ /* 0x000e620000002100 */
[----:B0-----:R-:W-:Y:S02]  /*252a0*/  IMAD R2, R19, 0x8, R18 ;  /* 0x0000000813027824 */ /* 0x001fe400078e0212 */
[----:B------:R-:W-:-:S04]  /*252b0*/  IMAD.MOV.U32 R3, RZ, RZ, 0xa800 ;  /* 0x0000a800ff037424 */ /* 0x000fc800078e00ff */
[----:B------:R2:W-:Y:S01]  /*252c0*/  SYNCS.ARRIVE.TRANS64 RZ, [R2+URZ+0x36850], R3 ;  /* 0x0368500302ff79a7 */ /* 0x0005e2000800003f */
[----:B-1----:R-:W-:-:S04]  /*252d0*/  LOP3.LUT R5, R5, 0x1f, RZ, 0xc0, !PT ;  /* 0x0000001f05057812 */ /* 0x002fc800078ec0ff */
[----:B------:R-:W-:-:S13]  /*252e0*/  ISETP.NE.AND P0, PT, R5, RZ, PT ;  /* 0x000000ff0500720c */ /* 0x000fda0003f05270 */
[----:B--2---:R-:W-:Y:S05]  /*252f0*/  @!P0 BRA `(.L_x_737) ;  /* 0x0000000000048947 */ /* 0x004fea0003800000 */
[----:B------:R-:W-:Y:S01]  /*25300*/  BPT.TRAP 0x1 ;  /* 0x000000040000795c */ /* 0x000fe20000300000 */
.L_x_737:
[----:B------:R-:W-:Y:S05]  /*25310*/  BSYNC B3 ;  /* 0x0000000000037941 */ /* 0x000fea0003800000 */
.L_x_736:
[----:B------:R-:W2:Y:S04]  /*25320*/  LDL R6, [R1+0x1c] ;  /* 0x00001c0001067983 */ /* 0x000ea80000100800 */
[----:B------:R-:W2:Y:S01]  /*25330*/  LDL.LU R5, [R1+0x8] ;  /* 0x0000080001057983 */ /* 0x000ea20000300800 */
[----:B------:R-:W-:Y:S01]  /*25340*/  R2UR UR10, R14 ;  /* 0x000000000e0a72ca */ /* 0x000fe200000e0000 */
[----:B0-----:R-:W-:Y:S01]  /*25350*/  IMAD R2, R19, 0xa800, R18 ;  /* 0x0000a80013027824 */ /* 0x001fe200078e0212 */
[----:B------:R-:W-:Y:S01]  /*25360*/  R2UR UR6, R12 ;  /* 0x000000000c0672ca */ /* 0x000fe200000e0000 */
[----:B------:R-:W-:Y:S01]  /*25370*/  UIADD3 UR4, UP0, UR36, 0x470, URZ ;  /* 0x0000047024047890 */ /* 0x000fe2000ff1e03f */
[----:B------:R-:W-:Y:S02]  /*25380*/  R2UR UR7, R13 ;  /* 0x000000000d0772ca */ /* 0x000fe400000e0000 */
[----:B------:R-:W-:Y:S01]  /*25390*/  LEA R3, R19, R18, 0x3 ;  /* 0x0000001213037211 */ /* 0x000fe200078e18ff */
[----:B------:R-:W-:Y:S01]  /*253a0*/  UIADD3.X UR5, URZ, UR37, URZ, UP0, !UPT ;  /* 0x000000253f057290 */ /* 0x000fe200087fe43f */
[----:B------:R-:W-:-:S03]  /*253b0*/  PLOP3.LUT P0, PT, PT, PT, PT, 0x80, 0x0 ;  /* 0x000000000000781c */ /* 0x000fc60003f0f070 */
[----:B------:R-:W-:Y:S02]  /*253c0*/  VIADD R3, R3, 0x36850 ;  /* 0x0003685003037836 */ /* 0x000fe40000000000 */
[----:B--2---:R-:W-:Y:S02]  /*253d0*/  IMAD R5, R5, 0x70, R6 ;  /* 0x0000007005057824 */ /* 0x004fe400078e0206 */
[----:B------:R-:W-:-:S07]  /*253e0*/  VIADD R6, R2, 0x400 ;  /* 0x0000040002067836 */ /* 0x000fce0000000000 */
.L_x_738:
        /* <DEDUP_REMOVED lines=15> */
.L_x_739:
        /* <DEDUP_REMOVED lines=15> */
.L_x_740:
        /* <DEDUP_REMOVED lines=11> */
[----:B------:R-:W-:-:S07]  /*25680*/  MOV R17, R4 ;  /* 0x0000000400117202 */ /* 0x000fce0000000f00 */
.L_x_725:
[----:B------:R-:W-:Y:S05]  /*25690*/  BSYNC B1 ;  /* 0x0000000000017941 */ /* 0x000fea0003800000 */
.L_x_724:
[----:B0-----:R-:W2:Y:S01]  /*256a0*/  LDL.LU R0, [R1+0x48] ;  /* 0x0000480001007983 */ /* 0x001ea20000300800 */
[----:B------:R-:W-:-:S03]  /*256b0*/  IMAD.MOV.U32 R19, RZ, RZ, R8 ;  /* 0x000000ffff137224 */ /* 0x000fc600078e0008 */
[----:B------:R0:W-:Y:S02]  /*256c0*/  STL [R1+0x18], R10 ;  /* 0x0000180a01007387 */ /* 0x0001e40000100800 */
[----:B0-2---:R-:W-:-:S07]  /*256d0*/  VIADD R0, R0, 0xfffffffd ;  /* 0xfffffffd00007836 */ /* 0x005fce0000000000 */
.L_x_723:
[----:B------:R-:W-:Y:S05]  /*256e0*/  BSYNC B2 ;  /* 0x0000000000027941 */ /* 0x000fea0003800000 */
.L_x_722:
[----:B------:R-:W-:Y:S01]  /*256f0*/  VIADD R9, R9, 0xfffffffe ;  /* 0xfffffffe09097836 */ /* 0x000fe20000000000 */
[----:B------:R-:W-:-:S04]  /*25700*/  LOP3.LUT R7, RZ, R7, RZ, 0x33, !PT ;  /* 0x00000007ff077212 */ /* 0x000fc800078e33ff */
[----:B------:R-:W-:-:S13]  /*25710*/  ISETP.NE.AND P0, PT, R9, R7, PT ;  /* 0x000000070900720c */ /* 0x000fda0003f05270 */
[----:B------:R-:W-:Y:S05]  /*25720*/  @!P0 BRA `(.L_x_721) ;  /* 0x0000001400c48947 */ /* 0x000fea0003800000 */
[----:B------:R-:W-:-:S07]  /*25730*/  IMAD.MOV.U32 R9, RZ, RZ, R17 ;  /* 0x000000ffff097224 */ /* 0x000fce00078e0011 */
.L_x_775:
[----:B------:R-:W2:Y:S04]  /*25740*/  LDL R3, [R1+0x10] ;  /* 0x0000100001037983 */ /* 0x000ea80000100800 */
[----:B------:R-:W3:Y:S01]  /*25750*/  LDL R2, [R1+0x18] ;  /* 0x0000180001027983 */ /* 0x000ee20000100800 */
[----:B------:R-:W-:Y:S01]  /*25760*/  IADD3 R4, R19, 0x1, RZ ;  /* 0x0000000113047810 */ /* 0x000fe20007ffe0ff */
        /* <DEDUP_REMOVED lines=32> */
.L_x_743:
[----:B------:R-:W-:Y:S01]  /*25970*/  LEA R3, R4, R18, 0x3 ;  /* 0x0000001204037211 */ /* 0x000fe200078e18ff */
[----:B------:R-:W-:Y:S01]  /*25980*/  BSSY B2, `(.L_x_744) ;  /* 0x0000004000027945 */ /* 0x000fe20003800000 */
[----:B------:R-:W-:-:S04]  /*25990*/  SHF.L.U32 R2, R5, 0x1f, RZ ;  /* 0x0000001f05027819 */ /* 0x000fc800000006ff */
[----:B------:R-:W1:Y:S02]  /*259a0*/  SYNCS.PHASECHK.TRANS64.TRYWAIT P0, [R3+URZ+0x36840], R2 ;  /* 0x03684002030075a7 */ /* 0x000e64000800017f */
[----:B-1----:R-:W-:Y:S05]  /*259b0*/  @!P0 BRA `(.L_x_745) ;  /* 0x0000004400288947 */ /* 0x002fea0003800000 */
.L_x_864:
[----:B------:R-:W-:Y:S05]  /*259c0*/  BSYNC B2 ;  /* 0x0000000000027941 */ /* 0x000fea0003800000 */
.L_x_744:
        /* <DEDUP_REMOVED lines=12> */
.L_x_747:
[----:B------:R-:W-:Y:S05]  /*25a90*/  BSYNC B2 ;  /* 0x0000000000027941 */ /* 0x000fea0003800000 */
.L_x_746:
[----:B-1----:R-:W2:Y:S01]  /*25aa0*/  LDL R2, [R1+0x1c] ;  /* 0x00001c0001027983 */ /* 0x002ea20000100800 */
[----:B------:R-:W-:Y:S01]  /*25ab0*/  IMAD.MOV.U32 R10, RZ, RZ, RZ ;  /* 0x000000ffff0a7224 */ /* 0x000fe200078e00ff */
[----:B------:R-:W-:Y:S01]  /*25ac0*/  UIADD3 UR4, UP0, UR36, 0x370, URZ ;  /* 0x0000037024047890 */ /* 0x000fe2000ff1e03f */
[----:B------:R-:W-:Y:S01]  /*25ad0*/  IMAD R7, R4, 0xa800, R18 ;  /* 0x0000a80004077824 */ /* 0x000fe200078e0212 */
[----:B------:R-:W-:Y:S01]  /*25ae0*/  PLOP3.LUT P0, PT, PT, PT, PT, 0x80, 0x0 ;  /* 0x000000000000781c */ /* 0x000fe20003f0f070 */
[----:B------:R-:W-:Y:S01]  /*25af0*/  VIADD R3, R3, 0x36830 ;  /* 0x0003683003037836 */ /* 0x000fe20000000000 */
[----:B------:R-:W-:Y:S01]  /*25b00*/  R2UR UR10, R10 ;  /* 0x000000000a0a72ca */ /* 0x000fe200000e0000 */
[----:B0-----:R-:W-:Y:S01]  /*25b10*/  VIADD R8, R7, 0x21400 ;  /* 0x0002140007087836 */ /* 0x001fe20000000000 */
[----:B------:R-:W-:Y:S01]  /*25b20*/  UIADD3.X UR5, URZ, UR37, URZ, UP0, !UPT ;  /* 0x000000253f057290 */ /* 0x000fe200087fe43f */
[----:B------:R-:W-:Y:S01]  /*25b30*/  UMOV UR6, 0x0 ;  /* 0x0000000000067882 */ /* 0x000fe20000000000 */
[----:B------:R-:W-:Y:S01]  /*25b40*/  UMOV UR7, 0x14f00000 ;  /* 0x14f0000000077882 */ /* 0x000fe20000000000 */
[----:B--2---:R-:W-:-:S10]  /*25b50*/  IMAD R2, R6, 0x70, R2 ;  /* 0x0000007006027824 */ /* 0x004fd400078e0202 */
.L_x_748:
        /* <DEDUP_REMOVED lines=16> */
.L_x_749:
        /* <DEDUP_REMOVED lines=16> */
.L_x_750:
        /* <DEDUP_REMOVED lines=16> */
.L_x_865:
[----:B------:R-:W-:Y:S05]  /*25e60*/  BSYNC B2 ;  /* 0x0000000000027941 */ /* 0x000fea0003800000 */
.L_x_751:
[----:B------:R-:W-:Y:S01]  /*25e70*/  BSSY B2, `(.L_x_753) ;  /* 0x000000b000027945 */ /* 0x000fe20003800000 */
[----:B------:R-:W-:Y:S01]  /*25e80*/  MOV R12, 0x0 ;  /* 0x00000000000c7802 */ /* 0x000fe20000000f00 */
[----:B------:R-:W-:Y:S02]  /*25e90*/  IMAD.MOV.U32 R13, RZ, RZ, 0x14f00000 ;  /* 0x14f00000ff0d7424 */ /* 0x000fe400078e00ff */
[----:B------:R-:W-:Y:S05]  /*25ea0*/  @P1 BRA `(.L_x_754) ;  /* 0x00000000001c1947 */ /* 0x000fea0003800000 */
[----:B------:R-:W1:Y:S01]  /*25eb0*/  S2R R7, SR_TID.X ;  /* 0x0000000000077919 */ /* 0x000e620000002100 */
[----:B0-----:R-:W-:-:S04]  /*25ec0*/  IMAD.MOV.U32 R3, RZ, RZ, 0xa800 ;  /* 0x0000a800ff037424 */ /* 0x001fc800078e00ff */
[----:B------:R2:W-:Y:S01]  /*25ed0*/  SYNCS.ARRIVE.TRANS64 RZ, [R2+URZ+0x50], R3 ;  /* 0x0000500302ff79a7 */ /* 0x0005e2000800003f */
[----:B-1----:R-:W-:-:S04]  /*25ee0*/  LOP3.LUT R7, R7, 0x1f, RZ, 0xc0, !PT ;  /* 0x0000001f07077812 */ /* 0x002fc800078ec0ff */
[----:B------:R-:W-:-:S13]  /*25ef0*/  ISETP.NE.AND P0, PT, R7, RZ, PT ;  /* 0x000000ff0700720c */ /* 0x000fda0003f05270 */
[----:B--2---:R-:W-:Y:S05]  /*25f00*/  @!P0 BRA `(.L_x_754) ;  /* 0x0000000000048947 */ /* 0x004fea0003800000 */
[----:B------:R-:W-:Y:S01]  /*25f10*/  BPT.TRAP 0x1 ;  /* 0x000000040000795c */ /* 0x000fe20000300000 */
.L_x_754:
[----:B------:R-:W-:Y:S05]  /*25f20*/  BSYNC B2 ;  /* 0x0000000000027941 */ /* 0x000fea0003800000 */
.L_x_753:
        /* <DEDUP_REMOVED lines=12> */
.L_x_755:
        /* <DEDUP_REMOVED lines=15> */
.L_x_756:
        /* <DEDUP_REMOVED lines=15> */
.L_x_757:
        /* <DEDUP_REMOVED lines=12> */
.L_x_742:
[----:B------:R-:W-:Y:S05]  /*26290*/  BSYNC B1 ;  /* 0x0000000000017941 */ /* 0x000fea0003800000 */
.L_x_741:
        /* <DEDUP_REMOVED lines=12> */
[----:B------:R-:W-:Y:S02]  /*26360*/  MOV R7, R6 ;  /* 0x0000000600077202 */ /* 0x000fe40000000f00 */
[----:B------:R-:W-:-:S04]  /*26370*/  ISETP.NE.U32.AND P0, PT, RZ, UR4, PT ;  /* 0x00000004ff007c0c */ /* 0x000fc8000bf05070 */
[----:B------:R-:W-:-:S13]  /*26380*/  ISETP.NE.AND.EX P0, PT, RZ, UR5, PT, P0 ;  /* 0x00000005ff007c0c */ /* 0x000fda000bf05300 */
[----:B------:R-:W-:Y:S05]  /*26390*/  @!P0 BRA `(.L_x_760) ;  /* 0x00000000004c8947 */ /* 0x000fea0003800000 */
[----:B------:R-:W2:Y:S01]  /*263a0*/  LDL R13, [R1+0x28] ;  /* 0x00002800010d7983 */ /* 0x000ea20000100800 */
[----:B------:R-:W1:Y:S01]  /*263b0*/  LDC R8, c[0x0][0x43c] ;  /* 0x00010f00ff087b82 */ /* 0x000e620000000800 */
[----:B------:R-:W-:Y:S02]  /*263c0*/  ULDC.64 UR6, c[0x0][0x428] ;  /* 0x00010a0000067ab9 */ /* 0x000fe40000000a00 */
[----:B------:R-:W3:Y:S01]  /*263d0*/  LDL R12, [R1+0x14] ;  /* 0x00001400010c7983 */ /* 0x000ee20000100800 */
        /* <DEDUP_REMOVED lines=15> */
.L_x_760:
[----:B------:R-:W-:Y:S01]  /*264d0*/  IMAD R2, R19, 0x8, R18 ;  /* 0x0000000813027824 */ /* 0x000fe200078e0212 */
[----:B------:R-:W-:Y:S01]  /*264e0*/  SHF.L.U32 R3, R10, 0x1f, RZ ;  /* 0x0000001f0a037819 */ /* 0x000fe200000006ff */
[----:B------:R-:W-:Y:S03]  /*264f0*/  BSSY B2, `(.L_x_761) ;  /* 0x0000003000027945 */ /* 0x000fe60003800000 */
[----:B------:R-:W2:Y:S02]  /*26500*/  SYNCS.PHASECHK.TRANS64.TRYWAIT P0, [R2+URZ+0x36840], R3 ;  /* 0x03684003020075a7 */ /* 0x000ea4000800017f */
[----:B--2---:R-:W-:Y:S05]  /*26510*/  @!P0 BRA `(.L_x_762) ;  /* 0x0000003800788947 */ /* 0x004fea0003800000 */
.L_x_866:
[----:B------:R-:W-:Y:S05]  /*26520*/  BSYNC B2 ;  /* 0x0000000000027941 */ /* 0x000fea0003800000 */
.L_x_761:
[----:B-1----:R-:W1:Y:S01]  /*26530*/  S2R R8, SR_TID.X ;  /* 0x0000000000087919 */ /* 0x002e620000002100 */
[----:B------:R-:W-:Y:S01]  /*26540*/  BSSY B2, `(.L_x_763) ;  /* 0x000000b000027945 */ /* 0x000fe20003800000 */
[----:B-1----:R-:W-:-:S04]  /*26550*/  LOP3.LUT R8, R8, 0x7f, RZ, 0xc0, !PT ;  /* 0x0000007f08087812 */ /* 0x002fc800078ec0ff */
[----:B------:R-:W-:-:S13]  /*26560*/  ISETP.NE.AND P1, PT, R8, RZ, PT ;  /* 0x000000ff0800720c */ /* 0x000fda0003f25270 */
[----:B------:R-:W-:Y:S05]  /*26570*/  @P1 BRA `(.L_x_764) ;  /* 0x00000000001c1947 */ /* 0x000fea0003800000 */
[----:B------:R-:W1:Y:S01]  /*26580*/  S2R R8, SR_TID.X ;  /* 0x0000000000087919 */ /* 0x000e620000002100 */
[----:B--2---:R-:W-:-:S04]  /*26590*/  MOV R3, 0xa800 ;  /* 0x0000a80000037802 */ /* 0x004fc80000000f00 */
[----:B------:R3:W-:Y:S01]  /*265a0*/  SYNCS.ARRIVE.TRANS64 RZ, [R2+URZ+0x36830], R3 ;  /* 0x0368300302ff79a7 */ /* 0x0007e2000800003f */
[----:B-1----:R-:W-:-:S04]  /*265b0*/  LOP3.LUT R8, R8, 0x1f, RZ, 0xc0, !PT ;  /* 0x0000001f08087812 */ /* 0x002fc800078ec0ff */
[----:B------:R-:W-:-:S13]  /*265c0*/  ISETP.NE.AND P0, PT, R8, RZ, PT ;  /* 0x000000ff0800720c */ /* 0x000fda0003f05270 */
[----:B---3--:R-:W-:Y:S05]  /*265d0*/  @!P0 BRA `(.L_x_764) ;  /* 0x0000000000048947 */ /* 0x008fea0003800000 */
[----:B------:R-:W-:Y:S01]  /*265e0*/  BPT.TRAP 0x1 ;  /* 0x000000040000795c */ /* 0x000fe20000300000 */
.L_x_764:
[----:B------:R-:W-:Y:S05]  /*265f0*/  BSYNC B2 ;  /* 0x0000000000027941 */ /* 0x000fea0003800000 */
.L_x_763:
[----:B--2---:R-:W2:Y:S01]  /*26600*/  LDL R2, [R1+0x1c] ;  /* 0x00001c0001027983 */ /* 0x004ea20000100800 */
[----:B------:R-:W-:Y:S01]  /*26610*/  IMAD.MOV.U32 R14, RZ, RZ, RZ ;  /* 0x000000ffff0e7224 */ /* 0x000fe200078e00ff */
[----:B------:R-:W-:Y:S01]  /*26620*/  UIADD3 UR4, UP0, UR36, 0x370, URZ ;  /* 0x0000037024047890 */ /* 0x000fe2000ff1e03f */
[C---:B------:R-:W-:Y:S01]  /*26630*/  IMAD R3, R19.reuse, 0x8, R11 ;  /* 0x0000000813037824 */ /* 0x040fe200078e020b */
[----:B------:R-:W-:Y:S01]  /*26640*/  PLOP3.LUT P0, PT, PT, PT, PT, 0x80, 0x0 ;  /* 0x000000000000781c */ /* 0x000fe20003f0f070 */
[----:B------:R-:W-:Y:S01]  /*26650*/  IMAD R8, R19, 0xa800, R18 ;  /* 0x0000a80013087824 */ /* 0x000fe200078e0212 */
[----:B------:R-:W-:Y:S01]  /*26660*/  R2UR UR10, R14 ;  /* 0x000000000e0a72ca */ /* 0x000fe200000e0000 */
[----:B------:R-:W-:Y:S01]  /*26670*/  VIADD R3, R3, 0x30 ;  /* 0x0000003003037836 */ /* 0x000fe20000000000 */
[----:B------:R-:W-:Y:S01]  /*26680*/  UIADD3.X UR5, URZ, UR37, URZ, UP0, !UPT ;  /* 0x000000253f057290 */ /* 0x000fe200087fe43f */
[----:B0-----:R-:W-:Y:S01]  /*26690*/  VIADD R10, R8, 0x21400 ;  /* 0x00021400080a7836 */ /* 0x001fe20000000000 */
[----:B------:R-:W-:Y:S01]  /*266a0*/  UMOV UR6, 0x0 ;  /* 0x0000000000067882 */ /* 0x000fe20000000000 */
[----:B------:R-:W-:Y:S01]  /*266b0*/  UMOV UR7, 0x14f00000 ;  /* 0x14f0000000077882 */ /* 0x000fe20000000000 */
[----:B--2---:R-:W-:-:S09]  /*266c0*/  IMAD R2, R7, 0x70, R2 ;  /* 0x0000007007027824 */ /* 0x004fd200078e0202 */
.L_x_765:
        /* <DEDUP_REMOVED lines=16> */
.L_x_766:
        /* <DEDUP_REMOVED lines=16> */
.L_x_767:
        /* <DEDUP_REMOVED lines=15> */
.L_x_867:
[----:B------:R-:W-:Y:S05]  /*269c0*/  BSYNC B2 ;  /* 0x0000000000027941 */ /* 0x000fea0003800000 */
.L_x_768:
[----:B------:R-:W-:Y:S01]  /*269d0*/  BSSY B2, `(.L_x_770) ;  /* 0x000000b000027945 */ /* 0x000fe20003800000 */
[----:B------:R-:W-:Y:S01]  /*269e0*/  MOV R12, 0x0 ;  /* 0x00000000000c7802 */ /* 0x000fe20000000f00 */
[----:B------:R-:W-:Y:S02]  /*269f0*/  IMAD.MOV.U32 R13, RZ, RZ, 0x14f00000 ;  /* 0x14f00000ff0d7424 */ /* 0x000fe400078e00ff */
[----:B------:R-:W-:Y:S05]  /*26a00*/  @P1 BRA `(.L_x_771) ;  /* 0x00000000001c1947 */ /* 0x000fea0003800000 */
[----:B------:R-:W1:Y:S01]  /*26a10*/  S2R R8, SR_TID.X ;  /* 0x0000000000087919 */ /* 0x000e620000002100 */
[----:B------:R-:W-:-:S04]  /*26a20*/  IMAD.MOV.U32 R3, RZ, RZ, 0xa800 ;  /* 0x0000a800ff037424 */ /* 0x000fc800078e00ff */
[----:B------:R2:W-:Y:S01]  /*26a30*/  SYNCS.ARRIVE.TRANS64 RZ, [R2+URZ+0x50], R3 ;  /* 0x0000500302ff79a7 */ /* 0x0005e2000800003f */
[----:B-1----:R-:W-:-:S04]  /*26a40*/  LOP3.LUT R8, R8, 0x1f, RZ, 0xc0, !PT ;  /* 0x0000001f08087812 */ /* 0x002fc800078ec0ff */
[----:B------:R-:W-:-:S13]  /*26a50*/  ISETP.NE.AND P0, PT, R8, RZ, PT ;  /* 0x000000ff0800720c */ /* 0x000fda0003f05270 */
[----:B--2---:R-:W-:Y:S05]  /*26a60*/  @!P0 BRA `(.L_x_771) ;  /* 0x0000000000048947 */ /* 0x004fea0003800000 */
[----:B------:R-:W-:Y:S01]  /*26a70*/  BPT.TRAP 0x1 ;  /* 0x000000040000795c */ /* 0x000fe20000300000 */
.L_x_771:
[----:B------:R-:W-:Y:S05]  /*26a80*/  BSYNC B2 ;  /* 0x0000000000027941 */ /* 0x000fea0003800000 */
.L_x_770:
        /* <DEDUP_REMOVED lines=12> */
.L_x_772:
        /* <DEDUP_REMOVED lines=15> */
.L_x_773:
        /* <DEDUP_REMOVED lines=15> */
.L_x_774:
        /* <DEDUP_REMOVED lines=12> */
.L_x_759:
[----:B------:R-:W-:Y:S05]  /*26df0*/  BSYNC B1 ;  /* 0x0000000000017941 */ /* 0x000fea0003800000 */
.L_x_758:
[----:B------:R-:W2:Y:S01]  /*26e00*/  LDL R2, [R1+0x30] ;  /* 0x0000300001027983 */ /* 0x000ea20000100800 */
[----:B------:R-:W-:Y:S01]  /*26e10*/  VIADD R0, R0, 0xfffffffe ;  /* 0xfffffffe00007836 */ /* 0x000fe20000000000 */
[----:B--2---:R-:W-:-:S13]  /*26e20*/  ISETP.GT.AND P0, PT, R6, R2, PT ;  /* 0x000000020600720c */ /* 0x004fda0003f04270 */
[----:B------:R-:W-:Y:S05]  /*26e30*/  @P0 BRA `(.L_x_775) ;  /* 0xffffffe800400947 */ /* 0x000fea000383ffff */
.L_x_721:
[----:B------:R-:W-:Y:S05]  /*26e40*/  BSYNC B0 ;  /* 0x0000000000007941 */ /* 0x000fea0003800000 */
.L_x_720:
[----:B------:R-:W3:Y:S01]  /*26e50*/  S2R R3, SR_TID.X ;  /* 0x0000000000037919 */ /* 0x000ee20000002100 */
[----:B------:R-:W-:Y:S01]  /*26e60*/  BSSY B0, `(.L_x_776) ;  /* 0x0000011000007945 */ /* 0x000fe20003800000 */
[----:B---3--:R-:W-:-:S04]  /*26e70*/  LOP3.LUT R3, R3, 0x7f, RZ, 0xc0, !PT ;  /* 0x0000007f03037812 */ /* 0x008fc800078ec0ff */
[----:B------:R-:W-:-:S13]  /*26e80*/  ISETP.NE.AND P0, PT, R3, RZ, PT ;  /* 0x000000ff0300720c */ /* 0x000fda0003f05270 */
[----:B------:R-:W-:Y:S05]  /*26e90*/  @P0 BRA `(.L_x_777) ;  /* 0x0000000000340947 */ /* 0x000fea0003800000 */
[----:B------:R-:W3:Y:S01]  /*26ea0*/  S2R R2, SR_LANEID ;  /* 0x0000000000027919 */ /* 0x000ee20000000000 */
[----:B------:R-:W-:Y:S01]  /*26eb0*/  VOTEU.ANY UR4, UPT, PT ;  /* 0x0000000000047886 */ /* 0x000fe200038e0100 */
[----:B--2---:R-:W2:Y:S01]  /*26ec0*/  LDC.64 R4, c[0x0][0xc60] ;  /* 0x00031800ff047b82 */ /* 0x004ea20000000a00 */
[----:B------:R-:W3:Y:S02]  /*26ed0*/  FLO.U32 R0, UR4 ;  /* 0x0000000400007d00 */ /* 0x000ee400080e0000 */
[----:B---3--:R-:W-:-:S06]  /*26ee0*/  ISETP.EQ.U32.AND P0, PT, R0, R2, PT ;  /* 0x000000020000720c */ /* 0x008fcc0003f02070 */
[----:B------:R-:W2:Y:S07]  /*26ef0*/  POPC R2, UR4 ;  /* 0x0000000400027d09 */ /* 0x000eae0008000000 */
[----:B--2---:R-:W2:Y:S04]  /*26f00*/  @P0 ATOMG.E.ADD.STRONG.GPU PT, R2, desc[UR60][R4.64], R2 ;  /* 0x00000002040209a8 */ /* 0x004ea800081ee1fc */
[----:B--2---:R2:W3:Y:S02]  /*26f10*/  SHFL.IDX PT, R2, R2, R0, 0x1f ;  /* 0x00001f0002027589 */ /* 0x0044e400000e0000 */
[----:B--2---:R-:W2:Y:S02]  /*26f20*/  S2R R0, SR_LTMASK ;  /* 0x0000000000007919 */ /* 0x004ea40000003900 */
[----:B--2---:R-:W-:-:S06]  /*26f30*/  LOP3.LUT R0, R0, UR4, RZ, 0xc0, !PT ;  /* 0x0000000400007c12 */ /* 0x004fcc000f8ec0ff */
[----:B------:R-:W3:Y:S02]  /*26f40*/  POPC R0, R0 ;  /* 0x0000000000007309 */ /* 0x000ee40000000000 */
[----:B---3--:R-:W-:-:S05]  /*26f50*/  IADD3 R0, R2, UR38, R0 ;  /* 0x0000002602007c10 */ /* 0x008fca000fffe000 */
[----:B------:R3:W-:Y:S02]  /*26f60*/  STL [R1], R0 ;  /* 0x0000000001007387 */ /* 0x0007e40000100800 */
.L_x_777:
[----:B------:R-:W-:Y:S05]  /*26f70*/  BSYNC B0 ;  /* 0x0000000000007941 */ /* 0x000fea0003800000 */
.L_x_776:
[----:B---3--:R-:W3:Y:S01]  /*26f80*/  LDL R0, [R1+0x10] ;  /* 0x0000100001007983 */ /* 0x008ee20000100800 */
[----:B------:R-:W-:Y:S01]  /*26f90*/  BSSY B0, `(.L_x_778) ;  /* 0x0000049000007945 */ /* 0x000fe20003800000 */
[----:B---3--:R-:W-:-:S13]  /*26fa0*/  LOP3.LUT P0, RZ, R0, 0x1, RZ, 0xc0, !PT ;  /* 0x0000000100ff7812 */ /* 0x008fda000780c0ff */
[----:B------:R-:W-:Y:S05]  /*26fb0*/  @!P0 BRA `(.L_x_779) ;  /* 0x0000000400188947 */ /* 0x000fea0003800000 */
[----:B------:R-:W3:Y:S01]  /*26fc0*/  LDL R2, [R1+0x18] ;  /* 0x0000180001027983 */ /* 0x000ee20000100800 */
[----:B------:R-:W-:Y:S01]  /*26fd0*/  IMAD R0, R19, 0x8, R18 ;  /* 0x0000000813007824 */ /* 0x000fe200078e0212 */
[----:B------:R-:W-:Y:S01]  /*26fe0*/  BSSY B1, `(.L_x_780) ;  /* 0x0000005000017945 */ /* 0x000fe20003800000 */
[----:B------:R-:W-:Y:S02]  /*26ff0*/  ISETP.NE.AND P1, PT, R3, RZ, PT ;  /* 0x000000ff0300720c */ /* 0x000fe40003f25270 */
[----:B---3--:R-:W-:-:S04]  /*27000*/  SHF.L.U32 R2, R2, 0x1f, RZ ;  /* 0x0000001f02027819 */ /* 0x008fc800000006ff */
[----:B------:R-:W3:Y:S02]  /*27010*/  SYNCS.PHASECHK.TRANS64.TRYWAIT P0, [R0+URZ+0x36860], R2 ;  /* 0x03686002000075a7 */ /* 0x000ee4000800017f */
[----:B---3--:R-:W-:Y:S05]  /*27020*/  @!P0 BRA `(.L_x_781) ;  /* 0x0000002c00dc8947 */ /* 0x008fea0003800000 */
.L_x_868:
[----:B------:R-:W-:Y:S05]  /*27030*/  BSYNC B1 ;  /* 0x0000000000017941 */ /* 0x000fea0003800000 */
.L_x_780:
[----:B------:R-:W-:Y:S04]  /*27040*/  BSSY B1, `(.L_x_782) ;  /* 0x0000009000017945 */ /* 0x000fe80003800000 */
[----:B------:R-:W-:Y:S05]  /*27050*/  @P1 BRA `(.L_x_783) ;  /* 0x00000000001c1947 */ /* 0x000fea0003800000 */
[----:B------:R-:W4:Y:S01]  /*27060*/  S2R R3, SR_TID.X ;  /* 0x0000000000037919 */ /* 0x000f220000002100 */
[----:B---3--:R-:W-:-:S04]  /*27070*/  MOV R2, 0xa800 ;  /* 0x0000a80000027802 */ /* 0x008fc80000000f00 */
[----:B------:R3:W-:Y:S01]  /*27080*/  SYNCS.ARRIVE.TRANS64 RZ, [R0+URZ+0x36850], R2 ;  /* 0x0368500200ff79a7 */ /* 0x0007e2000800003f */
[----:B----4-:R-:W-:-:S04]  /*27090*/  LOP3.LUT R3, R3, 0x1f, RZ, 0xc0, !PT ;  /* 0x0000001f03037812 */ /* 0x010fc800078ec0ff */
[----:B------:R-:W-:-:S13]  /*270a0*/  ISETP.NE.AND P0, PT, R3, RZ, PT ;  /* 0x000000ff0300720c */ /* 0x000fda0003f05270 */
[----:B---3--:R-:W-:Y:S05]  /*270b0*/  @!P0 BRA `(.L_x_783) ;  /* 0x0000000000048947 */ /* 0x008fea0003800000 */
[----:B------:R-:W-:Y:S01]  /*270c0*/  BPT.TRAP 0x1 ;  /* 0x000000040000795c */ /* 0x000fe20000300000 */
.L_x_783:
[----:B------:R-:W-:Y:S05]  /*270d0*/  BSYNC B1 ;  /* 0x0000000000017941 */ /* 0x000fea0003800000 */
.L_x_782:
[----:B------:R-:W4:Y:S04]  /*270e0*/  LDL.LU R3, [R1+0x1c] ;  /* 0x00001c0001037983 */ /* 0x000f280000300800 */
[----:B---3--:R-:W4:Y:S01]  /*270f0*/  LDL.LU R2, [R1+0x8] ;  /* 0x0000080001027983 */ /* 0x008f220000300800 */
[----:B------:R-:W-:Y:S01]  /*27100*/  UIADD3 UR4, UP0, UR36, 0x470, URZ ;  /* 0x0000047024047890 */ /* 0x000fe2000ff1e03f */
[----:B------:R-:W-:Y:S01]  /*27110*/  PLOP3.LUT P0, PT, PT, PT, PT, 0x80, 0x0 ;  /* 0x000000000000781c */ /* 0x000fe20003f0f070 */
[----:B------:R-:W-:Y:S01]  /*27120*/  VIADD R0, R0, 0x36850 ;  /* 0x0003685000007836 */ /* 0x000fe20000000000 */
[----:B------:R-:W-:Y:S01]  /*27130*/  UMOV UR6, 0x0 ;  /* 0x0000000000067882 */ /* 0x000fe20000000000 */
[----:B------:R-:W-:Y:S01]  /*27140*/  UIADD3.X UR5, URZ, UR37, URZ, UP0, !UPT ;  /* 0x000000253f057290 */ /* 0x000fe200087fe43f */
[----:B------:R-:W-:Y:S01]  /*27150*/  UMOV UR7, 0x14f00000 ;  /* 0x14f0000000077882 */ /* 0x000fe20000000000 */
[----:B------:R-:W-:Y:S01]  /*27160*/  UMOV UR10, URZ ;  /* 0x0000003f000a7c82 */ /* 0x000fe20008000000 */
[----:B----4-:R-:W-:-:S02]  /*27170*/  IMAD R3, R2, 0x70, R3 ;  /* 0x0000007002037824 */ /* 0x010fc400078e0203 */
[----:B------:R-:W-:-:S04]  /*27180*/  IMAD R2, R19, 0xa800, R18 ;  /* 0x0000a80013027824 */ /* 0x000fc800078e0212 */
[----:B------:R-:W-:-:S07]  /*27190*/  VIADD R4, R2, 0x400 ;  /* 0x0000040002047836 */ /* 0x000fce0000000000 */
.L_x_784:
        /* <DEDUP_REMOVED lines=9> */
[----:B---3--:R-:W-:Y:S05]  /*27230*/  @P0 BRA.U.ANY `(.L_x_784) ;  /* 0xfffffffd00d80947 */ /* 0x008fea000393ffff */
[----:B------:R-:W-:Y:S01]  /*27240*/  PLOP3.LUT P0, PT, PT, PT, PT, 0x80, 0x0 ;  /* 0x000000000000781c */ /* 0x000fe20003f0f070 */
[----:B------:R-:W-:Y:S01]  /*27250*/  VIADD R4, R2, 0x3c00 ;  /* 0x00003c0002047836 */ /* 0x000fe20000000000 */
[----:B------:R-:W-:Y:S01]  /*27260*/  UMOV UR6, 0x0 ;  /* 0x0000000000067882 */ /* 0x000fe20000000000 */
[----:B------:R-:W-:Y:S01]  /*27270*/  UMOV UR7, 0x14f00000 ;  /* 0x14f0000000077882 */ /* 0x000fe20000000000 */
[----:B------:R-:W-:-:S09]  /*27280*/  UMOV UR10, 0x40 ;  /* 0x00000040000a7882 */ /* 0x000fd20000000000 */
.L_x_785:
        /* <DEDUP_REMOVED lines=15> */
.L_x_786:
        /* <DEDUP_REMOVED lines=10> */
.L_x_779:
[----:B------:R-:W-:Y:S05]  /*27420*/  BSYNC B0 ;  /* 0x0000000000007941 */ /* 0x000fea0003800000 */
.L_x_778:
[----:B------:R-:W3:Y:S01]  /*27430*/  LDL.LU R4, [R1+0x18] ;  /* 0x0000180001047983 */ /* 0x000ee20000300800 */
[----:B------:R-:W-:-:S04]  /*27440*/  IADD3 R19, R19, 0x1, RZ ;  /* 0x0000000113137810 */ /* 0x000fc80007ffe0ff */
[----:B------:R-:W-:-:S04]  /*27450*/  ISETP.NE.AND P0, PT, R19, 0x2, PT ;  /* 0x000000021300780c */ /* 0x000fc80003f05270 */
[----:B------:R-:W-:Y:S02]  /*27460*/  SEL R0, RZ, 0x1, P0 ;  /* 0x00000001ff007807 */ /* 0x000fe40000000000 */
[----:B------:R-:W-:Y:S02]  /*27470*/  SEL R19, R19, RZ, P0 ;  /* 0x000000ff13137207 */ /* 0x000fe40000000000 */
[----:B---3--:R-:W-:-:S05]  /*27480*/  LOP3.LUT R4, R4, R0, RZ, 0x3c, !PT ;  /* 0x0000000004047212 */ /* 0x008fca00078e3cff */
[----:B------:R3:W-:Y:S02]  /*27490*/  STL [R1+0x18], R4 ;  /* 0x0000180401007387 */ /* 0x0007e40000100800 */
.L_x_700:
[----:B------:R-:W-:Y:S05]  /*274a0*/  BSYNC B7 ;  /* 0x0000000000077941 */ /* 0x000fea0003800000 */
.L_x_698:
[----:B----4-:R-:W4:Y:S02]  /*274b0*/  LDL R0, [R1+0x10] ;  /* 0x0000100001007983 */ /* 0x010f240000100800 */
[----:B----4-:R-:W-:-:S13]  /*274c0*/  LOP3.LUT P0, RZ, R0, 0x2, RZ, 0xc0, !PT ;  /* 0x0000000200ff7812 */ /* 0x010fda000780c0ff */
[----:B------:R-:W-:Y:S05]  /*274d0*/  @!P0 BRA `(.L_x_787) ;  /* 0x00000000002c8947 */ /* 0x000fea0003800000 */
[----:B------:R-:W-:Y:S05]  /*274e0*/  WARPSYNC.ALL ;  /* 0x0000000000007948 */ /* 0x000fea0003800000 */
[----:B------:R-:W4:Y:S08]  /*274f0*/  S2UR UR5, SR_CgaCtaId ;  /* 0x00000000000579c3 */ /* 0x000f300000008800 */
[----:B------:R-:W-:Y:S06]  /*27500*/  BAR.SYNC.DEFER_BLOCKING 0x5, 0x180 ;  /* 0x0146000000007b1d */ /* 0x000fec0000010000 */
[----:B------:R-:W-:-:S02]  /*27510*/  UMOV UR4, 0x400 ;  /* 0x0000040000047882 */ /* 0x000fc40000000000 */
[----:B----4-:R-:W-:-:S06]  /*27520*/  ULEA UR4, UR5, UR4, 0x18 ;  /* 0x0000000405047291 */ /* 0x010fcc000f8ec03f */
[----:B------:R-:W-:-:S05]  /*27530*/  IMAD.U32 R18, RZ, RZ, UR4 ;  /* 0x00000004ff127e24 */ /* 0x000fca000f8e00ff */
[----:B0123--:R-:W0:Y:S04]  /*27540*/  LDS.128 R4, [R18+0x368d0] ;  /* 0x0368d00012047984 */ /* 0x00fe280000000c00 */
[----:B0-----:R0:W-:Y:S04]  /*27550*/  STL.64 [R1], R4 ;  /* 0x0000000401007387 */ /* 0x0011e80000100a00 */
[----:B------:R0:W-:Y:S01]  /*27560*/  STL.64 [R1+0x8], R6 ;  /* 0x0000080601007387 */ /* 0x0001e20000100a00 */
[----:B------:R-:W-:Y:S06]  /*27570*/  BAR.ARV 0x4, 0x180 ;  /* 0x0106000000007b1d */ /* 0x000fec0000002000 */
[----:B------:R-:W-:Y:S05]  /*27580*/  BRA `(.L_x_788) ;  /* 0x0000000c00207947 */ /* 0x000fea0003800000 */
.L_x_787:
[----:B------:R-:W4:Y:S01]  /*27590*/  S2R R16, SR_TID.X ;  /* 0x0000000000107919 */ /* 0x000f220000002100 */
[----:B------:R-:W-:Y:S01]  /*275a0*/  UMOV UR4, 0xffffffff ;  /* 0xffffffff00047882 */ /* 0x000fe20000000000 */
[----:B----4-:R-:W-:-:S04]  /*275b0*/  LOP3.LUT R16, R16, 0x1f, RZ, 0xc0, !PT ;  /* 0x0000001f10107812 */ /* 0x010fc800078ec0ff */
[----:B------:R-:W-:Y:S01]  /*275c0*/  ISETP.NE.AND P0, PT, R16, 0x1f, PT ;  /* 0x0000001f1000780c */ /* 0x000fe20003f05270 */
[----:B------:R-:W-:-:S12]  /*275d0*/  BRA.DIV UR4, `(.L_x_789) ;  /* 0x0000002a04847947 */ /* 0x000fd8000b800000 */
[----:B------:R-:W0:Y:S01]  /*275e0*/  LDL.LU R2, [R1] ;  /* 0x0000000001027983 */ /* 0x000e220000300800 */
[----:B------:R-:W-:-:S03]  /*275f0*/  ULDC UR4, c[0x0][0xc3c] ;  /* 0x00030f0000047ab9 */ /* 0x000fc60000000800 */
[----:B-12---:R-:W2:Y:S01]  /*27600*/  LDL R3, [R1+0xc] ;  /* 0x00000c0001037983 */ /* 0x006ea20000100800 */
[----:B0-----:R-:W-:Y:S02]  /*27610*/  IMAD.MOV.U32 R10, RZ, RZ, R2 ;  /* 0x000000ffff0a7224 */ /* 0x001fe400078e0002 */
[----:B--2---:R-:W-:-:S05]  /*27620*/  IMAD.IADD R0, R3, 0x1, R16 ;  /* 0x0000000103007824 */ /* 0x004fca00078e0210 */
[----:B------:R-:W-:-:S13]  /*27630*/  ISETP.GE.OR P1, PT, R0, UR4, !P0 ;  /* 0x0000000400007c0c */ /* 0x000fda000c726670 */
[----:B------:R-:W0:Y:S08]  /*27640*/  @!P1 LDC.64 R2, c[0x0][0xc80] ;  /* 0x00032000ff029b82 */ /* 0x000e300000000a00 */
[----:B------:R-:W1:Y:S01]  /*27650*/  @!P1 LDC.64 R6, c[0x0][0xc78] ;  /* 0x00031e00ff069b82 */ /* 0x000e620000000a00 */
[----:B0-----:R-:W-:-:S05]  /*27660*/  @!P1 IMAD.WIDE R2, R0, 0x4, R2 ;  /* 0x0000000400029825 */ /* 0x001fca00078e0202 */
[----:B------:R1:W2:Y:S02]  /*27670*/  @!P1 LDG.E R8, desc[UR60][R2.64] ;  /* 0x0000003c02089981 */ /* 0x0002a4000c1e1900 */
[----:B-1----:R-:W-:-:S06]  /*27680*/  @!P1 IMAD.WIDE R2, R0, 0x4, R6 ;  /* 0x0000000400029825 */ /* 0x002fcc00078e0206 */
[----:B------:R-:W4:Y:S01]  /*27690*/  @!P1 LDG.E R2, desc[UR60][R2.64] ;  /* 0x0000003c02029981 */ /* 0x000f22000c1e1900 */
[----:B---3--:R-:W-:Y:S01]  /*276a0*/  IMAD.MOV.U32 R4, RZ, RZ, RZ ;  /* 0x000000ffff047224 */ /* 0x008fe200078e00ff */
[C---:B------:R-:W-:Y:S01]  /*276b0*/  ISETP.GE.U32.AND P2, PT, R16.reuse, 0x2, PT ;  /* 0x000000021000780c */ /* 0x040fe20003f46070 */
[----:B------:R-:W-:Y:S01]  /*276c0*/  IMAD.MOV.U32 R6, RZ, RZ, RZ ;  /* 0x000000ffff067224 */ /* 0x000fe200078e00ff */
[C---:B------:R-:W-:Y:S01]  /*276d0*/  ISETP.GE.U32.AND P3, PT, R16.reuse, 0x4, PT ;  /* 0x000000041000780c */ /* 0x040fe20003f66070 */
[----:B------:R-:W-:Y:S01]  /*276e0*/  SHFL.IDX PT, R5, R10, RZ, 0x1f ;  /* 0x00001fff0a057589 */ /* 0x000fe200000e0000 */
[C---:B------:R-:W-:Y:S02]  /*276f0*/  ISETP.GE.U32.AND P4, PT, R16.reuse, 0x8, PT ;  /* 0x000000081000780c */ /* 0x040fe40003f86070 */
[----:B------:R-:W-:Y:S01]  /*27700*/  ISETP.GE.U32.AND P5, PT, R16, 0x10, PT ;  /* 0x000000101000780c */ /* 0x000fe20003fa6070 */
[----:B------:R-:W-:Y:S01]  /*27710*/  SHFL.IDX PT, R0, R10, 0x1, 0x1f ;  /* 0x00201f000a007f89 */ /* 0x000fe200000e0000 */
[----:B--2---:R-:W-:Y:S01]  /*27720*/  @!P1 MOV R4, R8 ;  /* 0x0000000800049202 */ /* 0x004fe20000000f00 */
[----:B------:R-:W-:-:S02]  /*27730*/  IMAD.MOV.U32 R8, RZ, RZ, RZ ;  /* 0x000000ffff087224 */ /* 0x000fc400078e00ff */
[----:B----4-:R-:W-:Y:S01]  /*27740*/  @!P1 IMAD.MOV.U32 R6, RZ, RZ, R2 ;  /* 0x000000ffff069224 */ /* 0x010fe200078e0002 */
        /* <DEDUP_REMOVED lines=17> */
[----:B------:R0:W1:Y:S02]  /*27860*/  SHFL.IDX PT, R9, R7, 0x1f, 0x1f ;  /* 0x03e01f0007097f89 */ /* 0x00006400000e0000 */
.L_x_878:
[----:B------:R-:W-:Y:S02]  /*27870*/  ULDC UR4, c[0x0][0xc38] ;  /* 0x00030e0000047ab9 */ /* 0x000fe40000000800 */
[----:B------:R-:W-:-:S04]  /*27880*/  IMAD.U32 R2, RZ, RZ, UR4 ;  /* 0x00000004ff027e24 */ /* 0x000fc8000f8e00ff */
[----:B-1----:R-:W-:-:S05]  /*27890*/  IMAD R9, R9, R2, RZ ;  /* 0x0000000209097224 */ /* 0x002fca00078e02ff */
[----:B------:R-:W-:-:S04]  /*278a0*/  IADD3 R0, R0, R9, RZ ;  /* 0x0000000900007210 */ /* 0x000fc80007ffe0ff */
[----:B------:R-:W-:-:S13]  /*278b0*/  ISETP.GT.AND P6, PT, R0, R5, PT ;  /* 0x000000050000720c */ /* 0x000fda0003fc4270 */
[----:B------:R-:W-:Y:S05]  /*278c0*/  @P6 BRA `(.L_x_790) ;  /* 0x0000000000ac6947 */ /* 0x000fea0003800000 */
.L_x_793:
[----:B------:R-:W2:Y:S01]  /*278d0*/  LDL.LU R3, [R1+0xc] ;  /* 0x00000c0001037983 */ /* 0x000ea20000300800 */
[----:B------:R-:W1:Y:S01]  /*278e0*/  LDC R2, c[0x0][0xc3c] ;  /* 0x00030f00ff027b82 */ /* 0x000e620000000800 */
[----:B--2---:R-:W-:-:S05]  /*278f0*/  VIADD R3, R3, 0x1f ;  /* 0x0000001f03037836 */ /* 0x004fca0000000000 */
[----:B-1----:R-:W-:-:S13]  /*27900*/  ISETP.GE.AND P6, PT, R3, R2, PT ;  /* 0x000000020300720c */ /* 0x002fda0003fc6270 */
[----:B------:R-:W-:Y:S05]  /*27910*/  @P6 BRA `(.L_x_791) ;  /* 0x0000000400d46947 */ /* 0x000fea0003800000 */
[----:B------:R-:W1:Y:S01]  /*27920*/  S2R R4, SR_TID.X ;  /* 0x0000000000047919 */ /* 0x000e620000002100 */
[----:B------:R2:W-:Y:S01]  /*27930*/  STL [R1+0xc], R3 ;  /* 0x00000c0301007387 */ /* 0x0005e20000100800 */
[----:B-1----:R-:W-:-:S05]  /*27940*/  LOP3.LUT R4, R4, 0x1f, RZ, 0xc0, !PT ;  /* 0x0000001f04047812 */ /* 0x002fca00078ec0ff */
[----:B------:R-:W-:Y:S02]  /*27950*/  IMAD.IADD R6, R3, 0x1, R4 ;  /* 0x0000000103067824 */ /* 0x000fe400078e0204 */
[----:B------:R-:W-:-:S03]  /*27960*/  IMAD.MOV.U32 R4, RZ, RZ, RZ ;  /* 0x000000ffff047224 */ /* 0x000fc600078e00ff */
[----:B------:R-:W-:-:S13]  /*27970*/  ISETP.GE.OR P6, PT, R6, R2, !P0 ;  /* 0x000000020600720c */ /* 0x000fda00047c6670 */
[----:B--2---:R-:W1:Y:S02]  /*27980*/  @!P6 LDC.64 R2, c[0x0][0xc80] ;  /* 0x00032000ff02eb82 */ /* 0x004e640000000a00 */
[----:B-1----:R-:W-:-:S05]  /*27990*/  @!P6 IMAD.WIDE R2, R6, 0x4, R2 ;  /* 0x000000040602e825 */ /* 0x002fca00078e0202 */
[----:B------:R1:W2:Y:S02]  /*279a0*/  @!P6 LDG.E R4, desc[UR60][R2.64] ;  /* 0x0000003c0204e981 */ /* 0x0002a4000c1e1900 */
[----:B-1----:R-:W1:Y:S02]  /*279b0*/  @!P6 LDC.64 R2, c[0x0][0xc78] ;  /* 0x00031e00ff02eb82 */ /* 0x002e640000000a00 */
[----:B-1----:R-:W-:-:S04]  /*279c0*/  @!P6 IMAD.WIDE R2, R6, 0x4, R2 ;  /* 0x000000040602e825 */ /* 0x002fc800078e0202 */
[----:B------:R-:W-:-:S06]  /*279d0*/  IMAD.MOV.U32 R6, RZ, RZ, RZ ;  /* 0x000000ffff067224 */ /* 0x000fcc00078e00ff */
[----:B------:R-:W2:Y:S01]  /*279e0*/  @!P6 LDG.E R6, desc[UR60][R2.64] ;  /* 0x0000003c0206e981 */ /* 0x000ea2000c1e1900 */
[----:B------:R-:W-:Y:S01]  /*279f0*/  UMOV UR4, 0xffffffff ;  /* 0xffffffff00047882 */ /* 0x000fe20000000000 */
[----:B--2---:R-:W-:Y:S02]  /*27a00*/  IMAD R2, R6, R4, RZ ;  /* 0x0000000406027224 */ /* 0x004fe400078e02ff */
[----:B------:R-:W-:Y:S05]  /*27a10*/  BRA.DIV UR4, `(.L_x_792) ;  /* 0x0000002a04d47947 */ /* 0x000fea000b800000 */
[----:B------:R-:W1:Y:S02]  /*27a20*/  SHFL.UP PT, R3, R2, 0x1, RZ ;  /* 0x0420000002037989 */ /* 0x000e6400000e00ff */
[----:B-1----:R-:W-:-:S04]  /*27a30*/  SEL R3, R3, RZ, P1 ;  /* 0x000000ff03037207 */ /* 0x002fc80000800000 */
[----:B------:R-:W-:-:S05]  /*27a40*/  IADD3 R2, R2, R3, RZ ;  /* 0x0000000302027210 */ /* 0x000fca0007ffe0ff */
        /* <DEDUP_REMOVED lines=11> */
[----:B0-----:R-:W-:-:S05]  /*27b00*/  IMAD.IADD R7, R2, 0x1, R3 ;  /* 0x0000000102077824 */ /* 0x001fca00078e0203 */
[----:B------:R0:W1:Y:S02]  /*27b10*/  SHFL.IDX PT, R9, R7, 0x1f, 0x1f ;  /* 0x03e01f0007097f89 */ /* 0x00006400000e0000 */
.L_x_886:
[----:B------:R-:W-:Y:S02]  /*27b20*/  ULDC UR4, c[0x0][0xc38] ;  /* 0x00030e0000047ab9 */ /* 0x000fe40000000800 */
[----:B------:R-:W-:-:S05]  /*27b30*/  MOV R2, UR4 ;  /* 0x0000000400027c02 */ /* 0x000fca0008000f00 */
[----:B-1----:R-:W-:-:S04]  /*27b40*/  IMAD R9, R9, R2, RZ ;  /* 0x0000000209097224 */ /* 0x002fc800078e02ff */
[----:B------:R-:W-:-:S05]  /*27b50*/  IMAD.IADD R0, R9, 0x1, R0 ;  /* 0x0000000109007824 */ /* 0x000fca00078e0200 */
[----:B------:R-:W-:-:S13]  /*27b60*/  ISETP.GT.AND P6, PT, R0, R5, PT ;  /* 0x000000050000720c */ /* 0x000fda0003fc4270 */
[----:B------:R-:W-:Y:S05]  /*27b70*/  @!P6 BRA `(.L_x_793) ;  /* 0xfffffffc0054e947 */ /* 0x000fea000383ffff */
.L_x_790:
        /* <DEDUP_REMOVED lines=9> */
.L_x_891:
[----:B------:R-:W-:-:S13]  /*27c10*/  ISETP.NE.AND P0, PT, R3, RZ, PT ;  /* 0x000000ff0300720c */ /* 0x000fda0003f05270 */
[----:B------:R-:W-:Y:S05]  /*27c20*/  @!P0 BRA `(.L_x_795) ;  /* 0x0000000000148947 */ /* 0x000fea0003800000 */
[----:B------:R-:W-:Y:S01]  /*27c30*/  UMOV UR4, 0xffffffff ;  /* 0xffffffff00047882 */ /* 0x000fe20000000000 */
[----:B------:R-:W-:Y:S02]  /*27c40*/  VIADD R12, R0, 0xffffffff ;  /* 0xffffffff000c7836 */ /* 0x000fe40000000000 */
[----:B------:R-:W-:Y:S05]  /*27c50*/  BRA.DIV UR4, `(.L_x_796) ;  /* 0x0000002e04787947 */ /* 0x000fea000b800000 */
[----:B0-----:R0:W4:Y:S02]  /*27c60*/  SHFL.IDX PT, R7, R7, R12, 0x1f ;  /* 0x00001f0c07077589 */ /* 0x00112400000e0000 */
.L_x_894:
[----:B----4-:R-:W-:-:S07]  /*27c70*/  IMAD.MOV.U32 R8, RZ, RZ, R7 ;  /* 0x000000ffff087224 */ /* 0x010fce00078e0007 */
.L_x_795:
[----:B------:R-:W4:Y:S01]  /*27c80*/  LDL.LU R10, [R1+0xc] ;  /* 0x00000c00010a7983 */ /* 0x000f220000300800 */
[----:B0-2---:R-:W-:Y:S01]  /*27c90*/  IABS R7, R4 ;  /* 0x0000000400077213 */ /* 0x005fe20000000000 */
[----:B------:R-:W-:-:S03]  /*27ca0*/  IMAD R9, R8, R2, R9 ;  /* 0x0000000208097224 */ /* 0x000fc600078e0209 */
[----:B------:R-:W0:Y:S01]  /*27cb0*/  I2F.RP R2, R7 ;  /* 0x0000000700027306 */ /* 0x000e220000209400 */
[----:B------:R-:W-:Y:S01]  /*27cc0*/  IMAD.IADD R5, R5, 0x1, -R9 ;  /* 0x0000000105057824 */ /* 0x000fe200078e0a09 */
[----:B------:R2:W-:Y:S02]  /*27cd0*/  STL [R1], R9 ;  /* 0x0000000901007387 */ /* 0x0005e40000100800 */
[----:B--2---:R-:W-:-:S04]  /*27ce0*/  IABS R9, R4 ;  /* 0x0000000400097213 */ /* 0x004fc80000000000 */
[----:B0-----:R-:W0:Y:S01]  /*27cf0*/  MUFU.RCP R2, R2 ;  /* 0x0000000200027308 */ /* 0x001e220000001000 */
[----:B------:R-:W-:Y:S01]  /*27d00*/  IMAD.MOV R9, RZ, RZ, -R9 ;  /* 0x000000ffff097224 */ /* 0x000fe200078e0a09 */
[----:B0-----:R-:W-:-:S06]  /*27d10*/  IADD3 R2, R2, 0xffffffe, RZ ;  /* 0x0ffffffe02027810 */ /* 0x001fcc0007ffe0ff */
        /* <DEDUP_REMOVED lines=9> */
[-C--:B------:R-:W-:Y:S01]  /*27db0*/  @!P1 IADD3 R3, R3, -R7.reuse, RZ ;  /* 0x8000000703039210 */ /* 0x080fe20007ffe0ff */
[----:B------:R-:W-:Y:S01]  /*27dc0*/  @!P1 VIADD R8, R8, 0x1 ;  /* 0x0000000108089836 */ /* 0x000fe20000000000 */
[----:B------:R-:W-:Y:S02]  /*27dd0*/  ISETP.NE.AND P1, PT, R4, RZ, PT ;  /* 0x000000ff0400720c */ /* 0x000fe40003f25270 */
[----:B------:R-:W-:Y:S02]  /*27de0*/  ISETP.GE.U32.AND P0, PT, R3, R7, PT ;  /* 0x000000070300720c */ /* 0x000fe40003f06070 */
[----:B---3--:R-:W-:-:S04]  /*27df0*/  IABS R7, R6 ;  /* 0x0000000600077213 */ /* 0x008fc80000000000 */
[----:B------:R-:W0:Y:S07]  /*27e00*/  I2F.RP R2, R7 ;  /* 0x0000000700027306 */ /* 0x000e2e0000209400 */
[----:B------:R-:W-:Y:S01]  /*27e10*/  @P0 IADD3 R8, R8, 0x1, RZ ;  /* 0x0000000108080810 */ /* 0x000fe20007ffe0ff */
        /* <DEDUP_REMOVED lines=15> */
[----:B------:R-:W-:Y:S01]  /*27f10*/  IMAD.HI.U32 R2, R2, R3, RZ ;  /* 0x0000000302027227 */ /* 0x000fe200078e00ff */
[----:B------:R-:W-:-:S03]  /*27f20*/  IADD3 R4, R5, -R4, RZ ;  /* 0x8000000405047210 */ /* 0x000fc60007ffe0ff */
        /* <DEDUP_REMOVED lines=8> */
[----:B------:R-:W-:-:S06]  /*27fb0*/  @P0 IADD3 R2, R2, 0x1, RZ ;  /* 0x0000000102020810 */ /* 0x000fcc0007ffe0ff */
[----:B------:R-:W-:Y:S01]  /*27fc0*/  @!P2 IMAD.MOV R2, RZ, RZ, -R2 ;  /* 0x000000ffff02a224 */ /* 0x000fe200078e0a02 */
[----:B------:R-:W-:-:S05]  /*27fd0*/  @!P1 LOP3.LUT R2, RZ, R6, RZ, 0x33, !PT ;  /* 0x00000006ff029212 */ /* 0x000fca00078e33ff */
[--C-:B------:R-:W-:Y:S02]  /*27fe0*/  IMAD.MOV R3, RZ, RZ, -R2.reuse ;  /* 0x000000ffff037224 */ /* 0x100fe400078e0a02 */
[C---:B------:R-:W-:Y:S02]  /*27ff0*/  IMAD R2, R6.reuse, 0x1000000, R2 ;  /* 0x0100000006027824 */ /* 0x040fe400078e0202 */
[----:B------:R-:W-:Y:S02]  /*28000*/  IMAD R3, R6, R3, R8 ;  /* 0x0000000306037224 */ /* 0x000fe400078e0208 */
[----:B----4-:R-:W-:Y:S02]  /*28010*/  IMAD.IADD R10, R0, 0x1, R10 ;  /* 0x00000001000a7824 */ /* 0x010fe400078e020a */
[----:B-1----:R-:W-:-:S05]  /*28020*/  IMAD R0, R3, 0x10000, R2 ;  /* 0x0001000003007824 */ /* 0x002fca00078e0202 */
[----:B------:R0:W-:Y:S04]  /*28030*/  STL [R1+0x8], R0 ;  /* 0x0000080001007387 */ /* 0x0001e80000100800 */
[----:B------:R0:W-:Y:S04]  /*28040*/  STL [R1+0xc], R10 ;  /* 0x00000c0a01007387 */ /* 0x0001e80000100800 */
[----:B------:R0:W-:Y:S01]  /*28050*/  STL [R1+0x4], R4 ;  /* 0x0000040401007387 */ /* 0x0001e20000100800 */
[----:B------:R-:W-:Y:S05]  /*28060*/  BRA `(.L_x_797) ;  /* 0x0000000000287947 */ /* 0x000fea0003800000 */
.L_x_791:
[----:B------:R-:W-:Y:S01]  /*28070*/  UMOV UR4, URZ ;  /* 0x0000003f00047c82 */ /* 0x000fe20008000000 */
[----:B------:R-:W-:Y:S01]  /*28080*/  ULDC UR6, c[0x0][0xc3c] ;  /* 0x00030f0000067ab9 */ /* 0x000fe20000000800 */
[----:B------:R-:W-:Y:S01]  /*28090*/  UMOV UR5, URZ ;  /* 0x0000003f00057c82 */ /* 0x000fe20008000000 */
[----:B------:R-:W-:Y:S01]  /*280a0*/  IMAD.U32 R3, RZ, RZ, UR4 ;  /* 0x00000004ff037e24 */ /* 0x000fe2000f8e00ff */
[----:B------:R1:W-:Y:S01]  /*280b0*/  STL [R1], R5 ;  /* 0x0000000501007387 */ /* 0x0003e20000100800 */
[----:B------:R-:W-:Y:S02]  /*280c0*/  IMAD.U32 R0, RZ, RZ, UR6 ;  /* 0x00000006ff007e24 */ /* 0x000fe4000f8e00ff */
[----:B------:R-:W-:Y:S01]  /*280d0*/  IMAD.U32 R2, RZ, RZ, UR5 ;  /* 0x00000005ff027e24 */ /* 0x000fe2000f8e00ff */
[----:B------:R1:W-:Y:S04]  /*280e0*/  STL [R1+0x4], R3 ;  /* 0x0000040301007387 */ /* 0x0003e80000100800 */
[----:B------:R1:W-:Y:S04]  /*280f0*/  STL [R1+0xc], R0 ;  /* 0x00000c0001007387 */ /* 0x0003e80000100800 */
[----:B------:R1:W-:Y:S02]  /*28100*/  STL [R1+0x8], R2 ;  /* 0x0000080201007387 */ /* 0x0003e40000100800 */
.L_x_797:
[----:B-1----:R-:W2:Y:S04]  /*28110*/  LDL R2, [R1+0xc] ;  /* 0x00000c0001027983 */ /* 0x002ea80000100800 */
[----:B------:R-:W3:Y:S04]  /*28120*/  LDL R3, [R1+0x8] ;  /* 0x0000080001037983 */ /* 0x000ee80000100800 */
[----:B------:R-:W4:Y:S04]  /*28130*/  LDL R5, [R1+0x4] ;  /* 0x0000040001057983 */ /* 0x000f280000100800 */
[----:B0-----:R-:W4:Y:S01]  /*28140*/  LDL R4, [R1] ;  /* 0x0000000001047983 */ /* 0x001f220000100800 */
[----:B------:R-:W0:Y:S01]  /*28150*/  S2R R0, SR_TID.X ;  /* 0x0000000000007919 */ /* 0x000e220000002100 */
[----:B------:R-:W-:Y:S05]  /*28160*/  WARPSYNC.ALL ;  /* 0x0000000000007948 */ /* 0x000fea0003800000 */
[----:B0-----:R-:W-:Y:S01]  /*28170*/  LOP3.LUT R0, R0, 0x1f, RZ, 0xc0, !PT ;  /* 0x0000001f00007812 */ /* 0x001fe200078ec0ff */
[----:B------:R-:W-:Y:S03]  /*28180*/  BAR.SYNC.DEFER_BLOCKING 0x4, 0x180 ;  /* 0x0106000000007b1d */ /* 0x000fe60000010000 */
[----:B------:R-:W-:-:S13]  /*28190*/  ISETP.NE.AND P0, PT, R0, RZ, PT ;  /* 0x000000ff0000720c */ /* 0x000fda0003f05270 */
[----:B------:R-:W0:Y:S01]  /*281a0*/  @!P0 S2R R0, SR_CgaCtaId ;  /* 0x0000000000008919 */ /* 0x000e220000008800 */
[----:B--2---:R-:W-:Y:S01]  /*281b0*/  IMAD.MOV.U32 R7, RZ, RZ, R2 ;  /* 0x000000ffff077224 */ /* 0x004fe200078e0002 */
[----:B------:R-:W-:Y:S02]  /*281c0*/  @!P0 MOV R2, 0x400 ;  /* 0x0000040000028802 */ /* 0x000fe40000000f00 */
[----:B---3--:R-:W-:Y:S02]  /*281d0*/  MOV R6, R3 ;  /* 0x0000000300067202 */ /* 0x008fe40000000f00 */
[----:B0-----:R-:W-:-:S05]  /*281e0*/  @!P0 LEA R18, R0, R2, 0x18 ;  /* 0x0000000200128211 */ /* 0x001fca00078ec0ff */
[----:B----4-:R1:W-:Y:S01]  /*281f0*/  @!P0 STS.128 [R18+0x368d0], R4 ;  /* 0x0368d00412008388 */ /* 0x0103e20000000c00 */
[----:B------:R-:W-:Y:S06]  /*28200*/  BAR.ARV 0x5, 0x180 ;  /* 0x0146000000007b1d */ /* 0x000fec0000002000 */
.L_x_788:
[----:B------:R-:W2:Y:S01]  /*28210*/  LDL R0, [R1+0xc] ;  /* 0x00000c0001007983 */ /* 0x000ea20000100800 */
[----:B------:R-:W-:Y:S02]  /*28220*/  ULDC UR4, c[0x0][0xc3c] ;  /* 0x00030f0000047ab9 */ /* 0x000fe40000000800 */
[----:B--2---:R-:W-:-:S13]  /*28230*/  ISETP.GE.AND P0, PT, R0, UR4, PT ;  /* 0x0000000400007c0c */ /* 0x004fda000bf06270 */
[----:B------:R-:W-:Y:S05]  /*28240*/  @!P0 BRA `(.L_x_798) ;  /* 0xffffff8c00208947 */ /* 0x000fea000383ffff */
[----:B------:R-:W-:Y:S05]  /*28250*/  BSYNC B8 ;  /* 0x0000000000087941 */ /* 0x000fea0003800000 */
.L_x_650:
[----:B--2---:R-:W2:Y:S01]  /*28260*/  LDL.LU R0, [R1+0x64] ;  /* 0x0000640001007983 */ /* 0x004ea20000300800 */
[----:B------:R-:W-:Y:S01]  /*28270*/  BSSY B0, `(.L_x_799) ;  /* 0x000000b000007945 */ /* 0x000fe20003800000 */
[----:B01----:R-:W0:Y:S01]  /*28280*/  S2R R5, SR_CgaCtaId ;  /* 0x0000000000057919 */ /* 0x003e220000008800 */
[----:B--2---:R-:W-:-:S05]  /*28290*/  VIADD R0, R0, 0x1 ;  /* 0x0000000100007836 */ /* 0x004fca0000000000 */
        /* <DEDUP_REMOVED lines=8> */
.L_x_895:
[----:B------:R-:W-:Y:S05]  /*28320*/  BSYNC B0 ;  /* 0x0000000000007941 */ /* 0x000fea0003800000 */
.L_x_799:
[----:B------:R-:W-:-:S03]  /*28330*/  UMOV UR4, 0xffffffff ;  /* 0xffffffff00047882 */ /* 0x000fc60000000000 */
[----:B------:R-:W-:Y:S05]  /*28340*/  BRA.DIV UR4, `(.L_x_801) ;  /* 0x0000002604f87947 */ /* 0x000fea000b800000 */
[----:B------:R-:W1:Y:S02]  /*28350*/  S2R R2, SR_TID.X ;  /* 0x0000000000027919 */ /* 0x000e640000002100 */
[----:B-1----:R-:W-:-:S04]  /*28360*/  SHF.R.U32.HI R2, RZ, 0x5, R2 ;  /* 0x00000005ff027819 */ /* 0x002fc80000011602 */
[----:B------:R-:W-:-:S05]  /*28370*/  LOP3.LUT R2, R2, 0x3, RZ, 0xc0, !PT ;  /* 0x0000000302027812 */ /* 0x000fca00078ec0ff */
[----:B------:R1:W2:Y:S02]  /*28380*/  SHFL.IDX PT, R14, R2, RZ, 0x1f ;  /* 0x00001fff020e7589 */ /* 0x0002a400000e0000 */
.L_x_898:
[----:B--2---:R-:W-:-:S13]  /*28390*/  ISETP.NE.AND P0, PT, R14, RZ, PT ;  /* 0x000000ff0e00720c */ /* 0x004fda0003f05270 */
[----:B------:R-:W-:Y:S05]  /*283a0*/  @P0 BRA `(.L_x_430) ;  /* 0x0000000000940947 */ /* 0x000fea0003800000 */
[----:B------:R-:W-:-:S03]  /*283b0*/  UMOV UR4, 0xffffffff ;  /* 0xffffffff00047882 */ /* 0x000fc60000000000 */
[----:B------:R-:W-:Y:S05]  /*283c0*/  BRA.DIV UR4, `(.L_x_802) ;  /* 0x0000002a040c7947 */ /* 0x000fea000b800000 */
[----:B------:R-:W-:-:S13]  /*283d0*/  ELECT P6, URZ, PT ;  /* 0x00000000003f782f */ /* 0x000fda00038c0000 */
.L_x_901:
        /* <DEDUP_REMOVED lines=8> */
.L_x_803:
[----:B------:R-:W2:Y:S01]  /*28460*/  LDL.LU R7, [R1+0x18] ;  /* 0x0000180001077983 */ /* 0x000ea20000300800 */
[----:B------:R-:W-:Y:S01]  /*28470*/  IADD3 R2, R0, 0x36840, RZ ;  /* 0x0003684000027810 */ /* 0x000fe20007ffe0ff */
[----:B0-----:R-:W-:-:S04]  /*28480*/  VIADD R3, R19, 0x1 ;  /* 0x0000000113037836 */ /* 0x001fc80000000000 */
[----:B------:R-:W-:Y:S01]  /*28490*/  IMAD R6, R19, 0x8, R2 ;  /* 0x0000000813067824 */ /* 0x000fe200078e0202 */
        /* <DEDUP_REMOVED lines=9> */
.L_x_902:
[----:B------:R-:W1:Y:S02]  /*28530*/  SYNCS.PHASECHK.TRANS64.TRYWAIT P0, [R7+URZ], R2 ;  /* 0x00000002070075a7 */ /* 0x000e64000800017f */
[----:B-1----:R-:W-:Y:S05]  /*28540*/  @!P0 BRA `(.L_x_805) ;  /* 0x0000002400e08947 */ /* 0x002fea0003800000 */
.L_x_903:
[----:B------:R-:W-:Y:S05]  /*28550*/  @!P2 BRA `(.L_x_806) ;  /* 0x000000000004a947 */ /* 0x000fea0003800000 */
[----:B------:R-:W-:Y:S01]  /*28560*/  BPT.TRAP 0x1 ;  /* 0x000000040000795c */ /* 0x000fe20000300000 */
.L_x_806:
[----:B------:R-:W-:-:S05]  /*28570*/  VIADD R0, R0, 0x36860 ;  /* 0x0003686000007836 */ /* 0x000fca0000000000 */
[----:B------:R-:W-:-:S04]  /*28580*/  LEA R4, R19, R0, 0x3 ;  /* 0x0000000013047211 */ /* 0x000fc800078e18ff */
[----:B------:R-:W2:Y:S02]  /*28590*/  SYNCS.PHASECHK.TRANS64.TRYWAIT P0, [R4+URZ], R5 ;  /* 0x00000005040075a7 */ /* 0x000ea4000800017f */
[----:B--2---:R-:W-:Y:S05]  /*285a0*/  @!P0 BRA `(.L_x_807) ;  /* 0x0000002400dc8947 */ /* 0x004fea0003800000 */
.L_x_904:
[----:B------:R-:W-:-:S07]  /*285b0*/  IMAD R3, R3, 0x8, R0 ;  /* 0x0000000803037824 */ /* 0x000fce00078e0200 */
.L_x_808:
[----:B---3--:R3:W4:Y:S02]  /*285c0*/  SYNCS.PHASECHK.TRANS64.TRYWAIT P0, [R3+URZ], R2 ;  /* 0x00000002030075a7 */ /* 0x008724000800017f */
[----:B----4-:R-:W-:Y:S05]  /*285d0*/  @!P0 NANOSLEEP.SYNCS 0x989680 ;  /* 0x009896800000895d */ /* 0x010fea0003900000 */
[----:B------:R-:W4:Y:S02]  /*285e0*/  @!P0 SYNCS.PHASECHK.TRANS64 P0, [R3+URZ], R2 ;  /* 0x00000002030085a7 */ /* 0x000f24000800007f */
[----:B----4-:R-:W-:Y:S05]  /*285f0*/  @!P0 BRA `(.L_x_808) ;  /* 0xfffffffc00f08947 */ /* 0x010fea000383ffff */
.L_x_430:
[----:B------:R-:W-:Y:S05]  /*28600*/  BSYNC B9 ;  /* 0x0000000000097941 */ /* 0x000fea0003800000 */
.L_x_427:
[----:B------:R-:W-:Y:S05]  /*28610*/  EXIT ;  /* 0x000000000000794d */ /* 0x000fea0003800000 */
.L_x_450:
[----:B0-----:R0:W1:Y:S02]  /*28620*/  SYNCS.PHASECHK.TRANS64.TRYWAIT P5, [R97+URZ+0x36890], R98 ;  /* 0x03689062610075a7 */ /* 0x00106400080a017f */
[----:B-1----:R-:W-:Y:S05]  /*28630*/  @!P5 NANOSLEEP.SYNCS 0x989680 ;  /* 0x009896800000d95d */ /* 0x002fea0003900000 */
[----:B------:R-:W1:Y:S02]  /*28640*/  @!P5 SYNCS.PHASECHK.TRANS64 P5, [R97+URZ+0x36890], R98 ;  /* 0x036890626100d5a7 */ /* 0x000e6400080a007f */
[----:B-1----:R-:W-:Y:S05]  /*28650*/  @!P5 BRA `(.L_x_450) ;  /* 0xfffffffc00f0d947 */ /* 0x002fea000383ffff */
[----:B------:R-:W-:Y:S05]  /*28660*/  BRA `(.L_x_809) ;  /* 0xfffffdb000d47947 */ /* 0x000fea000383ffff */
.L_x_504:
[----:B-1----:R1:W2:Y:S02]  /*28670*/  SYNCS.PHASECHK.TRANS64.TRYWAIT P5, [R97+URZ+0x36890], R98 ;  /* 0x03689062610075a7 */ /* 0x0022a400080a017f */
[----:B--2---:R-:W-:Y:S05]  /*28680*/  @!P5 NANOSLEEP.SYNCS 0x989680 ;  /* 0x009896800000d95d */ /* 0x004fea0003900000 */
[----:B------:R-:W2:Y:S02]  /*28690*/  @!P5 SYNCS.PHASECHK.TRANS64 P5, [R97+URZ+0x36890], R98 ;  /* 0x036890626100d5a7 */ /* 0x000ea400080a007f */
[----:B--2---:R-:W-:Y:S05]  /*286a0*/  @!P5 BRA `(.L_x_504) ;  /* 0xfffffffc00f0d947 */ /* 0x004fea000383ffff */
[----:B------:R-:W-:Y:S05]  /*286b0*/  BRA `(.L_x_810) ;  /* 0xfffffde400b47947 */ /* 0x000fea000383ffff */
.L_x_529:
[----:B-1----:R1:W2:Y:S02]  /*286c0*/  SYNCS.PHASECHK.TRANS64.TRYWAIT P3, [R97+URZ+0x36890], R98 ;  /* 0x03689062610075a7 */ /* 0x0022a4000806017f */
[----:B--2---:R-:W-:Y:S05]  /*286d0*/  @!P3 NANOSLEEP.SYNCS 0x989680 ;  /* 0x009896800000b95d */ /* 0x004fea0003900000 */
[----:B------:R-:W2:Y:S02]  /*286e0*/  @!P3 SYNCS.PHASECHK.TRANS64 P3, [R97+URZ+0x36890], R98 ;  /* 0x036890626100b5a7 */ /* 0x000ea4000806007f */
[----:B--2---:R-:W-:Y:S05]  /*286f0*/  @!P3 BRA `(.L_x_529) ;  /* 0xfffffffc00f0b947 */ /* 0x004fea000383ffff */
[----:B------:R-:W-:Y:S05]  /*28700*/  BRA `(.L_x_811) ;  /* 0xfffffe1400dc7947 */ /* 0x000fea000383ffff */
.L_x_535:
[----:B-1----:R1:W2:Y:S02]  /*28710*/  SYNCS.PHASECHK.TRANS64.TRYWAIT P2, [R97+URZ+0x368b0], R98 ;  /* 0x0368b062610075a7 */ /* 0x0022a4000804017f */
[----:B--2---:R-:W-:Y:S05]  /*28720*/  @!P2 NANOSLEEP.SYNCS 0x989680 ;  /* 0x009896800000a95d */ /* 0x004fea0003900000 */
[----:B------:R-:W2:Y:S02]  /*28730*/  @!P2 SYNCS.PHASECHK.TRANS64 P2, [R97+URZ+0x368b0], R98 ;  /* 0x0368b0626100a5a7 */ /* 0x000ea4000804007f */
[----:B--2---:R-:W-:Y:S05]  /*28740*/  @!P2 BRA `(.L_x_535) ;  /* 0xfffffffc00f0a947 */ /* 0x004fea000383ffff */
[----:B------:R-:W-:Y:S05]  /*28750*/  BRA `(.L_x_812) ;  /* 0xfffffe1800f87947 */ /* 0x000fea000383ffff */
.L_x_555:
[----:B------:R-:W-:Y:S01]  /*28760*/  BSSY B1, `(.L_x_813) ;  /* 0x0000008000017945 */ /* 0x000fe20003800000 */
[----:B------:R-:W-:Y:S01]  /*28770*/  IMAD.MOV.U32 R13, RZ, RZ, R25 ;  /* 0x000000ffff0d7224 */ /* 0x000fe200078e0019 */
[----:B------:R-:W-:Y:S01]  /*28780*/  MOV R15, 0xffffffff ;  /* 0xffffffff000f7802 */ /* 0x000fe20000000f00 */
[----:B------:R-:W-:Y:S02]  /*28790*/  IMAD.MOV.U32 R12, RZ, RZ, RZ ;  /* 0x000000ffff0c7224 */ /* 0x000fe400078e00ff */
[----:B------:R-:W-:-:S07]  /*287a0*/  IMAD.MOV.U32 R11, RZ, RZ, 0x1c1f ;  /* 0x00001c1fff0b7424 */ /* 0x000fce00078e00ff */
[----:B------:R-:W-:Y:S05]  /*287b0*/  WARPSYNC.COLLECTIVE R15, `(.L_x_814) ;  /* 0x000000000f087348 */ /* 0x000fea0003c00000 */
[----:B------:R0:W1:Y:S02]  /*287c0*/  SHFL.IDX P6, R14, R13, R12, R11 ;  /* 0x0000000c0d0e7389 */ /* 0x00006400000c000b */
[----:B01----:R-:W-:Y:S01]  /*287d0*/  ENDCOLLECTIVE ;  /* 0x000000000000791b */ /* 0x003fe20003800000 */
.L_x_814:
[----:B------:R-:W-:Y:S05]  /*287e0*/  BSYNC B1 ;  /* 0x0000000000017941 */ /* 0x000fea0003800000 */
.L_x_813:
[----:B------:R-:W-:Y:S01]  /*287f0*/  IMAD.MOV.U32 R13, RZ, RZ, R24 ;  /* 0x000000ffff0d7224 */ /* 0x000fe200078e0018 */
[----:B------:R-:W-:Y:S01]  /*28800*/  MOV R15, 0xffffffff ;  /* 0xffffffff000f7802 */ /* 0x000fe20000000f00 */
[----:B------:R-:W-:Y:S02]  /*28810*/  IMAD.MOV.U32 R12, RZ, RZ, RZ ;  /* 0x000000ffff0c7224 */ /* 0x000fe400078e00ff */
[----:B------:R-:W-:Y:S02]  /*28820*/  IMAD.MOV.U32 R11, RZ, RZ, 0x1c1f ;  /* 0x00001c1fff0b7424 */ /* 0x000fe400078e00ff */
[----:B------:R-:W-:-:S07]  /*28830*/  IMAD.MOV.U32 R3, RZ, RZ, R14 ;  /* 0x000000ffff037224 */ /* 0x000fce00078e000e */
[----:B------:R-:W-:Y:S05]  /*28840*/  WARPSYNC.COLLECTIVE R15, `(.L_x_815) ;  /* 0x000000000f087348 */ /* 0x000fea0003c00000 */
[----:B------:R0:W1:Y:S02]  /*28850*/  SHFL.IDX P6, R14, R13, R12, R11 ;  /* 0x0000000c0d0e7389 */ /* 0x00006400000c000b */
[----:B01----:R-:W-:Y:S01]  /*28860*/  ENDCOLLECTIVE ;  /* 0x000000000000791b */ /* 0x003fe20003800000 */
.L_x_815:
[----:B------:R-:W-:Y:S02]  /*28870*/  IMAD.MOV.U32 R13, RZ, RZ, R27 ;  /* 0x000000ffff0d7224 */ /* 0x000fe400078e001b */
[----:B------:R-:W-:-:S07]  /*28880*/  IMAD.MOV.U32 R0, RZ, RZ, R14 ;  /* 0x000000ffff007224 */ /* 0x000fce00078e000e */
[----:B------:R-:W-:Y:S05]  /*28890*/  WARPSYNC.COLLECTIVE R15, `(.L_x_816) ;  /* 0x000000000f087348 */ /* 0x000fea0003c00000 */
[----:B------:R0:W1:Y:S02]  /*288a0*/  SHFL.IDX P6, R14, R13, R12, R11 ;  /* 0x0000000c0d0e7389 */ /* 0x00006400000c000b */
[----:B01----:R-:W-:Y:S01]  /*288b0*/  ENDCOLLECTIVE ;  /* 0x000000000000791b */ /* 0x003fe20003800000 */
.L_x_816:
[----:B------:R-:W-:Y:S02]  /*288c0*/  IMAD.MOV.U32 R13, RZ, RZ, R26 ;  /* 0x000000ffff0d7224 */ /* 0x000fe400078e001a */
[----:B------:R-:W-:-:S07]  /*288d0*/  IMAD.MOV.U32 R5, RZ, RZ, R14 ;  /* 0x000000ffff057224 */ /* 0x000fce00078e000e */
[----:B------:R-:W-:Y:S05]  /*288e0*/  WARPSYNC.COLLECTIVE R15, `(.L_x_817) ;  /* 0x000000000f087348 */ /* 0x000fea0003c00000 */
[----:B------:R0:W1:Y:S02]  /*288f0*/  SHFL.IDX P6, R14, R13, R12, R11 ;  /* 0x0000000c0d0e7389 */ /* 0x00006400000c000b */
[----:B01----:R-:W-:Y:S01]  /*28900*/  ENDCOLLECTIVE ;  /* 0x000000000000791b */ /* 0x003fe20003800000 */
.L_x_817:
[----:B------:R-:W-:Y:S05]  /*28910*/  BRA `(.L_x_818) ;  /* 0xfffffe2c00107947 */ /* 0x000fea000383ffff */
.L_x_559:
[----:B0-----:R0:W1:Y:S02]  /*28920*/  SYNCS.PHASECHK.TRANS64.TRYWAIT P0, [R16+URZ+0x36800], R5 ;  /* 0x03680005100075a7 */ /* 0x001064000800017f */
[----:B-1----:R-:W-:Y:S05]  /*28930*/  @!P0 NANOSLEEP.SYNCS 0x989680 ;  /* 0x009896800000895d */ /* 0x002fea0003900000 */
[----:B------:R-:W1:Y:S02]  /*28940*/  @!P0 SYNCS.PHASECHK.TRANS64 P0, [R16+URZ+0x36800], R5 ;  /* 0x03680005100085a7 */ /* 0x000e64000800007f */
[----:B-1----:R-:W-:Y:S05]  /*28950*/  @!P0 BRA `(.L_x_559) ;  /* 0xfffffffc00f08947 */ /* 0x002fea000383ffff */
[----:B------:R-:W-:Y:S05]  /*28960*/  BRA `(.L_x_819) ;  /* 0xfffffe3400dc7947 */ /* 0x000fea000383ffff */
.L_x_583:
[----:B------:R-:W-:Y:S01]  /*28970*/  BSSY B1, `(.L_x_820) ;  /* 0x0000008000017945 */ /* 0x000fe20003800000 */
[----:B------:R-:W-:Y:S01]  /*28980*/  MOV R13, R25 ;  /* 0x00000019000d7202 */ /* 0x000fe20000000f00 */
[----:B------:R-:W-:Y:S02]  /*28990*/  IMAD.MOV.U32 R12, RZ, RZ, RZ ;  /* 0x000000ffff0c7224 */ /* 0x000fe400078e00ff */
[----:B------:R-:W-:Y:S02]  /*289a0*/  IMAD.MOV.U32 R11, RZ, RZ, 0x1c1f ;  /* 0x00001c1fff0b7424 */ /* 0x000fe400078e00ff */
[----:B------:R-:W-:-:S07]  /*289b0*/  IMAD.MOV.U32 R15, RZ, RZ, -0x1 ;  /* 0xffffffffff0f7424 */ /* 0x000fce00078e00ff */
[----:B------:R-:W-:Y:S05]  /*289c0*/  WARPSYNC.COLLECTIVE R15, `(.L_x_821) ;  /* 0x000000000f087348 */ /* 0x000fea0003c00000 */
[----:B------:R0:W1:Y:S02]  /*289d0*/  SHFL.IDX P6, R14, R13, R12, R11 ;  /* 0x0000000c0d0e7389 */ /* 0x00006400000c000b */
[----:B01----:R-:W-:Y:S01]  /*289e0*/  ENDCOLLECTIVE ;  /* 0x000000000000791b */ /* 0x003fe20003800000 */
.L_x_821:
[----:B------:R-:W-:Y:S05]  /*289f0*/  BSYNC B1 ;  /* 0x0000000000017941 */ /* 0x000fea0003800000 */
.L_x_820:
[----:B------:R-:W-:Y:S01]  /*28a00*/  MOV R13, R24 ;  /* 0x00000018000d7202 */ /* 0x000fe20000000f00 */
[----:B------:R-:W-:Y:S02]  /*28a10*/  IMAD.MOV.U32 R12, RZ, RZ, RZ ;  /* 0x000000ffff0c7224 */ /* 0x000fe400078e00ff */
[----:B------:R-:W-:Y:S02]  /*28a20*/  IMAD.MOV.U32 R11, RZ, RZ, 0x1c1f ;  /* 0x00001c1fff0b7424 */ /* 0x000fe400078e00ff */
[----:B------:R-:W-:Y:S02]  /*28a30*/  IMAD.MOV.U32 R15, RZ, RZ, -0x1 ;  /* 0xffffffffff0f7424 */ /* 0x000fe400078e00ff */
[----:B------:R-:W-:-:S07]  /*28a40*/  IMAD.MOV.U32 R3, RZ, RZ, R14 ;  /* 0x000000ffff037224 */ /* 0x000fce00078e000e */
[----:B------:R-:W-:Y:S05]  /*28a50*/  WARPSYNC.COLLECTIVE R15, `(.L_x_822) ;  /* 0x000000000f087348 */ /* 0x000fea0003c00000 */
[----:B------:R0:W1:Y:S02]  /*28a60*/  SHFL.IDX P6, R14, R13, R12, R11 ;  /* 0x0000000c0d0e7389 */ /* 0x00006400000c000b */
[----:B01----:R-:W-:Y:S01]  /*28a70*/  ENDCOLLECTIVE ;  /* 0x000000000000791b */ /* 0x003fe20003800000 */
.L_x_822:
[----:B------:R-:W-:Y:S01]  /*28a80*/  IMAD.MOV.U32 R21, RZ, RZ, R3 ;  /* 0x000000ffff157224 */ /* 0x000fe200078e0003 */
[----:B------:R-:W-:Y:S01]  /*28a90*/  MOV R13, R27 ;  /* 0x0000001b000d7202 */ /* 0x000fe20000000f00 */
[----:B------:R-:W-:-:S07]  /*28aa0*/  IMAD.MOV.U32 R0, RZ, RZ, R14 ;  /* 0x000000ffff007224 */ /* 0x000fce00078e000e */
[----:B------:R-:W-:Y:S05]  /*28ab0*/  WARPSYNC.COLLECTIVE R15, `(.L_x_823) ;  /* 0x000000000f087348 */ /* 0x000fea0003c00000 */
[----:B------:R0:W1:Y:S02]  /*28ac0*/  SHFL.IDX P6, R14, R13, R12, R11 ;  /* 0x0000000c0d0e7389 */ /* 0x00006400000c000b */
[----:B01----:R-:W-:Y:S01]  /*28ad0*/  ENDCOLLECTIVE ;  /* 0x000000000000791b */ /* 0x003fe20003800000 */
.L_x_823:
[----:B------:R-:W-:Y:S02]  /*28ae0*/  IMAD.MOV.U32 R20, RZ, RZ, R0 ;  /* 0x000000ffff147224 */ /* 0x000fe400078e0000 */
[----:B------:R-:W-:Y:S02]  /*28af0*/  IMAD.MOV.U32 R13, RZ, RZ, R26 ;  /* 0x000000ffff0d7224 */ /* 0x000fe400078e001a */
[----:B------:R-:W-:-:S07]  /*28b00*/  IMAD.MOV.U32 R5, RZ, RZ, R14 ;  /* 0x000000ffff057224 */ /* 0x000fce00078e000e */
[----:B------:R-:W-:Y:S05]  /*28b10*/  WARPSYNC.COLLECTIVE R15, `(.L_x_824) ;  /* 0x000000000f087348 */ /* 0x000fea0003c00000 */
[----:B------:R0:W1:Y:S02]  /*28b20*/  SHFL.IDX P6, R14, R13, R12, R11 ;  /* 0x0000000c0d0e7389 */ /* 0x00006400000c000b */
[----:B01----:R-:W-:Y:S01]  /*28b30*/  ENDCOLLECTIVE ;  /* 0x000000000000791b */ /* 0x003fe20003800000 */
.L_x_824:
[----:B------:R-:W-:Y:S05]  /*28b40*/  BRA `(.L_x_825) ;  /* 0xfffffe54007c7947 */ /* 0x000fea000383ffff */
.L_x_587:
[----:B0-----:R0:W1:Y:S02]  /*28b50*/  SYNCS.PHASECHK.TRANS64.TRYWAIT P0, [R16+URZ+0x36800], R5 ;  /* 0x03680005100075a7 */ /* 0x001064000800017f */
[----:B-1----:R-:W-:Y:S05]  /*28b60*/  @!P0 NANOSLEEP.SYNCS 0x989680 ;  /* 0x009896800000895d */ /* 0x002fea0003900000 */
[----:B------:R-:W1:Y:S02]  /*28b70*/  @!P0 SYNCS.PHASECHK.TRANS64 P0, [R16+URZ+0x36800], R5 ;  /* 0x03680005100085a7 */ /* 0x000e64000800007f */
[----:B-1----:R-:W-:Y:S05]  /*28b80*/  @!P0 BRA `(.L_x_587) ;  /* 0xfffffffc00f08947 */ /* 0x002fea000383ffff */
[----:B------:R-:W-:Y:S05]  /*28b90*/  BRA `(.L_x_826) ;  /* 0xfffffe5c009c7947 */ /* 0x000fea000383ffff */
.L_x_601:
[----:B-1----:R1:W2:Y:S02]  /*28ba0*/  SYNCS.PHASECHK.TRANS64.TRYWAIT P2, [R3+URZ+0x36830], R0 ;  /* 0x03683000030075a7 */ /* 0x0022a4000804017f */
[----:B--2---:R-:W-:Y:S05]  /*28bb0*/  @!P2 NANOSLEEP.SYNCS 0x989680 ;  /* 0x009896800000a95d */ /* 0x004fea0003900000 */
[----:B------:R-:W2:Y:S02]  /*28bc0*/  @!P2 SYNCS.PHASECHK.TRANS64 P2, [R3+URZ+0x36830], R0 ;  /* 0x036830000300a5a7 */ /* 0x000ea4000804007f */
[----:B--2---:R-:W-:Y:S05]  /*28bd0*/  @!P2 BRA `(.L_x_601) ;  /* 0xfffffffc00f0a947 */ /* 0x004fea000383ffff */
[----:B------:R-:W-:Y:S05]  /*28be0*/  BRA `(.L_x_600) ;  /* 0xfffffe8400907947 */ /* 0x000fea000383ffff */
.L_x_608:
[----:B-1----:R1:W2:Y:S02]  /*28bf0*/  SYNCS.PHASECHK.TRANS64.TRYWAIT P2, [R11+URZ+0x36830], R4 ;  /* 0x036830040b0075a7 */ /* 0x0022a4000804017f */
[----:B--2---:R-:W-:Y:S05]  /*28c00*/  @!P2 NANOSLEEP.SYNCS 0x989680 ;  /* 0x009896800000a95d */ /* 0x004fea0003900000 */
[----:B------:R-:W2:Y:S02]  /*28c10*/  @!P2 SYNCS.PHASECHK.TRANS64 P2, [R11+URZ+0x36830], R4 ;  /* 0x036830040b00a5a7 */ /* 0x000ea4000804007f */
[----:B--2---:R-:W-:Y:S05]  /*28c20*/  @!P2 BRA `(.L_x_608) ;  /* 0xfffffffc00f0a947 */ /* 0x004fea000383ffff */
[----:B------:R-:W-:Y:S05]  /*28c30*/  BRA `(.L_x_607) ;  /* 0xfffffed800747947 */ /* 0x000fea000383ffff */
.L_x_613:
[----:B-1----:R1:W2:Y:S02]  /*28c40*/  SYNCS.PHASECHK.TRANS64.TRYWAIT P2, [R9+URZ+0x36850], R0 ;  /* 0x03685000090075a7 */ /* 0x0022a4000804017f */
[----:B--2---:R-:W-:Y:S05]  /*28c50*/  @!P2 NANOSLEEP.SYNCS 0x989680 ;  /* 0x009896800000a95d */ /* 0x004fea0003900000 */
[----:B------:R-:W2:Y:S02]  /*28c60*/  @!P2 SYNCS.PHASECHK.TRANS64 P2, [R9+URZ+0x36850], R0 ;  /* 0x036850000900a5a7 */ /* 0x000ea4000804007f */
[----:B--2---:R-:W-:Y:S05]  /*28c70*/  @!P2 BRA `(.L_x_613) ;  /* 0xfffffffc00f0a947 */ /* 0x004fea000383ffff */
[----:B------:R-:W-:Y:S05]  /*28c80*/  BRA `(.L_x_612) ;  /* 0xffffff1000107947 */ /* 0x000fea000383ffff */
.L_x_619:
[----:B-1----:R1:W2:Y:S02]  /*28c90*/  SYNCS.PHASECHK.TRANS64.TRYWAIT P0, [R6+URZ+0x36850], R3 ;  /* 0x03685003060075a7 */ /* 0x0022a4000800017f */
[----:B--2---:R-:W-:Y:S05]  /*28ca0*/  @!P0 NANOSLEEP.SYNCS 0x989680 ;  /* 0x009896800000895d */ /* 0x004fea0003900000 */
[----:B------:R-:W2:Y:S02]  /*28cb0*/  @!P0 SYNCS.PHASECHK.TRANS64 P0, [R6+URZ+0x36850], R3 ;  /* 0x03685003060085a7 */ /* 0x000ea4000800007f */
[----:B--2---:R-:W-:Y:S05]  /*28cc0*/  @!P0 BRA `(.L_x_619) ;  /* 0xfffffffc00f08947 */ /* 0x004fea000383ffff */
[----:B------:R-:W-:Y:S05]  /*28cd0*/  BRA `(.L_x_618) ;  /* 0xffffff2c00087947 */ /* 0x000fea000383ffff */
.L_x_658:
[----:B------:R-:W1:Y:S01]  /*28ce0*/  S2R R7, SR_TID.X ;  /* 0x0000000000077919 */ /* 0x000e620000002100 */
[----:B------:R-:W-:Y:S01]  /*28cf0*/  BSSY B1, `(.L_x_827) ;  /* 0x000000a000017945 */ /* 0x000fe20003800000 */
[----:B------:R-:W-:Y:S02]  /*28d00*/  IMAD.MOV.U32 R12, RZ, RZ, RZ ;  /* 0x000000ffff0c7224 */ /* 0x000fe400078e00ff */
[----:B0-----:R-:W-:Y:S02]  /*28d10*/  IMAD.MOV.U32 R11, RZ, RZ, 0x1f ;  /* 0x0000001fff0b7424 */ /* 0x001fe400078e00ff */
[----:B------:R-:W-:Y:S01]  /*28d20*/  IMAD.MOV.U32 R15, RZ, RZ, -0x1 ;  /* 0xffffffffff0f7424 */ /* 0x000fe200078e00ff */
[----:B-1----:R-:W-:-:S04]  /*28d30*/  SHF.R.U32.HI R7, RZ, 0x5, R7 ;  /* 0x00000005ff077819 */ /* 0x002fc80000011607 */
[----:B------:R-:W-:-:S04]  /*28d40*/  LOP3.LUT R7, R7, 0x3, RZ, 0xc0, !PT ;  /* 0x0000000307077812 */ /* 0x000fc800078ec0ff */
[----:B------:R-:W-:-:S07]  /*28d50*/  MOV R13, R7 ;  /* 0x00000007000d7202 */ /* 0x000fce0000000f00 */
[----:B------:R-:W-:Y:S05]  /*28d60*/  WARPSYNC.COLLECTIVE R15, `(.L_x_828) ;  /* 0x000000000f087348 */ /* 0x000fea0003c00000 */
[----:B------:R0:W1:Y:S02]  /*28d70*/  SHFL.IDX P6, R14, R13, R12, R11 ;  /* 0x0000000c0d0e7389 */ /* 0x00006400000c000b */
[----:B01----:R-:W-:Y:S01]  /*28d80*/  ENDCOLLECTIVE ;  /* 0x000000000000791b */ /* 0x003fe20003800000 */
.L_x_828:
[----:B------:R-:W-:Y:S05]  /*28d90*/  BSYNC B1 ;  /* 0x0000000000017941 */ /* 0x000fea0003800000 */
.L_x_827:
[----:B------:R-:W-:Y:S05]  /*28da0*/  BRA `(.L_x_829) ;  /* 0xffffff8800d07947 */ /* 0x000fea000383ffff */
.L_x_660:
[----:B------:R-:W-:Y:S01]  /*28db0*/  BSSY B1, `(.L_x_830) ;  /* 0x0000006000017945 */ /* 0x000fe20003800000 */
[----:B------:R-:W-:-:S07]  /*28dc0*/  IMAD.MOV.U32 R15, RZ, RZ, -0x1 ;  /* 0xffffffffff0f7424 */ /* 0x000fce00078e00ff */
[----:B01----:R-:W-:Y:S05]  /*28dd0*/  WARPSYNC.COLLECTIVE R15, `(.L_x_831) ;  /* 0x000000000f0c7348 */ /* 0x003fea0003c00000 */
[----:B------:R-:W-:Y:S02]  /*28de0*/  ELECT P6, UR62, PT ;  /* 0x00000000003e782f */ /* 0x000fe400038c0000 */
[----:B------:R-:W-:Y:S01]  /*28df0*/  MOV R14, UR62 ;  /* 0x0000003e000e7c02 */ /* 0x000fe20008000f00 */
[----:B01----:R-:W-:Y:S10]  /*28e00*/  ENDCOLLECTIVE ;  /* 0x000000000000791b */ /* 0x003ff40003800000 */
.L_x_831:
[----:B------:R-:W-:Y:S05]  /*28e10*/  BSYNC B1 ;  /* 0x0000000000017941 */ /* 0x000fea0003800000 */
.L_x_830:
[----:B------:R-:W-:Y:S05]  /*28e20*/  BRA `(.L_x_659) ;  /* 0xffffff8800c87947 */ /* 0x000fea000383ffff */
.L_x_662:
[----:B-1----:R1:W2:Y:S02]  /*28e30*/  SYNCS.PHASECHK.TRANS64.TRYWAIT P0, [R18+URZ+0x36820], R3 ;  /* 0x03682003120075a7 */ /* 0x0022a4000800017f */
[----:B--2---:R-:W-:Y:S05]  /*28e40*/  @!P0 NANOSLEEP.SYNCS 0x989680 ;  /* 0x009896800000895d */ /* 0x004fea0003900000 */
[----:B------:R-:W2:Y:S02]  /*28e50*/  @!P0 SYNCS.PHASECHK.TRANS64 P0, [R18+URZ+0x36820], R3 ;  /* 0x03682003120085a7 */ /* 0x000ea4000800007f */
[----:B--2---:R-:W-:Y:S05]  /*28e60*/  @!P0 BRA `(.L_x_662) ;  /* 0xfffffffc00f08947 */ /* 0x004fea000383ffff */
[----:B------:R-:W-:Y:S05]  /*28e70*/  BRA `(.L_x_832) ;  /* 0xffffff8800d87947 */ /* 0x000fea000383ffff */
.L_x_666:
[----:B--2---:R2:W3:Y:S02]  /*28e80*/  SYNCS.PHASECHK.TRANS64.TRYWAIT P0, [R5+URZ+0x368a0], R9 ;  /* 0x0368a009050075a7 */ /* 0x0044e4000800017f */
[----:B---3--:R-:W-:Y:S05]  /*28e90*/  @!P0 NANOSLEEP.SYNCS 0x989680 ;  /* 0x009896800000895d */ /* 0x008fea0003900000 */
[----:B------:R-:W3:Y:S02]  /*28ea0*/  @!P0 SYNCS.PHASECHK.TRANS64 P0, [R5+URZ+0x368a0], R9 ;  /* 0x0368a009050085a7 */ /* 0x000ee4000800007f */
[----:B---3--:R-:W-:Y:S05]  /*28eb0*/  @!P0 BRA `(.L_x_666) ;  /* 0xfffffffc00f08947 */ /* 0x008fea000383ffff */
[----:B------:R-:W-:Y:S05]  /*28ec0*/  BRA `(.L_x_833) ;  /* 0xffffff8800f87947 */ /* 0x000fea000383ffff */
.L_x_673:
[----:B0-----:R0:W1:Y:S02]  /*28ed0*/  SYNCS.PHASECHK.TRANS64.TRYWAIT P0, [R5+URZ+0x368c0], R9 ;  /* 0x0368c009050075a7 */ /* 0x001064000800017f */
[----:B-1----:R-:W-:Y:S05]  /*28ee0*/  @!P0 NANOSLEEP.SYNCS 0x989680 ;  /* 0x009896800000895d */ /* 0x002fea0003900000 */
[----:B------:R-:W1:Y:S02]  /*28ef0*/  @!P0 SYNCS.PHASECHK.TRANS64 P0, [R5+URZ+0x368c0], R9 ;  /* 0x0368c009050085a7 */ /* 0x000e64000800007f */
[----:B-1----:R-:W-:Y:S05]  /*28f00*/  @!P0 BRA `(.L_x_673) ;  /* 0xfffffffc00f08947 */ /* 0x002fea000383ffff */
[----:B------:R-:W-:Y:S05]  /*28f10*/  BRA `(.L_x_834) ;  /* 0xffffff8c00f87947 */ /* 0x000fea000383ffff */
.L_x_682:
[----:B-1----:R1:W2:Y:S02]  /*28f20*/  SYNCS.PHASECHK.TRANS64.TRYWAIT P2, [R7+URZ+0x368a0], R6 ;  /* 0x0368a006070075a7 */ /* 0x0022a4000804017f */
[----:B--2---:R-:W-:Y:S05]  /*28f30*/  @!P2 NANOSLEEP.SYNCS 0x989680 ;  /* 0x009896800000a95d */ /* 0x004fea0003900000 */
[----:B------:R-:W2:Y:S02]  /*28f40*/  @!P2 SYNCS.PHASECHK.TRANS64 P2, [R7+URZ+0x368a0], R6 ;  /* 0x0368a0060700a5a7 */ /* 0x000ea4000804007f */
[----:B--2---:R-:W-:Y:S05]  /*28f50*/  @!P2 BRA `(.L_x_682) ;  /* 0xfffffffc00f0a947 */ /* 0x004fea000383ffff */
[----:B------:R-:W-:Y:S05]  /*28f60*/  BRA `(.L_x_835) ;  /* 0xffffff9400447947 */ /* 0x000fea000383ffff */
.L_x_689:
[----:B0-----:R0:W2:Y:S02]  /*28f70*/  SYNCS.PHASECHK.TRANS64.TRYWAIT P2, [R7+URZ+0x368c0], R6 ;  /* 0x0368c006070075a7 */ /* 0x0010a4000804017f */
[----:B--2---:R-:W-:Y:S05]  /*28f80*/  @!P2 NANOSLEEP.SYNCS 0x989680 ;  /* 0x009896800000a95d */ /* 0x004fea0003900000 */
[----:B------:R-:W2:Y:S02]  /*28f90*/  @!P2 SYNCS.PHASECHK.TRANS64 P2, [R7+URZ+0x368c0], R6 ;  /* 0x0368c0060700a5a7 */ /* 0x000ea4000804007f */
[----:B--2---:R-:W-:Y:S05]  /*28fa0*/  @!P2 BRA `(.L_x_689) ;  /* 0xfffffffc00f0a947 */ /* 0x004fea000383ffff */
[----:B------:R-:W-:Y:S05]  /*28fb0*/  BRA `(.L_x_836) ;  /* 0xffffff9800407947 */ /* 0x000fea000383ffff */
.L_x_706:
        /* <DEDUP_REMOVED lines=11> */
.L_x_838:
[----:B------:R-:W-:Y:S05]  /*29070*/  BSYNC B0 ;  /* 0x0000000000007941 */ /* 0x000fea0003800000 */
.L_x_837:
[----:B------:R-:W-:Y:S05]  /*29080*/  BRA `(.L_x_839) ;  /* 0xffffffa4007c7947 */ /* 0x000fea000383ffff */
.L_x_708:
[----:B------:R-:W-:Y:S01]  /*29090*/  BSSY B0, `(.L_x_840) ;  /* 0x0000006000007945 */ /* 0x000fe20003800000 */
[----:B------:R-:W-:-:S07]  /*290a0*/  IMAD.MOV.U32 R15, RZ, RZ, -0x1 ;  /* 0xffffffffff0f7424 */ /* 0x000fce00078e00ff */
[----:B01----:R-:W-:Y:S05]  /*290b0*/  WARPSYNC.COLLECTIVE R15, `(.L_x_841) ;  /* 0x000000000f0c7348 */ /* 0x003fea0003c00000 */
[----:B------:R-:W-:Y:S02]  /*290c0*/  ELECT P6, UR62, PT ;  /* 0x00000000003e782f */ /* 0x000fe400038c0000 */
[----:B------:R-:W-:Y:S01]  /*290d0*/  MOV R14, UR62 ;  /* 0x0000003e000e7c02 */ /* 0x000fe20008000f00 */
[----:B01----:R-:W-:Y:S10]  /*290e0*/  ENDCOLLECTIVE ;  /* 0x000000000000791b */ /* 0x003ff40003800000 */
.L_x_841:
[----:B------:R-:W-:Y:S05]  /*290f0*/  BSYNC B0 ;  /* 0x0000000000007941 */ /* 0x000fea0003800000 */
.L_x_840:
[----:B------:R-:W-:Y:S05]  /*29100*/  BRA `(.L_x_842) ;  /* 0xffffffa400887947 */ /* 0x000fea000383ffff */
.L_x_710:
[----:B-1----:R1:W2:Y:S02]  /*29110*/  SYNCS.PHASECHK.TRANS64.TRYWAIT P0, [R0+URZ+0x36840], R2 ;  /* 0x03684002000075a7 */ /* 0x0022a4000800017f */
[----:B--2---:R-:W-:Y:S05]  /*29120*/  @!P0 NANOSLEEP.SYNCS 0x989680 ;  /* 0x009896800000895d */ /* 0x004fea0003900000 */
[----:B------:R-:W2:Y:S02]  /*29130*/  @!P0 SYNCS.PHASECHK.TRANS64 P0, [R0+URZ+0x36840], R2 ;  /* 0x03684002000085a7 */ /* 0x000ea4000800007f */
[----:B--2---:R-:W-:Y:S05]  /*29140*/  @!P0 BRA `(.L_x_710) ;  /* 0xfffffffc00f08947 */ /* 0x004fea000383ffff */
[----:B------:R-:W-:Y:S05]  /*29150*/  BRA `(.L_x_843) ;  /* 0xffffffa400e87947 */ /* 0x000fea000383ffff */
.L_x_714:
[----:B------:R0:W5:Y:S01]  /*29160*/  LDL.LU R9, [R1+0x5c] ;  /* 0x00005c0001097983 */ /* 0x0001620000300800 */
[----:B------:R-:W-:Y:S01]  /*29170*/  MOV R13, R3 ;  /* 0x00000003000d7202 */ /* 0x000fe20000000f00 */
[----:B------:R-:W-:Y:S02]  /*29180*/  IMAD.MOV.U32 R12, RZ, RZ, RZ ;  /* 0x000000ffff0c7224 */ /* 0x000fe400078e00ff */
[----:B------:R-:W-:Y:S02]  /*29190*/  IMAD.MOV.U32 R11, RZ, RZ, 0x181f ;  /* 0x0000181fff0b7424 */ /* 0x000fe400078e00ff */
[----:B------:R-:W-:-:S07]  /*291a0*/  IMAD.MOV.U32 R15, RZ, RZ, -0x1 ;  /* 0xffffffffff0f7424 */ /* 0x000fce00078e00ff */
[----:B0----5:R-:W-:Y:S05]  /*291b0*/  WARPSYNC.COLLECTIVE R15, `(.L_x_844) ;  /* 0x000000000f087348 */ /* 0x021fea0003c00000 */
[----:B------:R1:W2:Y:S02]  /*291c0*/  SHFL.IDX P6, R14, R13, R12, R11 ;  /* 0x0000000c0d0e7389 */ /* 0x0002a400000c000b */
[----:B012--5:R-:W-:Y:S01]  /*291d0*/  ENDCOLLECTIVE ;  /* 0x000000000000791b */ /* 0x027fe20003800000 */
.L_x_844:
[----:B------:R-:W-:Y:S01]  /*291e0*/  MOV R13, R4 ;  /* 0x00000004000d7202 */ /* 0x000fe20000000f00 */
[----:B------:R-:W-:-:S07]  /*291f0*/  IMAD.MOV.U32 R6, RZ, RZ, R14 ;  /* 0x000000ffff067224 */ /* 0x000fce00078e000e */
[----:B------:R-:W-:Y:S05]  /*29200*/  WARPSYNC.COLLECTIVE R15, `(.L_x_845) ;  /* 0x000000000f087348 */ /* 0x000fea0003c00000 */
[----:B------:R0:W1:Y:S02]  /*29210*/  SHFL.IDX P6, R14, R13, R12, R11 ;  /* 0x0000000c0d0e7389 */ /* 0x00006400000c000b */
[----:B01----:R-:W-:Y:S01]  /*29220*/  ENDCOLLECTIVE ;  /* 0x000000000000791b */ /* 0x003fe20003800000 */
.L_x_845:
[----:B------:R-:W-:Y:S02]  /*29230*/  IMAD.MOV.U32 R13, RZ, RZ, R3 ;  /* 0x000000ffff0d7224 */ /* 0x000fe400078e0003 */
[----:B------:R-:W-:Y:S02]  /*29240*/  IMAD.MOV.U32 R12, RZ, RZ, 0x1 ;  /* 0x00000001ff0c7424 */ /* 0x000fe400078e00ff */
[----:B------:R-:W-:-:S07]  /*29250*/  IMAD.MOV.U32 R7, RZ, RZ, R14 ;  /* 0x000000ffff077224 */ /* 0x000fce00078e000e */
[----:B------:R-:W-:Y:S05]  /*29260*/  WARPSYNC.COLLECTIVE R15, `(.L_x_846) ;  /* 0x000000000f087348 */ /* 0x000fea0003c00000 */
[----:B------:R0:W1:Y:S02]  /*29270*/  SHFL.IDX P6, R14, R13, R12, R11 ;  /* 0x0000000c0d0e7389 */ /* 0x00006400000c000b */
[----:B01----:R-:W-:Y:S01]  /*29280*/  ENDCOLLECTIVE ;  /* 0x000000000000791b */ /* 0x003fe20003800000 */
.L_x_846:
[----:B------:R-:W-:Y:S02]  /*29290*/  IMAD.MOV.U32 R13, RZ, RZ, R4 ;  /* 0x000000ffff0d7224 */ /* 0x000fe400078e0004 */
[----:B------:R-:W-:Y:S02]  /*292a0*/  IMAD R2, R9, R8, RZ ;  /* 0x0000000809027224 */ /* 0x000fe400078e02ff */
[----:B------:R-:W0:Y:S01]  /*292b0*/  S2R R9, SR_TID.X ;  /* 0x0000000000097919 */ /* 0x000e220000002100 */
[----:B------:R-:W1:Y:S01]  /*292c0*/  S2R R8, SR_TID.X ;  /* 0x0000000000087919 */ /* 0x000e620000002100 */
[----:B0-----:R-:W-:-:S04]  /*292d0*/  LOP3.LUT R9, R9, 0x7f, RZ, 0xc0, !PT ;  /* 0x0000007f09097812 */ /* 0x001fc800078ec0ff */
[----:B------:R-:W-:Y:S01]  /*292e0*/  SHF.R.U32.HI R9, RZ, 0x3, R9 ;  /* 0x00000003ff097819 */ /* 0x000fe20000011609 */
[----:B-1----:R-:W-:-:S04]  /*292f0*/  IMAD.SHL.U32 R8, R8, 0x8, RZ ;  /* 0x0000000808087824 */ /* 0x002fc800078e00ff */
[----:B------:R-:W-:Y:S01]  /*29300*/  IMAD.IADD R0, R9, 0x1, R5 ;  /* 0x0000000109007824 */ /* 0x000fe200078e0205 */
[----:B------:R-:W-:Y:S01]  /*29310*/  LOP3.LUT R8, R8, 0x38, RZ, 0xc0, !PT ;  /* 0x0000003808087812 */ /* 0x000fe200078ec0ff */
[----:B------:R-:W-:-:S07]  /*29320*/  IMAD.MOV.U32 R9, RZ, RZ, R14 ;  /* 0x000000ffff097224 */ /* 0x000fce00078e000e */
[----:B------:R-:W-:Y:S05]  /*29330*/  WARPSYNC.COLLECTIVE R15, `(.L_x_847) ;  /* 0x000000000f087348 */ /* 0x000fea0003c00000 */
[----:B------:R0:W1:Y:S02]  /*29340*/  SHFL.IDX P6, R14, R13, R12, R11 ;  /* 0x0000000c0d0e7389 */ /* 0x00006400000c000b */
[----:B01----:R-:W-:Y:S01]  /*29350*/  ENDCOLLECTIVE ;  /* 0x000000000000791b */ /* 0x003fe20003800000 */
.L_x_847:
[C---:B------:R-:W-:Y:S02]  /*29360*/  ISETP.GE.AND P3, PT, R0.reuse, R2, PT ;  /* 0x000000020000720c */ /* 0x040fe40003f66270 */
[----:B------:R-:W-:-:S11]  /*29370*/  IADD3 R5, R0, 0x10, RZ ;  /* 0x0000001000057810 */ /* 0x000fd60007ffe0ff */
[----:B------:R-:W-:Y:S01]  /*29380*/  @!P3 LEA R7, P5, R8, R7, 0x1 ;  /* 0x000000070807b211 */ /* 0x000fe200078a08ff */
[----:B------:R-:W-:Y:S01]  /*29390*/  IMAD.MOV.U32 R12, RZ, RZ, 0x2 ;  /* 0x00000002ff0c7424 */ /* 0x000fe200078e00ff */
[----:B------:R-:W-:-:S03]  /*293a0*/  MOV R13, R3 ;  /* 0x00000003000d7202 */ /* 0x000fc60000000f00 */
        /* <DEDUP_REMOVED lines=10> */
[----:B------:R-:W-:Y:S02]  /*29450*/  ISETP.GE.AND P3, PT, R5, R2, PT ;  /* 0x000000020500720c */ /* 0x000fe40003f66270 */
[----:B------:R-:W-:-:S11]  /*29460*/  MOV R5, R14 ;  /* 0x0000000e00057202 */ /* 0x000fd60000000f00 */
[----:B0-----:R-:W-:Y:S05]  /*29470*/  WARPSYNC.COLLECTIVE R15, `(.L_x_848) ;  /* 0x000000000f087348 */ /* 0x001fea0003c00000 */
[----:B------:R1:W2:Y:S02]  /*29480*/  SHFL.IDX P6, R14, R13, R12, R11 ;  /* 0x0000000c0d0e7389 */ /* 0x0002a400000c000b */
[----:B012---:R-:W-:Y:S01]  /*29490*/  ENDCOLLECTIVE ;  /* 0x000000000000791b */ /* 0x007fe20003800000 */
.L_x_848:
[----:B------:R-:W-:-:S05]  /*294a0*/  @!P3 LEA R8, P5, R8, R5, 0x1 ;  /* 0x000000050808b211 */ /* 0x000fca00078a08ff */
[----:B------:R-:W-:Y:S02]  /*294b0*/  @!P3 IMAD.X R5, RZ, RZ, R9, P5 ;  /* 0x000000ffff05b224 */ /* 0x000fe400028e0609 */
[----:B------:R-:W0:Y:S01]  /*294c0*/  S2R R9, SR_TID.X ;  /* 0x0000000000097919 */ /* 0x000e220000002100 */
[----:B------:R-:W-:Y:S02]  /*294d0*/  IMAD.MOV.U32 R13, RZ, RZ, R4 ;  /* 0x000000ffff0d7224 */ /* 0x000fe400078e0004 */
[----:B------:R-:W-:Y:S02]  /*294e0*/  @!P3 IMAD.MOV.U32 R6, RZ, RZ, R8 ;  /* 0x000000ffff06b224 */ /* 0x000fe400078e0008 */
[----:B------:R-:W-:Y:S02]  /*294f0*/  @!P3 IMAD.MOV.U32 R7, RZ, RZ, R5 ;  /* 0x000000ffff07b224 */ /* 0x000fe400078e0005 */
[----:B------:R-:W-:Y:S02]  /*29500*/  VIADD R5, R0, 0x20 ;  /* 0x0000002000057836 */ /* 0x000fe40000000000 */
[----:B------:R-:W-:Y:S01]  /*29510*/  IMAD.MOV.U32 R8, RZ, RZ, R14 ;  /* 0x000000ffff087224 */ /* 0x000fe200078e000e */
[----:B------:R-:W-:Y:S01]  /*29520*/  @!PT LDS RZ, [RZ] ;  /* 0x00000000fffff984 */ /* 0x000fe20000000800 */
[----:B------:R-:W-:Y:S01]  /*29530*/  @!PT LDS RZ, [RZ] ;  /* 0x00000000fffff984 */ /* 0x000fe20000000800 */
[----:B------:R-:W-:Y:S01]  /*29540*/  @!PT LDS RZ, [RZ] ;  /* 0x00000000fffff984 */ /* 0x000fe20000000800 */
[----:B------:R1:W-:Y:S06]  /*29550*/  @!P3 LDGSTS.E.BYPASS.LTC128B.128 [R10+0x15c00], desc[UR60][R6.64], !P2 ;  /* 0x15c00000060abfae */ /* 0x0003ec000d101d7c */
[----:B01----:R-:W-:Y:S05]  /*29560*/  WARPSYNC.COLLECTIVE R15, `(.L_x_849) ;  /* 0x000000000f087348 */ /* 0x003fea0003c00000 */
[----:B------:R2:W3:Y:S02]  /*29570*/  SHFL.IDX P6, R14, R13, R12, R11 ;  /* 0x0000000c0d0e7389 */ /* 0x0004e400000c000b */
[----:B0123--:R-:W-:Y:S01]  /*29580*/  ENDCOLLECTIVE ;  /* 0x000000000000791b */ /* 0x00ffe20003800000 */
.L_x_849:
[----:B------:R-:W-:Y:S01]  /*29590*/  @!PT LDS RZ, [RZ] ;  /* 0x00000000fffff984 */ /* 0x000fe20000000800 */
[----:B------:R-:W-:Y:S01]  /*295a0*/  @!PT LDS RZ, [RZ] ;  /* 0x00000000fffff984 */ /* 0x000fe20000000800 */
[----:B------:R-:W-:Y:S01]  /*295b0*/  @!PT LDS RZ, [RZ] ;  /* 0x00000000fffff984 */ /* 0x000fe20000000800 */
[----:B------:R0:W-:Y:S04]  /*295c0*/  @!P3 LDGSTS.E.BYPASS.LTC128B.128 [R10+0x19c00], desc[UR60][R6.64+0x80], !P1 ;  /* 0x19c00080060abfae */ /* 0x0001e8000c901d7c */
[----:B------:R0:W-:Y:S01]  /*295d0*/  @!P3 LDGSTS.E.BYPASS.LTC128B.128 [R10+0x1dc00], desc[UR60][R6.64+0x100], !P0 ;  /* 0x1dc00100060abfae */ /* 0x0001e2000c101d7c */
[----:B------:R-:W-:Y:S02]  /*295e0*/  ISETP.GE.AND P3, PT, R5, R2, PT ;  /* 0x000000020500720c */ /* 0x000fe40003f66270 */
[----:B------:R-:W-:Y:S01]  /*295f0*/  MOV R13, R3 ;  /* 0x00000003000d7202 */ /* 0x000fe20000000f00 */
[----:B------:R-:W-:Y:S02]  /*29600*/  IMAD.MOV.U32 R12, RZ, RZ, 0x3 ;  /* 0x00000003ff0c7424 */ /* 0x000fe400078e00ff */
[----:B------:R-:W-:-:S05]  /*29610*/  IMAD.SHL.U32 R9, R9, 0x8, RZ ;  /* 0x0000000809097824 */ /* 0x000fca00078e00ff */
[----:B------:R-:W-:Y:S02]  /*29620*/  LOP3.LUT R9, R9, 0x38, RZ, 0xc0, !PT ;  /* 0x0000003809097812 */ /* 0x000fe400078ec0ff */
[----:B0-----:R-:W-:-:S07]  /*29630*/  MOV R5, R14 ;  /* 0x0000000e00057202 */ /* 0x001fce0000000f00 */
[----:B------:R-:W-:Y:S05]  /*29640*/  WARPSYNC.COLLECTIVE R15, `(.L_x_850) ;  /* 0x000000000f087348 */ /* 0x000fea0003c00000 */
[----:B------:R0:W1:Y:S02]  /*29650*/  SHFL.IDX P6, R14, R13, R12, R11 ;  /* 0x0000000c0d0e7389 */ /* 0x00006400000c000b */
[----:B01----:R-:W-:Y:S01]  /*29660*/  ENDCOLLECTIVE ;  /* 0x000000000000791b */ /* 0x003fe20003800000 */
.L_x_850:
[----:B------:R-:W-:-:S05]  /*29670*/  @!P3 LEA R5, P4, R9, R5, 0x1 ;  /* 0x000000050905b211 */ /* 0x000fca00078808ff */
[----:B------:R-:W-:-:S04]  /*29680*/  @!P3 IMAD.X R6, RZ, RZ, R8, P4 ;  /* 0x000000ffff06b224 */ /* 0x000fc800020e0608 */
[----:B------:R-:W-:Y:S02]  /*29690*/  @!P3 IMAD.MOV.U32 R7, RZ, RZ, R6 ;  /* 0x000000ffff07b224 */ /* 0x000fe400078e0006 */
[----:B------:R-:W-:Y:S02]  /*296a0*/  @!P3 IMAD.MOV.U32 R6, RZ, RZ, R5 ;  /* 0x000000ffff06b224 */ /* 0x000fe400078e0005 */
[----:B------:R-:W-:Y:S02]  /*296b0*/  IMAD.MOV.U32 R13, RZ, RZ, R4 ;  /* 0x000000ffff0d7224 */ /* 0x000fe400078e0004 */
[----:B------:R-:W-:Y:S01]  /*296c0*/  VIADD R5, R0, 0x30 ;  /* 0x0000003000057836 */ /* 0x000fe20000000000 */
[----:B------:R-:W-:Y:S01]  /*296d0*/  @!PT LDS RZ, [RZ] ;  /* 0x00000000fffff984 */ /* 0x000fe20000000800 */
[----:B------:R-:W-:Y:S01]  /*296e0*/  @!PT LDS RZ, [RZ] ;  /* 0x00000000fffff984 */ /* 0x000fe20000000800 */
[----:B------:R-:W-:Y:S01]  /*296f0*/  @!PT LDS RZ, [RZ] ;  /* 0x00000000fffff984 */ /* 0x000fe20000000800 */
[----:B------:R-:W-:Y:S04]  /*29700*/  @!P3 LDGSTS.E.BYPASS.LTC128B.128 [R10+0x16400], desc[UR60][R6.64], !P2 ;  /* 0x16400000060abfae */ /* 0x000fe8000d101d7c */
[----:B------:R-:W-:Y:S04]  /*29710*/  @!P3 LDGSTS.E.BYPASS.LTC128B.128 [R10+0x1a400], desc[UR60][R6.64+0x80], !P1 ;  /* 0x1a400080060abfae */ /* 0x000fe8000c901d7c */
[----:B------:R0:W-:Y:S01]  /*29720*/  @!P3 LDGSTS.E.BYPASS.LTC128B.128 [R10+0x1e400], desc[UR60][R6.64+0x100], !P0 ;  /* 0x1e400100060abfae */ /* 0x0001e2000c101d7c */
[----:B------:R-:W-:Y:S01]  /*29730*/  ISETP.GE.AND P3, PT, R5, R2, PT ;  /* 0x000000020500720c */ /* 0x000fe20003f66270 */
[----:B0-----:R-:W-:-:S12]  /*29740*/  IMAD.MOV.U32 R6, RZ, RZ, R14 ;  /* 0x000000ffff067224 */ /* 0x001fd800078e000e */
[----:B------:R-:W-:Y:S05]  /*29750*/  WARPSYNC.COLLECTIVE R15, `(.L_x_851) ;  /* 0x000000000f087348 */ /* 0x000fea0003c00000 */
[----:B------:R0:W1:Y:S02]  /*29760*/  SHFL.IDX P6, R14, R13, R12, R11 ;  /* 0x0000000c0d0e7389 */ /* 0x00006400000c000b */
[----:B01----:R-:W-:Y:S01]  /*29770*/  ENDCOLLECTIVE ;  /* 0x000000000000791b */ /* 0x003fe20003800000 */
.L_x_851:
[----:B------:R-:W-:Y:S01]  /*29780*/  IMAD.MOV.U32 R13, RZ, RZ, R3 ;  /* 0x000000ffff0d7224 */ /* 0x000fe200078e0003 */
[----:B------:R-:W-:Y:S01]  /*29790*/  MOV R12, 0x4 ;  /* 0x00000004000c7802 */ /* 0x000fe20000000f00 */
[----:B------:R-:W-:-:S07]  /*297a0*/  IMAD.MOV.U32 R5, RZ, RZ, R14 ;  /* 0x000000ffff057224 */ /* 0x000fce00078e000e */
[----:B------:R-:W-:Y:S05]  /*297b0*/  WARPSYNC.COLLECTIVE R15, `(.L_x_852) ;  /* 0x000000000f087348 */ /* 0x000fea0003c00000 */
[----:B------:R0:W1:Y:S02]  /*297c0*/  SHFL.IDX P6, R14, R13, R12, R11 ;  /* 0x0000000c0d0e7389 */ /* 0x00006400000c000b */
[----:B01----:R-:W-:Y:S01]  /*297d0*/  ENDCOLLECTIVE ;  /* 0x000000000000791b */ /* 0x003fe20003800000 */
.L_x_852:
[----:B------:R-:W-:-:S04]  /*297e0*/  @!P3 LEA R5, P4, R9, R5, 0x1 ;  /* 0x000000050905b211 */ /* 0x000fc800078808ff */
[----:B------:R-:W-:-:S05]  /*297f0*/  @!P3 IADD3.X R6, RZ, R6, RZ, P4, !PT ;  /* 0x00000006ff06b210 */ /* 0x000fca00027fe4ff */
        /* <DEDUP_REMOVED lines=15> */
.L_x_853:
[----:B------:R-:W-:Y:S02]  /*298f0*/  IMAD.MOV.U32 R13, RZ, RZ, R3 ;  /* 0x000000ffff0d7224 */ /* 0x000fe400078e0003 */
[----:B------:R-:W-:Y:S02]  /*29900*/  IMAD.MOV.U32 R12, RZ, RZ, 0x5 ;  /* 0x00000005ff0c7424 */ /* 0x000fe400078e00ff */
[----:B------:R-:W-:-:S07]  /*29910*/  IMAD.MOV.U32 R5, RZ, RZ, R14 ;  /* 0x000000ffff057224 */ /* 0x000fce00078e000e */
[----:B------:R-:W-:Y:S05]  /*29920*/  WARPSYNC.COLLECTIVE R15, `(.L_x_854) ;  /* 0x000000000f087348 */ /* 0x000fea0003c00000 */
[----:B------:R0:W1:Y:S02]  /*29930*/  SHFL.IDX P6, R14, R13, R12, R11 ;  /* 0x0000000c0d0e7389 */ /* 0x00006400000c000b */
[----:B01----:R-:W-:Y:S01]  /*29940*/  ENDCOLLECTIVE ;  /* 0x000000000000791b */ /* 0x003fe20003800000 */
.L_x_854:
[----:B------:R-:W-:-:S05]  /*29950*/  @!P3 LEA R5, P4, R9, R5, 0x1 ;  /* 0x000000050905b211 */ /* 0x000fca00078808ff */
[----:B------:R-:W-:-:S05]  /*29960*/  @!P3 IMAD.X R6, RZ, RZ, R6, P4 ;  /* 0x000000ffff06b224 */ /* 0x000fca00020e0606 */
[----:B------:R-:W-:Y:S01]  /*29970*/  @!P3 MOV R7, R6 ;  /* 0x000000060007b202 */ /* 0x000fe20000000f00 */
        /* <DEDUP_REMOVED lines=9> */
[----:B------:R-:W-:-:S02]  /*29a10*/  ISETP.GE.AND P3, PT, R5, R2, PT ;  /* 0x000000020500720c */ /* 0x000fc40003f66270 */
[----:B0-----:R-:W-:-:S11]  /*29a20*/  MOV R6, R14 ;  /* 0x0000000e00067202 */ /* 0x001fd60000000f00 */
[----:B------:R-:W-:Y:S05]  /*29a30*/  WARPSYNC.COLLECTIVE R15, `(.L_x_855) ;  /* 0x000000000f087348 */ /* 0x000fea0003c00000 */
[----:B------:R0:W1:Y:S02]  /*29a40*/  SHFL.IDX P6, R14, R13, R12, R11 ;  /* 0x0000000c0d0e7389 */ /* 0x00006400000c000b */
[----:B01----:R-:W-:Y:S01]  /*29a50*/  ENDCOLLECTIVE ;  /* 0x000000000000791b */ /* 0x003fe20003800000 */
.L_x_855:
[----:B------:R-:W-:Y:S02]  /*29a60*/  IMAD.MOV.U32 R13, RZ, RZ, R3 ;  /* 0x000000ffff0d7224 */ /* 0x000fe400078e0003 */
[----:B------:R-:W-:Y:S02]  /*29a70*/  IMAD.MOV.U32 R12, RZ, RZ, 0x6 ;  /* 0x00000006ff0c7424 */ /* 0x000fe400078e00ff */
[----:B------:R-:W-:-:S07]  /*29a80*/  IMAD.MOV.U32 R5, RZ, RZ, R14 ;  /* 0x000000ffff057224 */ /* 0x000fce00078e000e */
[----:B------:R-:W-:Y:S05]  /*29a90*/  WARPSYNC.COLLECTIVE R15, `(.L_x_856) ;  /* 0x000000000f087348 */ /* 0x000fea0003c00000 */
[----:B------:R0:W1:Y:S02]  /*29aa0*/  SHFL.IDX P6, R14, R13, R12, R11 ;  /* 0x0000000c0d0e7389 */ /* 0x00006400000c000b */
[----:B01----:R-:W-:Y:S01]  /*29ab0*/  ENDCOLLECTIVE ;  /* 0x000000000000791b */ /* 0x003fe20003800000 */
.L_x_856:
[----:B------:R-:W-:-:S05]  /*29ac0*/  @!P3 LEA R5, P4, R9, R5, 0x1 ;  /* 0x000000050905b211 */ /* 0x000fca00078808ff */
[----:B------:R-:W-:-:S04]  /*29ad0*/  @!P3 IMAD.X R6, RZ, RZ, R6, P4 ;  /* 0x000000ffff06b224 */ /* 0x000fc800020e0606 */
[----:B------:R-:W-:Y:S01]  /*29ae0*/  @!P3 IMAD.MOV.U32 R7, RZ, RZ, R6 ;  /* 0x000000ffff07b224 */ /* 0x000fe200078e0006 */
[----:B------:R-:W-:Y:S01]  /*29af0*/  @!P3 MOV R6, R5 ;  /* 0x000000050006b202 */ /* 0x000fe20000000f00 */
[----:B------:R-:W-:-:S04]  /*29b00*/  IMAD.MOV.U32 R13, RZ, RZ, R4 ;  /* 0x000000ffff0d7224 */ /* 0x000fc800078e0004 */
[----:B------:R-:W-:Y:S01]  /*29b10*/  @!PT LDS RZ, [RZ] ;  /* 0x00000000fffff984 */ /* 0x000fe20000000800 */
[----:B------:R-:W-:Y:S01]  /*29b20*/  @!PT LDS RZ, [RZ] ;  /* 0x00000000fffff984 */ /* 0x000fe20000000800 */
[----:B------:R-:W-:Y:S01]  /*29b30*/  @!PT LDS RZ, [RZ] ;  /* 0x00000000fffff984 */ /* 0x000fe20000000800 */
[----:B------:R-:W-:Y:S04]  /*29b40*/  @!P3 LDGSTS.E.BYPASS.LTC128B.128 [R10+0x17c00], desc[UR60][R6.64], !P2 ;  /* 0x17c00000060abfae */ /* 0x000fe8000d101d7c */
[----:B------:R-:W-:Y:S04]  /*29b50*/  @!P3 LDGSTS.E.BYPASS.LTC128B.128 [R10+0x1bc00], desc[UR60][R6.64+0x80], !P1 ;  /* 0x1bc00080060abfae */ /* 0x000fe8000c901d7c */
[----:B------:R0:W-:Y:S02]  /*29b60*/  @!P3 LDGSTS.E.BYPASS.LTC128B.128 [R10+0x1fc00], desc[UR60][R6.64+0x100], !P0 ;  /* 0x1fc00100060abfae */ /* 0x0001e4000c101d7c */
[----:B0-----:R-:W-:-:S07]  /*29b70*/  IMAD.MOV.U32 R6, RZ, RZ, R14 ;  /* 0x000000ffff067224 */ /* 0x001fce00078e000e */
[----:B------:R-:W-:Y:S05]  /*29b80*/  WARPSYNC.COLLECTIVE R15, `(.L_x_857) ;  /* 0x000000000f087348 */ /* 0x000fea0003c00000 */
[----:B------:R0:W1:Y:S02]  /*29b90*/  SHFL.IDX P6, R14, R13, R12, R11 ;  /* 0x0000000c0d0e7389 */ /* 0x00006400000c000b */
[----:B01----:R-:W-:Y:S01]  /*29ba0*/  ENDCOLLECTIVE ;  /* 0x000000000000791b */ /* 0x003fe20003800000 */
.L_x_857:
[----:B------:R-:W-:-:S05]  /*29bb0*/  VIADD R7, R0, 0x60 ;  /* 0x0000006000077836 */ /* 0x000fca0000000000 */
[----:B------:R-:W-:Y:S02]  /*29bc0*/  ISETP.GE.AND P4, PT, R7, R2, PT ;  /* 0x000000020700720c */ /* 0x000fe40003f86270 */
[----:B------:R-:W-:Y:S01]  /*29bd0*/  MOV R13, R3 ;  /* 0x00000003000d7202 */ /* 0x000fe20000000f00 */
[----:B------:R-:W-:Y:S01]  /*29be0*/  IMAD.MOV.U32 R12, RZ, RZ, 0x7 ;  /* 0x00000007ff0c7424 */ /* 0x000fe200078e00ff */
[----:B------:R-:W-:-:S09]  /*29bf0*/  MOV R5, R14 ;  /* 0x0000000e00057202 */ /* 0x000fd20000000f00 */
[----:B------:R-:W-:Y:S05]  /*29c00*/  WARPSYNC.COLLECTIVE R15, `(.L_x_858) ;  /* 0x000000000f087348 */ /* 0x000fea0003c00000 */
[----:B------:R0:W1:Y:S02]  /*29c10*/  SHFL.IDX P6, R14, R13, R12, R11 ;  /* 0x0000000c0d0e7389 */ /* 0x00006400000c000b */
[----:B01----:R-:W-:Y:S01]  /*29c20*/  ENDCOLLECTIVE ;  /* 0x000000000000791b */ /* 0x003fe20003800000 */
.L_x_858:
[----:B------:R-:W-:-:S05]  /*29c30*/  @!P4 LEA R5, P3, R9, R5, 0x1 ;  /* 0x000000050905c211 */ /* 0x000fca00078608ff */
[----:B------:R-:W-:-:S04]  /*29c40*/  @!P4 IMAD.X R6, RZ, RZ, R6, P3 ;  /* 0x000000ffff06c224 */ /* 0x000fc800018e0606 */
[----:B------:R-:W-:Y:S02]  /*29c50*/  @!P4 IMAD.MOV.U32 R7, RZ, RZ, R6 ;  /* 0x000000ffff07c224 */ /* 0x000fe400078e0006 */
[----:B------:R-:W-:Y:S02]  /*29c60*/  @!P4 IMAD.MOV.U32 R6, RZ, RZ, R5 ;  /* 0x000000ffff06c224 */ /* 0x000fe400078e0005 */
[----:B------:R-:W-:-:S03]  /*29c70*/  IMAD.MOV.U32 R13, RZ, RZ, R4 ;  /* 0x000000ffff0d7224 */ /* 0x000fc600078e0004 */
[----:B------:R-:W-:Y:S01]  /*29c80*/  @!PT LDS RZ, [RZ] ;  /* 0x00000000fffff984 */ /* 0x000fe20000000800 */
[----:B------:R-:W-:Y:S01]  /*29c90*/  @!PT LDS RZ, [RZ] ;  /* 0x00000000fffff984 */ /* 0x000fe20000000800 */
[----:B------:R-:W-:Y:S01]  /*29ca0*/  @!PT LDS RZ, [RZ] ;  /* 0x00000000fffff984 */ /* 0x000fe20000000800 */
[----:B------:R0:W-:Y:S04]  /*29cb0*/  @!P4 LDGSTS.E.BYPASS.LTC128B.128 [R10+0x18400], desc[UR60][R6.64], !P2 ;  /* 0x18400000060acfae */ /* 0x0001e8000d101d7c */
[----:B------:R0:W-:Y:S01]  /*29cc0*/  @!P4 LDGSTS.E.BYPASS.LTC128B.128 [R10+0x1c400], desc[UR60][R6.64+0x80], !P1 ;  /* 0x1c400080060acfae */ /* 0x0001e2000c901d7c */
[----:B------:R-:W-:-:S07]  /*29cd0*/  IMAD.MOV.U32 R5, RZ, RZ, R14 ;  /* 0x000000ffff057224 */ /* 0x000fce00078e000e */
[----:B0-----:R-:W-:Y:S05]  /*29ce0*/  WARPSYNC.COLLECTIVE R15, `(.L_x_859) ;  /* 0x000000000f087348 */ /* 0x001fea0003c00000 */
[----:B------:R1:W2:Y:S02]  /*29cf0*/  SHFL.IDX P6, R14, R13, R12, R11 ;  /* 0x0000000c0d0e7389 */ /* 0x0002a400000c000b */
[----:B012---:R-:W-:Y:S01]  /*29d00*/  ENDCOLLECTIVE ;  /* 0x000000000000791b */ /* 0x007fe20003800000 */
.L_x_859:
[----:B------:R-:W-:Y:S01]  /*29d10*/  @!PT LDS RZ, [RZ] ;  /* 0x00000000fffff984 */ /* 0x000fe20000000800 */
[----:B------:R-:W-:Y:S01]  /*29d20*/  @!PT LDS RZ, [RZ] ;  /* 0x00000000fffff984 */ /* 0x000fe20000000800 */
[----:B------:R-:W-:Y:S01]  /*29d30*/  @!PT LDS RZ, [RZ] ;  /* 0x00000000fffff984 */ /* 0x000fe20000000800 */
[----:B------:R0:W-:Y:S01]  /*29d40*/  @!P4 LDGSTS.E.BYPASS.LTC128B.128 [R10+0x20400], desc[UR60][R6.64+0x100], !P0 ;  /* 0x20400100060acfae */ /* 0x0001e2000c101d7c */
[----:B------:R-:W-:Y:S01]  /*29d50*/  IMAD.MOV.U32 R3, RZ, RZ, R14 ;  /* 0x000000ffff037224 */ /* 0x000fe200078e000e */
[----:B------:R-:W-:Y:S06]  /*29d60*/  BRA `(.L_x_860) ;  /* 0xffffffa800887947 */ /* 0x000fec000383ffff */
.L_x_719:
[----:B----4-:R4:W0:Y:S02]  /*29d70*/  SYNCS.PHASECHK.TRANS64.TRYWAIT P0, [R18+URZ+0x36820], R0 ;  /* 0x03682000120075a7 */ /* 0x010824000800017f */
[----:B0-----:R-:W-:Y:S05]  /*29d80*/  @!P0 NANOSLEEP.SYNCS 0x989680 ;  /* 0x009896800000895d */ /* 0x001fea0003900000 */
[----:B------:R-:W0:Y:S02]  /*29d90*/  @!P0 SYNCS.PHASECHK.TRANS64 P0, [R18+URZ+0x36820], R0 ;  /* 0x03682000120085a7 */ /* 0x000e24000800007f */
[----:B0-----:R-:W-:Y:S05]  /*29da0*/  @!P0 BRA `(.L_x_719) ;  /* 0xfffffffc00f08947 */ /* 0x001fea000383ffff */
[----:B------:R-:W-:Y:S05]  /*29db0*/  BRA `(.L_x_861) ;  /* 0xffffffac00087947 */ /* 0x000fea000383ffff */
.L_x_728:
[----:B-1----:R1:W2:Y:S02]  /*29dc0*/  SYNCS.PHASECHK.TRANS64.TRYWAIT P0, [R3+URZ+0x36840], R2 ;  /* 0x03684002030075a7 */ /* 0x0022a4000800017f */
[----:B--2---:R-:W-:Y:S05]  /*29dd0*/  @!P0 NANOSLEEP.SYNCS 0x989680 ;  /* 0x009896800000895d */ /* 0x004fea0003900000 */
[----:B------:R-:W2:Y:S02]  /*29de0*/  @!P0 SYNCS.PHASECHK.TRANS64 P0, [R3+URZ+0x36840], R2 ;  /* 0x03684002030085a7 */ /* 0x000ea4000800007f */
[----:B--2---:R-:W-:Y:S05]  /*29df0*/  @!P0 BRA `(.L_x_728) ;  /* 0xfffffffc00f08947 */ /* 0x004fea000383ffff */
[----:B------:R-:W-:Y:S05]  /*29e00*/  BRA `(.L_x_862) ;  /* 0xffffffac00e47947 */ /* 0x000fea000383ffff */
.L_x_735:
[----:B0-----:R0:W1:Y:S02]  /*29e10*/  SYNCS.PHASECHK.TRANS64.TRYWAIT P0, [R3+URZ+0x60], R2 ;  /* 0x00006002030075a7 */ /* 0x001064000800017f */
[----:B-1----:R-:W-:Y:S05]  /*29e20*/  @!P0 NANOSLEEP.SYNCS 0x989680 ;  /* 0x009896800000895d */ /* 0x002fea0003900000 */
[----:B------:R-:W1:Y:S02]  /*29e30*/  @!P0 SYNCS.PHASECHK.TRANS64 P0, [R3+URZ+0x60], R2 ;  /* 0x00006002030085a7 */ /* 0x000e64000800007f */
[----:B-1----:R-:W-:Y:S05]  /*29e40*/  @!P0 BRA `(.L_x_735) ;  /* 0xfffffffc00f08947 */ /* 0x002fea000383ffff */
[----:B------:R-:W-:Y:S05]  /*29e50*/  BRA `(.L_x_863) ;  /* 0xffffffb000f87947 */ /* 0x000fea000383ffff */
.L_x_745:
[----:B-1----:R1:W2:Y:S02]  /*29e60*/  SYNCS.PHASECHK.TRANS64.TRYWAIT P0, [R3+URZ+0x36840], R2 ;  /* 0x03684002030075a7 */ /* 0x0022a4000800017f */
[----:B--2---:R-:W-:Y:S05]  /*29e70*/  @!P0 NANOSLEEP.SYNCS 0x989680 ;  /* 0x009896800000895d */ /* 0x004fea0003900000 */
[----:B------:R-:W2:Y:S02]  /*29e80*/  @!P0 SYNCS.PHASECHK.TRANS64 P0, [R3+URZ+0x36840], R2 ;  /* 0x03684002030085a7 */ /* 0x000ea4000800007f */
[----:B--2---:R-:W-:Y:S05]  /*29e90*/  @!P0 BRA `(.L_x_745) ;  /* 0xfffffffc00f08947 */ /* 0x004fea000383ffff */
[----:B------:R-:W-:Y:S05]  /*29ea0*/  BRA `(.L_x_864) ;  /* 0xffffffb800c47947 */ /* 0x000fea000383ffff */
.L_x_752:
[----:B0-----:R0:W1:Y:S02]  /*29eb0*/  SYNCS.PHASECHK.TRANS64.TRYWAIT P0, [R2+URZ+0x60], R3 ;  /* 0x00006003020075a7 */ /* 0x001064000800017f */
[----:B-1----:R-:W-:Y:S05]  /*29ec0*/  @!P0 NANOSLEEP.SYNCS 0x989680 ;  /* 0x009896800000895d */ /* 0x002fea0003900000 */
[----:B------:R-:W1:Y:S02]  /*29ed0*/  @!P0 SYNCS.PHASECHK.TRANS64 P0, [R2+URZ+0x60], R3 ;  /* 0x00006003020085a7 */ /* 0x000e64000800007f */
[----:B-1----:R-:W-:Y:S05]  /*29ee0*/  @!P0 BRA `(.L_x_752) ;  /* 0xfffffffc00f08947 */ /* 0x002fea000383ffff */
[----:B------:R-:W-:Y:S05]  /*29ef0*/  BRA `(.L_x_865) ;  /* 0xffffffbc00d87947 */ /* 0x000fea000383ffff */
.L_x_762:
[----:B--2---:R2:W3:Y:S02]  /*29f00*/  SYNCS.PHASECHK.TRANS64.TRYWAIT P0, [R2+URZ+0x36840], R3 ;  /* 0x03684003020075a7 */ /* 0x0044e4000800017f */
[----:B---3--:R-:W-:Y:S05]  /*29f10*/  @!P0 NANOSLEEP.SYNCS 0x989680 ;  /* 0x009896800000895d */ /* 0x008fea0003900000 */
[----:B------:R-:W3:Y:S02]  /*29f20*/  @!P0 SYNCS.PHASECHK.TRANS64 P0, [R2+URZ+0x36840], R3 ;  /* 0x03684003020085a7 */ /* 0x000ee4000800007f */
[----:B---3--:R-:W-:Y:S05]  /*29f30*/  @!P0 BRA `(.L_x_762) ;  /* 0xfffffffc00f08947 */ /* 0x008fea000383ffff */
[----:B------:R-:W-:Y:S05]  /*29f40*/  BRA `(.L_x_866) ;  /* 0xffffffc400747947 */ /* 0x000fea000383ffff */
.L_x_769:
[----:B0-----:R0:W1:Y:S02]  /*29f50*/  SYNCS.PHASECHK.TRANS64.TRYWAIT P0, [R2+URZ+0x60], R5 ;  /* 0x00006005020075a7 */ /* 0x001064000800017f */
[----:B-1----:R-:W-:Y:S05]  /*29f60*/  @!P0 NANOSLEEP.SYNCS 0x989680 ;  /* 0x009896800000895d */ /* 0x002fea0003900000 */
[----:B------:R-:W1:Y:S02]  /*29f70*/  @!P0 SYNCS.PHASECHK.TRANS64 P0, [R2+URZ+0x60], R5 ;  /* 0x00006005020085a7 */ /* 0x000e64000800007f */
[----:B-1----:R-:W-:Y:S05]  /*29f80*/  @!P0 BRA `(.L_x_769) ;  /* 0xfffffffc00f08947 */ /* 0x002fea000383ffff */
[----:B------:R-:W-:Y:S05]  /*29f90*/  BRA `(.L_x_867) ;  /* 0xffffffc800887947 */ /* 0x000fea000383ffff */
.L_x_781:
[----:B---3--:R3:W4:Y:S02]  /*29fa0*/  SYNCS.PHASECHK.TRANS64.TRYWAIT P0, [R0+URZ+0x36860], R2 ;  /* 0x03686002000075a7 */ /* 0x008724000800017f */
[----:B----4-:R-:W-:Y:S05]  /*29fb0*/  @!P0 NANOSLEEP.SYNCS 0x989680 ;  /* 0x009896800000895d */ /* 0x010fea0003900000 */
[----:B------:R-:W4:Y:S02]  /*29fc0*/  @!P0 SYNCS.PHASECHK.TRANS64 P0, [R0+URZ+0x36860], R2 ;  /* 0x03686002000085a7 */ /* 0x000f24000800007f */
[----:B----4-:R-:W-:Y:S05]  /*29fd0*/  @!P0 BRA `(.L_x_781) ;  /* 0xfffffffc00f08947 */ /* 0x010fea000383ffff */
[----:B------:R-:W-:Y:S05]  /*29fe0*/  BRA `(.L_x_868) ;  /* 0xffffffd000107947 */ /* 0x000fea000383ffff */
.L_x_789:
[----:B------:R-:W4:Y:S01]  /*29ff0*/  LDL R0, [R1] ;  /* 0x0000000001007983 */ /* 0x000f220000100800 */
[----:B------:R-:W-:Y:S01]  /*2a000*/  BSSY B0, `(.L_x_869) ;  /* 0x0000008000007945 */ /* 0x000fe20003800000 */
[----:B------:R-:W-:Y:S02]  /*2a010*/  IMAD.MOV.U32 R12, RZ, RZ, RZ ;  /* 0x000000ffff0c7224 */ /* 0x000fe400078e00ff */
[----:B0-----:R-:W-:Y:S02]  /*2a020*/  IMAD.MOV.U32 R11, RZ, RZ, 0x1f ;  /* 0x0000001fff0b7424 */ /* 0x001fe400078e00ff */
[----:B------:R-:W-:Y:S01]  /*2a030*/  IMAD.MOV.U32 R15, RZ, RZ, -0x1 ;  /* 0xffffffffff0f7424 */ /* 0x000fe200078e00ff */
[----:B----4-:R-:W-:-:S07]  /*2a040*/  MOV R13, R0 ;  /* 0x00000000000d7202 */ /* 0x010fce0000000f00 */
[----:B-123--:R-:W-:Y:S05]  /*2a050*/  WARPSYNC.COLLECTIVE R15, `(.L_x_870) ;  /* 0x000000000f087348 */ /* 0x00efea0003c00000 */
[----:B------:R0:W4:Y:S02]  /*2a060*/  SHFL.IDX P6, R14, R13, R12, R11 ;  /* 0x0000000c0d0e7389 */ /* 0x00012400000c000b */
[----:B01234-:R-:W-:Y:S01]  /*2a070*/  ENDCOLLECTIVE ;  /* 0x000000000000791b */ /* 0x01ffe20003800000 */
.L_x_870:
[----:B------:R-:W-:Y:S05]  /*2a080*/  BSYNC B0 ;  /* 0x0000000000007941 */ /* 0x000fea0003800000 */
.L_x_869:
[----:B------:R0:W5:Y:S01]  /*2a090*/  LDL R2, [R1+0xc] ;  /* 0x00000c0001027983 */ /* 0x0001620000100800 */
[----:B------:R-:W-:Y:S01]  /*2a0a0*/  MOV R13, R0 ;  /* 0x00000000000d7202 */ /* 0x000fe20000000f00 */
[----:B------:R-:W-:Y:S02]  /*2a0b0*/  IMAD.MOV.U32 R12, RZ, RZ, 0x1 ;  /* 0x00000001ff0c7424 */ /* 0x000fe400078e00ff */
[----:B------:R-:W-:Y:S02]  /*2a0c0*/  IMAD.MOV.U32 R11, RZ, RZ, 0x1f ;  /* 0x0000001fff0b7424 */ /* 0x000fe400078e00ff */
[----:B------:R-:W-:Y:S02]  /*2a0d0*/  IMAD.MOV.U32 R15, RZ, RZ, -0x1 ;  /* 0xffffffffff0f7424 */ /* 0x000fe400078e00ff */
[----:B0-----:R-:W-:-:S07]  /*2a0e0*/  IMAD.MOV.U32 R5, RZ, RZ, R14 ;  /* 0x000000ffff057224 */ /* 0x001fce00078e000e */
[----:B-----5:R-:W-:Y:S05]  /*2a0f0*/  WARPSYNC.COLLECTIVE R15, `(.L_x_871) ;  /* 0x000000000f087348 */ /* 0x020fea0003c00000 */
[----:B------:R0:W1:Y:S02]  /*2a100*/  SHFL.IDX P6, R14, R13, R12, R11 ;  /* 0x0000000c0d0e7389 */ /* 0x00006400000c000b */
[----:B01---5:R-:W-:Y:S01]  /*2a110*/  ENDCOLLECTIVE ;  /* 0x000000000000791b */ /* 0x023fe20003800000 */
.L_x_871:
[----:B------:R-:W-:Y:S01]  /*2a120*/  ULDC UR4, c[0x0][0xc3c] ;  /* 0x00030f0000047ab9 */ /* 0x000fe20000000800 */
[----:B------:R-:W-:Y:S01]  /*2a130*/  IADD3 R4, R2, R16, RZ ;  /* 0x0000001002047210 */ /* 0x000fe20007ffe0ff */
        /* <DEDUP_REMOVED lines=10> */
[C---:B------:R-:W-:Y:S01]  /*2a1e0*/  ISETP.GE.U32.AND P2, PT, R16.reuse, 0x2, PT ;  /* 0x000000021000780c */ /* 0x040fe20003f46070 */
[----:B------:R-:W-:Y:S01]  /*2a1f0*/  IMAD.MOV.U32 R6, RZ, RZ, RZ ;  /* 0x000000ffff067224 */ /* 0x000fe200078e00ff */
[C---:B------:R-:W-:Y:S02]  /*2a200*/  ISETP.GE.U32.AND P3, PT, R16.reuse, 0x4, PT ;  /* 0x000000041000780c */ /* 0x040fe40003f66070 */
[C---:B------:R-:W-:Y:S02]  /*2a210*/  ISETP.GE.U32.AND P4, PT, R16.reuse, 0x8, PT ;  /* 0x000000081000780c */ /* 0x040fe40003f86070 */
[----:B------:R-:W-:Y:S01]  /*2a220*/  ISETP.GE.U32.AND P5, PT, R16, 0x10, PT ;  /* 0x000000101000780c */ /* 0x000fe20003fa6070 */
[----:B--2---:R-:W-:Y:S02]  /*2a230*/  @!P1 IMAD.MOV.U32 R4, RZ, RZ, R8 ;  /* 0x000000ffff049224 */ /* 0x004fe400078e0008 */
[----:B------:R-:W-:-:S02]  /*2a240*/  IMAD.MOV.U32 R8, RZ, RZ, RZ ;  /* 0x000000ffff087224 */ /* 0x000fc400078e00ff */
[----:B---3--:R-:W-:Y:S01]  /*2a250*/  @!P1 IMAD.MOV.U32 R6, RZ, RZ, R2 ;  /* 0x000000ffff069224 */ /* 0x008fe200078e0002 */
[----:B------:R-:W-:-:S03]  /*2a260*/  ISETP.NE.AND P1, PT, R16, RZ, PT ;  /* 0x000000ff1000720c */ /* 0x000fc60003f25270 */
[----:B------:R-:W-:-:S05]  /*2a270*/  IMAD R2, R6, R4, RZ ;  /* 0x0000000406027224 */ /* 0x000fca00078e02ff */
[----:B------:R-:W-:-:S07]  /*2a280*/  MOV R13, R2 ;  /* 0x00000002000d7202 */ /* 0x000fce0000000f00 */
[----:B------:R-:W-:Y:S05]  /*2a290*/  WARPSYNC.COLLECTIVE R15, `(.L_x_872) ;  /* 0x000000000f087348 */ /* 0x000fea0003c00000 */
[----:B------:R0:W1:Y:S02]  /*2a2a0*/  SHFL.UP P6, R14, R13, R12, R11 ;  /* 0x0400000c0d0e7389 */ /* 0x00006400000c000b */
[----:B01----:R-:W-:Y:S01]  /*2a2b0*/  ENDCOLLECTIVE ;  /* 0x000000000000791b */ /* 0x003fe20003800000 */
.L_x_872:
[----:B------:R-:W-:Y:S01]  /*2a2c0*/  MOV R12, 0x2 ;  /* 0x00000002000c7802 */ /* 0x000fe20000000f00 */
[----:B------:R-:W-:-:S05]  /*2a2d0*/  IMAD.MOV.U32 R3, RZ, RZ, R14 ;  /* 0x000000ffff037224 */ /* 0x000fca00078e000e */
[----:B------:R-:W-:-:S05]  /*2a2e0*/  SEL R3, R3, RZ, P1 ;  /* 0x000000ff03037207 */ /* 0x000fca0000800000 */
[----:B------:R-:W-:-:S04]  /*2a2f0*/  IMAD.IADD R2, R2, 0x1, R3 ;  /* 0x0000000102027824 */ /* 0x000fc800078e0203 */
[----:B------:R-:W-:-:S07]  /*2a300*/  IMAD.MOV.U32 R13, RZ, RZ, R2 ;  /* 0x000000ffff0d7224 */ /* 0x000fce00078e0002 */
[----:B------:R-:W-:Y:S05]  /*2a310*/  WARPSYNC.COLLECTIVE R15, `(.L_x_873) ;  /* 0x000000000f087348 */ /* 0x000fea0003c00000 */
[----:B------:R0:W1:Y:S02]  /*2a320*/  SHFL.UP P6, R14, R13, R12, R11 ;  /* 0x0400000c0d0e7389 */ /* 0x00006400000c000b */
[----:B01----:R-:W-:Y:S01]  /*2a330*/  ENDCOLLECTIVE ;  /* 0x000000000000791b */ /* 0x003fe20003800000 */
.L_x_873:
        /* <DEDUP_REMOVED lines=8> */
.L_x_874:
[----:B------:R-:W-:Y:S01]  /*2a3c0*/  IMAD.MOV.U32 R12, RZ, RZ, 0x8 ;  /* 0x00000008ff0c7424 */ /* 0x000fe200078e00ff */
[----:B------:R-:W-:-:S04]  /*2a3d0*/  MOV R3, R14 ;  /* 0x0000000e00037202 */ /* 0x000fc80000000f00 */
[----:B------:R-:W-:-:S05]  /*2a3e0*/  SEL R3, R3, RZ, P3 ;  /* 0x000000ff03037207 */ /* 0x000fca0001800000 */
[----:B------:R-:W-:-:S04]  /*2a3f0*/  IMAD.IADD R2, R2, 0x1, R3 ;  /* 0x0000000102027824 */ /* 0x000fc800078e0203 */
[----:B------:R-:W-:-:S07]  /*2a400*/  IMAD.MOV.U32 R13, RZ, RZ, R2 ;  /* 0x000000ffff0d7224 */ /* 0x000fce00078e0002 */
[----:B------:R-:W-:Y:S05]  /*2a410*/  WARPSYNC.COLLECTIVE R15, `(.L_x_875) ;  /* 0x000000000f087348 */ /* 0x000fea0003c00000 */
[----:B------:R0:W1:Y:S02]  /*2a420*/  SHFL.UP P6, R14, R13, R12, R11 ;  /* 0x0400000c0d0e7389 */ /* 0x00006400000c000b */
[----:B01----:R-:W-:Y:S01]  /*2a430*/  ENDCOLLECTIVE ;  /* 0x000000000000791b */ /* 0x003fe20003800000 */
.L_x_875:
[----:B------:R-:W-:Y:S02]  /*2a440*/  IMAD.MOV.U32 R12, RZ, RZ, 0x10 ;  /* 0x00000010ff0c7424 */ /* 0x000fe400078e00ff */
[----:B------:R-:W-:-:S05]  /*2a450*/  IMAD.MOV.U32 R3, RZ, RZ, R14 ;  /* 0x000000ffff037224 */ /* 0x000fca00078e000e */
[----:B------:R-:W-:-:S04]  /*2a460*/  SEL R3, R3, RZ, P4 ;  /* 0x000000ff03037207 */ /* 0x000fc80002000000 */
[----:B------:R-:W-:-:S05]  /*2a470*/  IADD3 R2, R2, R3, RZ ;  /* 0x0000000302027210 */ /* 0x000fca0007ffe0ff */
[----:B------:R-:W-:-:S07]  /*2a480*/  IMAD.MOV.U32 R13, RZ, RZ, R2 ;  /* 0x000000ffff0d7224 */ /* 0x000fce00078e0002 */
[----:B------:R-:W-:Y:S05]  /*2a490*/  WARPSYNC.COLLECTIVE R15, `(.L_x_876) ;  /* 0x000000000f087348 */ /* 0x000fea0003c00000 */
[----:B------:R0:W1:Y:S02]  /*2a4a0*/  SHFL.UP P6, R14, R13, R12, R11 ;  /* 0x0400000c0d0e7389 */ /* 0x00006400000c000b */
[----:B01----:R-:W-:Y:S01]  /*2a4b0*/  ENDCOLLECTIVE ;  /* 0x000000000000791b */ /* 0x003fe20003800000 */
.L_x_876:
[----:B------:R-:W-:Y:S02]  /*2a4c0*/  IMAD.MOV.U32 R12, RZ, RZ, 0x1f ;  /* 0x0000001fff0c7424 */ /* 0x000fe400078e00ff */
[----:B------:R-:W-:Y:S02]  /*2a4d0*/  IMAD.MOV.U32 R11, RZ, RZ, 0x1f ;  /* 0x0000001fff0b7424 */ /* 0x000fe400078e00ff */
[----:B------:R-:W-:-:S05]  /*2a4e0*/  IMAD.MOV.U32 R3, RZ, RZ, R14 ;  /* 0x000000ffff037224 */ /* 0x000fca00078e000e */
[----:B------:R-:W-:-:S05]  /*2a4f0*/  SEL R3, R3, RZ, P5 ;  /* 0x000000ff03037207 */ /* 0x000fca0002800000 */
[----:B------:R-:W-:-:S05]  /*2a500*/  IMAD.IADD R7, R2, 0x1, R3 ;  /* 0x0000000102077824 */ /* 0x000fca00078e0203 */
[----:B------:R-:W-:-:S07]  /*2a510*/  MOV R13, R7 ;  /* 0x00000007000d7202 */ /* 0x000fce0000000f00 */
[----:B------:R-:W-:Y:S05]  /*2a520*/  WARPSYNC.COLLECTIVE R15, `(.L_x_877) ;  /* 0x000000000f087348 */ /* 0x000fea0003c00000 */
[----:B------:R0:W1:Y:S02]  /*2a530*/  SHFL.IDX P6, R14, R13, R12, R11 ;  /* 0x0000000c0d0e7389 */ /* 0x00006400000c000b */
[----:B01----:R-:W-:Y:S01]  /*2a540*/  ENDCOLLECTIVE ;  /* 0x000000000000791b */ /* 0x003fe20003800000 */
.L_x_877:
[----:B------:R-:W-:Y:S01]  /*2a550*/  IMAD.MOV.U32 R9, RZ, RZ, R14 ;  /* 0x000000ffff097224 */ /* 0x000fe200078e000e */
[----:B------:R-:W-:Y:S06]  /*2a560*/  BRA `(.L_x_878) ;  /* 0xffffffd000c07947 */ /* 0x000fec000383ffff */
.L_x_792:
[----:B------:R-:W-:Y:S01]  /*2a570*/  BSSY B0, `(.L_x_879) ;  /* 0x0000008000007945 */ /* 0x000fe20003800000 */
[----:B------:R-:W-:Y:S01]  /*2a580*/  MOV R13, R2 ;  /* 0x00000002000d7202 */ /* 0x000fe20000000f00 */
[----:B------:R-:W-:Y:S02]  /*2a590*/  IMAD.MOV.U32 R12, RZ, RZ, 0x1 ;  /* 0x00000001ff0c7424 */ /* 0x000fe400078e00ff */
[----:B------:R-:W-:Y:S02]  /*2a5a0*/  IMAD.MOV.U32 R11, RZ, RZ, RZ ;  /* 0x000000ffff0b7224 */ /* 0x000fe400078e00ff */
[----:B------:R-:W-:-:S07]  /*2a5b0*/  IMAD.MOV.U32 R15, RZ, RZ, -0x1 ;  /* 0xffffffffff0f7424 */ /* 0x000fce00078e00ff */
[----:B0-----:R-:W-:Y:S05]  /*2a5c0*/  WARPSYNC.COLLECTIVE R15, `(.L_x_880) ;  /* 0x000000000f087348 */ /* 0x001fea0003c00000 */
[----:B------:R1:W2:Y:S02]  /*2a5d0*/  SHFL.UP P6, R14, R13, R12, R11 ;  /* 0x0400000c0d0e7389 */ /* 0x0002a400000c000b */
[----:B012---:R-:W-:Y:S01]  /*2a5e0*/  ENDCOLLECTIVE ;  /* 0x000000000000791b */ /* 0x007fe20003800000 */
.L_x_880:
[----:B------:R-:W-:Y:S05]  /*2a5f0*/  BSYNC B0 ;  /* 0x0000000000007941 */ /* 0x000fea0003800000 */
.L_x_879:
[----:B------:R-:W-:Y:S02]  /*2a600*/  IMAD.MOV.U32 R3, RZ, RZ, R14 ;  /* 0x000000ffff037224 */ /* 0x000fe400078e000e */
[----:B------:R-:W-:Y:S02]  /*2a610*/  IMAD.MOV.U32 R12, RZ, RZ, 0x2 ;  /* 0x00000002ff0c7424 */ /* 0x000fe400078e00ff */
[----:B------:R-:W-:Y:S01]  /*2a620*/  IMAD.MOV.U32 R11, RZ, RZ, RZ ;  /* 0x000000ffff0b7224 */ /* 0x000fe200078e00ff */
[----:B------:R-:W-:Y:S01]  /*2a630*/  SEL R3, R3, RZ, P1 ;  /* 0x000000ff03037207 */ /* 0x000fe20000800000 */
[----:B------:R-:W-:-:S03]  /*2a640*/  IMAD.MOV.U32 R15, RZ, RZ, -0x1 ;  /* 0xffffffffff0f7424 */ /* 0x000fc600078e00ff */
[----:B------:R-:W-:-:S05]  /*2a650*/  IADD3 R2, R2, R3, RZ ;  /* 0x0000000302027210 */ /* 0x000fca0007ffe0ff */
[----:B------:R-:W-:-:S07]  /*2a660*/  IMAD.MOV.U32 R13, RZ, RZ, R2 ;  /* 0x000000ffff0d7224 */ /* 0x000fce00078e0002 */
[----:B------:R-:W-:Y:S05]  /*2a670*/  WARPSYNC.COLLECTIVE R15, `(.L_x_881) ;  /* 0x000000000f087348 */ /* 0x000fea0003c00000 */
[----:B------:R0:W1:Y:S02]  /*2a680*/  SHFL.UP P6, R14, R13, R12, R11 ;  /* 0x0400000c0d0e7389 */ /* 0x00006400000c000b */
[----:B01----:R-:W-:Y:S01]  /*2a690*/  ENDCOLLECTIVE ;  /* 0x000000000000791b */ /* 0x003fe20003800000 */
.L_x_881:
        /* <DEDUP_REMOVED lines=8> */
.L_x_882:
        /* <DEDUP_REMOVED lines=8> */
.L_x_883:
[----:B------:R-:W-:Y:S02]  /*2a7a0*/  IMAD.MOV.U32 R12, RZ, RZ, 0x10 ;  /* 0x00000010ff0c7424 */ /* 0x000fe400078e00ff */
[----:B------:R-:W-:-:S05]  /*2a7b0*/  IMAD.MOV.U32 R3, RZ, RZ, R14 ;  /* 0x000000ffff037224 */ /* 0x000fca00078e000e */
[----:B------:R-:W-:-:S05]  /*2a7c0*/  SEL R3, R3, RZ, P4 ;  /* 0x000000ff03037207 */ /* 0x000fca0002000000 */
[----:B------:R-:W-:-:S05]  /*2a7d0*/  IMAD.IADD R2, R2, 0x1, R3 ;  /* 0x0000000102027824 */ /* 0x000fca00078e0203 */
[----:B------:R-:W-:-:S07]  /*2a7e0*/  MOV R13, R2 ;  /* 0x00000002000d7202 */ /* 0x000fce0000000f00 */
[----:B------:R-:W-:Y:S05]  /*2a7f0*/  WARPSYNC.COLLECTIVE R15, `(.L_x_884) ;  /* 0x000000000f087348 */ /* 0x000fea0003c00000 */
[----:B------:R0:W1:Y:S02]  /*2a800*/  SHFL.UP P6, R14, R13, R12, R11 ;  /* 0x0400000c0d0e7389 */ /* 0x00006400000c000b */
[----:B01----:R-:W-:Y:S01]  /*2a810*/  ENDCOLLECTIVE ;  /* 0x000000000000791b */ /* 0x003fe20003800000 */
.L_x_884:
[----:B------:R-:W-:Y:S01]  /*2a820*/  MOV R12, 0x1f ;  /* 0x0000001f000c7802 */ /* 0x000fe20000000f00 */
        /* <DEDUP_REMOVED lines=8> */
.L_x_885:
[----:B------:R-:W-:Y:S01]  /*2a8b0*/  IMAD.MOV.U32 R9, RZ, RZ, R14 ;  /* 0x000000ffff097224 */ /* 0x000fe200078e000e */
[----:B------:R-:W-:Y:S06]  /*2a8c0*/  BRA `(.L_x_886) ;  /* 0xffffffd000947947 */ /* 0x000fec000383ffff */
.L_x_794:
[----:B------:R-:W-:Y:S01]  /*2a8d0*/  BSSY B0, `(.L_x_887) ;  /* 0x0000006000007945 */ /* 0x000fe20003800000 */
[----:B------:R-:W-:Y:S01]  /*2a8e0*/  PLOP3.LUT P6, PT, P6, PT, PT, 0x8, 0x0 ;  /* 0x000000000000781c */ /* 0x000fe200037ce170 */
[----:B------:R-:W-:-:S12]  /*2a8f0*/  IMAD.MOV.U32 R15, RZ, RZ, -0x1 ;  /* 0xffffffffff0f7424 */ /* 0x000fd800078e00ff */
[----:B0-----:R-:W-:Y:S05]  /*2a900*/  WARPSYNC.COLLECTIVE R15, `(.L_x_888) ;  /* 0x000000000f087348 */ /* 0x001fea0003c00000 */
[----:B------:R-:W-:Y:S01]  /*2a910*/  VOTE.ANY R14, PT, P6 ;  /* 0x00000000000e7806 */ /* 0x000fe200030e0100 */
[----:B0-----:R-:W-:Y:S06]  /*2a920*/  ENDCOLLECTIVE ;  /* 0x000000000000791b */ /* 0x001fec0003800000 */
.L_x_888:
[----:B------:R-:W-:Y:S05]  /*2a930*/  BSYNC B0 ;  /* 0x0000000000007941 */ /* 0x000fea0003800000 */
.L_x_887:
[----:B------:R-:W-:Y:S01]  /*2a940*/  IMAD.MOV.U32 R3, RZ, RZ, R14 ;  /* 0x000000ffff037224 */ /* 0x000fe200078e000e */
[----:B------:R-:W-:Y:S01]  /*2a950*/  MOV R13, R4 ;  /* 0x00000004000d7202 */ /* 0x000fe20000000f00 */
[----:B------:R-:W-:Y:S02]  /*2a960*/  IMAD.MOV.U32 R11, RZ, RZ, 0x1f ;  /* 0x0000001fff0b7424 */ /* 0x000fe400078e00ff */
[----:B------:R-:W0:Y:S01]  /*2a970*/  POPC R0, R3 ;  /* 0x0000000300007309 */ /* 0x000e220000000000 */
[----:B------:R-:W-:Y:S02]  /*2a980*/  IMAD.MOV.U32 R15, RZ, RZ, -0x1 ;  /* 0xffffffffff0f7424 */ /* 0x000fe400078e00ff */
[----:B0-----:R-:W-:-:S07]  /*2a990*/  IMAD.MOV.U32 R12, RZ, RZ, R0 ;  /* 0x000000ffff0c7224 */ /* 0x001fce00078e0000 */
[----:B------:R-:W-:Y:S05]  /*2a9a0*/  WARPSYNC.COLLECTIVE R15, `(.L_x_889) ;  /* 0x000000000f087348 */ /* 0x000fea0003c00000 */
[----:B------:R0:W1:Y:S02]  /*2a9b0*/  SHFL.IDX P6, R14, R13, R12, R11 ;  /* 0x0000000c0d0e7389 */ /* 0x00006400000c000b */
[----:B01----:R-:W-:Y:S01]  /*2a9c0*/  ENDCOLLECTIVE ;  /* 0x000000000000791b */ /* 0x003fe20003800000 */
.L_x_889:
[----:B------:R-:W-:Y:S01]  /*2a9d0*/  MOV R13, R6 ;  /* 0x00000006000d7202 */ /* 0x000fe20000000f00 */
[----:B------:R-:W-:-:S07]  /*2a9e0*/  IMAD.MOV.U32 R4, RZ, RZ, R14 ;  /* 0x000000ffff047224 */ /* 0x000fce00078e000e */
[----:B------:R-:W-:Y:S05]  /*2a9f0*/  WARPSYNC.COLLECTIVE R15, `(.L_x_890) ;  /* 0x000000000f087348 */ /* 0x000fea0003c00000 */
[----:B------:R0:W1:Y:S02]  /*2aa00*/  SHFL.IDX P6, R14, R13, R12, R11 ;  /* 0x0000000c0d0e7389 */ /* 0x00006400000c000b */
[----:B01----:R-:W-:Y:S01]  /*2aa10*/  ENDCOLLECTIVE ;  /* 0x000000000000791b */ /* 0x003fe20003800000 */
.L_x_890:
[----:B------:R-:W-:Y:S01]  /*2aa20*/  IMAD.MOV.U32 R6, RZ, RZ, R14 ;  /* 0x000000ffff067224 */ /* 0x000fe200078e000e */
[----:B------:R-:W-:Y:S06]  /*2aa30*/  BRA `(.L_x_891) ;  /* 0xffffffd000747947 */ /* 0x000fec000383ffff */
.L_x_796:
[----:B------:R-:W-:Y:S01]  /*2aa40*/  BSSY B0, `(.L_x_892) ;  /* 0x0000007000007945 */ /* 0x000fe20003800000 */
[----:B------:R-:W-:Y:S01]  /*2aa50*/  IMAD.MOV.U32 R13, RZ, RZ, R7 ;  /* 0x000000ffff0d7224 */ /* 0x000fe200078e0007 */
[----:B------:R-:W-:Y:S01]  /*2aa60*/  MOV R15, 0xffffffff ;  /* 0xffffffff000f7802 */ /* 0x000fe20000000f00 */
[----:B------:R-:W-:-:S07]  /*2aa70*/  IMAD.MOV.U32 R11, RZ, RZ, 0x1f ;  /* 0x0000001fff0b7424 */ /* 0x000fce00078e00ff */
[----:B0123--:R-:W-:Y:S05]  /*2aa80*/  WARPSYNC.COLLECTIVE R15, `(.L_x_893) ;  /* 0x000000000f087348 */ /* 0x00ffea0003c00000 */
[----:B------:R4:W0:Y:S02]  /*2aa90*/  SHFL.IDX P6, R14, R13, R12, R11 ;  /* 0x0000000c0d0e7389 */ /* 0x00082400000c000b */
[----:B01234-:R-:W-:Y:S01]  /*2aaa0*/  ENDCOLLECTIVE ;  /* 0x000000000000791b */ /* 0x01ffe20003800000 */
.L_x_893:
[----:B------:R-:W-:Y:S05]  /*2aab0*/  BSYNC B0 ;  /* 0x0000000000007941 */ /* 0x000fea0003800000 */
.L_x_892:
[----:B------:R-:W-:Y:S01]  /*2aac0*/  IMAD.MOV.U32 R7, RZ, RZ, R14 ;  /* 0x000000ffff077224 */ /* 0x000fe200078e000e */
[----:B------:R-:W-:Y:S06]  /*2aad0*/  BRA `(.L_x_894) ;  /* 0xffffffd000647947 */ /* 0x000fec000383ffff */
.L_x_800:
[----:B0-----:R0:W1:Y:S02]  /*2aae0*/  SYNCS.PHASECHK.TRANS64.TRYWAIT P0, [R0+URZ+0x36820], R3 ;  /* 0x03682003000075a7 */ /* 0x001064000800017f */
[----:B-1----:R-:W-:Y:S05]  /*2aaf0*/  @!P0 NANOSLEEP.SYNCS 0x989680 ;  /* 0x009896800000895d */ /* 0x002fea0003900000 */
[----:B------:R-:W1:Y:S02]  /*2ab00*/  @!P0 SYNCS.PHASECHK.TRANS64 P0, [R0+URZ+0x36820], R3 ;  /* 0x03682003000085a7 */ /* 0x000e64000800007f */
[----:B-1----:R-:W-:Y:S05]  /*2ab10*/  @!P0 BRA `(.L_x_800) ;  /* 0xfffffffc00f08947 */ /* 0x002fea000383ffff */
[----:B------:R-:W-:Y:S05]  /*2ab20*/  BRA `(.L_x_895) ;  /* 0xffffffd400fc7947 */ /* 0x000fea000383ffff */
.L_x_801:
[----:B------:R-:W1:Y:S01]  /*2ab30*/  S2R R2, SR_TID.X ;  /* 0x0000000000027919 */ /* 0x000e620000002100 */
[----:B------:R-:W-:Y:S01]  /*2ab40*/  BSSY B0, `(.L_x_896) ;  /* 0x000000a000007945 */ /* 0x000fe20003800000 */
[----:B------:R-:W-:Y:S01]  /*2ab50*/  IMAD.MOV.U32 R12, RZ, RZ, RZ ;  /* 0x000000ffff0c7224 */ /* 0x000fe200078e00ff */
[----:B------:R-:W-:Y:S01]  /*2ab60*/  MOV R11, 0x1f ;  /* 0x0000001f000b7802 */ /* 0x000fe20000000f00 */
[----:B------:R-:W-:Y:S01]  /*2ab70*/  IMAD.MOV.U32 R15, RZ, RZ, -0x1 ;  /* 0xffffffffff0f7424 */ /* 0x000fe200078e00ff */
[----:B-1----:R-:W-:-:S04]  /*2ab80*/  SHF.R.U32.HI R2, RZ, 0x5, R2 ;  /* 0x00000005ff027819 */ /* 0x002fc80000011602 */
[----:B------:R-:W-:-:S05]  /*2ab90*/  LOP3.LUT R2, R2, 0x3, RZ, 0xc0, !PT ;  /* 0x0000000302027812 */ /* 0x000fca00078ec0ff */
[----:B------:R-:W-:-:S07]  /*2aba0*/  IMAD.MOV.U32 R13, RZ, RZ, R2 ;  /* 0x000000ffff0d7224 */ /* 0x000fce00078e0002 */
[----:B0-----:R-:W-:Y:S05]  /*2abb0*/  WARPSYNC.COLLECTIVE R15, `(.L_x_897) ;  /* 0x000000000f087348 */ /* 0x001fea0003c00000 */
[----:B------:R1:W2:Y:S02]  /*2abc0*/  SHFL.IDX P6, R14, R13, R12, R11 ;  /* 0x0000000c0d0e7389 */ /* 0x0002a400000c000b */
[----:B012---:R-:W-:Y:S01]  /*2abd0*/  ENDCOLLECTIVE ;  /* 0x000000000000791b */ /* 0x007fe20003800000 */
.L_x_897:
[----:B------:R-:W-:Y:S05]  /*2abe0*/  BSYNC B0 ;  /* 0x0000000000007941 */ /* 0x000fea0003800000 */
.L_x_896:
[----:B------:R-:W-:Y:S05]  /*2abf0*/  BRA `(.L_x_898) ;  /* 0xffffffd400e47947 */ /* 0x000fea000383ffff */
.L_x_802:
[----:B------:R-:W-:Y:S01]  /*2ac00*/  BSSY B0, `(.L_x_899) ;  /* 0x0000006000007945 */ /* 0x000fe20003800000 */
[----:B------:R-:W-:-:S07]  /*2ac10*/  IMAD.MOV.U32 R15, RZ, RZ, -0x1 ;  /* 0xffffffffff0f7424 */ /* 0x000fce00078e00ff */
[----:B01----:R-:W-:Y:S05]  /*2ac20*/  WARPSYNC.COLLECTIVE R15, `(.L_x_900) ;  /* 0x000000000f0c7348 */ /* 0x003fea0003c00000 */
[----:B------:R-:W-:Y:S02]  /*2ac30*/  ELECT P6, UR62, PT ;  /* 0x00000000003e782f */ /* 0x000fe400038c0000 */
[----:B------:R-:W-:Y:S01]  /*2ac40*/  MOV R14, UR62 ;  /* 0x0000003e000e7c02 */ /* 0x000fe20008000f00 */
[----:B01----:R-:W-:Y:S10]  /*2ac50*/  ENDCOLLECTIVE ;  /* 0x000000000000791b */ /* 0x003ff40003800000 */
.L_x_900:
[----:B------:R-:W-:Y:S05]  /*2ac60*/  BSYNC B0 ;  /* 0x0000000000007941 */ /* 0x000fea0003800000 */
.L_x_899:
[----:B------:R-:W-:Y:S05]  /*2ac70*/  BRA `(.L_x_901) ;  /* 0xffffffd400d87947 */ /* 0x000fea000383ffff */
.L_x_804:
[----:B0-----:R0:W1:Y:S02]  /*2ac80*/  SYNCS.PHASECHK.TRANS64.TRYWAIT P0, [R6+URZ], R5 ;  /* 0x00000005060075a7 */ /* 0x001064000800017f */
[----:B-1----:R-:W-:Y:S05]  /*2ac90*/  @!P0 NANOSLEEP.SYNCS 0x989680 ;  /* 0x009896800000895d */ /* 0x002fea0003900000 */
[----:B------:R-:W1:Y:S02]  /*2aca0*/  @!P0 SYNCS.PHASECHK.TRANS64 P0, [R6+URZ], R5 ;  /* 0x00000005060085a7 */ /* 0x000e64000800007f */
[----:B-1----:R-:W-:Y:S05]  /*2acb0*/  @!P0 BRA `(.L_x_804) ;  /* 0xfffffffc00f08947 */ /* 0x002fea000383ffff */
[----:B------:R-:W-:Y:S05]  /*2acc0*/  BRA `(.L_x_902) ;  /* 0xffffffd800187947 */ /* 0x000fea000383ffff */
.L_x_805:
[----:B-1----:R1:W2:Y:S02]  /*2acd0*/  SYNCS.PHASECHK.TRANS64.TRYWAIT P0, [R7+URZ], R2 ;  /* 0x00000002070075a7 */ /* 0x0022a4000800017f */
[----:B--2---:R-:W-:Y:S05]  /*2ace0*/  @!P0 NANOSLEEP.SYNCS 0x989680 ;  /* 0x009896800000895d */ /* 0x004fea0003900000 */
[----:B------:R-:W2:Y:S02]  /*2acf0*/  @!P0 SYNCS.PHASECHK.TRANS64 P0, [R7+URZ], R2 ;  /* 0x00000002070085a7 */ /* 0x000ea4000800007f */
[----:B--2---:R-:W-:Y:S05]  /*2ad00*/  @!P0 BRA `(.L_x_805) ;  /* 0xfffffffc00f08947 */ /* 0x004fea000383ffff */
[----:B------:R-:W-:Y:S05]  /*2ad10*/  BRA `(.L_x_903) ;  /* 0xffffffd8000c7947 */ /* 0x000fea000383ffff */
.L_x_807:
[----:B--2---:R2:W3:Y:S02]  /*2ad20*/  SYNCS.PHASECHK.TRANS64.TRYWAIT P0, [R4+URZ], R5 ;  /* 0x00000005040075a7 */ /* 0x0044e4000800017f */
[----:B---3--:R-:W-:Y:S05]  /*2ad30*/  @!P0 NANOSLEEP.SYNCS 0x989680 ;  /* 0x009896800000895d */ /* 0x008fea0003900000 */
[----:B------:R-:W3:Y:S02]  /*2ad40*/  @!P0 SYNCS.PHASECHK.TRANS64 P0, [R4+URZ], R5 ;  /* 0x00000005040085a7 */ /* 0x000ee4000800007f */
[----:B---3--:R-:W-:Y:S05]  /*2ad50*/  @!P0 BRA `(.L_x_807) ;  /* 0xfffffffc00f08947 */ /* 0x008fea000383ffff */
[----:B------:R-:W-:Y:S05]  /*2ad60*/  BRA `(.L_x_904) ;  /* 0xffffffd800107947 */ /* 0x000fea000383ffff */
.L_x_905:
        /* <DEDUP_REMOVED lines=9> */
.L_x_3024:


//--------------------- .text._ZN7cutlass13device_kernelIN5flash11enable_sm90INS1_16FlashAttnFwdSm90INS1_25CollectiveMainloopFwdSm90ILi2EN4cute5tupleIJNS5_1CILi1EEES8_S8_EEENS6_IJNS7_ILi128EEENS7_ILi96EEENS7_ILi192EEEEEELi192ENS_6half_tEfNS_4arch4Sm90ELb0ELb1ELb0ELb0ELb0ELb0ELb0ELb1ELb1ELb1ELb1ELb0EEENS1_21CollectiveEpilogueFwdINS6_IJSA_SC_SB_EEES9_SE_SG_Li256ELb0ELb1ELb1ELb0EEENS1_19SingleTileSchedulerILb0ELb1ELb1ELi128EEEEEEEEEvNT_6ParamsE --------------------------
	.section	.text._ZN7cutlass13device_kernelIN5flash11enable_sm90INS1_16FlashAttnFwdSm90INS1_25CollectiveMainloopFwdSm90ILi2EN4cute5tupleIJNS5_1CILi1EEES8_S8_EEENS6_IJNS7_ILi128EEENS7_ILi96EEENS7_ILi192EEEEEELi192ENS_6half_tEfNS_4arch4Sm90ELb0ELb1ELb0ELb0ELb0ELb0ELb0ELb1ELb1ELb1ELb1ELb0EEENS1_21CollectiveEpilogueFwdINS6_IJSA_SC_SB_EEES9_SE_SG_Li256ELb0ELb1ELb1ELb0EEENS1_19SingleTileSchedulerILb0ELb1ELb1ELi128EEEEEEEEEvNT_6ParamsE,"ax",@progbits
	.align	128
.text._ZN7cutlass13device_kernelIN5flash11enable_sm90INS1_16FlashAttnFwdSm90INS1_25CollectiveMainloopFwdSm90ILi2EN4cute5tupleIJNS5_1CILi1EEES8_S8_EEENS6_IJNS7_ILi128EEENS7_ILi96EEENS7_ILi192EEEEEELi192ENS_6half_tEfNS_4arch4Sm90ELb0ELb1ELb0ELb0ELb0ELb0ELb0ELb1ELb1ELb1ELb1ELb0EEENS1_21CollectiveEpilogueFwdINS6_IJSA_SC_SB_EEES9_SE_SG_Li256ELb0ELb1ELb1ELb0EEENS1_19SingleTileSchedulerILb0ELb1ELb1ELi128EEEEEEEEEvNT_6ParamsE:
        .type           _ZN7cutlass13device_kernelIN5flash11enable_sm90INS1_16FlashAttnFwdSm90INS1_25CollectiveMainloopFwdSm90ILi2EN4cute5tupleIJNS5_1CILi1EEES8_S8_EEENS6_IJNS7_ILi128EEENS7_ILi96EEENS7_ILi192EEEEEELi192ENS_6half_tEfNS_4arch4Sm90ELb0ELb1ELb0ELb0ELb0ELb0ELb0ELb1ELb1ELb1ELb1ELb0EEENS1_21CollectiveEpilogueFwdINS6_IJSA_SC_SB_EEES9_SE_SG_Li256ELb0ELb1ELb1ELb0EEENS1_19SingleTileSchedulerILb0ELb1ELb1ELi128EEEEEEEEEvNT_6ParamsE,@function
        .size           _ZN7cutlass13device_kernelIN5flash11enable_sm90INS1_16FlashAttnFwdSm90INS1_25CollectiveMainloopFwdSm90ILi2EN4cute5tupleIJNS5_1CILi1EEES8_S8_EEENS6_IJNS7_ILi128EEENS7_ILi96EEENS7_ILi192EEEEEELi192ENS_6half_tEfNS_4arch4Sm90ELb0ELb1ELb0ELb0ELb0ELb0ELb0ELb1ELb1ELb1ELb1ELb0EEENS1_21CollectiveEpilogueFwdINS6_IJSA_SC_SB_EEES9_SE_SG_Li256ELb0ELb1ELb1ELb0EEENS1_19SingleTileSchedulerILb0ELb1ELb1ELi128EEEEEEEEEvNT_6ParamsE,(.L_x_3025 - _ZN7cutlass13device_kernelIN5flash11enable_sm90INS1_16FlashAttnFwdSm90INS1_25CollectiveMainloopFwdSm90ILi2EN4cute5tupleIJNS5_1CILi1EEES8_S8_EEENS6_IJNS7_ILi128EEENS7_ILi96EEENS7_ILi192EEEEEELi192ENS_6half_tEfNS_4arch4Sm90ELb0ELb1ELb0ELb0ELb0ELb0ELb0ELb1ELb1ELb1ELb1ELb0EEENS1_21CollectiveEpilogueFwdINS6_IJSA_SC_SB_EEES9_SE_SG_Li256ELb0ELb1ELb1ELb0EEENS1_19SingleTileSchedulerILb0ELb1ELb1ELi128EEEEEEEEEvNT_6ParamsE)
        .other          _ZN7cutlass13device_kernelIN5flash11enable_sm90INS1_16FlashAttnFwdSm90INS1_25CollectiveMainloopFwdSm90ILi2EN4cute5tupleIJNS5_1CILi1EEES8_S8_EEENS6_IJNS7_ILi128EEENS7_ILi96EEENS7_ILi192EEEEEELi192ENS_6half_tEfNS_4arch4Sm90ELb0ELb1ELb0ELb0ELb0ELb0ELb0ELb1ELb1ELb1ELb1ELb0EEENS1_21CollectiveEpilogueFwdINS6_IJSA_SC_SB_EEES9_SE_SG_Li256ELb0ELb1ELb1ELb0EEENS1_19SingleTileSchedulerILb0ELb1ELb1ELi128EEEEEEEEEvNT_6ParamsE,@"STO_CUDA_ENTRY STV_DEFAULT"
_ZN7cutlass13device_kernelIN5flash11enable_sm90INS1_16FlashAttnFwdSm90INS1_25CollectiveMainloopFwdSm90ILi2EN4cute5tupleIJNS5_1CILi1EEES8_S8_EEENS6_IJNS7_ILi128EEENS7_ILi96EEENS7_ILi192EEEEEELi192ENS_6half_tEfNS_4arch4Sm90ELb0ELb1ELb0ELb0ELb0ELb0ELb0ELb1ELb1ELb1ELb1ELb0EEENS1_21CollectiveEpilogueFwdINS6_IJSA_SC_SB_EEES9_SE_SG_Li256ELb0ELb1ELb1ELb0EEENS1_19SingleTileSchedulerILb0ELb1ELb1ELi128EEEEEEEEEvNT_6ParamsE:
        /* <DEDUP_REMOVED lines=18> */
.L_x_907:
[----:B------:R-:W-:Y:S05]  /*0120*/  BSYNC B0 ;  /* 0x0000000000007941 */ /* 0x000fea0003800000 */
.L_x_906:
        /* <DEDUP_REMOVED lines=41> */
.L_x_908:
        /* <DEDUP_REMOVED lines=22> */
.L_x_909:
        /* <DEDUP_REMOVED lines=18> */
.L_x_910:
        /* <DEDUP_REMOVED lines=22> */
.L_x_911:
        /* <DEDUP_REMOVED lines=22> */
.L_x_912:
        /* <DEDUP_REMOVED lines=9> */
.L_x_915:
        /* <DEDUP_REMOVED lines=19> */
[----:B0-----:R-:W0:Y:S01]  /*0ac0*/  LDC.64 R2, c[0x0][0x418] ;  /* 0x00010600ff027b82 */ /* 0x001e220000000a00 */
[----:B------:R-:W-:Y:S01]  /*0ad0*/  ULDC UR4, c[0x0][0x448] ;  /* 0x0001120000047ab9 */ /* 0x000fe20000000800 */
[----:B------:R-:W1:Y:S01]  /*0ae0*/  S2R R0, SR_TID.X ;  /* 0x0000000000007919 */ /* 0x000e620000002100 */
[----:B------:R-:W-:-:S03]  /*0af0*/  UISETP.NE.AND UP0, UPT, UR4, 0x1, UPT ;  /* 0x000000010400788c */ /* 0x000fc6000bf05270 */
[----:B------:R-:W-:Y:S02]  /*0b00*/  ULDC.64 UR4, c[0x0][0x9e0] ;  /* 0x0002780000047ab9 */ /* 0x000fe40000000a00 */
[----:B------:R-:W2:Y:S01]  /*0b10*/  LDC R22, c[0x0][0x288] ;  /* 0x0000a200ff167b82 */ /* 0x000ea20000000800 */
[----:B------:R-:W-:-:S05]  /*0b20*/  UISETP.GE.AND UP1, UPT, UR5, 0x1, UPT ;  /* 0x000000010500788c */ /* 0x000fca000bf26270 */
[----:B------:R-:W-:Y:S01]  /*0b30*/  @UP0 ULDC UR9, c[0x0][0x44c] ;  /* 0x0001130000090ab9 */ /* 0x000fe20000000800 */
[----:B------:R-:W-:Y:S01]  /*0b40*/  @UP0 ULDC UR11, c[0x0][0x450] ;  /* 0x00011400000b0ab9 */ /* 0x000fe20000000800 */
[----:B------:R-:W3:Y:S01]  /*0b50*/  LDC R16, c[0x0][0x424] ;  /* 0x00010900ff107b82 */ /* 0x000ee20000000800 */
[----:B------:R-:W-:-:S07]  /*0b60*/  PLOP3.LUT P1, PT, PT, PT, UP1, 0x80, 0x0 ;  /* 0x000000000000781c */ /* 0x000fce0003f2f018 */
[----:B------:R-:W4:Y:S01]  /*0b70*/  LDC R5, c[0x0][0x2f0] ;  /* 0x0000bc00ff057b82 */ /* 0x000f220000000800 */
[----:B0-----:R-:W-:-:S04]  /*0b80*/  ISETP.NE.U32.AND P0, PT, R2, RZ, PT ;  /* 0x000000ff0200720c */ /* 0x001fc80003f05070 */
[----:B------:R-:W-:-:S03]  /*0b90*/  ISETP.NE.AND.EX P0, PT, R3, RZ, PT, P0 ;  /* 0x000000ff0300720c */ /* 0x000fc60003f05300 */
[----:B------:R-:W0:Y:S01]  /*0ba0*/  S2UR UR38, SR_CTAID.X ;  /* 0x00000000002679c3 */ /* 0x000e220000002500 */
[----:B--2---:R-:W-:Y:S01]  /*0bb0*/  IADD3 R3, -R22, 0x1, RZ ;  /* 0x0000000116037810 */ /* 0x004fe20007ffe1ff */
[----:B-1----:R-:W-:Y:S01]  /*0bc0*/  VIADD R120, R0, 0xffffff80 ;  /* 0xffffff8000787836 */ /* 0x002fe20000000000 */
[----:B---3--:R-:W-:-:S05]  /*0bd0*/  SEL R16, R16, 0x1, P0 ;  /* 0x0000000110107807 */ /* 0x008fca0000000000 */
[CC--:B----4-:R-:W-:Y:S02]  /*0be0*/  IMAD R3, R16.reuse, R5.reuse, R3 ;  /* 0x0000000510037224 */ /* 0x0d0fe400078e0203 */
[----:B------:R-:W-:-:S03]  /*0bf0*/  IMAD R18, R16, R5, RZ ;  /* 0x0000000510127224 */ /* 0x000fc600078e02ff */
[----:B------:R-:W-:Y:S01]  /*0c00*/  R2UR UR10, R3 ;  /* 0x00000000030a72ca */ /* 0x000fe200000e0000 */
[----:B0-----:R-:W-:-:S04]  /*0c10*/  USHF.L.U32 UR38, UR38, 0x7, URZ ;  /* 0x0000000726267899 */ /* 0x001fc8000800063f */
[----:B------:R-:W-:Y:S02]  /*0c20*/  @UP0 UIADD3 UR8, UR38, 0x7f, URZ ;  /* 0x0000007f26080890 */ /* 0x000fe4000fffe03f */
[----:B------:R-:W-:Y:S02]  /*0c30*/  UIADD3 UR7, UR38, 0x7f, URZ ;  /* 0x0000007f26077890 */ /* 0x000fe4000fffe03f */
[----:B------:R-:W-:-:S04]  /*0c40*/  UIMAD.WIDE.U32 UR8, UR8, UR9, URZ ;  /* 0x00000009080872a5 */ /* 0x000fc8000f8e003f */
[----:B------:R-:W-:-:S04]  /*0c50*/  @UP0 USHF.R.U32.HI UR7, URZ, UR11, UR9 ;  /* 0x0000000b3f070299 */ /* 0x000fc80008011609 */
[----:B------:R-:W-:-:S04]  /*0c60*/  UIADD3 UR7, UR10, UR7, URZ ;  /* 0x000000070a077290 */ /* 0x000fc8000fffe03f */
[----:B------:R-:W-:-:S06]  /*0c70*/  UIADD3 UR4, UR7, UR4, URZ ;  /* 0x0000000407047290 */ /* 0x000fcc000fffe03f */
[----:B------:R-:W-:Y:S01]  /*0c80*/  IMAD.U32 R0, RZ, RZ, UR4 ;  /* 0x00000004ff007e24 */ /* 0x000fe2000f8e00ff */
[----:B------:R-:W-:Y:S06]  /*0c90*/  @!P1 BRA `(.L_x_917) ;  /* 0x0000000000409947 */ /* 0x000fec0003800000 */
[----:B------:R-:W-:Y:S01]  /*0ca0*/  ISETP.LT.AND P0, PT, RZ, UR7, PT ;  /* 0x00000007ff007c0c */ /* 0x000fe2000bf01270 */
[----:B------:R-:W-:-:S12]  /*0cb0*/  UIADD3 UR4, UR7, -0x1, URZ ;  /* 0xffffffff07047890 */ /* 0x000fd8000fffe03f */
[----:B------:R-:W-:Y:S05]  /*0cc0*/  @P0 BRA `(.L_x_918) ;  /* 0x00000000001c0947 */ /* 0x000fea0003800000 */
[----:B------:R-:W-:Y:S02]  /*0cd0*/  UISETP.NE.AND UP1, UPT, UR5, 0x1, UPT ;  /* 0x000000010500788c */ /* 0x000fe4000bf25270 */
[----:B------:R-:W-:-:S09]  /*0ce0*/  UIADD3 UR4, -UR7, URZ, URZ ;  /* 0x0000003f07047290 */ /* 0x000fd2000fffe13f */
[----:B------:R-:W-:Y:S02]  /*0cf0*/  @UP1 ULDC.64 UR10, c[0x0][0x9e8] ;  /* 0x00027a00000a1ab9 */ /* 0x000fe40000000a00 */
[----:B------:R-:W-:-:S04]  /*0d00*/  UIMAD.WIDE.U32 UR8, UR4, UR10, URZ ;  /* 0x0000000a040872a5 */ /* 0x000fc8000f8e003f */
[----:B------:R-:W-:-:S04]  /*0d10*/  @UP1 USHF.R.U32.HI UR4, URZ, UR11, UR9 ;  /* 0x0000000b3f041299 */ /* 0x000fc80008011609 */
[----:B------:R-:W-:Y:S01]  /*0d20*/  ULOP3.LUT UR4, URZ, UR4, URZ, 0x33, !UPT ;  /* 0x000000043f047292 */ /* 0x000fe2000f8e333f */
[----:B------:R-:W-:Y:S11]  /*0d30*/  BRA `(.L_x_919) ;  /* 0x0000000000107947 */ /* 0x000ff60003800000 */
.L_x_918:
[----:B------:R-:W-:-:S11]  /*0d40*/  UISETP.NE.AND UP1, UPT, UR5, 0x1, UPT ;  /* 0x000000010500788c */ /* 0x000fd6000bf25270 */
[----:B------:R-:W-:Y:S02]  /*0d50*/  @UP1 ULDC.64 UR10, c[0x0][0x9e8] ;  /* 0x00027a00000a1ab9 */ /* 0x000fe40000000a00 */
[----:B------:R-:W-:-:S04]  /*0d60*/  UIMAD.WIDE.U32 UR8, UR4, UR10, URZ ;  /* 0x0000000a040872a5 */ /* 0x000fc8000f8e003f */
[----:B------:R-:W-:-:S12]  /*0d70*/  @UP1 USHF.R.U32.HI UR4, URZ, UR11, UR9 ;  /* 0x0000000b3f041299 */ /* 0x000fd80008011609 */
.L_x_919:
[----:B------:R-:W-:-:S06]  /*0d80*/  UIMAD UR4, UR4, UR5, UR5 ;  /* 0x00000005040472a4 */ /* 0x000fcc000f8e0205 */
[----:B------:R-:W-:-:S07]  /*0d90*/  VIMNMX R0, R0, UR4, PT ;  /* 0x0000000400007c48 */ /* 0x000fce000bfe0100 */
.L_x_917:
[-C--:B------:R-:W-:Y:S01]  /*0da0*/  IMAD R22, R16, R5.reuse, -R22 ;  /* 0x0000000510167224 */ /* 0x080fe200078e0a16 */
[----:B------:R-:W-:Y:S01]  /*0db0*/  @UP0 ULDC UR8, c[0x0][0x44c] ;  /* 0x0001130000080ab9 */ /* 0x000fe20000000800 */
[----:B------:R-:W-:Y:S01]  /*0dc0*/  VIADD R2, R0, 0x5f ;  /* 0x0000005f00027836 */ /* 0x000fe20000000000 */
[----:B------:R-:W-:Y:S01]  /*0dd0*/  UIMAD.WIDE.U32 UR8, UR38, UR8, URZ ;  /* 0x00000008260872a5 */ /* 0x000fe2000f8e003f */
[----:B------:R-:W-:Y:S01]  /*0de0*/  IMAD R0, R16, R5, 0x5f ;  /* 0x0000005f10007424 */ /* 0x000fe200078e0205 */
[----:B------:R-:W-:Y:S01]  /*0df0*/  R2UR UR7, R22 ;  /* 0x00000000160772ca */ /* 0x000fe200000e0000 */
[----:B------:R-:W-:Y:S01]  /*0e00*/  @UP0 ULDC UR10, c[0x0][0x450] ;  /* 0x00011400000a0ab9 */ /* 0x000fe20000000800 */
[----:B------:R-:W-:Y:S01]  /*0e10*/  IMAD.HI R2, R2, 0x2aaaaaab, RZ ;  /* 0x2aaaaaab02027827 */ /* 0x000fe200078e02ff */
[----:B------:R-:W-:Y:S01]  /*0e20*/  UMOV UR4, UR38 ;  /* 0x0000002600047c82 */ /* 0x000fe20008000000 */
[----:B------:R-:W-:Y:S02]  /*0e30*/  @UP0 USHF.R.U32.HI UR4, URZ, UR10, UR9 ;  /* 0x0000000a3f040299 */ /* 0x000fe40008011609 */
[----:B------:R-:W-:Y:S01]  /*0e40*/  IMAD.HI R0, R0, 0x2aaaaaab, RZ ;  /* 0x2aaaaaab00007827 */ /* 0x000fe200078e02ff */
[----:B------:R-:W-:-:S04]  /*0e50*/  SHF.R.U32.HI R5, RZ, 0x1f, R2 ;  /* 0x0000001fff057819 */ /* 0x000fc80000011602 */
[----:B------:R-:W-:Y:S02]  /*0e60*/  SHF.R.U32.HI R3, RZ, 0x1f, R0 ;  /* 0x0000001fff037819 */ /* 0x000fe40000011600 */
[----:B------:R-:W-:Y:S01]  /*0e70*/  UIADD3 UR4, UR7, UR4, URZ ;  /* 0x0000000407047290 */ /* 0x000fe2000fffe03f */
[----:B------:R-:W-:Y:S02]  /*0e80*/  LEA.HI.SX32 R2, R2, R5, 0x1c ;  /* 0x0000000502027211 */ /* 0x000fe400078fe2ff */
[----:B------:R-:W-:Y:S01]  /*0e90*/  ULDC UR7, c[0x0][0x9dc] ;  /* 0x0002770000077ab9 */ /* 0x000fe20000000800 */
[----:B------:R-:W-:Y:S01]  /*0ea0*/  LEA.HI.SX32 R3, R0, R3, 0x1c ;  /* 0x0000000300037211 */ /* 0x000fe200078fe2ff */
[----:B------:R-:W-:-:S03]  /*0eb0*/  UIADD3 UR7, UR4, -UR7, URZ ;  /* 0x8000000704077290 */ /* 0x000fc6000fffe03f */
[----:B------:R-:W-:Y:S01]  /*0ec0*/  VIMNMX R23, R3, R2, PT ;  /* 0x0000000203177248 */ /* 0x000fe20003fe0100 */
[----:B------:R-:W-:Y:S08]  /*0ed0*/  @!P1 BRA `(.L_x_920) ;  /* 0x0000000000449947 */ /* 0x000ff00003800000 */
[----:B------:R-:W-:-:S06]  /*0ee0*/  UISETP.GT.AND UP0, UPT, UR4, -0x1, UPT ;  /* 0xffffffff0400788c */ /* 0x000fcc000bf04270 */
[----:B------:R-:W-:-:S13]  /*0ef0*/  PLOP3.LUT P0, PT, PT, PT, UP0, 0x80, 0x0 ;  /* 0x000000000000781c */ /* 0x000fda0003f0f008 */
[----:B------:R-:W-:Y:S05]  /*0f00*/  @P0 BRA `(.L_x_921) ;  /* 0x00000000001c0947 */ /* 0x000fea0003800000 */
[----:B------:R-:W-:Y:S02]  /*0f10*/  UISETP.NE.AND UP0, UPT, UR5, 0x1, UPT ;  /* 0x000000010500788c */ /* 0x000fe4000bf05270 */
[----:B------:R-:W-:-:S09]  /*0f20*/  ULOP3.LUT UR4, URZ, UR4, URZ, 0x33, !UPT ;  /* 0x000000043f047292 */ /* 0x000fd2000f8e333f */
[----:B------:R-:W-:Y:S02]  /*0f30*/  @UP0 ULDC.64 UR10, c[0x0][0x9e8] ;  /* 0x00027a00000a0ab9 */ /* 0x000fe40000000a00 */
[----:B------:R-:W-:-:S04]  /*0f40*/  UIMAD.WIDE.U32 UR8, UR4, UR10, URZ ;  /* 0x0000000a040872a5 */ /* 0x000fc8000f8e003f */
[----:B------:R-:W-:-:S04]  /*0f50*/  @UP0 USHF.R.U32.HI UR4, URZ, UR11, UR9 ;  /* 0x0000000b3f040299 */ /* 0x000fc80008011609 */
[----:B------:R-:W-:Y:S01]  /*0f60*/  ULOP3.LUT UR4, URZ, UR4, URZ, 0x33, !UPT ;  /* 0x000000043f047292 */ /* 0x000fe2000f8e333f */
[----:B------:R-:W-:Y:S11]  /*0f70*/  BRA `(.L_x_922) ;  /* 0x0000000000107947 */ /* 0x000ff60003800000 */
.L_x_921:
[----:B------:R-:W-:-:S11]  /*0f80*/  UISETP.NE.AND UP0, UPT, UR5, 0x1, UPT ;  /* 0x000000010500788c */ /* 0x000fd6000bf05270 */
[----:B------:R-:W-:Y:S02]  /*0f90*/  @UP0 ULDC.64 UR10, c[0x0][0x9e8] ;  /* 0x00027a00000a0ab9 */ /* 0x000fe40000000a00 */
[----:B------:R-:W-:-:S04]  /*0fa0*/  UIMAD.WIDE.U32 UR8, UR4, UR10, URZ ;  /* 0x0000000a040872a5 */ /* 0x000fc8000f8e003f */
[----:B------:R-:W-:-:S12]  /*0fb0*/  @UP0 USHF.R.U32.HI UR4, URZ, UR11, UR9 ;  /* 0x0000000b3f040299 */ /* 0x000fd80008011609 */
.L_x_922:
[----:B------:R-:W-:-:S04]  /*0fc0*/  UIMAD UR4, UR4, UR5, URZ ;  /* 0x00000005040472a4 */ /* 0x000fc8000f8e023f */
[----:B------:R-:W-:-:S04]  /*0fd0*/  UISETP.LT.AND UP0, UPT, UR7, UR4, UPT ;  /* 0x000000040700728c */ /* 0x000fc8000bf01270 */
[----:B------:R-:W-:-:S12]  /*0fe0*/  USEL UR7, UR7, UR4, !UP0 ;  /* 0x0000000407077287 */ /* 0x000fd8000c000000 */
.L_x_920:
[----:B------:R-:W-:Y:S02]  /*0ff0*/  UIMAD.WIDE UR4, UR7, 0x2aaaaaab, URZ ;  /* 0x2aaaaaab070478a5 */ /* 0x000fe4000f8e023f */
[----:B------:R-:W-:Y:S02]  /*1000*/  USHF.R.U32.HI UR11, URZ, 0x10, UR6 ;  /* 0x000000103f0b7899 */ /* 0x000fe40008011606 */
[----:B------:R-:W-:Y:S02]  /*1010*/  USHF.R.U32.HI UR4, URZ, 0x1f, UR5 ;  /* 0x0000001f3f047899 */ /* 0x000fe40008011605 */
[----:B------:R-:W-:Y:S02]  /*1020*/  ULOP3.LUT UR7, UR6, 0xffff, URZ, 0xc0, !UPT ;  /* 0x0000ffff06077892 */ /* 0x000fe4000f8ec03f */
[----:B------:R-:W-:-:S04]  /*1030*/  ULEA.HI.SX32 UR4, UR5, UR4, 0x1c ;  /* 0x0000000405047291 */ /* 0x000fc8000f8fe23f */
[----:B------:R-:W-:-:S04]  /*1040*/  UISETP.LT.AND UP0, UPT, URZ, UR4, UPT ;  /* 0x000000043f00728c */ /* 0x000fc8000bf01270 */
[----:B------:R-:W-:Y:S02]  /*1050*/  USEL UR10, URZ, UR4, !UP0 ;  /* 0x000000043f0a7287 */ /* 0x000fe4000c000000 */
[----:B------:R-:W-:Y:S01]  /*1060*/  UISETP.NE.AND UP0, UPT, UR11, URZ, UPT ;  /* 0x0000003f0b00728c */ /* 0x000fe2000bf05270 */
[----:B------:R-:W-:-:S03]  /*1070*/  UMOV UR4, URZ ;  /* 0x0000003f00047c82 */ /* 0x000fc60008000000 */
[----:B------:R-:W-:-:S07]  /*1080*/  ISETP.GT.AND P0, PT, R23, UR10, PT ;  /* 0x0000000a17007c0c */ /* 0x000fce000bf04270 */
[----:B------:R-:W-:-:S06]  /*1090*/  @!UP0 ULDC UR11, c[0x0][0x9f0] ;  /* 0x00027c00000b8ab9 */ /* 0x000fcc0000000800 */
[----:B------:R-:W-:Y:S05]  /*10a0*/  @!P0 BRA `(.L_x_923) ;  /* 0x00000000008c8947 */ /* 0x000fea0003800000 */
[----:B------:R-:W-:Y:S01]  /*10b0*/  IMAD.U32 R4, RZ, RZ, UR11 ;  /* 0x0000000bff047e24 */ /* 0x000fe2000f8e00ff */
[----:B------:R-:W-:-:S04]  /*10c0*/  UMOV UR4, URZ ;  /* 0x0000003f00047c82 */ /* 0x000fc80008000000 */
[----:B------:R-:W-:-:S04]  /*10d0*/  IABS R0, R4 ;  /* 0x0000000400007213 */ /* 0x000fc80000000000 */
[----:B------:R-:W-:Y:S02]  /*10e0*/  R2UR UR12, R0 ;  /* 0x00000000000c72ca */ /* 0x000fe400000e0000 */
[----:B------:R-:W-:Y:S02]  /*10f0*/  IADD3 R0, R4, -0x1, R23 ;  /* 0xffffffff04007810 */ /* 0x000fe40007ffe017 */
[----:B------:R-:W-:Y:S02]  /*1100*/  IABS R4, R4 ;  /* 0x0000000400047213 */ /* 0x000fe40000000000 */
[----:B------:R-:W-:-:S03]  /*1110*/  R2UR UR6, R0 ;  /* 0x00000000000672ca */ /* 0x000fc600000e0000 */
[----:B------:R-:W-:-:S04]  /*1120*/  IMAD.MOV R4, RZ, RZ, -R4 ;  /* 0x000000ffff047224 */ /* 0x000fc800078e0a04 */
[----:B------:R-:W0:Y:S06]  /*1130*/  I2F.RP R2, UR12 ;  /* 0x0000000c00027d06 */ /* 0x000e2c0008209400 */
[----:B------:R-:W-:-:S06]  /*1140*/  UIADD3 UR6, -UR10, UR6, URZ ;  /* 0x000000060a067290 */ /* 0x000fcc000fffe13f */
[----:B------:R-:W-:Y:S01]  /*1150*/  IMAD.U32 R0, RZ, RZ, UR6 ;  /* 0x00000006ff007e24 */ /* 0x000fe2000f8e00ff */
[----:B------:R-:W-:Y:S01]  /*1160*/  ULOP3.LUT UR6, UR6, UR11, URZ, 0x3c, !UPT ;  /* 0x0000000b06067292 */ /* 0x000fe2000f8e3c3f */
[----:B0-----:R-:W0:Y:S03]  /*1170*/  MUFU.RCP R2, R2 ;  /* 0x0000000200027308 */ /* 0x001e260000001000 */
[----:B------:R-:W-:-:S04]  /*1180*/  IABS R0, R0 ;  /* 0x0000000000007213 */ /* 0x000fc80000000000 */
[----:B------:R-:W-:Y:S01]  /*1190*/  R2UR UR9, R0 ;  /* 0x00000000000972ca */ /* 0x000fe200000e0000 */
[----:B------:R-:W-:Y:S02]  /*11a0*/  IMAD.MOV.U32 R0, RZ, RZ, R4 ;  /* 0x000000ffff007224 */ /* 0x000fe400078e0004 */
[----:B0-----:R-:W-:-:S06]  /*11b0*/  VIADD R3, R2, 0xffffffe ;  /* 0x0ffffffe02037836 */ /* 0x001fcc0000000000 */
        /* <DEDUP_REMOVED lines=18> */
.L_x_923:
[----:B------:R-:W-:Y:S02]  /*12e0*/  UIMAD UR5, UR7, UR4, UR10 ;  /* 0x00000004070572a4 */ /* 0x000fe4000f8e020a */
[----:B------:R-:W-:Y:S01]  /*12f0*/  IMAD.U32 R0, RZ, RZ, UR4 ;  /* 0x00000004ff007e24 */ /* 0x000fe2000f8e00ff */
[----:B------:R-:W-:Y:S02]  /*1300*/  PLOP3.LUT P0, PT, PT, PT, PT, 0x80, 0x0 ;  /* 0x000000000000781c */ /* 0x000fe40003f0f070 */
[----:B------:R-:W-:Y:S02]  /*1310*/  CS2R R2, SRZ ;  /* 0x0000000000027805 */ /* 0x000fe4000001ff00 */
[----:B------:R-:W-:Y:S02]  /*1320*/  CS2R R118, SRZ ;  /* 0x0000000000767805 */ /* 0x000fe4000001ff00 */
[----:B------:R-:W-:Y:S02]  /*1330*/  CS2R R116, SRZ ;  /* 0x0000000000747805 */ /* 0x000fe4000001ff00 */
[----:B------:R-:W-:Y:S01]  /*1340*/  VIADDMNMX R23, R0, UR5, R23, PT ;  /* 0x0000000500177c46 */ /* 0x000fe2000b800117 */
[----:B------:R-:W-:Y:S01]  /*1350*/  IMAD.U32 R17, RZ, RZ, UR5 ;  /* 0x00000005ff117e24 */ /* 0x000fe2000f8e00ff */
[----:B------:R-:W-:-:S02]  /*1360*/  CS2R R114, SRZ ;  /* 0x0000000000727805 */ /* 0x000fc4000001ff00 */
[----:B------:R-:W-:Y:S02]  /*1370*/  CS2R R112, SRZ ;  /* 0x0000000000707805 */ /* 0x000fe4000001ff00 */
[----:B------:R-:W-:Y:S02]  /*1380*/  ISETP.GT.AND P1, PT, R23, UR5, PT ;  /* 0x0000000517007c0c */ /* 0x000fe4000bf24270 */
        /* <DEDUP_REMOVED lines=49> */
[----:B------:R-:W-:-:S05]  /*16a0*/  SHF.R.S32.HI R74, RZ, 0x7, R72 ;  /* 0x00000007ff4a7819 */ /* 0x000fca0000011448 */
[----:B------:R-:W1:Y:S01]  /*16b0*/  SHFL.IDX PT, R0, R74, RZ, 0x1f ;  /* 0x00001fff4a007589 */ /* 0x000e6200000e0000 */
[----:B0-----:R-:W-:-:S04]  /*16c0*/  ULEA UR57, UR6, UR57, 0x18 ;  /* 0x0000003906397291 */ /* 0x001fc8000f8ec03f */
[----:B------:R-:W-:-:S04]  /*16d0*/  UIADD3 UR6, UR57, 0x12400, URZ ;  /* 0x0001240039067890 */ /* 0x000fc8000fffe03f */
        /* <DEDUP_REMOVED lines=26> */
.L_x_925:
[----:B------:R-:W-:-:S04]  /*1880*/  SHF.L.U32 R0, RZ, 0x1f, RZ ;  /* 0x0000001fff007819 */ /* 0x000fc800000006ff */
[----:B------:R-:W0:Y:S02]  /*1890*/  SYNCS.PHASECHK.TRANS64.TRYWAIT P0, [UR57+0x30800], R0 ;  /* 0x03080000ff0075a7 */ /* 0x000e240008000179 */
[----:B0-----:R-:W-:Y:S05]  /*18a0*/  @!P0 BRA `(.L_x_926) ;  /* 0x0000012400808947 */ /* 0x001fea0003800000 */
.L_x_1093:
[----:B------:R-:W2:Y:S02]  /*18b0*/  LDL R2, [R1+0x8] ;  /* 0x0000080001027983 */ /* 0x000ea40000100800 */
[----:B--2---:R-:W-:-:S13]  /*18c0*/  R2UR UR4, R2 ;  /* 0x00000000020472ca */ /* 0x004fda00000e0000 */
[----:B------:R-:W-:-:S06]  /*18d0*/  ULOP3.LUT UR4, UR4, 0x1, URZ, 0xfc, !UPT ;  /* 0x0000000104047892 */ /* 0x000fcc000f8efc3f */
[----:B------:R-:W-:-:S05]  /*18e0*/  IMAD.U32 R2, RZ, RZ, UR4 ;  /* 0x00000004ff027e24 */ /* 0x000fca000f8e00ff */
[----:B------:R-:W-:-:S13]  /*18f0*/  ISETP.NE.AND P0, PT, R2, 0x3, PT ;  /* 0x000000030200780c */ /* 0x000fda0003f05270 */
[----:B------:R-:W-:Y:S05]  /*1900*/  @!P0 BRA `(.L_x_927) ;  /* 0x0000000000048947 */ /* 0x000fea0003800000 */
[----:B------:R-:W-:Y:S01]  /*1910*/  BPT.TRAP 0x1 ;  /* 0x000000040000795c */ /* 0x000fe20000300000 */
.L_x_927:
[----:B------:R1:W2:Y:S01]  /*1920*/  SYNCS.PHASECHK.TRANS64.TRYWAIT P2, [UR57+0x30830], R0 ;  /* 0x03083000ff0075a7 */ /* 0x0002a20008040179 */
[----:B------:R-:W-:Y:S05]  /*1930*/  @!P0 BRA `(.L_x_928) ;  /* 0x0000000000048947 */ /* 0x000fea0003800000 */
[----:B------:R-:W-:Y:S01]  /*1940*/  BPT.TRAP 0x1 ;  /* 0x000000040000795c */ /* 0x000fe20000300000 */
.L_x_928:
[----:B------:R-:W3:Y:S01]  /*1950*/  S2R R2, SR_TID.X ;  /* 0x0000000000027919 */ /* 0x000ee20000002100 */
[----:B------:R-:W-:-:S05]  /*1960*/  IMAD.U32 R6, RZ, RZ, UR36 ;  /* 0x00000024ff067e24 */ /* 0x000fca000f8e00ff */
[----:B------:R-:W-:Y:S02]  /*1970*/  LOP3.LUT R6, R6, 0x10000, RZ, 0xfc, !PT ;  /* 0x0001000006067812 */ /* 0x000fe400078efcff */
[----:B---3--:R-:W-:-:S04]  /*1980*/  LOP3.LUT R2, R2, 0x7f, RZ, 0xc0, !PT ;  /* 0x0000007f02027812 */ /* 0x008fc800078ec0ff */
[----:B------:R-:W-:Y:S01]  /*1990*/  ISETP.NE.AND P1, PT, R2, RZ, PT ;  /* 0x000000ff0200720c */ /* 0x000fe20003f25270 */
[----:B--2---:R-:W-:-:S12]  /*19a0*/  @P2 BRA `(.L_x_929) ;  /* 0x0000000000082947 */ /* 0x004fd80003800000 */
[----:B------:R-:W2:Y:S02]  /*19b0*/  SYNCS.PHASECHK.TRANS64.TRYWAIT P2, [UR57+0x30830], R0 ;  /* 0x03083000ff0075a7 */ /* 0x000ea40008040179 */
[----:B--2---:R-:W-:Y:S05]  /*19c0*/  @!P2 BRA `(.L_x_930) ;  /* 0x000001240050a947 */ /* 0x004fea0003800000 */
.L_x_929:
[----:B------:R-:W-:Y:S05]  /*19d0*/  WARPSYNC.ALL ;  /* 0x0000000000007948 */ /* 0x000fea0003800000 */
[----:B------:R-:W-:Y:S01]  /*19e0*/  IMAD.MOV.U32 R7, RZ, RZ, 0x40000040 ;  /* 0x40000040ff077424 */ /* 0x000fe200078e00ff */
[----:B------:R-:W-:Y:S01]  /*19f0*/  UIADD3 UR4, UR57, 0x1e400, URZ ;  /* 0x0001e40039047890 */ /* 0x000fe2000fffe03f */
[----:B------:R-:W-:Y:S01]  /*1a00*/  R2UR UR8, R6 ;  /* 0x00000000060872ca */ /* 0x000fe200000e0000 */
[----:B------:R-:W-:Y:S02]  /*1a10*/  WARPGROUP.ARRIVE ;  /* 0x00000000000079c5 */ /* 0x000fe40000000000 */
[----:B------:R-:W-:Y:S01]  /*1a20*/  R2UR UR9, R7 ;  /* 0x00000000070972ca */ /* 0x000fe200000e0000 */
[----:B------:R-:W-:Y:S01]  /*1a30*/  USHF.R.U32.HI UR4, URZ, 0x4, UR4 ;  /* 0x000000043f047899 */ /* 0x000fe20008011604 */
[----:B0-----:R-:W-:Y:S01]  /*1a40*/  LOP3.LUT R3, R72, 0xffffff80, RZ, 0xc0, !PT ;  /* 0xffffff8048037812 */ /* 0x001fe200078ec0ff */
[----:B------:R-:W-:Y:S01]  /*1a50*/  UMOV UR11, 0x40000040 ;  /* 0x40000040000b7882 */ /* 0x000fe20000000000 */
[----:B------:R-:W-:Y:S01]  /*1a60*/  UMOV UR7, 0x40000040 ;  /* 0x4000004000077882 */ /* 0x000fe20000000000 */
[----:B------:R-:W-:Y:S01]  /*1a70*/  ULOP3.LUT UR4, UR4, 0x3fff, URZ, 0xc0, !UPT ;  /* 0x00003fff04047892 */ /* 0x000fe2000f8ec03f */
[----:B------:R-:W-:Y:S01]  /*1a80*/  LEA.HI R73, R73, R120, RZ, 0x2 ;  /* 0x0000007849497211 */ /* 0x000fe200078f10ff */
[----:B------:R-:W-:Y:S01]  /*1a90*/  UMOV UR13, 0x40000040 ;  /* 0x40000040000d7882 */ /* 0x000fe20000000000 */
[----:B------:R-:W-:Y:S01]  /*1aa0*/  UMOV UR15, 0x40000040 ;  /* 0x40000040000f7882 */ /* 0x000fe20000000000 */
[----:B------:R-:W-:Y:S01]  /*1ab0*/  ULOP3.LUT UR59, UR4, 0x10000, URZ, 0xfc, !UPT ;  /* 0x00010000043b7892 */ /* 0x000fe2000f8efc3f */
[----:B------:R-:W-:Y:S01]  /*1ac0*/  IMAD.IADD R3, R120, 0x1, -R3 ;  /* 0x0000000178037824 */ /* 0x000fe200078e0a03 */
[----:B------:R-:W-:Y:S01]  /*1ad0*/  UMOV UR17, 0x40000040 ;  /* 0x4000004000117882 */ /* 0x000fe20000000000 */
[----:B------:R-:W-:Y:S01]  /*1ae0*/  UMOV UR19, 0x40000040 ;  /* 0x4000004000137882 */ /* 0x000fe20000000000 */
[----:B------:R-:W-:Y:S01]  /*1af0*/  UIADD3 UR6, UR59, 0x2, URZ ;  /* 0x000000023b067890 */ /* 0x000fe2000fffe03f */
[----:B------:R-:W-:Y:S01]  /*1b00*/  LOP3.LUT R73, R73, 0xfffffffc, RZ, 0xc0, !PT ;  /* 0xfffffffc49497812 */ /* 0x000fe200078ec0ff */
[----:B------:R-:W-:Y:S01]  /*1b10*/  UIADD3 UR14, UR59, 0x4, URZ ;  /* 0x000000043b0e7890 */ /* 0x000fe2000fffe03f */
[----:B-1----:R-:W-:Y:S01]  /*1b20*/  SHF.R.S32.HI R0, RZ, 0x1f, R3 ;  /* 0x0000001fff007819 */ /* 0x002fe20000011403 */
[----:B------:R-:W-:Y:S01]  /*1b30*/  UMOV UR10, UR59 ;  /* 0x0000003b000a7c82 */ /* 0x000fe20008000000 */
[----:B------:R-:W-:Y:S01]  /*1b40*/  UIADD3 UR18, UR59, 0x6, URZ ;  /* 0x000000063b127890 */ /* 0x000fe2000fffe03f */
[----:B------:R-:W-:Y:S01]  /*1b50*/  HGMMA.64x96x16.F32 R24, gdesc[UR8], RZ, !UPT, gsb0 ;  /* 0x01600000081879f0 */ /* 0x000fe2000c0008ff */
[----:B------:R-:W-:Y:S01]  /*1b60*/  R2UR UR10, R6 ;  /* 0x00000000060a72ca */ /* 0x000fe200000e0000 */
[----:B------:R-:W-:Y:S01]  /*1b70*/  UMOV UR9, 0x40000040 ;  /* 0x4000004000097882 */ /* 0x000fe20000000000 */
[----:B------:R-:W-:Y:S01]  /*1b80*/  UIADD3 UR22, UR59, 0x300, URZ ;  /* 0x000003003b167890 */ /* 0x000fe2000fffe03f */
[CC--:B------:R-:W-:Y:S01]  /*1b90*/  LEA.HI R2, R0.reuse, R3.reuse, RZ, 0x2 ;  /* 0x0000000300027211 */ /* 0x0c0fe200078f10ff */
[----:B------:R-:W-:Y:S01]  /*1ba0*/  UMOV UR5, UR9 ;  /* 0x0000000900057c82 */ /* 0x000fe20008000000 */
[----:B------:R-:W-:Y:S01]  /*1bb0*/  UMOV UR21, 0x40000040 ;  /* 0x4000004000157882 */ /* 0x000fe20000000000 */
[----:B------:R-:W-:Y:S01]  /*1bc0*/  UMOV UR23, 0x40000040 ;  /* 0x4000004000177882 */ /* 0x000fe20000000000 */
[----:B------:R-:W-:Y:S01]  /*1bd0*/  UIADD3 UR26, UR59, 0x302, URZ ;  /* 0x000003023b1a7890 */ /* 0x000fe2000fffe03f */
[----:B------:R-:W-:Y:S01]  /*1be0*/  LEA.HI R4, R0, R3, RZ, 0x5 ;  /* 0x0000000300047211 */ /* 0x000fe200078f28ff */
[----:B------:R-:W-:Y:S01]  /*1bf0*/  UMOV UR25, 0x40000040 ;  /* 0x4000004000197882 */ /* 0x000fe20000000000 */
[----:B------:R-:W-:Y:S01]  /*1c00*/  UMOV UR27, 0x40000040 ;  /* 0x40000040001b7882 */ /* 0x000fe20000000000 */
[----:B------:R-:W-:Y:S01]  /*1c10*/  UIADD3 UR30, UR59, 0x304, URZ ;  /* 0x000003043b1e7890 */ /* 0x000fe2000fffe03f */
[--C-:B------:R-:W-:Y:S01]  /*1c20*/  SHF.R.S32.HI R0, RZ, 0x2, R2.reuse ;  /* 0x00000002ff007819 */ /* 0x100fe20000011402 */
[----:B------:R-:W-:Y:S01]  /*1c30*/  UIADD3 UR8, UR10, 0x2, URZ ;  /* 0x000000020a087890 */ /* 0x000fe2000fffe03f */
[----:B------:R-:W-:Y:S01]  /*1c40*/  SHF.R.S32.HI R5, RZ, 0x1f, R2 ;  /* 0x0000001fff057819 */ /* 0x000fe20000011402 */
[----:B------:R-:W-:Y:S01]  /*1c50*/  UIADD3 UR12, UR10, 0x4, URZ ;  /* 0x000000040a0c7890 */ /* 0x000fe2000fffe03f */
[----:B------:R-:W-:Y:S01]  /*1c60*/  LEA.HI R8, R74, R74, RZ, 0x1 ;  /* 0x0000004a4a087211 */ /* 0x000fe200078f08ff */
[----:B------:R-:W-:Y:S01]  /*1c70*/  UIADD3 UR16, UR10, 0x6, URZ ;  /* 0x000000060a107890 */ /* 0x000fe2000fffe03f */
[----:B------:R-:W-:Y:S01]  /*1c80*/  IMAD.IADD R73, R120, 0x1, -R73 ;  /* 0x0000000178497824 */ /* 0x000fe200078e0a49 */
[----:B------:R-:W-:Y:S01]  /*1c90*/  UIADD3 UR20, UR10, 0x400, URZ ;  /* 0x000004000a147890 */ /* 0x000fe2000fffe03f */
[----:B------:R-:W-:Y:S01]  /*1ca0*/  SHF.R.S32.HI R4, RZ, 0x5, R4 ;  /* 0x00000005ff047819 */ /* 0x000fe20000011404 */
[----:B------:R-:W-:Y:S01]  /*1cb0*/  UMOV UR4, UR8 ;  /* 0x0000000800047c82 */ /* 0x000fe20008000000 */
[----:B------:R-:W-:Y:S01]  /*1cc0*/  UIADD3 UR24, UR10, 0x402, URZ ;  /* 0x000004020a187890 */ /* 0x000fe2000fffe03f */
[-C--:B------:R-:W-:Y:S01]  /*1cd0*/  LEA.HI R5, R5, R0.reuse, RZ, 0x3 ;  /* 0x0000000005057211 */ /* 0x080fe200078f18ff */
[----:B------:R-:W-:Y:S01]  /*1ce0*/  UIADD3 UR28, UR10, 0x404, URZ ;  /* 0x000004040a1c7890 */ /* 0x000fe2000fffe03f */
[----:B------:R-:W-:Y:S01]  /*1cf0*/  LOP3.LUT R9, R8, 0x3fffffe, RZ, 0xc0, !PT ;  /* 0x03fffffe08097812 */ /* 0x000fe200078ec0ff */
[----:B------:R-:W-:Y:S01]  /*1d00*/  UMOV UR29, 0x40000040 ;  /* 0x40000040001d7882 */ /* 0x000fe20000000000 */
[----:B------:R-:W-:Y:S01]  /*1d10*/  UMOV UR31, 0x40000040 ;  /* 0x40000040001f7882 */ /* 0x000fe20000000000 */
[----:B------:R-:W-:Y:S01]  /*1d20*/  UIADD3 UR32, UR10, 0x406, URZ ;  /* 0x000004060a207890 */ /* 0x000fe2000fffe03f */
[----:B------:R-:W-:Y:S01]  /*1d30*/  LEA R8, R4, UR38, 0x4 ;  /* 0x0000002604087c11 */ /* 0x000fe2000f8e20ff */
[----:B------:R-:W-:Y:S01]  /*1d40*/  UIADD3 UR34, UR59, 0x306, URZ ;  /* 0x000003063b227890 */ /* 0x000fe2000fffe03f */
[----:B------:R-:W-:Y:S01]  /*1d50*/  LOP3.LUT R5, R5, 0xfffffff8, RZ, 0xc0, !PT ;  /* 0xfffffff805057812 */ /* 0x000fe200078ec0ff */
[----:B------:R-:W-:Y:S01]  /*1d60*/  UMOV UR33, 0x40000040 ;  /* 0x4000004000217882 */ /* 0x000fe20000000000 */
[----:B------:R-:W-:Y:S01]  /*1d70*/  UMOV UR35, 0x40000040 ;  /* 0x4000004000237882 */ /* 0x000fe20000000000 */
[----:B------:R-:W-:Y:S01]  /*1d80*/  UIADD3 UR36, UR10, 0x800, URZ ;  /* 0x000008000a247890 */ /* 0x000fe2000fffe03f */
[C---:B------:R-:W-:Y:S01]  /*1d90*/  LEA.HI R4, R73.reuse, R73, RZ, 0x1 ;  /* 0x0000004949047211 */ /* 0x040fe200078f08ff */
[----:B------:R-:W-:Y:S01]  /*1da0*/  UMOV UR37, 0x40000040 ;  /* 0x4000004000257882 */ /* 0x000fe20000000000 */
[----:B------:R-:W-:Y:S01]  /*1db0*/  UIADD3 UR40, UR10, 0x802, URZ ;  /* 0x000008020a287890 */ /* 0x000fe2000fffe03f */
[----:B------:R-:W-:Y:S01]  /*1dc0*/  IADD3 R8, R8, R0, -R5 ;  /* 0x0000000008087210 */ /* 0x000fe20007ffe805 */
[----:B------:R-:W-:Y:S01]  /*1dd0*/  UMOV UR41, 0x40000040 ;  /* 0x4000004000297882 */ /* 0x000fe20000000000 */
[----:B------:R-:W-:Y:S01]  /*1de0*/  UIADD3 UR44, UR10, 0x804, URZ ;  /* 0x000008040a2c7890 */ /* 0x000fe2000fffe03f */
[----:B------:R-:W-:Y:S01]  /*1df0*/  LOP3.LUT R4, R4, 0x1ffffffe, RZ, 0xc0, !PT ;  /* 0x1ffffffe04047812 */ /* 0x000fe200078ec0ff */
[----:B------:R-:W-:Y:S01]  /*1e00*/  UMOV UR45, 0x40000040 ;  /* 0x40000040002d7882 */ /* 0x000fe20000000000 */
[----:B------:R-:W-:Y:S01]  /*1e10*/  UIADD3 UR48, UR10, 0x806, URZ ;  /* 0x000008060a307890 */ /* 0x000fe2000fffe03f */
[----:B------:R-:W-:Y:S01]  /*1e20*/  IMAD.IADD R9, R74, 0x1, -R9 ;  /* 0x000000014a097824 */ /* 0x000fe200078e0a09 */
[----:B------:R-:W-:Y:S01]  /*1e30*/  UMOV UR49, 0x40000040 ;  /* 0x4000004000317882 */ /* 0x000fe20000000000 */
[----:B------:R-:W-:Y:S01]  /*1e40*/  IMAD.IADD R4, R73, 0x1, -R4 ;  /* 0x0000000149047824 */ /* 0x000fe200078e0a04 */
[----:B------:R-:W-:Y:S01]  /*1e50*/  LOP3.LUT R2, R2, 0x7ffffffc, RZ, 0xc0, !PT ;  /* 0x7ffffffc02027812 */ /* 0x000fe200078ec0ff */
[----:B------:R-:W-:Y:S01]  /*1e60*/  IMAD R9, R9, 0x40, R8 ;  /* 0x0000004009097824 */ /* 0x000fe200078e0208 */
[----:B------:R-:W-:Y:S01]  /*1e70*/  ULDC UR10, c[0x0][0x288] ;  /* 0x0000a200000a7ab9 */ /* 0x000fe20000000800 */
[----:B------:R-:W-:-:S02]  /*1e80*/  IMAD.U32 R0, RZ, RZ, UR57 ;  /* 0x00000039ff007e24 */ /* 0x000fc4000f8e00ff */
[----:B------:R-:W-:Y:S02]  /*1e90*/  IMAD R10, R4, 0x8, R9 ;  /* 0x00000008040a7824 */ /* 0x000fe400078e0209 */
[----:B------:R-:W-:Y:S02]  /*1ea0*/  @!P1 VIADD R0, R0, 0x30840 ;  /* 0x0003084000009836 */ /* 0x000fe40000000000 */
[----:B------:R-:W-:Y:S02]  /*1eb0*/  IMAD.MOV.U32 R4, RZ, RZ, R10 ;  /* 0x000000ffff047224 */ /* 0x000fe400078e000a */
[----:B------:R-:W-:Y:S01]  /*1ec0*/  IMAD.MOV.U32 R8, RZ, RZ, -0x60 ;  /* 0xffffffa0ff087424 */ /* 0x000fe200078e00ff */
[----:B------:R-:W-:Y:S01]  /*1ed0*/  @!P1 PRMT R0, RZ, 0x654, R0 ;  /* 0x00000654ff009816 */ /* 0x000fe20000000000 */
[----:B------:R-:W-:Y:S02]  /*1ee0*/  IMAD.IADD R11, R3, 0x1, -R2 ;  /* 0x00000001030b7824 */ /* 0x000fe400078e0a02 */
[----:B------:R-:W-:-:S04]  /*1ef0*/  IMAD R2, R23, R8, 0x61 ;  /* 0x0000006117027424 */ /* 0x000fc800078e0208 */
[----:B------:R-:W-:Y:S02]  /*1f00*/  IMAD R3, R11, -0x2, R2 ;  /* 0xfffffffe0b037824 */ /* 0x000fe400078e0202 */
[----:B------:R-:W-:Y:S02]  /*1f10*/  VIADD R13, R2, 0xffffffff ;  /* 0xffffffff020d7836 */ /* 0x000fe40000000000 */
[----:B------:R-:W-:Y:S01]  /*1f20*/  VIADD R14, R3, 0xffffffff ;  /* 0xffffffff030e7836 */ /* 0x000fe20000000000 */
[----:B------:R-:W-:Y:S02]  /*1f30*/  WARPGROUP.DEPBAR.LE gsb0, 0x0 ;  /* 0x00008000000079c5 */ /* 0x000fe40000010000 */
[----:B------:R-:W-:-:S06]  /*1f40*/  WARPGROUP.ARRIVE ;  /* 0x00000000000079c5 */ /* 0x000fcc0000000000 */
[----:B------:R-:W-:Y:S01]  /*1f50*/  HGMMA.64x96x16.F32 R24, gdesc[UR4], R24, gsb0 ;  /* 0x01600000041879f0 */ /* 0x000fe20008000818 */
[----:B------:R-:W-:Y:S01]  /*1f60*/  UIADD3 UR6, UR59, 0x600, URZ ;  /* 0x000006003b067890 */ /* 0x000fe2000fffe03f */
[----:B------:R-:W-:Y:S01]  /*1f70*/  UMOV UR4, UR36 ;  /* 0x0000002400047c82 */ /* 0x000fe20008000000 */
[----:B------:R-:W-:Y:S01]  /*1f80*/  UMOV UR5, UR37 ;  /* 0x0000002500057c82 */ /* 0x000fe20008000000 */
[----:B------:R-:W-:Y:S01]  /*1f90*/  UMOV UR7, 0x40000040 ;  /* 0x4000004000077882 */ /* 0x000fe20000000000 */
[----:B------:R-:W-:Y:S02]  /*1fa0*/  WARPGROUP.DEPBAR.LE gsb0, 0x0 ;  /* 0x00008000000079c5 */ /* 0x000fe40000010000 */
[----:B------:R-:W-:-:S06]  /*1fb0*/  WARPGROUP.ARRIVE ;  /* 0x00000000000079c5 */ /* 0x000fcc0000000000 */
[----:B------:R-:W-:Y:S03]  /*1fc0*/  HGMMA.64x96x16.F32 R24, gdesc[UR12], R24, gsb0 ;  /* 0x016000000c1879f0 */ /* 0x000fe60008000818 */
        /* <DEDUP_REMOVED lines=39> */
[----:B------:R-:W-:Y:S01]  /*2240*/  ULDC UR4, c[0x0][0x448] ;  /* 0x0001120000047ab9 */ /* 0x000fe20000000800 */
[----:B------:R-:W-:Y:S01]  /*2250*/  ULDC UR6, c[0x0][0x9dc] ;  /* 0x0002770000067ab9 */ /* 0x000fe20000000800 */
[----:B------:R-:W-:Y:S02]  /*2260*/  UISETP.NE.AND UP0, UPT, UR4, 0x1, UPT ;  /* 0x000000010400788c */ /* 0x000fe4000bf05270 */
[----:B------:R-:W-:-:S04]  /*2270*/  ULOP3.LUT UR39, URZ, UR6, URZ, 0x33, !UPT ;  /* 0x000000063f277292 */ /* 0x000fc8000f8e333f */
[----:B------:R-:W-:Y:S02]  /*2280*/  PLOP3.LUT P2, PT, PT, PT, UP0, 0x80, 0x0 ;  /* 0x000000000000781c */ /* 0x000fe40003f4f008 */
[----:B------:R-:W-:Y:S01]  /*2290*/  PLOP3.LUT P3, PT, PT, PT, UP0, 0x80, 0x0 ;  /* 0x000000000000781c */ /* 0x000fe20003f6f008 */
[----:B------:R-:W-:Y:S02]  /*22a0*/  IMAD.U32 R12, RZ, RZ, UR39 ;  /* 0x00000027ff0c7e24 */ /* 0x000fe4000f8e00ff */
[----:B------:R-:W-:-:S08]  /*22b0*/  @UP0 ULDC UR4, c[0x0][0x44c] ;  /* 0x0001130000040ab9 */ /* 0x000fd00000000800 */
[----:B------:R-:W-:Y:S01]  /*22c0*/  @P2 IMAD.HI.U32 R5, R10, UR4, RZ ;  /* 0x000000040a052c27 */ /* 0x000fe2000f8e00ff */
[----:B------:R-:W-:-:S04]  /*22d0*/  @UP0 ULDC UR4, c[0x0][0x450] ;  /* 0x0001140000040ab9 */ /* 0x000fc80000000800 */
[----:B------:R-:W-:Y:S01]  /*22e0*/  @P3 SHF.R.U32.HI R4, RZ, UR4, R5 ;  /* 0x00000004ff043c19 */ /* 0x000fe20008011605 */
[----:B------:R-:W-:Y:S01]  /*22f0*/  ULDC.64 UR4, c[0x0][0x9e0] ;  /* 0x0002780000047ab9 */ /* 0x000fe20000000a00 */
[----:B------:R-:W-:Y:S01]  /*2300*/  IADD3 R5, R3, -UR10, R18 ;  /* 0x8000000a03057c10 */ /* 0x000fe2000fffe012 */
[----:B------:R-:W-:Y:S02]  /*2310*/  UISETP.GE.AND UP1, UPT, UR5, 0x1, UPT ;  /* 0x000000010500788c */ /* 0x000fe4000bf26270 */
[----:B------:R-:W0:Y:S02]  /*2320*/  SHFL.IDX PT, R15, R4, RZ, 0x1c1f ;  /* 0x001c1fff040f7589 */ /* 0x000e2400000e0000 */
[C---:B------:R-:W-:Y:S02]  /*2330*/  VIADD R9, R5.reuse, UR4 ;  /* 0x0000000405097c36 */ /* 0x040fe40008000000 */
[----:B------:R-:W-:Y:S01]  /*2340*/  PLOP3.LUT P2, PT, PT, PT, UP1, 0x40, 0x0 ;  /* 0x000000000000781c */ /* 0x000fe20003f4e818 */
[----:B------:R-:W-:-:S04]  /*2350*/  VIADD R5, R5, UR39 ;  /* 0x0000002705057c36 */ /* 0x000fc80008000000 */
[----:B0-----:R-:W-:Y:S01]  /*2360*/  IMAD.IADD R2, R5, 0x1, R15 ;  /* 0x0000000105027824 */ /* 0x001fe200078e020f */
[----:B------:R-:W-:Y:S02]  /*2370*/  WARPGROUP.DEPBAR.LE gsb0, 0x0 ;  /* 0x00008000000079c5 */ /* 0x000fe40000010000 */
[----:B------:R0:W-:Y:S02]  /*2380*/  @!P1 SYNCS.ARRIVE.TRANS64.RED.A1T0 RZ, [R0+URZ], RZ ;  /* 0x000000ff00ff99a7 */ /* 0x0001e4000810043f */
[----:B0-----:R-:W-:-:S04]  /*2390*/  IMAD R0, R23, -0x60, R18 ;  /* 0xffffffa017007824 */ /* 0x001fc800078e0212 */
[----:B------:R-:W-:-:S04]  /*23a0*/  VIADD R0, R0, 0x60 ;  /* 0x0000006000007836 */ /* 0x000fc80000000000 */
[----:B------:R-:W-:-:S05]  /*23b0*/  IMAD R8, R11, -0x2, R0 ;  /* 0xfffffffe0b087824 */ /* 0x000fca00078e0200 */
[----:B------:R-:W-:Y:S01]  /*23c0*/  VIADDMNMX R0, R15, R9, R8, PT ;  /* 0x000000090f007246 */ /* 0x000fe20003800108 */
[----:B------:R-:W-:Y:S06]  /*23d0*/  @P2 BRA `(.L_x_931) ;  /* 0x0000000000542947 */ /* 0x000fec0003800000 */
[----:B------:R-:W-:Y:S01]  /*23e0*/  IADD3 R3, R18, -UR10, R15 ;  /* 0x8000000a12037c10 */ /* 0x000fe2000fffe00f */
[----:B------:R-:W-:Y:S03]  /*23f0*/  BSSY B0, `(.L_x_932) ;  /* 0x0000010000007945 */ /* 0x000fe60003800000 */
[----:B------:R-:W-:-:S13]  /*2400*/  ISETP.GT.AND P2, PT, R3, -0x1, PT ;  /* 0xffffffff0300780c */ /* 0x000fda0003f44270 */
[----:B------:R-:W-:Y:S05]  /*2410*/  @P2 BRA `(.L_x_933) ;  /* 0x0000000000202947 */ /* 0x000fea0003800000 */
[----:B------:R-:W-:Y:S01]  /*2420*/  UISETP.NE.AND UP2, UPT, UR5, 0x1, UPT ;  /* 0x000000010500788c */ /* 0x000fe2000bf45270 */
[----:B------:R-:W-:-:S05]  /*2430*/  LOP3.LUT R3, RZ, R3, RZ, 0x33, !PT ;  /* 0x00000003ff037212 */ /* 0x000fca00078e33ff */
[----:B------:R-:W-:-:S05]  /*2440*/  PLOP3.LUT P2, PT, PT, PT, UP2, 0x80, 0x0 ;  /* 0x000000000000781c */ /* 0x000fca0003f4f028 */
[----:B------:R-:W-:-:S08]  /*2450*/  @UP2 ULDC.64 UR6, c[0x0][0x9e8] ;  /* 0x00027a0000062ab9 */ /* 0x000fd00000000a00 */
[----:B------:R-:W-:-:S05]  /*2460*/  @P2 IMAD.HI.U32 R15, R3, UR6, RZ ;  /* 0x00000006030f2c27 */ /* 0x000fca000f8e00ff */
[----:B------:R-:W-:-:S04]  /*2470*/  @P2 SHF.R.U32.HI R3, RZ, UR7, R15 ;  /* 0x00000007ff032c19 */ /* 0x000fc8000801160f */
[----:B------:R-:W-:Y:S01]  /*2480*/  LOP3.LUT R3, RZ, R3, RZ, 0x33, !PT ;  /* 0x00000003ff037212 */ /* 0x000fe200078e33ff */
[----:B------:R-:W-:Y:S06]  /*2490*/  BRA `(.L_x_934) ;  /* 0x0000000000147947 */ /* 0x000fec0003800000 */
.L_x_933:
[----:B------:R-:W-:-:S06]  /*24a0*/  UISETP.NE.AND UP2, UPT, UR5, 0x1, UPT ;  /* 0x000000010500788c */ /* 0x000fcc000bf45270 */
[----:B------:R-:W-:-:S05]  /*24b0*/  PLOP3.LUT P2, PT, PT, PT, UP2, 0x80, 0x0 ;  /* 0x000000000000781c */ /* 0x000fca0003f4f028 */
[----:B------:R-:W-:-:S08]  /*24c0*/  @UP2 ULDC.64 UR6, c[0x0][0x9e8] ;  /* 0x00027a0000062ab9 */ /* 0x000fd00000000a00 */
[----:B------:R-:W-:-:S05]  /*24d0*/  @P2 IMAD.HI.U32 R15, R3, UR6, RZ ;  /* 0x00000006030f2c27 */ /* 0x000fca000f8e00ff */
[----:B------:R-:W-:-:S07]  /*24e0*/  @P2 SHF.R.U32.HI R3, RZ, UR7, R15 ;  /* 0x00000007ff032c19 */ /* 0x000fce000801160f */
.L_x_934:
[----:B------:R-:W-:Y:S05]  /*24f0*/  BSYNC B0 ;  /* 0x0000000000007941 */ /* 0x000fea0003800000 */
.L_x_932:
[----:B------:R-:W-:-:S05]  /*2500*/  IMAD R3, R3, UR5, R14 ;  /* 0x0000000503037c24 */ /* 0x000fca000f8e020e */
[----:B------:R-:W-:Y:S02]  /*2510*/  VIMNMX R2, R2, R3, !PT ;  /* 0x0000000302027248 */ /* 0x000fe40007fe0100 */
[----:B------:R-:W-:-:S07]  /*2520*/  VIADDMNMX R0, R3, UR5, R0, PT ;  /* 0x0000000503007c46 */ /* 0x000fce000b800100 */
.L_x_931:
[C---:B------:R-:W-:Y:S02]  /*2530*/  ISETP.GE.AND P2, PT, R13.reuse, 0x2, PT ;  /* 0x000000020d00780c */ /* 0x040fe40003f46270 */
[C---:B------:R-:W-:Y:S02]  /*2540*/  ISETP.GE.AND P6, PT, R13.reuse, 0xa, PT ;  /* 0x0000000a0d00780c */ /* 0x040fe40003fc6270 */
[----:B------:R-:W-:Y:S02]  /*2550*/  ISETP.GT.AND P4, PT, R2, 0x1, !P2 ;  /* 0x000000010200780c */ /* 0x000fe40005784270 */
[----:B------:R-:W-:Y:S02]  /*2560*/  ISETP.GE.AND P3, PT, R13, 0x9, PT ;  /* 0x000000090d00780c */ /* 0x000fe40003f66270 */
[----:B------:R-:W-:Y:S02]  /*2570*/  ISETP.LT.OR P4, PT, R0, 0x2, P4 ;  /* 0x000000020000780c */ /* 0x000fe40002781670 */
[----:B------:R-:W-:-:S02]  /*2580*/  P2R R15, PR, RZ, 0x40 ;  /* 0x00000040ff0f7803 */ /* 0x000fc40000000000 */
[----:B------:R-:W-:Y:S02]  /*2590*/  FSEL R20, R25, -INF , !P4 ;  /* 0xff80000019147808 */ /* 0x000fe40006000000 */
[C---:B------:R-:W-:Y:S02]  /*25a0*/  ISETP.GT.AND P4, PT, R2.reuse, 0x9, !P6 ;  /* 0x000000090200780c */ /* 0x040fe40007784270 */
[----:B------:R-:W-:Y:S02]  /*25b0*/  ISETP.GT.AND P5, PT, R2, 0x8, !P3 ;  /* 0x000000080200780c */ /* 0x000fe40005fa4270 */
[----:B------:R-:W-:Y:S02]  /*25c0*/  ISETP.LT.OR P4, PT, R0, 0xa, P4 ;  /* 0x0000000a0000780c */ /* 0x000fe40002781670 */
[----:B------:R-:W-:Y:S02]  /*25d0*/  ISETP.GE.AND P6, PT, R13, 0x11, PT ;  /* 0x000000110d00780c */ /* 0x000fe40003fc6270 */
[----:B------:R-:W-:-:S02]  /*25e0*/  FSEL R72, R29, -INF , !P4 ;  /* 0xff8000001d487808 */ /* 0x000fc40006000000 */
[----:B------:R-:W-:Y:S02]  /*25f0*/  ISETP.LT.OR P5, PT, R0, 0x9, P5 ;  /* 0x000000090000780c */ /* 0x000fe40002fa1670 */
[----:B------:R-:W-:Y:S02]  /*2600*/  ISETP.GT.AND P4, PT, R2, 0x10, !P6 ;  /* 0x000000100200780c */ /* 0x000fe40007784270 */
[----:B------:R-:W-:Y:S02]  /*2610*/  FSEL R28, R28, -INF , !P5 ;  /* 0xff8000001c1c7808 */ /* 0x000fe40006800000 */
[----:B------:R-:W-:Y:S02]  /*2620*/  ISETP.LT.OR P4, PT, R0, 0x11, P4 ;  /* 0x000000110000780c */ /* 0x000fe40002781670 */
[----:B------:R-:W-:Y:S02]  /*2630*/  ISETP.GE.AND P5, PT, R13, 0x12, PT ;  /* 0x000000120d00780c */ /* 0x000fe40003fa6270 */
[----:B------:R-:W-:-:S02]  /*2640*/  FSEL R32, R32, -INF , !P4 ;  /* 0xff80000020207808 */ /* 0x000fc40006000000 */
[----:B------:R-:W-:Y:S02]  /*2650*/  ISETP.GT.AND P4, PT, R2, 0x11, !P5 ;  /* 0x000000110200780c */ /* 0x000fe40006f84270 */
[----:B------:R-:W-:Y:S02]  /*2660*/  P2R R29, PR, RZ, 0x20 ;  /* 0x00000020ff1d7803 */ /* 0x000fe40000000000 */
[----:B------:R-:W-:Y:S02]  /*2670*/  ISETP.LT.OR P4, PT, R0, 0x12, P4 ;  /* 0x000000120000780c */ /* 0x000fe40002781670 */
[----:B------:R-:W-:Y:S02]  /*2680*/  ISETP.GE.AND P5, PT, R13, 0x19, PT ;  /* 0x000000190d00780c */ /* 0x000fe40003fa6270 */
[----:B------:R-:W-:Y:S02]  /*2690*/  FSEL R74, R33, -INF , !P4 ;  /* 0xff800000214a7808 */ /* 0x000fe40006000000 */
[----:B------:R-:W-:-:S02]  /*26a0*/  ISETP.GT.AND P4, PT, R2, 0x18, !P5 ;  /* 0x000000180200780c */ /* 0x000fc40006f84270 */
[----:B------:R-:W-:Y:S02]  /*26b0*/  P2R R33, PR, RZ, 0x20 ;  /* 0x00000020ff217803 */ /* 0x000fe40000000000 */
[----:B------:R-:W-:Y:S02]  /*26c0*/  ISETP.LT.OR P4, PT, R0, 0x19, P4 ;  /* 0x000000190000780c */ /* 0x000fe40002781670 */
[----:B------:R-:W-:Y:S02]  /*26d0*/  ISETP.GE.AND P5, PT, R13, 0x1a, PT ;  /* 0x0000001a0d00780c */ /* 0x000fe40003fa6270 */
[----:B------:R-:W-:Y:S02]  /*26e0*/  FSEL R36, R36, -INF , !P4 ;  /* 0xff80000024247808 */ /* 0x000fe40006000000 */
[----:B------:R-:W-:Y:S02]  /*26f0*/  ISETP.GT.AND P4, PT, R2, 0x19, !P5 ;  /* 0x000000190200780c */ /* 0x000fe40006f84270 */
[----:B------:R-:W-:-:S02]  /*2700*/  P2R R73, PR, RZ, 0x20 ;  /* 0x00000020ff497803 */ /* 0x000fc40000000000 */
[----:B------:R-:W-:Y:S02]  /*2710*/  ISETP.LT.OR P4, PT, R0, 0x1a, P4 ;  /* 0x0000001a0000780c */ /* 0x000fe40002781670 */
[----:B------:R-:W-:Y:S02]  /*2720*/  ISETP.GE.AND P5, PT, R13, 0x21, PT ;  /* 0x000000210d00780c */ /* 0x000fe40003fa6270 */
[----:B------:R-:W-:Y:S02]  /*2730*/  FSEL R76, R37, -INF , !P4 ;  /* 0xff800000254c7808 */ /* 0x000fe40006000000 */
[----:B------:R-:W-:Y:S02]  /*2740*/  ISETP.GT.AND P4, PT, R2, 0x20, !P5 ;  /* 0x000000200200780c */ /* 0x000fe40006f84270 */
[----:B------:R-:W-:Y:S02]  /*2750*/  P2R R37, PR, RZ, 0x20 ;  /* 0x00000020ff257803 */ /* 0x000fe40000000000 */
[----:B------:R-:W-:-:S02]  /*2760*/  ISETP.LT.OR P4, PT, R0, 0x21, P4 ;  /* 0x000000210000780c */ /* 0x000fc40002781670 */
[C---:B------:R-:W-:Y:S02]  /*2770*/  ISETP.GE.AND P5, PT, R13.reuse, 0x22, PT ;  /* 0x000000220d00780c */ /* 0x040fe40003fa6270 */
[----:B------:R-:W-:Y:S02]  /*2780*/  FSEL R40, R40, -INF , !P4 ;  /* 0xff80000028287808 */ /* 0x000fe40006000000 */
[----:B------:R-:W-:Y:S02]  /*2790*/  ISETP.GT.AND P4, PT, R2, 0x21, !P5 ;  /* 0x000000210200780c */ /* 0x000fe40006f84270 */
[----:B------:R-:W-:Y:S02]  /*27a0*/  P2R R75, PR, RZ, 0x20 ;  /* 0x00000020ff4b7803 */ /* 0x000fe40000000000 */
[----:B------:R-:W-:Y:S02]  /*27b0*/  ISETP.LT.OR P4, PT, R0, 0x22, P4 ;  /* 0x000000220000780c */ /* 0x000fe40002781670 */
[----:B------:R-:W-:-:S02]  /*27c0*/  ISETP.GE.AND P5, PT, R13, 0x29, PT ;  /* 0x000000290d00780c */ /* 0x000fc40003fa6270 */
[----:B------:R-:W-:Y:S02]  /*27d0*/  FSEL R78, R41, -INF , !P4 ;  /* 0xff800000294e7808 */ /* 0x000fe40006000000 */
[----:B------:R-:W-:Y:S02]  /*27e0*/  ISETP.GT.AND P4, PT, R2, 0x28, !P5 ;  /* 0x000000280200780c */ /* 0x000fe40006f84270 */
[----:B------:R-:W-:Y:S02]  /*27f0*/  P2R R41, PR, RZ, 0x20 ;  /* 0x00000020ff297803 */ /* 0x000fe40000000000 */
        /* <DEDUP_REMOVED lines=51> */
[----:B------:R-:W-:Y:S02]  /*2b30*/  P2R R21, PR, RZ, 0x40 ;  /* 0x00000040ff157803 */ /* 0x000fe40000000000 */
[----:B------:R-:W-:Y:S02]  /*2b40*/  FSEL R64, R64, -INF , !P4 ;  /* 0xff80000040407808 */ /* 0x000fe40006000000 */
[----:B------:R-:W-:-:S04]  /*2b50*/  ISETP.GE.AND P4, PT, R13, 0x52, PT ;  /* 0x000000520d00780c */ /* 0x000fc80003f86270 */
[----:B------:R-:W-:-:S04]  /*2b60*/  ISETP.GT.AND P5, PT, R2, 0x51, !P4 ;  /* 0x000000510200780c */ /* 0x000fc800067a4270 */
[----:B------:R-:W-:-:S04]  /*2b70*/  ISETP.LT.OR P5, PT, R0, 0x52, P5 ;  /* 0x000000520000780c */ /* 0x000fc80002fa1670 */
[----:B------:R-:W-:Y:S02]  /*2b80*/  FSEL R90, R65, -INF , !P5 ;  /* 0xff800000415a7808 */ /* 0x000fe40006800000 */
[----:B------:R-:W-:-:S04]  /*2b90*/  ISETP.GE.AND P5, PT, R13, 0x59, PT ;  /* 0x000000590d00780c */ /* 0x000fc80003fa6270 */
[----:B------:R-:W-:-:S04]  /*2ba0*/  ISETP.GT.AND P6, PT, R2, 0x58, !P5 ;  /* 0x000000580200780c */ /* 0x000fc80006fc4270 */
[----:B------:R-:W-:-:S04]  /*2bb0*/  ISETP.LT.OR P6, PT, R0, 0x59, P6 ;  /* 0x000000590000780c */ /* 0x000fc800037c1670 */
[----:B------:R-:W-:Y:S02]  /*2bc0*/  FSEL R68, R68, -INF , !P6 ;  /* 0xff80000044447808 */ /* 0x000fe40007000000 */
[----:B------:R-:W-:-:S04]  /*2bd0*/  ISETP.GE.AND P6, PT, R13, 0x1, PT ;  /* 0x000000010d00780c */ /* 0x000fc80003fc6270 */
[----:B------:R-:W-:Y:S02]  /*2be0*/  P2R R25, PR, RZ, 0x40 ;  /* 0x00000040ff197803 */ /* 0x000fe40000000000 */
[----:B------:R-:W-:-:S04]  /*2bf0*/  ISETP.GT.AND P6, PT, R2, RZ, !P6 ;  /* 0x000000ff0200720c */ /* 0x000fc800077c4270 */
[----:B------:R-:W-:-:S04]  /*2c00*/  ISETP.LT.OR P6, PT, R0, 0x1, P6 ;  /* 0x000000010000780c */ /* 0x000fc800037c1670 */
[----:B------:R-:W-:Y:S02]  /*2c10*/  FSEL R24, R24, -INF , !P6 ;  /* 0xff80000018187808 */ /* 0x000fe40007000000 */
[----:B------:R-:W-:-:S04]  /*2c20*/  ISETP.GE.AND P6, PT, R13, 0x5a, PT ;  /* 0x0000005a0d00780c */ /* 0x000fc80003fc6270 */
[----:B------:R-:W-:Y:S02]  /*2c30*/  P2R R65, PR, RZ, 0x40 ;  /* 0x00000040ff417803 */ /* 0x000fe40000000000 */
[----:B------:R-:W-:-:S04]  /*2c40*/  ISETP.GT.AND P6, PT, R2, 0x59, !P6 ;  /* 0x000000590200780c */ /* 0x000fc800077c4270 */
[----:B------:R-:W-:Y:S02]  /*2c50*/  ISETP.LT.OR P6, PT, R0, 0x5a, P6 ;  /* 0x0000005a0000780c */ /* 0x000fe400037c1670 */
[----:B------:R-:W0:Y:S02]  /*2c60*/  SHFL.IDX PT, R0, R4, 0x1, 0x1c1f ;  /* 0x003c1f0004007f89 */ /* 0x000e2400000e0000 */
[----:B------:R-:W-:Y:S02]  /*2c70*/  FSEL R92, R69, -INF , !P6 ;  /* 0xff800000455c7808 */ /* 0x000fe40007000000 */
[----:B------:R-:W-:Y:S02]  /*2c80*/  PLOP3.LUT P6, PT, PT, PT, UP1, 0x40, 0x0 ;  /* 0x000000000000781c */ /* 0x000fe40003fce818 */
[----:B0-----:R-:W-:Y:S01]  /*2c90*/  VIADDMNMX R2, R0, R9, R8, PT ;  /* 0x0000000900027246 */ /* 0x001fe20003800108 */
[----:B------:R-:W-:-:S10]  /*2ca0*/  IMAD.IADD R3, R5, 0x1, R0 ;  /* 0x0000000105037824 */ /* 0x000fd400078e0200 */
[----:B------:R-:W-:Y:S05]  /*2cb0*/  @P6 BRA `(.L_x_935) ;  /* 0x00000000005c6947 */ /* 0x000fea0003800000 */
        /* <DEDUP_REMOVED lines=8> */
[----:B------:R-:W-:Y:S01]  /*2d40*/  @P6 IMAD.HI.U32 R4, R0, UR6, RZ ;  /* 0x0000000600046c27 */ /* 0x000fe2000f8e00ff */
[----:B------:R-:W-:-:S13]  /*2d50*/  PLOP3.LUT P6, PT, PT, PT, UP2, 0x80, 0x0 ;  /* 0x000000000000781c */ /* 0x000fda0003fcf028 */
[----:B------:R-:W-:-:S04]  /*2d60*/  @P6 SHF.R.U32.HI R0, RZ, UR7, R4 ;  /* 0x00000007ff006c19 */ /* 0x000fc80008011604 */
[----:B------:R-:W-:Y:S01]  /*2d70*/  LOP3.LUT R0, RZ, R0, RZ, 0x33, !PT ;  /* 0x00000000ff007212 */ /* 0x000fe200078e33ff */
[----:B------:R-:W-:Y:S06]  /*2d80*/  BRA `(.L_x_938) ;  /* 0x0000000000187947 */ /* 0x000fec0003800000 */
.L_x_937:
[----:B------:R-:W-:-:S06]  /*2d90*/  UISETP.NE.AND UP2, UPT, UR5, 0x1, UPT ;  /* 0x000000010500788c */ /* 0x000fcc000bf45270 */
[----:B------:R-:W-:-:S05]  /*2da0*/  PLOP3.LUT P6, PT, PT, PT, UP2, 0x80, 0x0 ;  /* 0x000000000000781c */ /* 0x000fca0003fcf028 */
[----:B------:R-:W-:-:S08]  /*2db0*/  @UP2 ULDC.64 UR6, c[0x0][0x9e8] ;  /* 0x00027a0000062ab9 */ /* 0x000fd00000000a00 */
[----:B------:R-:W-:Y:S01]  /*2dc0*/  @P6 IMAD.HI.U32 R4, R0, UR6, RZ ;  /* 0x0000000600046c27 */ /* 0x000fe2000f8e00ff */
[----:B------:R-:W-:-:S13]  /*2dd0*/  PLOP3.LUT P6, PT, PT, PT, UP2, 0x80, 0x0 ;  /* 0x000000000000781c */ /* 0x000fda0003fcf028 */
[----:B------:R-:W-:-:S07]  /*2de0*/  @P6 SHF.R.U32.HI R0, RZ, UR7, R4 ;  /* 0x00000007ff006c19 */ /* 0x000fce0008011604 */
.L_x_938:
[----:B------:R-:W-:Y:S05]  /*2df0*/  BSYNC B0 ;  /* 0x0000000000007941 */ /* 0x000fea0003800000 */
.L_x_936:
[----:B------:R-:W-:-:S05]  /*2e00*/  IMAD R0, R0, UR5, R14 ;  /* 0x0000000500007c24 */ /* 0x000fca000f8e020e */
[----:B------:R-:W-:Y:S02]  /*2e10*/  VIMNMX R3, R3, R0, !PT ;  /* 0x0000000003037248 */ /* 0x000fe40007fe0100 */
[----:B------:R-:W-:-:S07]  /*2e20*/  VIADDMNMX R2, R0, UR5, R2, PT ;  /* 0x0000000500027c46 */ /* 0x000fce000b800102 */
.L_x_935:
[C---:B------:R-:W-:Y:S01]  /*2e30*/  ISETP.GT.AND P2, PT, R3.reuse, 0x1, !P2 ;  /* 0x000000010300780c */ /* 0x040fe20005744270 */
[----:B------:R-:W-:Y:S01]  /*2e40*/  ULDC UR6, c[0x0][0x988] ;  /* 0x0002620000067ab9 */ /* 0x000fe20000000800 */
[----:B------:R-:W-:Y:S01]  /*2e50*/  ISETP.GT.AND P3, PT, R3, 0x8, !P3 ;  /* 0x000000080300780c */ /* 0x000fe20005f64270 */
[----:B------:R-:W-:Y:S01]  /*2e60*/  @UP0 ULDC UR14, c[0x0][0x450] ;  /* 0x00011400000e0ab9 */ /* 0x000fe20000000800 */
[C---:B------:R-:W-:Y:S02]  /*2e70*/  ISETP.LT.OR P2, PT, R2.reuse, 0x2, P2 ;  /* 0x000000020200780c */ /* 0x040fe40001741670 */
[----:B------:R-:W-:Y:S02]  /*2e80*/  ISETP.LT.OR P3, PT, R2, 0x9, P3 ;  /* 0x000000090200780c */ /* 0x000fe40001f61670 */
[----:B------:R-:W-:Y:S02]  /*2e90*/  FSEL R27, R27, -INF , !P2 ;  /* 0xff8000001b1b7808 */ /* 0x000fe40005000000 */
[----:B------:R-:W-:-:S02]  /*2ea0*/  ISETP.NE.AND P2, PT, R15, RZ, PT ;  /* 0x000000ff0f00720c */ /* 0x000fc40003f45270 */
[----:B------:R-:W-:Y:S02]  /*2eb0*/  FSEL R13, R30, -INF , !P3 ;  /* 0xff8000001e0d7808 */ /* 0x000fe40005800000 */
[----:B------:R-:W-:Y:S02]  /*2ec0*/  ISETP.GT.AND P2, PT, R3, 0x9, !P2 ;  /* 0x000000090300780c */ /* 0x000fe40005744270 */
[----:B------:R-:W-:Y:S02]  /*2ed0*/  ISETP.NE.AND P3, PT, R33, RZ, PT ;  /* 0x000000ff2100720c */ /* 0x000fe40003f65270 */
[----:B------:R-:W-:Y:S02]  /*2ee0*/  ISETP.LT.OR P2, PT, R2, 0xa, P2 ;  /* 0x0000000a0200780c */ /* 0x000fe40001741670 */
[----:B------:R-:W-:Y:S02]  /*2ef0*/  ISETP.NE.AND P6, PT, R73, RZ, PT ;  /* 0x000000ff4900720c */ /* 0x000fe40003fc5270 */
[----:B------:R-:W-:-:S02]  /*2f00*/  FSEL R31, R31, -INF , !P2 ;  /* 0xff8000001f1f7808 */ /* 0x000fc40005000000 */
[----:B------:R-:W-:Y:S02]  /*2f10*/  ISETP.NE.AND P2, PT, R21, RZ, PT ;  /* 0x000000ff1500720c */ /* 0x000fe40003f45270 */
[----:B------:R-:W-:Y:S02]  /*2f20*/  FMNMX.FTZ R0, R24, R20, !PT ;  /* 0x0000001418007209 */ /* 0x000fe40007810000 */
[----:B------:R-:W-:Y:S02]  /*2f30*/  ISETP.GT.AND P2, PT, R3, 0x10, !P2 ;  /* 0x000000100300780c */ /* 0x000fe40005744270 */
[----:B------:R-:W-:Y:S02]  /*2f40*/  FMNMX.FTZ R0, R28, R0, !PT ;  /* 0x000000001c007209 */ /* 0x000fe40007810000 */
[----:B------:R-:W-:Y:S02]  /*2f50*/  ISETP.LT.OR P2, PT, R2, 0x11, P2 ;  /* 0x000000110200780c */ /* 0x000fe40001741670 */
[----:B------:R-:W-:-:S02]  /*2f60*/  FMNMX.FTZ R0, R72, R0, !PT ;  /* 0x0000000048007209 */ /* 0x000fc40007810000 */
[----:B------:R-:W-:Y:S02]  /*2f70*/  FSEL R15, R34, -INF , !P2 ;  /* 0xff800000220f7808 */ /* 0x000fe40005000000 */
[----:B------:R-:W-:Y:S02]  /*2f80*/  ISETP.NE.AND P2, PT, R29, RZ, PT ;  /* 0x000000ff1d00720c */ /* 0x000fe40003f45270 */
[----:B------:R-:W-:Y:S02]  /*2f90*/  FMNMX.FTZ R0, R32, R0, !PT ;  /* 0x0000000020007209 */ /* 0x000fe40007810000 */
[----:B------:R-:W-:Y:S02]  /*2fa0*/  ISETP.GT.AND P2, PT, R3, 0x11, !P2 ;  /* 0x000000110300780c */ /* 0x000fe40005744270 */
[----:B------:R-:W-:Y:S02]  /*2fb0*/  FMNMX.FTZ R0, R74, R0, !PT ;  /* 0x000000004a007209 */ /* 0x000fe40007810000 */
[----:B------:R-:W-:-:S02]  /*2fc0*/  ISETP.LT.OR P2, PT, R2, 0x12, P2 ;  /* 0x000000120200780c */ /* 0x000fc40001741670 */
[----:B------:R-:W-:Y:S02]  /*2fd0*/  FMNMX.FTZ R0, R36, R0, !PT ;  /* 0x0000000024007209 */ /* 0x000fe40007810000 */
[----:B------:R-:W-:Y:S02]  /*2fe0*/  FSEL R35, R35, -INF , !P2 ;  /* 0xff80000023237808 */ /* 0x000fe40005000000 */
[----:B------:R-:W-:Y:S02]  /*2ff0*/  ISETP.GT.AND P2, PT, R3, 0x18, !P3 ;  /* 0x000000180300780c */ /* 0x000fe40005f44270 */
[----:B------:R-:W-:Y:S02]  /*3000*/  FMNMX.FTZ R0, R76, R0, !PT ;  /* 0x000000004c007209 */ /* 0x000fe40007810000 */
[----:B------:R-:W-:Y:S02]  /*3010*/  ISETP.LT.OR P2, PT, R2, 0x19, P2 ;  /* 0x000000190200780c */ /* 0x000fe40001741670 */
[----:B------:R-:W-:-:S02]  /*3020*/  FMNMX.FTZ R0, R40, R0, !PT ;  /* 0x0000000028007209 */ /* 0x000fc40007810000 */
[----:B------:R-:W-:Y:S02]  /*3030*/  FSEL R21, R38, -INF , !P2 ;  /* 0xff80000026157808 */ /* 0x000fe40005000000 */
[----:B------:R-:W-:Y:S02]  /*3040*/  ISETP.GT.AND P2, PT, R3, 0x19, !P6 ;  /* 0x000000190300780c */ /* 0x000fe40007744270 */
[----:B------:R-:W-:Y:S02]  /*3050*/  ISETP.NE.AND P6, PT, R25, RZ, PT ;  /* 0x000000ff1900720c */ /* 0x000fe40003fc5270 */
[----:B------:R-:W-:Y:S02]  /*3060*/  ISETP.LT.OR P2, PT, R2, 0x1a, P2 ;  /* 0x0000001a0200780c */ /* 0x000fe40001741670 */
[----:B------:R-:W-:Y:S02]  /*3070*/  FMNMX.FTZ R0, R78, R0, !PT ;  /* 0x000000004e007209 */ /* 0x000fe40007810000 */
        /* <DEDUP_REMOVED lines=15> */
[----:B------:R-:W-:Y:S02]  /*3170*/  ISETP.NE.AND P2, PT, R41, RZ, PT ;  /* 0x000000ff2900720c */ /* 0x000fe40003f45270 */
[----:B------:R-:W-:Y:S02]  /*3180*/  FMNMX.FTZ R0, R56, R0, !PT ;  /* 0x0000000038007209 */ /* 0x000fe40007810000 */
[----:B------:R-:W-:Y:S02]  /*3190*/  ISETP.GT.AND P2, PT, R3, 0x28, !P2 ;  /* 0x000000280300780c */ /* 0x000fe40005744270 */
[----:B------:R-:W-:-:S02]  /*31a0*/  FMNMX.FTZ R0, R86, R0, !PT ;  /* 0x0000000056007209 */ /* 0x000fc40007810000 */
[----:B------:R-:W-:Y:S02]  /*31b0*/  ISETP.LT.OR P2, PT, R2, 0x29, P2 ;  /* 0x000000290200780c */ /* 0x000fe40001741670 */
[----:B------:R-:W-:Y:S02]  /*31c0*/  FMNMX.FTZ R0, R60, R0, !PT ;  /* 0x000000003c007209 */ /* 0x000fe40007810000 */
[----:B------:R-:W-:Y:S02]  /*31d0*/  FSEL R29, R46, -INF , !P2 ;  /* 0xff8000002e1d7808 */ /* 0x000fe40005000000 */
[----:B------:R-:W-:Y:S02]  /*31e0*/  ISETP.NE.AND P2, PT, R77, RZ, PT ;  /* 0x000000ff4d00720c */ /* 0x000fe40003f45270 */
[----:B------:R-:W-:Y:S02]  /*31f0*/  FMNMX.FTZ R0, R88, R0, !PT ;  /* 0x0000000058007209 */ /* 0x000fe40007810000 */
[----:B------:R-:W-:-:S02]  /*3200*/  ISETP.GT.AND P2, PT, R3, 0x29, !P2 ;  /* 0x000000290300780c */ /* 0x000fc40005744270 */
[----:B------:R-:W-:Y:S02]  /*3210*/  FMNMX.FTZ R0, R64, R0, !PT ;  /* 0x0000000040007209 */ /* 0x000fe40007810000 */
[----:B------:R-:W-:Y:S02]  /*3220*/  ISETP.LT.OR P2, PT, R2, 0x2a, P2 ;  /* 0x0000002a0200780c */ /* 0x000fe40001741670 */
[----:B------:R-:W-:Y:S02]  /*3230*/  FMNMX.FTZ R0, R90, R0, !PT ;  /* 0x000000005a007209 */ /* 0x000fe40007810000 */
[----:B------:R-:W-:Y:S02]  /*3240*/  FSEL R47, R47, -INF , !P2 ;  /* 0xff8000002f2f7808 */ /* 0x000fe40005000000 */
[----:B------:R-:W-:Y:S02]  /*3250*/  ISETP.NE.AND P2, PT, R45, RZ, PT ;  /* 0x000000ff2d00720c */ /* 0x000fe40003f45270 */
[----:B------:R-:W-:-:S02]  /*3260*/  FMNMX.FTZ R0, R68, R0, !PT ;  /* 0x0000000044007209 */ /* 0x000fc40007810000 */
[----:B------:R-:W-:Y:S02]  /*3270*/  ISETP.GT.AND P2, PT, R3, 0x30, !P2 ;  /* 0x000000300300780c */ /* 0x000fe40005744270 */
[----:B------:R-:W-:Y:S01]  /*3280*/  FMNMX.FTZ R4, R92, R0, !PT ;  /* 0x000000005c047209 */ /* 0x000fe20007810000 */
[----:B------:R-:W-:Y:S01]  /*3290*/  IMAD.U32 R0, RZ, RZ, UR6 ;  /* 0x00000006ff007e24 */ /* 0x000fe2000f8e00ff */
[----:B------:R-:W-:Y:S01]  /*32a0*/  ISETP.LT.OR P2, PT, R2, 0x31, P2 ;  /* 0x000000310200780c */ /* 0x000fe20001741670 */
[----:B------:R-:W-:Y:S01]  /*32b0*/  @UP0 ULDC UR6, c[0x0][0x44c] ;  /* 0x0001130000060ab9 */ /* 0x000fe20000000800 */
[----:B------:R-:W-:Y:S01]  /*32c0*/  ISETP.NE.AND P3, PT, R83, RZ, PT ;  /* 0x000000ff5300720c */ /* 0x000fe20003f65270 */
[----:B------:R-:W0:Y:S01]  /*32d0*/  SHFL.BFLY PT, R5, R4, 0x2, 0x1f ;  /* 0x0c401f0004057f89 */ /* 0x000e2200000e0000 */
[----:B------:R-:W-:Y:S01]  /*32e0*/  FSEL R33, R50, -INF , !P2 ;  /* 0xff80000032217808 */ /* 0x000fe20005000000 */
[----:B------:R-:W-:Y:S01]  /*32f0*/  UIMAD.WIDE.U32 UR6, UR38, UR6, URZ ;  /* 0x00000006260672a5 */ /* 0x000fe2000f8e003f */
[----:B------:R-:W-:-:S02]  /*3300*/  ISETP.NE.AND P2, PT, R79, RZ, PT ;  /* 0x000000ff4f00720c */ /* 0x000fc40003f45270 */
[C---:B------:R-:W-:Y:S01]  /*3310*/  ISETP.GT.AND P4, PT, R3.reuse, 0x51, !P4 ;  /* 0x000000510300780c */ /* 0x040fe20006784270 */
[----:B------:R-:W-:Y:S01]  /*3320*/  @UP0 USHF.R.U32.HI UR38, URZ, UR14, UR7 ;  /* 0x0000000e3f260299 */ /* 0x000fe20008011607 */
[C---:B------:R-:W-:Y:S02]  /*3330*/  ISETP.GT.AND P2, PT, R3.reuse, 0x31, !P2 ;  /* 0x000000310300780c */ /* 0x040fe40005744270 */
[----:B------:R-:W-:Y:S02]  /*3340*/  ISETP.GT.AND P5, PT, R3, 0x58, !P5 ;  /* 0x000000580300780c */ /* 0x000fe40006fa4270 */
[C---:B------:R-:W-:Y:S02]  /*3350*/  ISETP.LT.OR P2, PT, R2.reuse, 0x32, P2 ;  /* 0x000000320200780c */ /* 0x040fe40001741670 */
[----:B------:R-:W-:Y:S02]  /*3360*/  ISETP.LT.OR P4, PT, R2, 0x52, P4 ;  /* 0x000000520200780c */ /* 0x000fe40002781670 */
[----:B------:R-:W-:-:S02]  /*3370*/  FSEL R51, R51, -INF , !P2 ;  /* 0xff80000033337808 */ /* 0x000fc40005000000 */
[----:B------:R-:W-:Y:S02]  /*3380*/  ISETP.NE.AND P2, PT, R49, RZ, PT ;  /* 0x000000ff3100720c */ /* 0x000fe40003f45270 */
[C---:B------:R-:W-:Y:S02]  /*3390*/  ISETP.LT.OR P5, PT, R2.reuse, 0x59, P5 ;  /* 0x000000590200780c */ /* 0x040fe40002fa1670 */
[----:B------:R-:W-:Y:S02]  /*33a0*/  ISETP.GT.AND P2, PT, R3, 0x38, !P2 ;  /* 0x000000380300780c */ /* 0x000fe40005744270 */
[----:B------:R-:W-:Y:S02]  /*33b0*/  FSEL R67, R67, -INF , !P4 ;  /* 0xff80000043437808 */ /* 0x000fe40006000000 */
[----:B------:R-:W-:Y:S02]  /*33c0*/  ISETP.LT.OR P2, PT, R2, 0x39, P2 ;  /* 0x000000390200780c */ /* 0x000fe40001741670 */
[----:B0-----:R-:W-:-:S02]  /*33d0*/  FMNMX.FTZ R8, R4, R5, !PT ;  /* 0x0000000504087209 */ /* 0x001fc40007810000 */
[----:B------:R-:W-:Y:S02]  /*33e0*/  FSEL R37, R54, -INF , !P2 ;  /* 0xff80000036257808 */ /* 0x000fe40005000000 */
[----:B------:R-:W-:Y:S01]  /*33f0*/  ISETP.NE.AND P2, PT, R81, RZ, PT ;  /* 0x000000ff5100720c */ /* 0x000fe20003f45270 */
[----:B------:R-:W0:Y:S01]  /*3400*/  SHFL.BFLY PT, R5, R8, 0x1, 0x1f ;  /* 0x0c201f0008057f89 */ /* 0x000e2200000e0000 */
[----:B------:R-:W-:Y:S02]  /*3410*/  FSEL R49, R70, -INF , !P5 ;  /* 0xff80000046317808 */ /* 0x000fe40006800000 */
[----:B------:R-:W-:Y:S02]  /*3420*/  ISETP.GT.AND P2, PT, R3, 0x39, !P2 ;  /* 0x000000390300780c */ /* 0x000fe40005744270 */
[----:B------:R-:W-:Y:S02]  /*3430*/  R2UR UR11, R22 ;  /* 0x00000000160b72ca */ /* 0x000fe400000e0000 */
[----:B------:R-:W-:-:S04]  /*3440*/  ISETP.LT.OR P2, PT, R2, 0x3a, P2 ;  /* 0x0000003a0200780c */ /* 0x000fc80001741670 */
[----:B------:R-:W-:Y:S02]  /*3450*/  FSEL R55, R55, -INF , !P2 ;  /* 0xff80000037377808 */ /* 0x000fe40005000000 */
[----:B------:R-:W-:-:S04]  /*3460*/  ISETP.NE.AND P2, PT, R53, RZ, PT ;  /* 0x000000ff3500720c */ /* 0x000fc80003f45270 */
[----:B------:R-:W-:Y:S01]  /*3470*/  ISETP.GT.AND P2, PT, R3, 0x40, !P2 ;  /* 0x000000400300780c */ /* 0x000fe20005744270 */
[----:B------:R-:W-:-:S03]  /*3480*/  UIADD3 UR38, UR11, UR38, URZ ;  /* 0x000000260b267290 */ /* 0x000fc6000fffe03f */
[----:B------:R-:W-:Y:S01]  /*3490*/  ISETP.LT.OR P2, PT, R2, 0x41, P2 ;  /* 0x000000410200780c */ /* 0x000fe20001741670 */
[----:B------:R-:W-:Y:S01]  /*34a0*/  UIADD3 UR4, UR38, UR4, URZ ;  /* 0x0000000426047290 */ /* 0x000fe2000fffe03f */
[----:B0-----:R-:W-:Y:S02]  /*34b0*/  FMNMX.FTZ R5, R8, R5, !PT ;  /* 0x0000000508057209 */ /* 0x001fe40007810000 */
[----:B------:R-:W-:Y:S02]  /*34c0*/  FSEL R41, R58, -INF , !P2 ;  /* 0xff8000003a297808 */ /* 0x000fe40005000000 */
[----:B------:R-:W-:Y:S01]  /*34d0*/  ISETP.GT.AND P2, PT, R3, 0x41, !P3 ;  /* 0x000000410300780c */ /* 0x000fe20005f44270 */
[----:B------:R-:W-:Y:S01]  /*34e0*/  FMUL.FTZ R14, R5, R0 ;  /* 0x00000000050e7220 */ /* 0x000fe20000410000 */
[----:B------:R-:W-:Y:S02]  /*34f0*/  ISETP.NE.AND P3, PT, R61, RZ, PT ;  /* 0x000000ff3d00720c */ /* 0x000fe40003f65270 */
[----:B------:R-:W-:-:S02]  /*3500*/  ISETP.LT.OR P2, PT, R2, 0x42, P2 ;  /* 0x000000420200780c */ /* 0x000fc40001741670 */
[----:B------:R-:W-:Y:S02]  /*3510*/  ISETP.GT.AND P3, PT, R3, 0x50, !P3 ;  /* 0x000000500300780c */ /* 0x000fe40005f64270 */
[----:B------:R-:W-:Y:S02]  /*3520*/  FSEL R59, R59, -INF , !P2 ;  /* 0xff8000003b3b7808 */ /* 0x000fe40005000000 */
[----:B------:R-:W-:Y:S02]  /*3530*/  ISETP.GT.AND P2, PT, R3, RZ, !P6 ;  /* 0x000000ff0300720c */ /* 0x000fe40007744270 */
[----:B------:R-:W-:Y:S02]  /*3540*/  ISETP.NE.AND P6, PT, R57, RZ, PT ;  /* 0x000000ff3900720c */ /* 0x000fe40003fc5270 */
[C---:B------:R-:W-:Y:S02]  /*3550*/  ISETP.LT.OR P2, PT, R2.reuse, 0x1, P2 ;  /* 0x000000010200780c */ /* 0x040fe40001741670 */
[----:B------:R-:W-:-:S02]  /*3560*/  ISETP.LT.OR P3, PT, R2, 0x51, P3 ;  /* 0x000000510200780c */ /* 0x000fc40001f61670 */
[----:B------:R-:W-:Y:S02]  /*3570*/  FSEL R9, R26, -INF , !P2 ;  /* 0xff8000001a097808 */ /* 0x000fe40005000000 */
[----:B------:R-:W-:Y:S02]  /*3580*/  FSETP.NEU.FTZ.AND P2, PT, R5, -INF , PT ;  /* 0xff8000000500780b */ /* 0x000fe40003f5d000 */
[----:B------:R-:W-:Y:S02]  /*3590*/  FMNMX.FTZ R4, R9, R27, !PT ;  /* 0x0000001b09047209 */ /* 0x000fe40007810000 */
[----:B------:R-:W-:Y:S02]  /*35a0*/  FSEL R57, R14, RZ, P2 ;  /* 0x000000ff0e397208 */ /* 0x000fe40001000000 */
[----:B------:R-:W-:Y:S02]  /*35b0*/  FMNMX.FTZ R4, R13, R4, !PT ;  /* 0x000000040d047209 */ /* 0x000fe40007810000 */
[----:B------:R-:W-:Y:S01]  /*35c0*/  ISETP.GT.AND P2, PT, R3, 0x48, !P6 ;  /* 0x000000480300780c */ /* 0x000fe20007744270 */
[--C-:B------:R-:W-:Y:S01]  /*35d0*/  FFMA.FTZ R30, R80, R0, -R57.reuse ;  /* 0x00000000501e7223 */ /* 0x100fe20000010839 */
[----:B------:R-:W-:Y:S01]  /*35e0*/  FMNMX.FTZ R4, R31, R4, !PT ;  /* 0x000000041f047209 */ /* 0x000fe20007810000 */
[-CC-:B------:R-:W-:Y:S01]  /*35f0*/  FFMA.FTZ R8, R24, R0.reuse, -R57.reuse ;  /* 0x0000000018087223 */ /* 0x180fe20000010839 */
[----:B------:R-:W-:Y:S01]  /*3600*/  ISETP.LT.OR P2, PT, R2, 0x49, P2 ;  /* 0x000000490200780c */ /* 0x000fe20001741670 */
[--C-:B------:R-:W-:Y:S01]  /*3610*/  FFMA.FTZ R14, R20, R0, -R57.reuse ;  /* 0x00000000140e7223 */ /* 0x100fe20000010839 */
[----:B------:R-:W-:Y:S01]  /*3620*/  FMNMX.FTZ R4, R15, R4, !PT ;  /* 0x000000040f047209 */ /* 0x000fe20007810000 */
[----:B------:R0:W-:Y:S01]  /*3630*/  MUFU.EX2 R77, R30 ;  /* 0x0000001e004d7308 */ /* 0x0001e20000000800 */
[----:B------:R-:W-:Y:S01]  /*3640*/  FSEL R45, R62, -INF , !P2 ;  /* 0xff8000003e2d7808 */ /* 0x000fe20005000000 */
[--C-:B------:R-:W-:Y:S01]  /*3650*/  FFMA.FTZ R20, R28, R0, -R57.reuse ;  /* 0x000000001c147223 */ /* 0x100fe20000010839 */
[----:B------:R-:W-:Y:S01]  /*3660*/  FMNMX.FTZ R4, R35, R4, !PT ;  /* 0x0000000423047209 */ /* 0x000fe20007810000 */
[-CC-:B------:R-:W-:Y:S01]  /*3670*/  FFMA.FTZ R24, R72, R0.reuse, -R57.reuse ;  /* 0x0000000048187223 */ /* 0x180fe20000010839 */
[----:B------:R-:W-:Y:S01]  /*3680*/  ISETP.NE.AND P2, PT, R85, RZ, PT ;  /* 0x000000ff5500720c */ /* 0x000fe20003f45270 */
[--C-:B------:R-:W-:Y:S01]  /*3690*/  FFMA.FTZ R26, R32, R0, -R57.reuse ;  /* 0x00000000201a7223 */ /* 0x100fe20000010839 */
[----:B------:R-:W-:Y:S01]  /*36a0*/  FMNMX.FTZ R4, R21, R4, !PT ;  /* 0x0000000415047209 */ /* 0x000fe20007810000 */
[----:B------:R-:W-:Y:S01]  /*36b0*/  MUFU.EX2 R8, R8 ;  /* 0x0000000800087308 */ /* 0x000fe20000000800 */
[----:B------:R-:W-:Y:S01]  /*36c0*/  ISETP.GT.AND P2, PT, R3, 0x49, !P2 ;  /* 0x000000490300780c */ /* 0x000fe20005744270 */
[--C-:B0-----:R-:W-:Y:S01]  /*36d0*/  FFMA.FTZ R30, R86, R0, -R57.reuse ;  /* 0x00000000561e7223 */ /* 0x101fe20000010839 */
[----:B------:R-:W-:Y:S01]  /*36e0*/  FMNMX.FTZ R4, R39, R4, !PT ;  /* 0x0000000427047209 */ /* 0x000fe20007810000 */
[-CC-:B------:R-:W-:Y:S01]  /*36f0*/  FFMA.FTZ R28, R36, R0.reuse, -R57.reuse ;  /* 0x00000000241c7223 */ /* 0x180fe20000010839 */
[----:B------:R-:W-:Y:S01]  /*3700*/  ISETP.LT.OR P2, PT, R2, 0x4a, P2 ;  /* 0x0000004a0200780c */ /* 0x000fe20001741670 */
[--C-:B------:R-:W-:Y:S01]  /*3710*/  FFMA.FTZ R42, R90, R0, -R57.reuse ;  /* 0x000000005a2a7223 */ /* 0x100fe20000010839 */
[----:B------:R-:W-:Y:S01]  /*3720*/  FMNMX.FTZ R4, R25, R4, !PT ;  /* 0x0000000419047209 */ /* 0x000fe20007810000 */
[----:B------:R0:W1:Y:S01]  /*3730*/  MUFU.EX2 R61, R14 ;  /* 0x0000000e003d7308 */ /* 0x0000620000000800 */
[----:B------:R-:W-:Y:S01]  /*3740*/  ISETP.NE.AND P6, PT, R65, RZ, PT ;  /* 0x000000ff4100720c */ /* 0x000fe20003fc5270 */
[--C-:B------:R-:W-:Y:S01]  /*3750*/  FFMA.FTZ R38, R56, R0, -R57.reuse ;  /* 0x0000000038267223 */ /* 0x100fe20000010839 */
[----:B------:R-:W-:Y:S01]  /*3760*/  FMNMX.FTZ R4, R43, R4, !PT ;  /* 0x000000042b047209 */ /* 0x000fe20007810000 */
[-CC-:B------:R-:W-:Y:S01]  /*3770*/  FFMA.FTZ R32, R48, R0.reuse, -R57.reuse ;  /* 0x0000000030207223 */ /* 0x180fe20000010839 */
[----:B------:R-:W-:Y:S01]  /*3780*/  FSEL R63, R63, -INF , !P2 ;  /* 0xff8000003f3f7808 */ /* 0x000fe20005000000 */
[--C-:B------:R-:W-:Y:S01]  /*3790*/  FFMA.FTZ R34, R52, R0, -R57.reuse ;  /* 0x0000000034227223 */ /* 0x100fe20000010839 */
[----:B------:R-:W-:Y:S01]  /*37a0*/  FMNMX.FTZ R4, R29, R4, !PT ;  /* 0x000000041d047209 */ /* 0x000fe20007810000 */
[----:B------:R-:W-:Y:S01]  /*37b0*/  MUFU.EX2 R83, R30 ;  /* 0x0000001e00537308 */ /* 0x000fe20000000800 */
[----:B------:R-:W-:Y:S01]  /*37c0*/  ISETP.GT.AND P6, PT, R3, 0x59, !P6 ;  /* 0x000000590300780c */ /* 0x000fe200077c4270 */
[--C-:B0-----:R-:W-:Y:S01]  /*37d0*/  FFMA.FTZ R14, R74, R0, -R57.reuse ;  /* 0x000000004a0e7223 */ /* 0x101fe20000010839 */
[----:B------:R-:W-:Y:S01]  /*37e0*/  FMNMX.FTZ R4, R47, R4, !PT ;  /* 0x000000042f047209 */ /* 0x000fe20007810000 */
[----:B------:R-:W-:Y:S01]  /*37f0*/  FFMA.FTZ R36, R84, R0, -R57 ;  /* 0x0000000054247223 */ /* 0x000fe20000010839 */
[----:B------:R-:W-:-:S02]  /*3800*/  FSEL R3, R66, -INF , !P3 ;  /* 0xff80000042037808 */ /* 0x000fc40005800000 */
[----:B------:R-:W-:Y:S01]  /*3810*/  FMNMX.FTZ R4, R33, R4, !PT ;  /* 0x0000000421047209 */ /* 0x000fe20007810000 */
[----:B------:R-:W-:Y:S01]  /*3820*/  MUFU.EX2 R20, R20 ;  /* 0x0000001400147308 */ /* 0x000fe20000000800 */
[----:B------:R-:W-:Y:S01]  /*3830*/  ISETP.LT.OR P6, PT, R2, 0x5a, P6 ;  /* 0x0000005a0200780c */ /* 0x000fe200037c1670 */
[--C-:B------:R-:W-:Y:S01]  /*3840*/  FFMA.FTZ R2, R44, R0, -R57.reuse ;  /* 0x000000002c027223 */ /* 0x100fe20000010839 */
[----:B------:R-:W-:Y:S01]  /*3850*/  FMNMX.FTZ R4, R51, R4, !PT ;  /* 0x0000000433047209 */ /* 0x000fe20007810000 */
[----:B------:R-:W-:Y:S01]  /*3860*/  FFMA.FTZ R44, R68, R0, -R57 ;  /* 0x00000000442c7223 */ /* 0x000fe20000010839 */
[----:B------:R-:W-:Y:S02]  /*3870*/  FSEL R71, R71, -INF , !P6 ;  /* 0xff80000047477808 */ /* 0x000fe40007000000 */
[----:B------:R-:W-:Y:S01]  /*3880*/  FMNMX.FTZ R4, R37, R4, !PT ;  /* 0x0000000425047209 */ /* 0x000fe20007810000 */
[----:B------:R0:W2:Y:S01]  /*3890*/  MUFU.EX2 R65, R24 ;  /* 0x0000001800417308 */ /* 0x0000a20000000800 */
[----:B-1----:R-:W-:-:S02]  /*38a0*/  F2FP.F16.F32.PACK_AB R188, R61, R8 ;  /* 0x000000083dbc723e */ /* 0x002fc400000000ff */
[----:B------:R-:W-:-:S04]  /*38b0*/  FMNMX.FTZ R4, R55, R4, !PT ;  /* 0x0000000437047209 */ /* 0x000fc80007810000 */
[----:B------:R-:W-:Y:S01]  /*38c0*/  FMNMX.FTZ R4, R41, R4, !PT ;  /* 0x0000000429047209 */ /* 0x000fe20007810000 */
[----:B------:R-:W-:Y:S01]  /*38d0*/  MUFU.EX2 R26, R26 ;  /* 0x0000001a001a7308 */ /* 0x000fe20000000800 */
[----:B0-----:R-:W-:Y:S02]  /*38e0*/  FFMA.FTZ R24, R76, R0, -R57 ;  /* 0x000000004c187223 */ /* 0x001fe40000010839 */
[----:B------:R-:W-:-:S04]  /*38f0*/  FMNMX.FTZ R4, R59, R4, !PT ;  /* 0x000000043b047209 */ /* 0x000fc80007810000 */
[----:B------:R-:W-:Y:S01]  /*3900*/  FMNMX.FTZ R4, R45, R4, !PT ;  /* 0x000000042d047209 */ /* 0x000fe20007810000 */
[----:B------:R0:W1:Y:S01]  /*3910*/  MUFU.EX2 R69, R14 ;  /* 0x0000000e00457308 */ /* 0x0000620000000800 */
[----:B--2---:R-:W-:Y:S02]  /*3920*/  F2FP.F16.F32.PACK_AB R190, R65, R20 ;  /* 0x0000001441be723e */ /* 0x004fe400000000ff */
[----:B------:R-:W-:-:S04]  /*3930*/  FMNMX.FTZ R4, R63, R4, !PT ;  /* 0x000000043f047209 */ /* 0x000fc80007810000 */
[----:B------:R-:W-:Y:S01]  /*3940*/  FMNMX.FTZ R4, R3, R4, !PT ;  /* 0x0000000403047209 */ /* 0x000fe20007810000 */
[----:B------:R-:W-:Y:S01]  /*3950*/  MUFU.EX2 R28, R28 ;  /* 0x0000001c001c7308 */ /* 0x000fe20000000800 */
[-CC-:B0-----:R-:W-:Y:S01]  /*3960*/  FFMA.FTZ R14, R40, R0.reuse, -R57.reuse ;  /* 0x00000000280e7223 */ /* 0x181fe20000010839 */
[----:B------:R-:W-:Y:S01]  /*3970*/  FFMA.FTZ R40, R88, R0, -R57 ;  /* 0x0000000058287223 */ /* 0x000fe20000010839 */
[----:B------:R-:W-:-:S04]  /*3980*/  FMNMX.FTZ R4, R67, R4, !PT ;  /* 0x0000000443047209 */ /* 0x000fc80007810000 */
[----:B------:R-:W-:Y:S01]  /*3990*/  FMNMX.FTZ R4, R49, R4, !PT ;  /* 0x0000000431047209 */ /* 0x000fe20007810000 */
[----:B------:R0:W2:Y:S01]  /*39a0*/  MUFU.EX2 R73, R24 ;  /* 0x0000001800497308 */ /* 0x0000a20000000800 */
[----:B-1----:R-:W-:Y:S02]  /*39b0*/  F2FP.F16.F32.PACK_AB R184, R69, R26 ;  /* 0x0000001a45b8723e */ /* 0x002fe400000000ff */
[----:B------:R-:W-:-:S05]  /*39c0*/  FMNMX.FTZ R4, R71, R4, !PT ;  /* 0x0000000447047209 */ /* 0x000fca0007810000 */
[----:B------:R-:W1:Y:S01]  /*39d0*/  SHFL.BFLY PT, R53, R4, 0x2, 0x1f ;  /* 0x0c401f0004357f89 */ /* 0x000e6200000e0000 */
[----:B------:R-:W-:Y:S01]  /*39e0*/  MUFU.EX2 R85, R40 ;  /* 0x0000002800557308 */ /* 0x000fe20000000800 */
[----:B0-----:R-:W-:-:S07]  /*39f0*/  FFMA.FTZ R24, R78, R0, -R57 ;  /* 0x000000004e187223 */ /* 0x001fce0000010839 */
[----:B------:R-:W-:Y:S01]  /*3a00*/  MUFU.EX2 R14, R14 ;  /* 0x0000000e000e7308 */ /* 0x000fe20000000800 */
[----:B--2---:R-:W-:-:S07]  /*3a10*/  F2FP.F16.F32.PACK_AB R186, R73, R28 ;  /* 0x0000001c49ba723e */ /* 0x004fce00000000ff */
[----:B------:R0:W2:Y:S01]  /*3a20*/  MUFU.EX2 R75, R24 ;  /* 0x00000018004b7308 */ /* 0x0000a20000000800 */
[----:B-1----:R-:W-:-:S07]  /*3a30*/  FMNMX.FTZ R53, R4, R53, !PT ;  /* 0x0000003504357209 */ /* 0x002fce0007810000 */
[----:B------:R-:W-:Y:S01]  /*3a40*/  MUFU.EX2 R87, R42 ;  /* 0x0000002a00577308 */ /* 0x000fe20000000800 */
[----:B0-----:R-:W-:Y:S01]  /*3a50*/  FFMA.FTZ R24, R82, R0, -R57 ;  /* 0x0000000052187223 */ /* 0x001fe20000010839 */
[----:B------:R-:W0:Y:S06]  /*3a60*/  SHFL.BFLY PT, R4, R53, 0x1, 0x1f ;  /* 0x0c201f0035047f89 */ /* 0x000e2c00000e0000 */
[----:B------:R-:W1:Y:S01]  /*3a70*/  MUFU.EX2 R2, R2 ;  /* 0x0000000200027308 */ /* 0x000e620000000800 */
[----:B--2---:R-:W-:-:S07]  /*3a80*/  F2FP.F16.F32.PACK_AB R180, R75, R14 ;  /* 0x0000000e4bb4723e */ /* 0x004fce00000000ff */
[----:B------:R-:W-:Y:S08]  /*3a90*/  MUFU.EX2 R32, R32 ;  /* 0x0000002000207308 */ /* 0x000ff00000000800 */
[----:B------:R2:W3:Y:S01]  /*3aa0*/  MUFU.EX2 R79, R24 ;  /* 0x00000018004f7308 */ /* 0x0004e20000000800 */
[----:B-1----:R-:W-:Y:S02]  /*3ab0*/  F2FP.F16.F32.PACK_AB R182, R77, R2 ;  /* 0x000000024db6723e */ /* 0x002fe400000000ff */
[----:B0-----:R-:W-:-:S04]  /*3ac0*/  FMNMX.FTZ R4, R53, R4, !PT ;  /* 0x0000000435047209 */ /* 0x001fc80007810000 */
[C---:B------:R-:W-:Y:S01]  /*3ad0*/  FSETP.NEU.FTZ.AND P2, PT, R4.reuse, -INF , PT ;  /* 0xff8000000400780b */ /* 0x040fe20003f5d000 */
[-C--:B------:R-:W-:Y:S01]  /*3ae0*/  FMUL.FTZ R30, R4, R0.reuse ;  /* 0x00000000041e7220 */ /* 0x080fe20000410000 */
[----:B------:R-:W-:Y:S01]  /*3af0*/  MUFU.EX2 R34, R34 ;  /* 0x0000002200227308 */ /* 0x000fe20000000800 */
[----:B--2---:R-:W-:-:S03]  /*3b00*/  FFMA.FTZ R24, R60, R0, -R57 ;  /* 0x000000003c187223 */ /* 0x004fc60000010839 */
[----:B------:R-:W-:Y:S02]  /*3b10*/  FSEL R30, R30, RZ, P2 ;  /* 0x000000ff1e1e7208 */ /* 0x000fe40001000000 */
[----:B------:R-:W-:Y:S02]  /*3b20*/  PLOP3.LUT P2, PT, PT, PT, UP1, 0x40, 0x0 ;  /* 0x000000000000781c */ /* 0x000fe40003f4e818 */
[----:B------:R-:W0:Y:S01]  /*3b30*/  MUFU.EX2 R81, R36 ;  /* 0x0000002400517308 */ /* 0x000e220000000800 */
[-CC-:B------:R-:W-:Y:S01]  /*3b40*/  FFMA.FTZ R9, R9, R0.reuse, -R30.reuse ;  /* 0x0000000009097223 */ /* 0x180fe2000001081e */
[-CC-:B------:R-:W-:Y:S01]  /*3b50*/  FFMA.FTZ R27, R27, R0.reuse, -R30.reuse ;  /* 0x000000001b1b7223 */ /* 0x180fe2000001081e */
        /* <DEDUP_REMOVED lines=12> */
[-CC-:B------:R-:W-:Y:S01]  /*3c20*/  FFMA.FTZ R51, R51, R0.reuse, -R30.reuse ;  /* 0x0000000033337223 */ /* 0x180fe2000001081e */
[----:B------:R-:W2:Y:S01]  /*3c30*/  MUFU.EX2 R40, R27 ;  /* 0x0000001b00287308 */ /* 0x000ea20000000800 */
[----:B-1----:R-:W-:Y:S01]  /*3c40*/  FADD.FTZ R9, R8, R61 ;  /* 0x0000003d08097221 */ /* 0x002fe20000010000 */
[-C--:B------:R-:W-:Y:S01]  /*3c50*/  FFMA.FTZ R36, R64, R0.reuse, -R57 ;  /* 0x0000000040247223 */ /* 0x080fe20000010839 */
[-CC-:B------:R-:W-:Y:S01]  /*3c60*/  FFMA.FTZ R37, R37, R0.reuse, -R30.reuse ;  /* 0x0000000025257223 */ /* 0x180fe2000001081e */
[-CC-:B------:R-:W-:Y:S01]  /*3c70*/  FFMA.FTZ R55, R55, R0.reuse, -R30.reuse ;  /* 0x0000000037377223 */ /* 0x180fe2000001081e */
[----:B------:R-:W-:Y:S01]  /*3c80*/  FADD.FTZ R54, R20, R9 ;  /* 0x0000000914367221 */ /* 0x000fe20000010000 */
[-CC-:B------:R-:W-:Y:S01]  /*3c90*/  FFMA.FTZ R41, R41, R0.reuse, -R30.reuse ;  /* 0x0000000029297223 */ /* 0x180fe2000001081e */
[-C--:B------:R-:W-:Y:S01]  /*3ca0*/  FFMA.FTZ R59, R59, R0.reuse, -R30 ;  /* 0x000000003b3b7223 */ /* 0x080fe2000001081e */
[----:B------:R-:W1:Y:S01]  /*3cb0*/  MUFU.EX2 R13, R13 ;  /* 0x0000000d000d7308 */ /* 0x000e620000000800 */
[----:B------:R-:W-:Y:S01]  /*3cc0*/  FADD.FTZ R9, R65, R54 ;  /* 0x0000003641097221 */ /* 0x000fe20000010000 */
[-CC-:B------:R-:W-:Y:S01]  /*3cd0*/  FFMA.FTZ R45, R45, R0.reuse, -R30.reuse ;  /* 0x000000002d2d7223 */ /* 0x180fe2000001081e */
[-CC-:B------:R-:W-:Y:S01]  /*3ce0*/  FFMA.FTZ R63, R63, R0.reuse, -R30.reuse ;  /* 0x000000003f3f7223 */ /* 0x180fe2000001081e */
[-CC-:B------:R-:W-:Y:S01]  /*3cf0*/  FFMA.FTZ R3, R3, R0.reuse, -R30.reuse ;  /* 0x0000000003037223 */ /* 0x180fe2000001081e */
[----:B------:R-:W-:Y:S01]  /*3d00*/  FADD.FTZ R54, R26, R9 ;  /* 0x000000091a367221 */ /* 0x000fe20000010000 */
[-CC-:B------:R-:W-:Y:S01]  /*3d10*/  FFMA.FTZ R67, R67, R0.reuse, -R30.reuse ;  /* 0x0000000043437223 */ /* 0x180fe2000001081e */
[-C--:B------:R-:W-:Y:S01]  /*3d20*/  FFMA.FTZ R49, R49, R0.reuse, -R30 ;  /* 0x0000000031317223 */ /* 0x080fe2000001081e */
[----:B------:R-:W4:Y:S01]  /*3d30*/  MUFU.EX2 R42, R31 ;  /* 0x0000001f002a7308 */ /* 0x000f220000000800 */
[----:B------:R-:W-:Y:S01]  /*3d40*/  FADD.FTZ R9, R69, R54 ;  /* 0x0000003645097221 */ /* 0x000fe20000010000 */
[-C--:B------:R-:W-:Y:S01]  /*3d50*/  FFMA.FTZ R30, R71, R0.reuse, -R30 ;  /* 0x00000000471e7223 */ /* 0x080fe2000001081e */
[----:B------:R-:W-:Y:S01]  /*3d60*/  FFMA.FTZ R57, R92, R0, -R57 ;  /* 0x000000005c397223 */ /* 0x000fe20000010839 */
[----:B---3--:R-:W-:Y:S01]  /*3d70*/  F2FP.F16.F32.PACK_AB R176, R79, R32 ;  /* 0x000000204fb0723e */ /* 0x008fe200000000ff */
[----:B------:R-:W-:Y:S01]  /*3d80*/  FADD.FTZ R56, R28, R9 ;  /* 0x000000091c387221 */ /* 0x000fe20000010000 */
[----:B0-----:R-:W-:-:S02]  /*3d90*/  F2FP.F16.F32.PACK_AB R178, R81, R34 ;  /* 0x0000002251b2723e */ /* 0x001fc400000000ff */
[----:B------:R-:W0:Y:S01]  /*3da0*/  MUFU.EX2 R15, R15 ;  /* 0x0000000f000f7308 */ /* 0x000e220000000800 */
[----:B------:R-:W-:Y:S01]  /*3db0*/  FADD.FTZ R9, R73, R56 ;  /* 0x0000003849097221 */ /* 0x000fe20000010000 */
[----:B--2---:R-:W-:Y:S01]  /*3dc0*/  FADD.FTZ R56, R189, R40 ;  /* 0x00000028bd387221 */ /* 0x004fe20000010000 */
[----:B------:R-:W-:Y:S02]  /*3dd0*/  F2FP.F16.F32.PACK_AB R189, R40, R189 ;  /* 0x000000bd28bd723e */ /* 0x000fe400000000ff */
[----:B------:R-:W-:Y:S01]  /*3de0*/  FADD.FTZ R58, R14, R9 ;  /* 0x000000090e3a7221 */ /* 0x000fe20000010000 */
[----:B-1----:R-:W-:Y:S02]  /*3df0*/  FADD.FTZ R9, R13, R56 ;  /* 0x000000380d097221 */ /* 0x002fe40000010000 */
[----:B------:R-:W1:Y:S01]  /*3e00*/  MUFU.EX2 R46, R35 ;  /* 0x00000023002e7308 */ /* 0x000e620000000800 */
[----:B------:R-:W-:Y:S01]  /*3e10*/  FADD.FTZ R27, R75, R58 ;  /* 0x0000003a4b1b7221 */ /* 0x000fe20000010000 */
[C---:B----4-:R-:W-:Y:S01]  /*3e20*/  FADD.FTZ R56, R42.reuse, R9 ;  /* 0x000000092a387221 */ /* 0x050fe20000010000 */
[----:B------:R-:W-:-:S02]  /*3e30*/  F2FP.F16.F32.PACK_AB R191, R42, R13 ;  /* 0x0000000d2abf723e */ /* 0x000fc400000000ff */
[----:B------:R-:W-:-:S03]  /*3e40*/  FADD.FTZ R58, R2, R27 ;  /* 0x0000001b023a7221 */ /* 0x000fc60000010000 */
[----:B------:R-:W2:Y:S01]  /*3e50*/  MUFU.EX2 R21, R21 ;  /* 0x0000001500157308 */ /* 0x000ea20000000800 */
[----:B0-----:R-:W-:Y:S01]  /*3e60*/  FADD.FTZ R9, R15, R56 ;  /* 0x000000380f097221 */ /* 0x001fe20000010000 */
[----:B------:R-:W-:-:S04]  /*3e70*/  FADD.FTZ R27, R77, R58 ;  /* 0x0000003a4d1b7221 */ /* 0x000fc80000010000 */
[----:B------:R-:W-:Y:S02]  /*3e80*/  FADD.FTZ R58, R32, R27 ;  /* 0x0000001b203a7221 */ /* 0x000fe40000010000 */
[----:B------:R-:W0:Y:S01]  /*3e90*/  MUFU.EX2 R48, R39 ;  /* 0x0000002700307308 */ /* 0x000e220000000800 */
[C---:B-1----:R-:W-:Y:S01]  /*3ea0*/  FADD.FTZ R56, R46.reuse, R9 ;  /* 0x000000092e387221 */ /* 0x042fe20000010000 */
[----:B------:R-:W-:Y:S01]  /*3eb0*/  FADD.FTZ R27, R79, R58 ;  /* 0x0000003a4f1b7221 */ /* 0x000fe20000010000 */
[----:B------:R-:W-:-:S03]  /*3ec0*/  F2FP.F16.F32.PACK_AB R185, R46, R15 ;  /* 0x0000000f2eb9723e */ /* 0x000fc600000000ff */
[----:B------:R-:W-:Y:S02]  /*3ed0*/  FADD.FTZ R60, R34, R27 ;  /* 0x0000001b223c7221 */ /* 0x000fe40000010000 */
[----:B------:R-:W1:Y:S01]  /*3ee0*/  MUFU.EX2 R25, R25 ;  /* 0x0000001900197308 */ /* 0x000e620000000800 */
[----:B--2---:R-:W-:Y:S01]  /*3ef0*/  FADD.FTZ R9, R21, R56 ;  /* 0x0000003815097221 */ /* 0x004fe20000010000 */
[----:B------:R-:W-:-:S06]  /*3f00*/  FADD.FTZ R27, R81, R60 ;  /* 0x0000003c511b7221 */ /* 0x000fcc0000010000 */
[----:B------:R-:W2:Y:S01]  /*3f10*/  MUFU.EX2 R50, R43 ;  /* 0x0000002b00327308 */ /* 0x000ea20000000800 */
[C---:B0-----:R-:W-:Y:S01]  /*3f20*/  FADD.FTZ R58, R48.reuse, R9 ;  /* 0x00000009303a7221 */ /* 0x041fe20000010000 */
[----:B------:R-:W-:-:S06]  /*3f30*/  F2FP.F16.F32.PACK_AB R187, R48, R21 ;  /* 0x0000001530bb723e */ /* 0x000fcc00000000ff */
[----:B------:R-:W0:Y:S01]  /*3f40*/  MUFU.EX2 R38, R38 ;  /* 0x0000002600267308 */ /* 0x000e220000000800 */
[----:B-1----:R-:W-:-:S07]  /*3f50*/  FADD.FTZ R9, R25, R58 ;  /* 0x0000003a19097221 */ /* 0x002fce0000010000 */
[----:B------:R-:W1:Y:S01]  /*3f60*/  MUFU.EX2 R29, R29 ;  /* 0x0000001d001d7308 */ /* 0x000e620000000800 */
[C---:B--2---:R-:W-:Y:S01]  /*3f70*/  FADD.FTZ R8, R50.reuse, R9 ;  /* 0x0000000932087221 */ /* 0x044fe20000010000 */
[----:B------:R-:W-:-:S06]  /*3f80*/  F2FP.F16.F32.PACK_AB R181, R50, R25 ;  /* 0x0000001932b5723e */ /* 0x000fcc00000000ff */
[----:B------:R-:W2:Y:S01]  /*3f90*/  MUFU.EX2 R52, R47 ;  /* 0x0000002f00347308 */ /* 0x000ea20000000800 */
[----:B0-----:R-:W-:Y:S01]  /*3fa0*/  FADD.FTZ R58, R38, R27 ;  /* 0x0000001b263a7221 */ /* 0x001fe20000010000 */
[----:B------:R-:W-:-:S03]  /*3fb0*/  F2FP.F16.F32.PACK_AB R172, R83, R38 ;  /* 0x0000002653ac723e */ /* 0x000fc600000000ff */
[----:B------:R-:W-:-:S03]  /*3fc0*/  FADD.FTZ R27, R83, R58 ;  /* 0x0000003a531b7221 */ /* 0x000fc60000010000 */
        /* <DEDUP_REMOVED lines=24> */
[----:B0-----:R-:W-:-:S07]  /*4150*/  FADD.FTZ R20, R44, R27 ;  /* 0x0000001b2c147221 */ /* 0x001fce0000010000 */
        /* <DEDUP_REMOVED lines=16> */
[----:B-1----:R-:W-:-:S04]  /*4260*/  FADD.FTZ R13, R49, R14 ;  /* 0x0000000e310d7221 */ /* 0x002fc80000010000 */
[C---:B--2---:R-:W-:Y:S01]  /*4270*/  FADD.FTZ R8, R30.reuse, R13 ;  /* 0x0000000d1e087221 */ /* 0x044fe20000010000 */
[----:B------:R-:W-:Y:S01]  /*4280*/  F2FP.F16.F32.PACK_AB R171, R30, R49 ;  /* 0x000000311eab723e */ /* 0x000fe200000000ff */
[----:B------:R-:W-:Y:S02]  /*4290*/  VIADD R13, R23, 0xfffffffe ;  /* 0xfffffffe170d7836 */ /* 0x000fe40000000000 */
[C---:B0-----:R-:W-:Y:S01]  /*42a0*/  FADD.FTZ R9, R57.reuse, R20 ;  /* 0x0000001439097221 */ /* 0x041fe20000010000 */
[----:B------:R-:W-:Y:S01]  /*42b0*/  F2FP.F16.F32.PACK_AB R170, R57, R44 ;  /* 0x0000002c39aa723e */ /* 0x000fe200000000ff */
[----:B------:R-:W-:Y:S06]  /*42c0*/  @P2 BRA `(.L_x_939) ;  /* 0x0000000000442947 */ /* 0x000fec0003800000 */
        /* <DEDUP_REMOVED lines=10> */
.L_x_940:
[----:B------:R-:W-:-:S11]  /*4370*/  UISETP.NE.AND UP2, UPT, UR5, 0x1, UPT ;  /* 0x000000010500788c */ /* 0x000fd6000bf45270 */
[----:B------:R-:W-:Y:S02]  /*4380*/  @UP2 ULDC.64 UR14, c[0x0][0x9e8] ;  /* 0x00027a00000e2ab9 */ /* 0x000fe40000000a00 */
[----:B------:R-:W-:-:S04]  /*4390*/  UIMAD.WIDE.U32 UR6, UR11, UR14, URZ ;  /* 0x0000000e0b0672a5 */ /* 0x000fc8000f8e003f */
[----:B------:R-:W-:-:S12]  /*43a0*/  @UP2 USHF.R.U32.HI UR11, URZ, UR15, UR7 ;  /* 0x0000000f3f0b2299 */ /* 0x000fd80008011607 */
.L_x_941:
[----:B------:R-:W-:-:S04]  /*43b0*/  UIMAD UR5, UR11, UR5, UR5 ;  /* 0x000000050b0572a4 */ /* 0x000fc8000f8e0205 */
[----:B------:R-:W-:-:S04]  /*43c0*/  UISETP.LT.AND UP2, UPT, UR4, UR5, UPT ;  /* 0x000000050400728c */ /* 0x000fc8000bf41270 */
[----:B------:R-:W-:-:S12]  /*43d0*/  USEL UR4, UR4, UR5, UP2 ;  /* 0x0000000504047287 */ /* 0x000fd80009000000 */
.L_x_939:
[----:B------:R-:W-:Y:S01]  /*43e0*/  R2UR UR6, R17 ;  /* 0x00000000110672ca */ /* 0x000fe200000e0000 */
[----:B------:R-:W-:Y:S01]  /*43f0*/  UIMAD.WIDE UR4, UR4, 0x2aaaaaab, URZ ;  /* 0x2aaaaaab040478a5 */ /* 0x000fe2000f8e023f */
[----:B------:R-:W-:Y:S01]  /*4400*/  IMAD.MOV.U32 R3, RZ, RZ, 0x3f800000 ;  /* 0x3f800000ff037424 */ /* 0x000fe200078e00ff */
[----:B------:R-:W-:Y:S01]  /*4410*/  CS2R R118, SRZ ;  /* 0x0000000000767805 */ /* 0x000fe2000001ff00 */
[----:B------:R-:W-:Y:S01]  /*4420*/  IMAD.MOV.U32 R2, RZ, RZ, 0x3f800000 ;  /* 0x3f800000ff027424 */ /* 0x000fe200078e00ff */
[----:B------:R-:W-:Y:S01]  /*4430*/  USHF.R.U32.HI UR4, URZ, 0x1f, UR5 ;  /* 0x0000001f3f047899 */ /* 0x000fe20008011605 */
[----:B------:R-:W-:Y:S02]  /*4440*/  CS2R R116, SRZ ;  /* 0x0000000000747805 */ /* 0x000fe4000001ff00 */
[----:B------:R-:W-:Y:S02]  /*4450*/  CS2R R114, SRZ ;  /* 0x0000000000727805 */ /* 0x000fe4000001ff00 */
[----:B------:R-:W-:Y:S01]  /*4460*/  CS2R R112, SRZ ;  /* 0x0000000000707805 */ /* 0x000fe2000001ff00 */
[----:B------:R-:W-:Y:S01]  /*4470*/  ULEA.HI.SX32 UR4, UR5, UR4, 0x1c ;  /* 0x0000000405047291 */ /* 0x000fe2000f8fe23f */
[----:B------:R-:W-:-:S02]  /*4480*/  CS2R R110, SRZ ;  /* 0x00000000006e7805 */ /* 0x000fc4000001ff00 */
[----:B------:R-:W-:Y:S01]  /*4490*/  CS2R R108, SRZ ;  /* 0x00000000006c7805 */ /* 0x000fe2000001ff00 */
[----:B------:R-:W-:Y:S01]  /*44a0*/  UMOV UR5, URZ ;  /* 0x0000003f00057c82 */ /* 0x000fe20008000000 */
[----:B------:R-:W-:Y:S01]  /*44b0*/  UISETP.LT.AND UP2, UPT, UR6, UR4, UPT ;  /* 0x000000040600728c */ /* 0x000fe2000bf41270 */
[----:B------:R-:W-:Y:S02]  /*44c0*/  CS2R R106, SRZ ;  /* 0x00000000006a7805 */ /* 0x000fe4000001ff00 */
[----:B------:R-:W-:Y:S02]  /*44d0*/  CS2R R104, SRZ ;  /* 0x0000000000687805 */ /* 0x000fe4000001ff00 */
[----:B------:R-:W-:Y:S01]  /*44e0*/  CS2R R102, SRZ ;  /* 0x0000000000667805 */ /* 0x000fe2000001ff00 */
[----:B------:R-:W-:Y:S01]  /*44f0*/  USEL UR56, UR6, UR4, !UP2 ;  /* 0x0000000406387287 */ /* 0x000fe2000d000000 */
[----:B------:R-:W-:Y:S02]  /*4500*/  CS2R R100, SRZ ;  /* 0x0000000000647805 */ /* 0x000fe4000001ff00 */
[----:B------:R-:W-:Y:S01]  /*4510*/  CS2R R98, SRZ ;  /* 0x0000000000627805 */ /* 0x000fe2000001ff00 */
[----:B------:R-:W-:Y:S01]  /*4520*/  UMOV UR4, URZ ;  /* 0x0000003f00047c82 */ /* 0x000fe20008000000 */
[----:B------:R-:W-:-:S02]  /*4530*/  CS2R R96, SRZ ;  /* 0x0000000000607805 */ /* 0x000fc4000001ff00 */
[----:B------:R-:W-:Y:S02]  /*4540*/  CS2R R94, SRZ ;  /* 0x00000000005e7805 */ /* 0x000fe4000001ff00 */
[----:B------:R-:W-:Y:S02]  /*4550*/  ISETP.GE.AND P2, PT, R13, UR56, PT ;  /* 0x000000380d007c0c */ /* 0x000fe4000bf46270 */
        /* <DEDUP_REMOVED lines=35> */
[----:B------:R-:W-:Y:S06]  /*4790*/  @!P2 BRA `(.L_x_942) ;  /* 0x0000002c00f0a947 */ /* 0x000fec0003800000 */
[----:B------:R-:W-:Y:S01]  /*47a0*/  IMAD.MOV.U32 R3, RZ, RZ, 0x3f800000 ;  /* 0x3f800000ff037424 */ /* 0x000fe200078e00ff */
[----:B------:R-:W-:Y:S01]  /*47b0*/  UMOV UR6, URZ ;  /* 0x0000003f00067c82 */ /* 0x000fe20008000000 */
[----:B------:R-:W-:Y:S01]  /*47c0*/  IMAD.MOV.U32 R119, RZ, RZ, RZ ;  /* 0x000000ffff777224 */ /* 0x000fe200078e00ff */
[----:B------:R-:W-:Y:S01]  /*47d0*/  UMOV UR7, URZ ;  /* 0x0000003f00077c82 */ /* 0x000fe20008000000 */
[----:B------:R-:W-:Y:S01]  /*47e0*/  ULDC UR58, c[0x0][0x9e4] ;  /* 0x00027900003a7ab9 */ /* 0x000fe20000000800 */
[----:B------:R-:W-:-:S05]  /*47f0*/  ULDC UR60, c[0x0][0x2f0] ;  /* 0x0000bc00003c7ab9 */ /* 0x000fca0000000800 */
.L_x_959:
[----:B------:R-:W-:-:S04]  /*4800*/  UIADD3 UR4, UR7, 0x1, URZ ;  /* 0x0000000107047890 */ /* 0x000fc8000fffe03f */
[----:B------:R-:W-:-:S04]  /*4810*/  UISETP.NE.AND UP2, UPT, UR4, 0x2, UPT ;  /* 0x000000020400788c */ /* 0x000fc8000bf45270 */
[----:B------:R-:W-:Y:S02]  /*4820*/  USEL UR5, URZ, 0x1, UP2 ;  /* 0x000000013f057887 */ /* 0x000fe40009000000 */
[----:B------:R-:W-:Y:S02]  /*4830*/  USEL UR4, UR4, URZ, UP2 ;  /* 0x0000003f04047287 */ /* 0x000fe40009000000 */
[----:B------:R-:W-:Y:S01]  /*4840*/  ULOP3.LUT UR5, UR6, UR5, URZ, 0x3c, !UPT ;  /* 0x0000000506057292 */ /* 0x000fe2000f8e3c3f */
[----:B------:R-:W-:Y:S11]  /*4850*/  @!P0 BRA `(.L_x_943) ;  /* 0x0000000000048947 */ /* 0x000ff60003800000 */
[----:B------:R-:W-:Y:S01]  /*4860*/  BPT.TRAP 0x1 ;  /* 0x000000040000795c */ /* 0x000fe20000300000 */
.L_x_943:
[----:B------:R-:W-:Y:S01]  /*4870*/  ULEA UR61, UR4, UR57, 0x3 ;  /* 0x00000039043d7291 */ /* 0x000fe2000f8e183f */
[----:B------:R-:W-:-:S05]  /*4880*/  IMAD.U32 R0, RZ, RZ, UR5 ;  /* 0x00000005ff007e24 */ /* 0x000fca000f8e00ff */
[----:B------:R-:W-:-:S04]  /*4890*/  SHF.L.U32 R0, R0, 0x1f, RZ ;  /* 0x0000001f00007819 */ /* 0x000fc800000006ff */
[----:B------:R0:W1:Y:S01]  /*48a0*/  SYNCS.PHASECHK.TRANS64.TRYWAIT P2, [UR61+0x30830], R0 ;  /* 0x03083000ff0075a7 */ /* 0x000062000804017d */
[----:B------:R-:W-:Y:S05]  /*48b0*/  @!P0 BRA `(.L_x_944) ;  /* 0x0000000000048947 */ /* 0x000fea0003800000 */
[----:B------:R-:W-:Y:S01]  /*48c0*/  BPT.TRAP 0x1 ;  /* 0x000000040000795c */ /* 0x000fe20000300000 */
.L_x_944:
[----:B-1----:R-:W-:Y:S05]  /*48d0*/  @P2 BRA `(.L_x_945) ;  /* 0x0000000000082947 */ /* 0x002fea0003800000 */
[----:B------:R-:W1:Y:S02]  /*48e0*/  SYNCS.PHASECHK.TRANS64.TRYWAIT P2, [UR61+0x30830], R0 ;  /* 0x03083000ff0075a7 */ /* 0x000e64000804017d */
[----:B-1----:R-:W-:Y:S05]  /*48f0*/  @!P2 BRA `(.L_x_946) ;  /* 0x000000f4009ca947 */ /* 0x002fea0003800000 */
.L_x_945:
[----:B------:R-:W-:Y:S01]  /*4900*/  R2UR UR52, R6 ;  /* 0x00000000063472ca */ /* 0x000fe200000e0000 */
[----:B------:R-:W-:Y:S01]  /*4910*/  UIMAD UR50, UR4, 0x900, UR59 ;  /* 0x00000900043278a4 */ /* 0x000fe2000f8e023b */
[----:B------:R-:W-:Y:S01]  /*4920*/  R2UR UR53, R7 ;  /* 0x00000000073572ca */ /* 0x000fe200000e0000 */
[----:B------:R-:W-:Y:S01]  /*4930*/  WARPGROUP.ARRIVE ;  /* 0x00000000000079c5 */ /* 0x000fe20000000000 */
[----:B------:R-:W-:Y:S01]  /*4940*/  UMOV UR55, 0x40000040 ;  /* 0x4000004000377882 */ /* 0x000fe20000000000 */
[----:B------:R-:W-:Y:S01]  /*4950*/  UIADD3 UR10, UR50, 0x2, URZ ;  /* 0x00000002320a7890 */ /* 0x000fe2000fffe03f */
[-C--:B------:R-:W-:Y:S01]  /*4960*/  FMUL.FTZ R24, R24, R2.reuse ;  /* 0x0000000218187220 */ /* 0x080fe20000410000 */
[----:B------:R-:W-:Y:S01]  /*4970*/  UMOV UR11, 0x40000040 ;  /* 0x40000040000b7882 */ /* 0x000fe20000000000 */
[----:B------:R-:W-:Y:S01]  /*4980*/  UMOV UR54, UR50 ;  /* 0x0000003200367c82 */ /* 0x000fe20008000000 */
[----:B------:R-:W-:Y:S01]  /*4990*/  UIADD3 UR14, UR50, 0x4, URZ ;  /* 0x00000004320e7890 */ /* 0x000fe2000fffe03f */
[-C--:B------:R-:W-:Y:S01]  /*49a0*/  FMUL.FTZ R25, R25, R2.reuse ;  /* 0x0000000219197220 */ /* 0x080fe20000410000 */
[----:B------:R-:W-:Y:S01]  /*49b0*/  UMOV UR15, 0x40000040 ;  /* 0x40000040000f7882 */ /* 0x000fe20000000000 */
[----:B------:R-:W-:Y:S01]  /*49c0*/  UIADD3 UR18, UR50, 0x6, URZ ;  /* 0x0000000632127890 */ /* 0x000fe2000fffe03f */
[-C--:B------:R-:W-:Y:S01]  /*49d0*/  FMUL.FTZ R28, R28, R2.reuse ;  /* 0x000000021c1c7220 */ /* 0x080fe20000410000 */
[----:B------:R-:W-:Y:S01]  /*49e0*/  UMOV UR19, 0x40000040 ;  /* 0x4000004000137882 */ /* 0x000fe20000000000 */
[----:B------:R-:W-:Y:S01]  /*49f0*/  HGMMA.64x96x16.F32 R120, gdesc[UR52], RZ, !UPT, gsb0 ;  /* 0x01600000347879f0 */ /* 0x000fe2000c0008ff */
        /* <DEDUP_REMOVED lines=108> */
[----:B------:R-:W-:Y:S01]  /*50c0*/  HGMMA.64x96x16.F32 R120, gdesc[UR8], R120, gsb0 ;  /* 0x01600000087879f0 */ /* 0x000fe20008000878 */
[-C--:B------:R-:W-:Y:S01]  /*50d0*/  FMUL.FTZ R115, R115, R3.reuse ;  /* 0x0000000373737220 */ /* 0x080fe20000410000 */
[-C--:B------:R-:W-:Y:S01]  /*50e0*/  FMUL.FTZ R118, R118, R3.reuse ;  /* 0x0000000376767220 */ /* 0x080fe20000410000 */
[----:B------:R-:W-:Y:S01]  /*50f0*/  FMUL.FTZ R119, R119, R3 ;  /* 0x0000000377777220 */ /* 0x000fe20000410000 */
[----:B------:R-:W-:-:S02]  /*5100*/  WARPGROUP.DEPBAR.LE gsb0, 0x0 ;  /* 0x00008000000079c5 */ /* 0x000fc40000010000 */
        /* <DEDUP_REMOVED lines=30> */
[----:B------:R-:W-:Y:S05]  /*52f0*/  @!P0 BRA `(.L_x_947) ;  /* 0x0000000000048947 */ /* 0x000fea0003800000 */
[----:B------:R-:W-:Y:S01]  /*5300*/  BPT.TRAP 0x1 ;  /* 0x000000040000795c */ /* 0x000fe20000300000 */
.L_x_947:
[----:B------:R-:W-:Y:S01]  /*5310*/  ULEA UR11, UR7, UR57, 0x3 ;  /* 0x00000039070b7291 */ /* 0x000fe2000f8e183f */
[----:B01----:R-:W-:-:S05]  /*5320*/  IMAD.U32 R0, RZ, RZ, UR6 ;  /* 0x00000006ff007e24 */ /* 0x003fca000f8e00ff */
[----:B------:R-:W-:-:S04]  /*5330*/  SHF.L.U32 R0, R0, 0x1f, RZ ;  /* 0x0000001f00007819 */ /* 0x000fc800000006ff */
[----:B------:R0:W1:Y:S01]  /*5340*/  SYNCS.PHASECHK.TRANS64.TRYWAIT P2, [UR11+0x30850], R0 ;  /* 0x03085000ff0075a7 */ /* 0x000062000804014b */
[----:B------:R-:W-:Y:S05]  /*5350*/  @!P0 BRA `(.L_x_948) ;  /* 0x0000000000048947 */ /* 0x000fea0003800000 */
[----:B------:R-:W-:Y:S01]  /*5360*/  BPT.TRAP 0x1 ;  /* 0x000000040000795c */ /* 0x000fe20000300000 */
.L_x_948:
[----:B-1----:R-:W-:Y:S05]  /*5370*/  @P2 BRA `(.L_x_949) ;  /* 0x0000000000082947 */ /* 0x002fea0003800000 */
[----:B------:R-:W1:Y:S02]  /*5380*/  SYNCS.PHASECHK.TRANS64.TRYWAIT P2, [UR11+0x30850], R0 ;  /* 0x03085000ff0075a7 */ /* 0x000e64000804014b */
[----:B-1----:R-:W-:Y:S05]  /*5390*/  @!P2 BRA `(.L_x_950) ;  /* 0x000000ec000ca947 */ /* 0x002fea0003800000 */
.L_x_949:
[----:B------:R-:W-:Y:S01]  /*53a0*/  UIADD3 UR6, UR57, 0x400, URZ ;  /* 0x0000040039067890 */ /* 0x000fe2000fffe03f */
[----:B------:R-:W-:Y:S01]  /*53b0*/  WARPGROUP.ARRIVE ;  /* 0x00000000000079c5 */ /* 0x000fe20000000000 */
[----:B------:R-:W-:Y:S01]  /*53c0*/  PLOP3.LUT P2, PT, PT, PT, UP0, 0x80, 0x0 ;  /* 0x000000000000781c */ /* 0x000fe20003f4f008 */
[----:B------:R-:W-:Y:S01]  /*53d0*/  IMAD.MOV.U32 R15, RZ, RZ, R10 ;  /* 0x000000ffff0f7224 */ /* 0x000fe200078e000a */
[----:B------:R-:W-:Y:S01]  /*53e0*/  USHF.R.U32.HI UR6, URZ, 0x4, UR6 ;  /* 0x000000043f067899 */ /* 0x000fe20008011606 */
[----:B------:R-:W-:Y:S01]  /*53f0*/  PLOP3.LUT P3, PT, PT, PT, UP0, 0x80, 0x0 ;  /* 0x000000000000781c */ /* 0x000fe20003f6f008 */
[----:B01----:R-:W-:Y:S01]  /*5400*/  IMAD.U32 R0, RZ, RZ, UR61 ;  /* 0x0000003dff007e24 */ /* 0x003fe2000f8e00ff */
[----:B------:R-:W-:Y:S01]  /*5410*/  R2UR UR14, R12 ;  /* 0x000000000c0e72ca */ /* 0x000fe200000e0000 */
[----:B------:R-:W-:Y:S02]  /*5420*/  ULOP3.LUT UR6, UR6, 0x3fff, URZ, 0xc0, !UPT ;  /* 0x00003fff06067892 */ /* 0x000fe4000f8ec03f */
[----:B------:R-:W-:Y:S01]  /*5430*/  @!P1 VIADD R0, R0, 0x30840 ;  /* 0x0003084000009836 */ /* 0x000fe20000000000 */
[----:B------:R-:W-:Y:S01]  /*5440*/  ULDC UR18, c[0x0][0x288] ;  /* 0x0000a20000127ab9 */ /* 0x000fe20000000800 */
[----:B------:R-:W-:Y:S01]  /*5450*/  ULOP3.LUT UR6, UR6, 0x3000000, URZ, 0xfc, !UPT ;  /* 0x0300000006067892 */ /* 0x000fe2000f8efc3f */
[----:B------:R-:W-:-:S02]  /*5460*/  ULDC UR15, c[0x0][0x9e0] ;  /* 0x00027800000f7ab9 */ /* 0x000fc40000000800 */
[----:B------:R-:W-:Y:S01]  /*5470*/  @!P1 PRMT R0, RZ, 0x654, R0 ;  /* 0x00000654ff009816 */ /* 0x000fe20000000000 */
[----:B------:R-:W-:-:S03]  /*5480*/  UIMAD UR10, UR7, 0x900, UR6 ;  /* 0x00000900070a78a4 */ /* 0x000fc6000f8e0206 */
[----:B------:R-:W-:-:S04]  /*5490*/  UMOV UR7, 0x40000040 ;  /* 0x4000004000077882 */ /* 0x000fc80000000000 */
[----:B------:R-:W-:Y:S02]  /*54a0*/  UMOV UR6, UR10 ;  /* 0x0000000a00067c82 */ /* 0x000fe40008000000 */
        /* <DEDUP_REMOVED lines=15> */
[----:B------:R-:W-:-:S14]  /*55a0*/  IMAD R180, R13, -0x60, RZ ;  /* 0xffffffa00db47824 */ /* 0x000fdc00078e02ff */
[----:B------:R-:W-:Y:S01]  /*55b0*/  HGMMA.64x192x16.F32 R24, R176, gdesc[UR4].tnspB, R24, gsb0 ;  /* 0x42e00004b0187df0 */ /* 0x000fe20008000818 */
[----:B------:R-:W-:Y:S01]  /*55c0*/  UIADD3 UR6, UR10, 0x200, URZ ;  /* 0x000002000a067890 */ /* 0x000fe2000fffe03f */
[----:B------:R-:W-:Y:S01]  /*55d0*/  UMOV UR7, 0x40000040 ;  /* 0x4000004000077882 */ /* 0x000fe20000000000 */
[----:B------:R-:W-:Y:S02]  /*55e0*/  WARPGROUP.DEPBAR.LE gsb0, 0x0 ;  /* 0x00008000000079c5 */ /* 0x000fe40000010000 */
[----:B------:R-:W-:-:S15]  /*55f0*/  WARPGROUP.ARRIVE ;  /* 0x00000000000079c5 */ /* 0x000fde0000000000 */
[----:B------:R-:W-:Y:S01]  /*5600*/  HGMMA.64x192x16.F32 R24, R172, gdesc[UR4].tnspB, R24, gsb0 ;  /* 0x42e00004ac187df0 */ /* 0x000fe20008000818 */
[----:B------:R-:W-:Y:S01]  /*5610*/  UIADD3 UR6, UR10, 0x280, URZ ;  /* 0x000002800a067890 */ /* 0x000fe2000fffe03f */
[----:B------:R-:W-:Y:S02]  /*5620*/  UMOV UR7, 0x40000040 ;  /* 0x4000004000077882 */ /* 0x000fe40000000000 */
[----:B------:R-:W-:Y:S01]  /*5630*/  UMOV UR10, UR18 ;  /* 0x00000012000a7c82 */ /* 0x000fe20008000000 */
[----:B------:R-:W-:Y:S02]  /*5640*/  WARPGROUP.DEPBAR.LE gsb0, 0x0 ;  /* 0x00008000000079c5 */ /* 0x000fe40000010000 */
[----:B------:R-:W-:-:S13]  /*5650*/  WARPGROUP.ARRIVE ;  /* 0x00000000000079c5 */ /* 0x000fda0000000000 */
[----:B------:R-:W-:Y:S01]  /*5660*/  HGMMA.64x192x16.F32 R24, R168, gdesc[UR4].tnspB, R24, gsb0 ;  /* 0x42e00004a8187df0 */ /* 0x000fe20008000818 */
[----:B------:R-:W-:Y:S02]  /*5670*/  @UP0 ULDC UR6, c[0x0][0x44c] ;  /* 0x0001130000060ab9 */ /* 0x000fe40000000800 */
[----:B------:R-:W-:Y:S01]  /*5680*/  @P2 IMAD.HI.U32 R2, R10, UR6, RZ ;  /* 0x000000060a022c27 */ /* 0x000fe2000f8e00ff */
[----:B------:R-:W-:Y:S01]  /*5690*/  @UP0 ULDC UR6, c[0x0][0x450] ;  /* 0x0001140000060ab9 */ /* 0x000fe20000000800 */
[----:B------:R-:W-:-:S03]  /*56a0*/  PLOP3.LUT P2, PT, PT, PT, UP1, 0x40, 0x0 ;  /* 0x000000000000781c */ /* 0x000fc60003f4e818 */
[----:B------:R-:W-:Y:S01]  /*56b0*/  @P3 SHF.R.U32.HI R15, RZ, UR6, R2 ;  /* 0x00000006ff0f3c19 */ /* 0x000fe20008011602 */
[----:B------:R-:W-:-:S04]  /*56c0*/  VIADD R2, R180, 0x1 ;  /* 0x00000001b4027836 */ /* 0x000fc80000000000 */
[----:B------:R-:W0:Y:S01]  /*56d0*/  SHFL.IDX PT, R21, R15, RZ, 0x1c1f ;  /* 0x001c1fff0f157589 */ /* 0x000e2200000e0000 */
[----:B------:R-:W-:Y:S01]  /*56e0*/  IMAD R3, R11, -0x2, R2 ;  /* 0xfffffffe0b037824 */ /* 0x000fe200078e0202 */
[----:B------:R-:W-:Y:S02]  /*56f0*/  WARPGROUP.DEPBAR.LE gsb0, 0x0 ;  /* 0x00008000000079c5 */ /* 0x000fe40000010000 */
[----:B------:R1:W-:Y:S01]  /*5700*/  @!P1 SYNCS.ARRIVE.TRANS64.RED.A1T0 RZ, [R0+URZ], RZ ;  /* 0x000000ff00ff99a7 */ /* 0x0003e2000810043f */
[----:B------:R-:W-:Y:S02]  /*5710*/  VIADD R168, R3, 0xffffffff ;  /* 0xffffffff03a87836 */ /* 0x000fe40000000000 */
[----:B-1----:R-:W-:-:S04]  /*5720*/  IMAD R0, R16, UR60, R3 ;  /* 0x0000003c10007c24 */ /* 0x002fc8000f8e0203 */
[----:B------:R-:W-:-:S04]  /*5730*/  VIADD R0, R0, -UR10 ;  /* 0x8000000a00007c36 */ /* 0x000fc80008000000 */
[C---:B------:R-:W-:Y:S02]  /*5740*/  VIADD R20, R0.reuse, UR15 ;  /* 0x0000000f00147c36 */ /* 0x040fe40008000000 */
[----:B------:R-:W-:Y:S02]  /*5750*/  VIADD R22, R0, UR14 ;  /* 0x0000000e00167c36 */ /* 0x000fe40008000000 */
[--C-:B0-----:R-:W-:Y:S02]  /*5760*/  IMAD.IADD R0, R20, 0x1, R21.reuse ;  /* 0x0000000114007824 */ /* 0x101fe400078e0215 */
[----:B------:R-:W-:Y:S01]  /*5770*/  IMAD.IADD R2, R22, 0x1, R21 ;  /* 0x0000000116027824 */ /* 0x000fe200078e0215 */
[----:B------:R-:W-:Y:S06]  /*5780*/  @P2 BRA `(.L_x_951) ;  /* 0x0000000000582947 */ /* 0x000fec0003800000 */
[----:B------:R-:W-:Y:S01]  /*5790*/  IMAD R3, R16, UR60, R21 ;  /* 0x0000003c10037c24 */ /* 0x000fe2000f8e0215 */
[----:B------:R-:W-:Y:S03]  /*57a0*/  BSSY B0, `(.L_x_952) ;  /* 0x0000011000007945 */ /* 0x000fe60003800000 */
[----:B------:R-:W-:-:S05]  /*57b0*/  VIADD R3, R3, -UR10 ;  /* 0x8000000a03037c36 */ /* 0x000fca0008000000 */
[----:B------:R-:W-:-:S13]  /*57c0*/  ISETP.GT.AND P2, PT, R3, -0x1, PT ;  /* 0xffffffff0300780c */ /* 0x000fda0003f44270 */
[----:B------:R-:W-:Y:S05]  /*57d0*/  @P2 BRA `(.L_x_953) ;  /* 0x0000000000202947 */ /* 0x000fea0003800000 */
[----:B------:R-:W-:Y:S01]  /*57e0*/  IMAD.U32 R21, RZ, RZ, UR58 ;  /* 0x0000003aff157e24 */ /* 0x000fe2000f8e00ff */
[----:B------:R-:W-:-:S04]  /*57f0*/  LOP3.LUT R3, RZ, R3, RZ, 0x33, !PT ;  /* 0x00000003ff037212 */ /* 0x000fc800078e33ff */
[----:B------:R-:W-:-:S13]  /*5800*/  ISETP.NE.AND P2, PT, R21, 0x1, PT ;  /* 0x000000011500780c */ /* 0x000fda0003f45270 */
[----:B------:R-:W0:Y:S02]  /*5810*/  @P2 LDC.64 R170, c[0x0][0x9e8] ;  /* 0x00027a00ffaa2b82 */ /* 0x000e240000000a00 */
[----:B0-----:R-:W-:-:S05]  /*5820*/  @P2 IMAD.HI.U32 R14, R3, R170, RZ ;  /* 0x000000aa030e2227 */ /* 0x001fca00078e00ff */
[----:B------:R-:W-:-:S04]  /*5830*/  @P2 SHF.R.U32.HI R3, RZ, R171, R14 ;  /* 0x000000abff032219 */ /* 0x000fc8000001160e */
[----:B------:R-:W-:Y:S01]  /*5840*/  LOP3.LUT R3, RZ, R3, RZ, 0x33, !PT ;  /* 0x00000003ff037212 */ /* 0x000fe200078e33ff */
[----:B------:R-:W-:Y:S06]  /*5850*/  BRA `(.L_x_954) ;  /* 0x0000000000147947 */ /* 0x000fec0003800000 */
.L_x_953:
[----:B------:R-:W-:-:S05]  /*5860*/  IMAD.U32 R21, RZ, RZ, UR58 ;  /* 0x0000003aff157e24 */ /* 0x000fca000f8e00ff */
[----:B------:R-:W-:-:S13]  /*5870*/  ISETP.NE.AND P2, PT, R21, 0x1, PT ;  /* 0x000000011500780c */ /* 0x000fda0003f45270 */
[----:B------:R-:W0:Y:S02]  /*5880*/  @P2 LDC.64 R170, c[0x0][0x9e8] ;  /* 0x00027a00ffaa2b82 */ /* 0x000e240000000a00 */
[----:B0-----:R-:W-:-:S05]  /*5890*/  @P2 IMAD.HI.U32 R14, R3, R170, RZ ;  /* 0x000000aa030e2227 */ /* 0x001fca00078e00ff */
[----:B------:R-:W-:-:S07]  /*58a0*/  @P2 SHF.R.U32.HI R3, RZ, R171, R14 ;  /* 0x000000abff032219 */ /* 0x000fce000001160e */
.L_x_954:
[----:B------:R-:W-:Y:S05]  /*58b0*/  BSYNC B0 ;  /* 0x0000000000007941 */ /* 0x000fea0003800000 */
.L_x_952:
[----:B------:R-:W-:-:S05]  /*58c0*/  IMAD R3, R3, R21, R168 ;  /* 0x0000001503037224 */ /* 0x000fca00078e02a8 */
[----:B------:R-:W-:Y:S02]  /*58d0*/  VIADDMNMX R0, R3, R21, R0, PT ;  /* 0x0000001503007246 */ /* 0x000fe40003800100 */
[----:B------:R-:W-:-:S07]  /*58e0*/  VIMNMX R2, R2, R3, !PT ;  /* 0x0000000302027248 */ /* 0x000fce0007fe0100 */
.L_x_951:
[C---:B------:R-:W-:Y:S01]  /*58f0*/  ISETP.GE.AND P2, PT, R180.reuse, 0x2, PT ;  /* 0x00000002b400780c */ /* 0x040fe20003f46270 */
[----:B------:R-:W0:Y:S01]  /*5900*/  SHFL.IDX PT, R15, R15, 0x1, 0x1c1f ;  /* 0x003c1f000f0f7f89 */ /* 0x000e2200000e0000 */
[----:B------:R-:W-:Y:S02]  /*5910*/  ISETP.GE.AND P6, PT, R180, 0xa, PT ;  /* 0x0000000ab400780c */ /* 0x000fe40003fc6270 */
        /* <DEDUP_REMOVED lines=10> */
[----:B------:R-:W-:Y:S01]  /*59c0*/  ISETP.LT.OR P5, PT, R0, 0x9, P5 ;  /* 0x000000090000780c */ /* 0x000fe20002fa1670 */
[----:B0-----:R-:W-:Y:S01]  /*59d0*/  IMAD.IADD R14, R22, 0x1, R15 ;  /* 0x00000001160e7824 */ /* 0x001fe200078e020f */
        /* <DEDUP_REMOVED lines=23> */
[----:B------:R-:W-:Y:S02]  /*5b50*/  ISETP.GE.AND P5, PT, R180, 0x22, PT ;  /* 0x00000022b400780c */ /* 0x000fe40003fa6270 */
        /* <DEDUP_REMOVED lines=76> */
[----:B------:R-:W-:Y:S01]  /*6020*/  ISETP.GT.AND P6, PT, R2, 0x59, !P6 ;  /* 0x000000590200780c */ /* 0x000fe200077c4270 */
[----:B------:R-:W-:-:S03]  /*6030*/  IMAD.IADD R2, R20, 0x1, R15 ;  /* 0x0000000114027824 */ /* 0x000fc600078e020f */
[----:B------:R-:W-:-:S04]  /*6040*/  ISETP.LT.OR P6, PT, R0, 0x5a, P6 ;  /* 0x0000005a0000780c */ /* 0x000fc800037c1670 */
[----:B------:R-:W-:Y:S02]  /*6050*/  FSEL R165, R165, -INF , !P6 ;  /* 0xff800000a5a57808 */ /* 0x000fe40007000000 */
[----:B------:R-:W-:-:S13]  /*6060*/  PLOP3.LUT P6, PT, PT, PT, UP1, 0x40, 0x0 ;  /* 0x000000000000781c */ /* 0x000fda0003fce818 */
[----:B------:R-:W-:Y:S05]  /*6070*/  @P6 BRA `(.L_x_955) ;  /* 0x0000000000586947 */ /* 0x000fea0003800000 */
        /* <DEDUP_REMOVED lines=13> */
.L_x_957:
[----:B------:R-:W-:-:S05]  /*6150*/  IMAD.U32 R0, RZ, RZ, UR58 ;  /* 0x0000003aff007e24 */ /* 0x000fca000f8e00ff */
[----:B------:R-:W-:-:S13]  /*6160*/  ISETP.NE.AND P6, PT, R0, 0x1, PT ;  /* 0x000000010000780c */ /* 0x000fda0003fc5270 */
[----:B------:R-:W0:Y:S02]  /*6170*/  @P6 LDC.64 R180, c[0x0][0x9e8] ;  /* 0x00027a00ffb46b82 */ /* 0x000e240000000a00 */
[----:B0-----:R-:W-:-:S05]  /*6180*/  @P6 IMAD.HI.U32 R180, R15, R180, RZ ;  /* 0x000000b40fb46227 */ /* 0x001fca00078e00ff */
[----:B------:R-:W-:-:S07]  /*6190*/  @P6 SHF.R.U32.HI R15, RZ, R181, R180 ;  /* 0x000000b5ff0f6219 */ /* 0x000fce00000116b4 */
.L_x_958:
[----:B------:R-:W-:Y:S05]  /*61a0*/  BSYNC B0 ;  /* 0x0000000000007941 */ /* 0x000fea0003800000 */
.L_x_956:
[----:B------:R-:W-:-:S05]  /*61b0*/  IMAD R15, R15, R0, R168 ;  /* 0x000000000f0f7224 */ /* 0x000fca00078e02a8 */
[----:B------:R-:W-:Y:S02]  /*61c0*/  VIADDMNMX R2, R15, R0, R2, PT ;  /* 0x000000000f027246 */ /* 0x000fe40003800102 */
[----:B------:R-:W-:-:S07]  /*61d0*/  VIMNMX R14, R14, R15, !PT ;  /* 0x0000000f0e0e7248 */ /* 0x000fce0007fe0100 */
.L_x_955:
[C---:B------:R-:W-:Y:S01]  /*61e0*/  ISETP.GT.AND P2, PT, R14.reuse, 0x1, !P2 ;  /* 0x000000010e00780c */ /* 0x040fe20005744270 */
[----:B------:R-:W-:Y:S01]  /*61f0*/  UMOV UR6, UR5 ;  /* 0x0000000500067c82 */ /* 0x000fe20008000000 */
[----:B------:R-:W-:Y:S01]  /*6200*/  ISETP.GT.AND P3, PT, R14, 0x8, !P3 ;  /* 0x000000080e00780c */ /* 0x000fe20005f64270 */
[----:B------:R-:W-:Y:S01]  /*6210*/  UMOV UR7, UR4 ;  /* 0x0000000400077c82 */ /* 0x000fe20008000000 */
        /* <DEDUP_REMOVED lines=31> */
[----:B------:R-:W-:Y:S02]  /*6410*/  ISETP.GT.AND P2, PT, R14, 0x19, !P3 ;  /* 0x000000190e00780c */ /* 0x000fe40005f44270 */
[----:B------:R-:W-:Y:S02]  /*6420*/  ISETP.NE.AND P3, PT, R185, RZ, PT ;  /* 0x000000ffb900720c */ /* 0x000fe40003f65270 */
        /* <DEDUP_REMOVED lines=32> */
[----:B------:R-:W-:Y:S02]  /*6630*/  FMNMX.FTZ R0, R121, R0, !PT ;  /* 0x0000000079007209 */ /* 0x000fe40007810000 */
[----:B------:R-:W-:Y:S02]  /*6640*/  ISETP.LT.OR P2, PT, R2, 0x31, P2 ;  /* 0x000000310200780c */ /* 0x000fe40001741670 */
[----:B------:R-:W-:Y:S02]  /*6650*/  FMNMX.FTZ R22, R165, R0, !PT ;  /* 0x00000000a5167209 */ /* 0x000fe40007810000 */
[----:B------:R-:W-:Y:S01]  /*6660*/  FSEL R127, R146, -INF , !P2 ;  /* 0xff800000927f7808 */ /* 0x000fe20005000000 */
[----:B------:R-:W0:Y:S01]  /*6670*/  LDC R0, c[0x0][0x988] ;  /* 0x00026200ff007b82 */ /* 0x000e220000000800 */
[----:B------:R-:W-:Y:S01]  /*6680*/  ISETP.NE.AND P2, PT, R144, RZ, PT ;  /* 0x000000ff9000720c */ /* 0x000fe20003f45270 */
[----:B------:R-:W1:Y:S01]  /*6690*/  SHFL.BFLY PT, R15, R22, 0x2, 0x1f ;  /* 0x0c401f00160f7f89 */ /* 0x000e6200000e0000 */
[----:B------:R-:W-:-:S02]  /*66a0*/  ISETP.NE.AND P6, PT, R156, RZ, PT ;  /* 0x000000ff9c00720c */ /* 0x000fc40003fc5270 */
[C---:B------:R-:W-:Y:S02]  /*66b0*/  ISETP.GT.AND P2, PT, R14.reuse, 0x31, !P2 ;  /* 0x000000310e00780c */ /* 0x040fe40005744270 */
[----:B------:R-:W-:Y:S02]  /*66c0*/  ISETP.GT.AND P4, PT, R14, 0x51, !P4 ;  /* 0x000000510e00780c */ /* 0x000fe40006784270 */
[----:B------:R-:W-:Y:S02]  /*66d0*/  ISETP.LT.OR P2, PT, R2, 0x32, P2 ;  /* 0x000000320200780c */ /* 0x000fe40001741670 */
[----:B------:R-:W-:Y:S02]  /*66e0*/  ISETP.GT.AND P5, PT, R14, 0x58, !P5 ;  /* 0x000000580e00780c */ /* 0x000fe40006fa4270 */
[----:B------:R-:W-:Y:S02]  /*66f0*/  FSEL R147, R147, -INF , !P2 ;  /* 0xff80000093937808 */ /* 0x000fe40005000000 */
[----:B------:R-:W-:-:S02]  /*6700*/  ISETP.NE.AND P2, PT, R188, RZ, PT ;  /* 0x000000ffbc00720c */ /* 0x000fc40003f45270 */
[----:B------:R-:W-:Y:S02]  /*6710*/  ISETP.LT.OR P4, PT, R2, 0x52, P4 ;  /* 0x000000520200780c */ /* 0x000fe40002781670 */
[----:B------:R-:W-:Y:S02]  /*6720*/  ISETP.GT.AND P2, PT, R14, 0x38, !P2 ;  /* 0x000000380e00780c */ /* 0x000fe40005744270 */
[C---:B------:R-:W-:Y:S02]  /*6730*/  ISETP.LT.OR P5, PT, R2.reuse, 0x59, P5 ;  /* 0x000000590200780c */ /* 0x040fe40002fa1670 */
[----:B------:R-:W-:Y:S02]  /*6740*/  ISETP.LT.OR P2, PT, R2, 0x39, P2 ;  /* 0x000000390200780c */ /* 0x000fe40001741670 */
[----:B------:R-:W-:Y:S02]  /*6750*/  FSEL R163, R163, -INF , !P4 ;  /* 0xff800000a3a37808 */ /* 0x000fe40006000000 */
[----:B------:R-:W-:-:S02]  /*6760*/  FSEL R123, R150, -INF , !P2 ;  /* 0xff800000967b7808 */ /* 0x000fc40005000000 */
[----:B------:R-:W-:Y:S02]  /*6770*/  ISETP.NE.AND P2, PT, R148, RZ, PT ;  /* 0x000000ff9400720c */ /* 0x000fe40003f45270 */
[----:B-1----:R-:W-:Y:S02]  /*6780*/  FMNMX.FTZ R120, R22, R15, !PT ;  /* 0x0000000f16787209 */ /* 0x002fe40007810000 */
[----:B------:R-:W-:-:S03]  /*6790*/  ISETP.GT.AND P2, PT, R14, 0x39, !P2 ;  /* 0x000000390e00780c */ /* 0x000fc60005744270 */
[----:B------:R-:W1:Y:S01]  /*67a0*/  SHFL.BFLY PT, R15, R120, 0x1, 0x1f ;  /* 0x0c201f00780f7f89 */ /* 0x000e6200000e0000 */
[----:B------:R-:W-:-:S04]  /*67b0*/  ISETP.LT.OR P2, PT, R2, 0x3a, P2 ;  /* 0x0000003a0200780c */ /* 0x000fc80001741670 */
[----:B------:R-:W-:Y:S02]  /*67c0*/  FSEL R151, R151, -INF , !P2 ;  /* 0xff80000097977808 */ /* 0x000fe40005000000 */
[----:B------:R-:W-:-:S04]  /*67d0*/  ISETP.NE.AND P2, PT, R190, RZ, PT ;  /* 0x000000ffbe00720c */ /* 0x000fc80003f45270 */
[----:B------:R-:W-:-:S04]  /*67e0*/  ISETP.GT.AND P2, PT, R14, 0x40, !P2 ;  /* 0x000000400e00780c */ /* 0x000fc80005744270 */
[----:B------:R-:W-:-:S04]  /*67f0*/  ISETP.LT.OR P2, PT, R2, 0x41, P2 ;  /* 0x000000410200780c */ /* 0x000fc80001741670 */
[----:B------:R-:W-:Y:S02]  /*6800*/  FSEL R143, R154, -INF , !P2 ;  /* 0xff8000009a8f7808 */ /* 0x000fe40005000000 */
[----:B------:R-:W-:Y:S02]  /*6810*/  ISETP.NE.AND P2, PT, R152, RZ, PT ;  /* 0x000000ff9800720c */ /* 0x000fe40003f45270 */
[----:B-1----:R-:W-:Y:S02]  /*6820*/  FMNMX.FTZ R15, R120, R15, !PT ;  /* 0x0000000f780f7209 */ /* 0x002fe40007810000 */
[----:B------:R-:W-:-:S03]  /*6830*/  ISETP.GT.AND P2, PT, R14, 0x41, !P2 ;  /* 0x000000410e00780c */ /* 0x000fc60005744270 */
[----:B0-----:R-:W-:Y:S01]  /*6840*/  FMUL.FTZ R20, R15, R0 ;  /* 0x000000000f147220 */ /* 0x001fe20000410000 */
[----:B------:R-:W-:-:S04]  /*6850*/  ISETP.LT.OR P2, PT, R2, 0x42, P2 ;  /* 0x000000420200780c */ /* 0x000fc80001741670 */
[----:B------:R-:W-:Y:S02]  /*6860*/  FSEL R155, R155, -INF , !P2 ;  /* 0xff8000009b9b7808 */ /* 0x000fe40005000000 */
[----:B------:R-:W-:Y:S02]  /*6870*/  ISETP.GT.AND P2, PT, R14, 0x48, !P3 ;  /* 0x000000480e00780c */ /* 0x000fe40005f44270 */
[----:B------:R-:W-:Y:S02]  /*6880*/  ISETP.NE.AND P3, PT, R124, RZ, PT ;  /* 0x000000ff7c00720c */ /* 0x000fe40003f65270 */
[----:B------:R-:W-:Y:S02]  /*6890*/  ISETP.LT.OR P2, PT, R2, 0x49, P2 ;  /* 0x000000490200780c */ /* 0x000fe40001741670 */
[----:B------:R-:W-:Y:S02]  /*68a0*/  ISETP.GT.AND P3, PT, R14, 0x50, !P3 ;  /* 0x000000500e00780c */ /* 0x000fe40005f64270 */
[----:B------:R-:W-:-:S02]  /*68b0*/  FSEL R199, R158, -INF , !P2 ;  /* 0xff8000009ec77808 */ /* 0x000fc40005000000 */
[----:B------:R-:W-:Y:S02]  /*68c0*/  ISETP.GT.AND P2, PT, R14, 0x49, !P6 ;  /* 0x000000490e00780c */ /* 0x000fe40007744270 */
[----:B------:R-:W-:Y:S02]  /*68d0*/  ISETP.NE.AND P6, PT, R132, RZ, PT ;  /* 0x000000ff8400720c */ /* 0x000fe40003fc5270 */
[C---:B------:R-:W-:Y:S02]  /*68e0*/  ISETP.LT.OR P2, PT, R2.reuse, 0x4a, P2 ;  /* 0x0000004a0200780c */ /* 0x040fe40001741670 */
[----:B------:R-:W-:Y:S02]  /*68f0*/  ISETP.LT.OR P3, PT, R2, 0x51, P3 ;  /* 0x000000510200780c */ /* 0x000fe40001f61670 */
[----:B------:R-:W-:Y:S02]  /*6900*/  FSEL R159, R159, -INF , !P2 ;  /* 0xff8000009f9f7808 */ /* 0x000fe40005000000 */
[----:B------:R-:W-:-:S02]  /*6910*/  ISETP.GT.AND P2, PT, R14, RZ, !P6 ;  /* 0x000000ff0e00720c */ /* 0x000fc40007744270 */
[----:B------:R-:W-:Y:S02]  /*6920*/  ISETP.NE.AND P6, PT, R128, RZ, PT ;  /* 0x000000ff8000720c */ /* 0x000fe40003fc5270 */
[----:B------:R-:W-:Y:S02]  /*6930*/  ISETP.LT.OR P2, PT, R2, 0x1, P2 ;  /* 0x000000010200780c */ /* 0x000fe40001741670 */
[----:B------:R-:W-:Y:S02]  /*6940*/  ISETP.GT.AND P6, PT, R14, 0x59, !P6 ;  /* 0x000000590e00780c */ /* 0x000fe400077c4270 */
[----:B------:R-:W-:Y:S02]  /*6950*/  FSEL R205, R122, -INF , !P2 ;  /* 0xff8000007acd7808 */ /* 0x000fe40005000000 */
[----:B------:R-:W-:Y:S02]  /*6960*/  FSETP.NEU.FTZ.AND P2, PT, R15, -INF , PT ;  /* 0xff8000000f00780b */ /* 0x000fe40003f5d000 */
[----:B------:R-:W-:-:S02]  /*6970*/  FMNMX.FTZ R22, R205, R4, !PT ;  /* 0x00000004cd167209 */ /* 0x000fc40007810000 */
[----:B------:R-:W-:Y:S02]  /*6980*/  FSEL R20, R20, RZ, P2 ;  /* 0x000000ff14147208 */ /* 0x000fe40001000000 */
[----:B------:R-:W-:Y:S02]  /*6990*/  FMNMX.FTZ R22, R195, R22, !PT ;  /* 0x00000016c3167209 */ /* 0x000fe40007810000 */
[----:B------:R-:W-:Y:S01]  /*69a0*/  ISETP.LT.OR P6, PT, R2, 0x5a, P6 ;  /* 0x0000005a0200780c */ /* 0x000fe200037c1670 */
[--C-:B------:R-:W-:Y:S01]  /*69b0*/  FFMA.FTZ R180, R173, R0, -R20.reuse ;  /* 0x00000000adb47223 */ /* 0x100fe20000010814 */
[----:B------:R-:W-:Y:S01]  /*69c0*/  FMNMX.FTZ R22, R181, R22, !PT ;  /* 0x00000016b5167209 */ /* 0x000fe20007810000 */
[-CC-:B------:R-:W-:Y:S01]  /*69d0*/  FFMA.FTZ R186, R175, R0.reuse, -R20.reuse ;  /* 0x00000000afba7223 */ /* 0x180fe20000010814 */
[----:B------:R-:W-:Y:S01]  /*69e0*/  FSEL R173, R162, -INF , !P3 ;  /* 0xff800000a2ad7808 */ /* 0x000fe20005800000 */
        /* <DEDUP_REMOVED lines=11> */
[----:B------:R-:W-:Y:S01]  /*6aa0*/  FSEL R14, R15, RZ, P2 ;  /* 0x000000ff0f0e7208 */ /* 0x000fe20001000000 */
[--C-:B------:R-:W-:Y:S01]  /*6ab0*/  FFMA.FTZ R190, R197, R0, -R20.reuse ;  /* 0x00000000c5be7223 */ /* 0x100fe20000010814 */
[----:B------:R-:W-:Y:S01]  /*6ac0*/  FMNMX.FTZ R22, R131, R22, !PT ;  /* 0x0000001683167209 */ /* 0x000fe20007810000 */
[----:B------:R-:W-:Y:S01]  /*6ad0*/  MUFU.EX2 R203, R203 ;  /* 0x000000cb00cb7308 */ /* 0x000fe20000000800 */
[--C-:B------:R-:W-:Y:S01]  /*6ae0*/  FFMA.FTZ R179, R179, R0, -R20.reuse ;  /* 0x00000000b3b37223 */ /* 0x100fe20000010814 */
[----:B------:R-:W-:Y:S01]  /*6af0*/  FADD.FTZ R3, -R14, R5 ;  /* 0x000000050e037221 */ /* 0x000fe20000010100 */
[----:B------:R-:W-:Y:S01]  /*6b00*/  FMNMX.FTZ R22, R189, R22, !PT ;  /* 0x00000016bd167209 */ /* 0x000fe20007810000 */
[-CC-:B------:R-:W-:Y:S01]  /*6b10*/  FFMA.FTZ R184, R177, R0.reuse, -R20.reuse ;  /* 0x00000000b1b87223 */ /* 0x180fe20000010814 */
[-CC-:B------:R-:W-:Y:S01]  /*6b20*/  FFMA.FTZ R171, R171, R0.reuse, -R20.reuse ;  /* 0x00000000abab7223 */ /* 0x180fe20000010814 */
[----:B------:R-:W-:Y:S01]  /*6b30*/  FMUL.FTZ R3, R3, R0 ;  /* 0x0000000003037220 */ /* 0x000fe20000410000 */
[----:B------:R-:W-:Y:S01]  /*6b40*/  FMNMX.FTZ R22, R135, R22, !PT ;  /* 0x0000001687167209 */ /* 0x000fe20007810000 */
[----:B------:R-:W-:Y:S01]  /*6b50*/  MUFU.EX2 R188, R188 ;  /* 0x000000bc00bc7308 */ /* 0x000fe20000000800 */
[-CC-:B------:R-:W-:Y:S01]  /*6b60*/  FFMA.FTZ R170, R121, R0.reuse, -R20.reuse ;  /* 0x0000000079aa7223 */ /* 0x180fe20000010814 */
[--C-:B------:R-:W-:Y:S01]  /*6b70*/  FFMA.FTZ R176, R23, R0, -R20.reuse ;  /* 0x0000000017b07223 */ /* 0x100fe20000010814 */
[----:B------:R-:W-:Y:S01]  /*6b80*/  FMNMX.FTZ R22, R187, R22, !PT ;  /* 0x00000016bb167209 */ /* 0x000fe20007810000 */
[-CC-:B------:R-:W-:Y:S01]  /*6b90*/  FFMA.FTZ R23, R145, R0.reuse, -R20.reuse ;  /* 0x0000000091177223 */ /* 0x180fe20000010814 */
[-CC-:B------:R-:W-:Y:S01]  /*6ba0*/  FFMA.FTZ R178, R129, R0.reuse, -R20.reuse ;  /* 0x0000000081b27223 */ /* 0x180fe20000010814 */
[--C-:B------:R-:W-:Y:S01]  /*6bb0*/  FFMA.FTZ R168, R125, R0, -R20.reuse ;  /* 0x000000007da87223 */ /* 0x100fe20000010814 */
        /* <DEDUP_REMOVED lines=10> */
[----:B------:R-:W-:-:S02]  /*6c60*/  FFMA.FTZ R5, R165, R0, -R20 ;  /* 0x00000000a5057223 */ /* 0x000fc40000010814 */
[----:B------:R-:W-:-:S04]  /*6c70*/  FMNMX.FTZ R22, R147, R22, !PT ;  /* 0x0000001693167209 */ /* 0x000fc80007810000 */
[----:B------:R-:W-:Y:S01]  /*6c80*/  FMNMX.FTZ R22, R123, R22, !PT ;  /* 0x000000167b167209 */ /* 0x000fe20007810000 */
[----:B------:R-:W-:Y:S03]  /*6c90*/  MUFU.EX2 R184, R184 ;  /* 0x000000b800b87308 */ /* 0x000fe60000000800 */
        /* <DEDUP_REMOVED lines=12> */
[----:B------:R-:W-:-:S05]  /*6d60*/  FMNMX.FTZ R22, R167, R22, !PT ;  /* 0x00000016a7167209 */ /* 0x000fca0007810000 */
[----:B------:R-:W0:Y:S01]  /*6d70*/  SHFL.BFLY PT, R141, R22, 0x2, 0x1f ;  /* 0x0c401f00168d7f89 */ /* 0x000e2200000e0000 */
[----:B------:R-:W-:Y:S08]  /*6d80*/  MUFU.EX2 R137, R137 ;  /* 0x0000008900897308 */ /* 0x000ff00000000800 */
[----:B------:R-:W-:Y:S08]  /*6d90*/  MUFU.EX2 R182, R182 ;  /* 0x000000b600b67308 */ /* 0x000ff00000000800 */
[----:B------:R-:W-:Y:S01]  /*6da0*/  MUFU.EX2 R133, R133 ;  /* 0x0000008500857308 */ /* 0x000fe20000000800 */
[----:B0-----:R-:W-:Y:S01]  /*6db0*/  FMNMX.FTZ R21, R22, R141, !PT ;  /* 0x0000008d16157209 */ /* 0x001fe20007810000 */
[----:B------:R-:W-:-:S06]  /*6dc0*/  FFMA.FTZ R141, R153, R0, -R20 ;  /* 0x00000000998d7223 */ /* 0x000fcc0000010814 */
[----:B------:R-:W-:Y:S01]  /*6dd0*/  MUFU.EX2 R176, R176 ;  /* 0x000000b000b07308 */ /* 0x000fe20000000800 */
[----:B------:R-:W0:Y:S07]  /*6de0*/  SHFL.BFLY PT, R2, R21, 0x1, 0x1f ;  /* 0x0c201f0015027f89 */ /* 0x000e2e00000e0000 */
[----:B------:R-:W-:Y:S08]  /*6df0*/  MUFU.EX2 R23, R23 ;  /* 0x0000001700177308 */ /* 0x000ff00000000800 */
[----:B------:R-:W-:Y:S08]  /*6e00*/  MUFU.EX2 R178, R178 ;  /* 0x000000b200b27308 */ /* 0x000ff00000000800 */
[----:B------:R-:W-:Y:S01]  /*6e10*/  MUFU.EX2 R129, R129 ;  /* 0x0000008100817308 */ /* 0x000fe20000000800 */
[----:B0-----:R-:W-:-:S04]  /*6e20*/  FMNMX.FTZ R21, R21, R2, !PT ;  /* 0x0000000215157209 */ /* 0x001fc80007810000 */
[----:B------:R-:W-:-:S03]  /*6e30*/  FSETP.NEU.FTZ.AND P2, PT, R21, -INF , PT ;  /* 0xff8000001500780b */ /* 0x000fc60003f5d000 */
[----:B------:R0:W1:Y:S01]  /*6e40*/  MUFU.EX2 R2, R3 ;  /* 0x0000000300027308 */ /* 0x0000620000000800 */
[----:B------:R-:W-:-:S05]  /*6e50*/  FMUL.FTZ R124, R21, R0 ;  /* 0x00000000157c7220 */ /* 0x000fca0000410000 */
[----:B------:R-:W-:Y:S02]  /*6e60*/  FSEL R124, R124, RZ, P2 ;  /* 0x000000ff7c7c7208 */ /* 0x000fe40001000000 */
[----:B------:R-:W-:Y:S01]  /*6e70*/  MUFU.EX2 R172, R172 ;  /* 0x000000ac00ac7308 */ /* 0x000fe20000000800 */
[----:B0-----:R-:W-:Y:S02]  /*6e80*/  FSEL R3, R21, RZ, P2 ;  /* 0x000000ff15037208 */ /* 0x001fe40001000000 */
[-CC-:B------:R-:W-:Y:S01]  /*6e90*/  FFMA.FTZ R14, R205, R0.reuse, -R124.reuse ;  /* 0x00000000cd0e7223 */ /* 0x180fe2000001087c */
[-CC-:B------:R-:W-:Y:S01]  /*6ea0*/  FFMA.FTZ R121, R195, R0.reuse, -R124.reuse ;  /* 0x00000000c3797223 */ /* 0x180fe2000001087c */
[-C--:B------:R-:W-:Y:S01]  /*6eb0*/  FFMA.FTZ R20, R181, R0.reuse, -R124 ;  /* 0x00000000b5147223 */ /* 0x080fe2000001087c */
[----:B------:R-:W-:Y:S01]  /*6ec0*/  FADD.FTZ R3, -R3, R4 ;  /* 0x0000000403037221 */ /* 0x000fe20000010100 */
[-CC-:B------:R-:W-:Y:S01]  /*6ed0*/  FFMA.FTZ R149, R193, R0.reuse, -R124.reuse ;  /* 0x00000000c1957223 */ /* 0x180fe2000001087c */
[-CC-:B------:R-:W-:Y:S01]  /*6ee0*/  FFMA.FTZ R22, R183, R0.reuse, -R124.reuse ;  /* 0x00000000b7167223 */ /* 0x180fe2000001087c */
[----:B------:R-:W-:Y:S01]  /*6ef0*/  MUFU.EX2 R14, R14 ;  /* 0x0000000e000e7308 */ /* 0x000fe20000000800 */
[-C--:B------:R-:W-:Y:S01]  /*6f00*/  FMUL.FTZ R3, R3, R0.reuse ;  /* 0x0000000003037220 */ /* 0x080fe20000410000 */
[----:B-1----:R-:W-:Y:S01]  /*6f10*/  FFMA.FTZ R9, R2, R9, R203 ;  /* 0x0000000902097223 */ /* 0x002fe200000100cb */
[-CC-:B------:R-:W-:Y:S01]  /*6f20*/  FFMA.FTZ R153, R191, R0.reuse, -R124.reuse ;  /* 0x00000000bf997223 */ /* 0x180fe2000001087c */
[-CC-:B------:R-:W-:Y:S01]  /*6f30*/  FFMA.FTZ R120, R131, R0.reuse, -R124.reuse ;  /* 0x0000000083787223 */ /* 0x180fe2000001087c */
[-CC-:B------:R-:W-:Y:S01]  /*6f40*/  FFMA.FTZ R177, R127, R0.reuse, -R124.reuse ;  /* 0x000000007fb17223 */ /* 0x180fe2000001087c */
[----:B------:R-:W-:Y:S01]  /*6f50*/  FADD.FTZ R9, R188, R9 ;  /* 0x00000009bc097221 */ /* 0x000fe20000010000 */
[-CC-:B------:R-:W-:Y:S01]  /*6f60*/  FFMA.FTZ R131, R189, R0.reuse, -R124.reuse ;  /* 0x00000000bd837223 */ /* 0x180fe2000001087c */
[----:B------:R-:W0:Y:S01]  /*6f70*/  MUFU.EX2 R3, R3 ;  /* 0x0000000300037308 */ /* 0x000e220000000800 */
[-CC-:B------:R-:W-:Y:S01]  /*6f80*/  FFMA.FTZ R181, R135, R0.reuse, -R124.reuse ;  /* 0x0000000087b57223 */ /* 0x180fe2000001087c */
[----:B------:R-:W-:Y:S01]  /*6f90*/  FADD.FTZ R128, R190, R9 ;  /* 0x00000009be807221 */ /* 0x000fe20000010000 */
[-CC-:B------:R-:W-:Y:S01]  /*6fa0*/  FFMA.FTZ R122, R187, R0.reuse, -R124.reuse ;  /* 0x00000000bb7a7223 */ /* 0x180fe2000001087c */
[-CC-:B------:R-:W-:Y:S01]  /*6fb0*/  FFMA.FTZ R123, R123, R0.reuse, -R124.reuse ;  /* 0x000000007b7b7223 */ /* 0x180fe2000001087c */
[-C--:B------:R-:W-:Y:S01]  /*6fc0*/  FFMA.FTZ R183, R139, R0.reuse, -R124 ;  /* 0x000000008bb77223 */ /* 0x080fe2000001087c */
[----:B------:R-:W-:Y:S01]  /*6fd0*/  FADD.FTZ R9, R179, R128 ;  /* 0x00000080b3097221 */ /* 0x000fe20000010000 */
[-CC-:B------:R-:W-:Y:S01]  /*6fe0*/  FFMA.FTZ R185, R185, R0.reuse, -R124.reuse ;  /* 0x00000000b9b97223 */ /* 0x180fe2000001087c */
[----:B------:R-:W1:Y:S01]  /*6ff0*/  MUFU.EX2 R121, R121 ;  /* 0x0000007900797308 */ /* 0x000e620000000800 */
[-CC-:B------:R-:W-:Y:S01]  /*7000*/  FFMA.FTZ R126, R147, R0.reuse, -R124.reuse ;  /* 0x00000000937e7223 */ /* 0x180fe2000001087c */
[----:B------:R-:W-:Y:S01]  /*7010*/  FADD.FTZ R130, R184, R9 ;  /* 0x00000009b8827221 */ /* 0x000fe20000010000 */
[-CC-:B------:R-:W-:Y:S01]  /*7020*/  FFMA.FTZ R151, R151, R0.reuse, -R124.reuse ;  /* 0x0000000097977223 */ /* 0x180fe2000001087c */
[-CC-:B------:R-:W-:Y:S01]  /*7030*/  FFMA.FTZ R143, R143, R0.reuse, -R124.reuse ;  /* 0x000000008f8f7223 */ /* 0x180fe2000001087c */
[-C--:B------:R-:W-:Y:S01]  /*7040*/  FFMA.FTZ R155, R155, R0.reuse, -R124 ;  /* 0x000000009b9b7223 */ /* 0x080fe2000001087c */
[----:B------:R-:W-:Y:S01]  /*7050*/  FADD.FTZ R127, R171, R130 ;  /* 0x00000082ab7f7221 */ /* 0x000fe20000010000 */
[----:B------:R-:W-:Y:S01]  /*7060*/  FFMA.FTZ R199, R199, R0, -R124 ;  /* 0x00000000c7c77223 */ /* 0x000fe2000001087c */
[----:B------:R-:W2:Y:S01]  /*7070*/  MUFU.EX2 R20, R20 ;  /* 0x0000001400147308 */ /* 0x000ea20000000800 */
[----:B0-----:R-:W-:Y:S01]  /*7080*/  FFMA.FTZ R128, R3, R8, R14 ;  /* 0x0000000803807223 */ /* 0x001fe2000001000e */
[----:B------:R-:W-:Y:S01]  /*7090*/  FADD.FTZ R130, R186, R127 ;  /* 0x0000007fba827221 */ /* 0x000fe20000010000 */
[-CC-:B------:R-:W-:Y:S01]  /*70a0*/  FFMA.FTZ R159, R159, R0.reuse, -R124.reuse ;  /* 0x000000009f9f7223 */ /* 0x180fe2000001087c */
[-CC-:B------:R-:W-:Y:S01]  /*70b0*/  FFMA.FTZ R173, R173, R0.reuse, -R124.reuse ;  /* 0x00000000adad7223 */ /* 0x180fe2000001087c */
[-C--:B------:R-:W-:Y:S01]  /*70c0*/  FFMA.FTZ R163, R163, R0.reuse, -R124 ;  /* 0x00000000a3a37223 */ /* 0x080fe2000001087c */
[----:B------:R-:W-:Y:S01]  /*70d0*/  FADD.FTZ R127, R169, R130 ;  /* 0x00000082a97f7221 */ /* 0x000fe20000010000 */
[-C--:B------:R-:W-:Y:S01]  /*70e0*/  FFMA.FTZ R175, R175, R0.reuse, -R124 ;  /* 0x00000000afaf7223 */ /* 0x080fe2000001087c */
[----:B------:R-:W0:Y:S01]  /*70f0*/  MUFU.EX2 R149, R149 ;  /* 0x0000009500957308 */ /* 0x000e220000000800 */
[----:B-1----:R-:W-:Y:S01]  /*7100*/  FADD.FTZ R9, R121, R128 ;  /* 0x0000008079097221 */ /* 0x002fe20000010000 */
[----:B------:R-:W-:Y:S01]  /*7110*/  FADD.FTZ R130, R180, R127 ;  /* 0x0000007fb4827221 */ /* 0x000fe20000010000 */
[----:B------:R-:W-:Y:S01]  /*7120*/  FFMA.FTZ R124, R167, R0, -R124 ;  /* 0x00000000a77c7223 */ /* 0x000fe2000001087c */
[----:B------:R-:W-:Y:S01]  /*7130*/  IMAD.U32 R127, RZ, RZ, UR11 ;  /* 0x0000000bff7f7e24 */ /* 0x000fe2000f8e00ff */
[C---:B------:R-:W-:Y:S01]  /*7140*/  ISETP.GT.AND P2, PT, R13.reuse, UR56, PT ;  /* 0x000000380d007c0c */ /* 0x040fe2000bf44270 */
[----:B------:R-:W-:Y:S01]  /*7150*/  VIADD R13, R13, 0xffffffff ;  /* 0xffffffff0d0d7836 */ /* 0x000fe20000000000 */
[----:B------:R-:W-:Y:S01]  /*7160*/  F2FP.F16.F32.PACK_AB R190, R179, R190 ;  /* 0x000000beb3be723e */ /* 0x000fe200000000ff */
[----:B------:R-:W1:Y:S01]  /*7170*/  MUFU.EX2 R22, R22 ;  /* 0x0000001600167308 */ /* 0x000e620000000800 */
[----:B--2---:R-:W-:Y:S01]  /*7180*/  FADD.FTZ R128, R20, R9 ;  /* 0x0000000914807221 */ /* 0x004fe20000010000 */
[----:B------:R-:W-:Y:S01]  /*7190*/  @!P1 VIADD R127, R127, 0x30860 ;  /* 0x000308607f7f9836 */ /* 0x000fe20000000000 */
[----:B------:R-:W-:-:S02]  /*71a0*/  F2FP.F16.F32.PACK_AB R184, R171, R184 ;  /* 0x000000b8abb8723e */ /* 0x000fc400000000ff */
[----:B------:R-:W-:Y:S02]  /*71b0*/  F2FP.F16.F32.PACK_AB R186, R169, R186 ;  /* 0x000000baa9ba723e */ /* 0x000fe400000000ff */
[----:B------:R-:W-:Y:S01]  /*71c0*/  @!P1 PRMT R127, RZ, 0x654, R127 ;  /* 0x00000654ff7f9816 */ /* 0x000fe2000000007f */
[----:B------:R-:W2:Y:S01]  /*71d0*/  MUFU.EX2 R153, R153 ;  /* 0x0000009900997308 */ /* 0x000ea20000000800 */
[----:B0-----:R-:W-:Y:S01]  /*71e0*/  FADD.FTZ R9, R149, R128 ;  /* 0x0000008095097221 */ /* 0x001fe20000010000 */
[----:B------:R-:W-:Y:S01]  /*71f0*/  F2FP.F16.F32.PACK_AB R188, R188, R203 ;  /* 0x000000cbbcbc723e */ /* 0x000fe200000000ff */
[----:B------:R0:W-:Y:S01]  /*7200*/  @!P1 SYNCS.ARRIVE.TRANS64.RED.A1T0 RZ, [R127+URZ], RZ ;  /* 0x000000ff7fff99a7 */ /* 0x0001e2000810043f */
[----:B------:R-:W-:Y:S02]  /*7210*/  F2FP.F16.F32.PACK_AB R180, R137, R180 ;  /* 0x000000b489b4723e */ /* 0x000fe400000000ff */
[----:B------:R-:W-:Y:S02]  /*7220*/  F2FP.F16.F32.PACK_AB R189, R121, R14 ;  /* 0x0000000e79bd723e */ /* 0x000fe400000000ff */
[----:B------:R-:W3:Y:S01]  /*7230*/  MUFU.EX2 R120, R120 ;  /* 0x0000007800787308 */ /* 0x000ee20000000800 */
[----:B-1----:R-:W-:Y:S01]  /*7240*/  FADD.FTZ R128, R22, R9 ;  /* 0x0000000916807221 */ /* 0x002fe20000010000 */
[----:B------:R-:W-:-:S06]  /*7250*/  F2FP.F16.F32.PACK_AB R191, R149, R20 ;  /* 0x0000001495bf723e */ /* 0x000fcc00000000ff */
[----:B------:R-:W1:Y:S01]  /*7260*/  MUFU.EX2 R131, R131 ;  /* 0x0000008300837308 */ /* 0x000e620000000800 */
[----:B--2---:R-:W-:-:S07]  /*7270*/  FADD.FTZ R9, R153, R128 ;  /* 0x0000008099097221 */ /* 0x004fce0000010000 */
[----:B------:R-:W2:Y:S01]  /*7280*/  MUFU.EX2 R181, R181 ;  /* 0x000000b500b57308 */ /* 0x000ea20000000800 */
[----:B---3--:R-:W-:-:S07]  /*7290*/  FADD.FTZ R128, R120, R9 ;  /* 0x0000000978807221 */ /* 0x008fce0000010000 */
[----:B------:R3:W-:Y:S01]  /*72a0*/  MUFU.EX2 R8, R123 ;  /* 0x0000007b00087308 */ /* 0x0007e20000000800 */
[C---:B-1----:R-:W-:Y:S01]  /*72b0*/  FADD.FTZ R128, R131.reuse, R128 ;  /* 0x0000008083807221 */ /* 0x042fe20000010000 */
[----:B------:R-:W-:-:S06]  /*72c0*/  F2FP.F16.F32.PACK_AB R187, R131, R120 ;  /* 0x0000007883bb723e */ /* 0x000fcc00000000ff */
[----:B------:R-:W1:Y:S01]  /*72d0*/  MUFU.EX2 R122, R122 ;  /* 0x0000007a007a7308 */ /* 0x000e620000000800 */
[----:B---3--:R-:W-:-:S04]  /*72e0*/  FADD.FTZ R123, R137, R130 ;  /* 0x00000082897b7221 */ /* 0x008fc80000010000 */
[----:B------:R-:W-:Y:S01]  /*72f0*/  FADD.FTZ R130, R182, R123 ;  /* 0x0000007bb6827221 */ /* 0x000fe20000010000 */
[C---:B------:R-:W-:Y:S02]  /*7300*/  F2FP.F16.F32.PACK_AB R182, R133.reuse, R182 ;  /* 0x000000b685b6723e */ /* 0x040fe400000000ff */
[----:B------:R-:W3:Y:S01]  /*7310*/  MUFU.EX2 R183, R183 ;  /* 0x000000b700b77308 */ /* 0x000ee20000000800 */
[----:B------:R-:W-:-:S04]  /*7320*/  FADD.FTZ R9, R133, R130 ;  /* 0x0000008285097221 */ /* 0x000fc80000010000 */
[----:B------:R-:W-:Y:S01]  /*7330*/  FADD.FTZ R130, R176, R9 ;  /* 0x00000009b0827221 */ /* 0x000fe20000010000 */
[----:B--2---:R-:W-:Y:S01]  /*7340*/  FADD.FTZ R9, R181, R128 ;  /* 0x00000080b5097221 */ /* 0x004fe20000010000 */
[C---:B------:R-:W-:Y:S01]  /*7350*/  F2FP.F16.F32.PACK_AB R176, R23.reuse, R176 ;  /* 0x000000b017b0723e */ /* 0x040fe200000000ff */
[----:B------:R2:W4:Y:S01]  /*7360*/  MUFU.EX2 R4, R185 ;  /* 0x000000b900047308 */ /* 0x0005220000000800 */
[----:B------:R-:W-:Y:S01]  /*7370*/  FADD.FTZ R123, R23, R130 ;  /* 0x00000082177b7221 */ /* 0x000fe20000010000 */
[C---:B-1----:R-:W-:Y:S01]  /*7380*/  FADD.FTZ R128, R122.reuse, R9 ;  /* 0x000000097a807221 */ /* 0x042fe20000010000 */
[----:B------:R-:W-:Y:S02]  /*7390*/  F2FP.F16.F32.PACK_AB R181, R122, R181 ;  /* 0x000000b57ab5723e */ /* 0x000fe400000000ff */
[----:B------:R-:W-:Y:S01]  /*73a0*/  FADD.FTZ R130, R178, R123 ;  /* 0x0000007bb2827221 */ /* 0x000fe20000010000 */
[----:B------:R-:W-:Y:S02]  /*73b0*/  F2FP.F16.F32.PACK_AB R178, R129, R178 ;  /* 0x000000b281b2723e */ /* 0x000fe400000000ff */
[----:B------:R-:W1:Y:S01]  /*73c0*/  MUFU.EX2 R177, R177 ;  /* 0x000000b100b17308 */ /* 0x000e620000000800 */
[----:B---3--:R-:W-:Y:S01]  /*73d0*/  FADD.FTZ R9, R183, R128 ;  /* 0x00000080b7097221 */ /* 0x008fe20000010000 */
[----:B------:R-:W-:Y:S01]  /*73e0*/  FADD.FTZ R123, R129, R130 ;  /* 0x00000082817b7221 */ /* 0x000fe20000010000 */
[----:B--2---:R-:W-:-:S03]  /*73f0*/  F2FP.F16.F32.PACK_AB R185, R153, R22 ;  /* 0x0000001699b9723e */ /* 0x004fc600000000ff */
[----:B------:R-:W-:Y:S02]  /*7400*/  FADD.FTZ R130, R172, R123 ;  /* 0x0000007bac827221 */ /* 0x000fe40000010000 */
[----:B------:R-:W2:Y:S01]  /*7410*/  MUFU.EX2 R141, R141 ;  /* 0x0000008d008d7308 */ /* 0x000ea20000000800 */
[C---:B----4-:R-:W-:Y:S01]  /*7420*/  FADD.FTZ R128, R4.reuse, R9 ;  /* 0x0000000904807221 */ /* 0x050fe20000010000 */
[----:B------:R-:W-:Y:S01]  /*7430*/  F2FP.F16.F32.PACK_AB R183, R4, R183 ;  /* 0x000000b704b7723e */ /* 0x000fe200000000ff */
[----:B------:R-:W-:-:S05]  /*7440*/  IMAD.MOV.U32 R4, RZ, RZ, R21 ;  /* 0x000000ffff047224 */ /* 0x000fca00078e0015 */
[----:B------:R-:W3:Y:S01]  /*7450*/  MUFU.EX2 R126, R126 ;  /* 0x0000007e007e7308 */ /* 0x000ee20000000800 */
[----:B-1----:R-:W-:-:S07]  /*7460*/  FADD.FTZ R9, R177, R128 ;  /* 0x00000080b1097221 */ /* 0x002fce0000010000 */
[----:B------:R-:W1:Y:S01]  /*7470*/  MUFU.EX2 R174, R174 ;  /* 0x000000ae00ae7308 */ /* 0x000e620000000800 */
[C---:B--2---:R-:W-:Y:S01]  /*7480*/  FADD.FTZ R123, R141.reuse, R130 ;  /* 0x000000828d7b7221 */ /* 0x044fe20000010000 */
[----:B------:R-:W-:-:S06]  /*7490*/  F2FP.F16.F32.PACK_AB R172, R141, R172 ;  /* 0x000000ac8dac723e */ /* 0x000fcc00000000ff */
[----:B------:R-:W2:Y:S01]  /*74a0*/  MUFU.EX2 R145, R145 ;  /* 0x0000009100917308 */ /* 0x000ea20000000800 */
[C---:B---3--:R-:W-:Y:S01]  /*74b0*/  FADD.FTZ R9, R126.reuse, R9 ;  /* 0x000000097e097221 */ /* 0x048fe20000010000 */
[----:B------:R-:W-:-:S03]  /*74c0*/  F2FP.F16.F32.PACK_AB R177, R126, R177 ;  /* 0x000000b17eb1723e */ /* 0x000fc600000000ff */
[----:B------:R-:W-:-:S03]  /*74d0*/  FADD.FTZ R9, R8, R9 ;  /* 0x0000000908097221 */ /* 0x000fc60000010000 */
[----:B------:R-:W3:Y:S01]  /*74e0*/  MUFU.EX2 R151, R151 ;  /* 0x0000009700977308 */ /* 0x000ee20000000800 */
[----:B-1----:R-:W-:-:S07]  /*74f0*/  FADD.FTZ R128, R174, R123 ;  /* 0x0000007bae807221 */ /* 0x002fce0000010000 */
[----:B------:R-:W1:Y:S01]  /*7500*/  MUFU.EX2 R168, R168 ;  /* 0x000000a800a87308 */ /* 0x000e620000000800 */
[C---:B--2---:R-:W-:Y:S01]  /*7510*/  FADD.FTZ R123, R145.reuse, R128 ;  /* 0x00000080917b7221 */ /* 0x044fe20000010000 */
[----:B------:R-:W-:-:S06]  /*7520*/  F2FP.F16.F32.PACK_AB R174, R145, R174 ;  /* 0x000000ae91ae723e */ /* 0x000fcc00000000ff */
[----:B------:R-:W2:Y:S01]  /*7530*/  MUFU.EX2 R132, R143 ;  /* 0x0000008f00847308 */ /* 0x000ea20000000800 */
[C---:B---3--:R-:W-:Y:S01]  /*7540*/  FADD.FTZ R9, R151.reuse, R9 ;  /* 0x0000000997097221 */ /* 0x048fe20000010000 */
[----:B------:R-:W-:-:S06]  /*7550*/  F2FP.F16.F32.PACK_AB R179, R151, R8 ;  /* 0x0000000897b3723e */ /* 0x000fcc00000000ff */
[----:B------:R-:W3:Y:S01]  /*7560*/  MUFU.EX2 R125, R125 ;  /* 0x0000007d007d7308 */ /* 0x000ee20000000800 */
[----:B-1----:R-:W-:-:S07]  /*7570*/  FADD.FTZ R128, R168, R123 ;  /* 0x0000007ba8807221 */ /* 0x002fce0000010000 */
[----:B------:R-:W1:Y:S01]  /*7580*/  MUFU.EX2 R155, R155 ;  /* 0x0000009b009b7308 */ /* 0x000e620000000800 */
[----:B--2---:R-:W-:-:S07]  /*7590*/  FADD.FTZ R9, R132, R9 ;  /* 0x0000000984097221 */ /* 0x004fce0000010000 */
[----:B------:R-:W2:Y:S01]  /*75a0*/  MUFU.EX2 R170, R170 ;  /* 0x000000aa00aa7308 */ /* 0x000ea20000000800 */
[C---:B---3--:R-:W-:Y:S01]  /*75b0*/  FADD.FTZ R23, R125.reuse, R128 ;  /* 0x000000807d177221 */ /* 0x048fe20000010000 */
[----:B------:R-:W-:-:S06]  /*75c0*/  F2FP.F16.F32.PACK_AB R168, R125, R168 ;  /* 0x000000a87da8723e */ /* 0x000fcc00000000ff */
[----:B------:R-:W3:Y:S01]  /*75d0*/  MUFU.EX2 R134, R199 ;  /* 0x000000c700867308 */ /* 0x000ee20000000800 */
[----:B-1----:R-:W-:-:S07]  /*75e0*/  FADD.FTZ R9, R155, R9 ;  /* 0x000000099b097221 */ /* 0x002fce0000010000 */
[----:B------:R-:W1:Y:S01]  /*75f0*/  MUFU.EX2 R159, R159 ;  /* 0x0000009f009f7308 */ /* 0x000e620000000800 */
[----:B--2---:R-:W-:-:S07]  /*7600*/  FADD.FTZ R128, R170, R23 ;  /* 0x00000017aa807221 */ /* 0x004fce0000010000 */
[----:B------:R2:W4:Y:S01]  /*7610*/  MUFU.EX2 R130, R173 ;  /* 0x000000ad00827308 */ /* 0x0005220000000800 */
[----:B---3--:R-:W-:-:S07]  /*7620*/  FADD.FTZ R23, R134, R9 ;  /* 0x0000000986177221 */ /* 0x008fce0000010000 */
[----:B------:R-:W3:Y:S01]  /*7630*/  MUFU.EX2 R163, R163 ;  /* 0x000000a300a37308 */ /* 0x000ee20000000800 */
[----:B-1----:R-:W-:Y:S01]  /*7640*/  FADD.FTZ R23, R159, R23 ;  /* 0x000000179f177221 */ /* 0x002fe20000010000 */
[----:B--2---:R-:W-:-:S06]  /*7650*/  F2FP.F16.F32.PACK_AB R173, R155, R132 ;  /* 0x000000849bad723e */ /* 0x004fcc00000000ff */
[----:B------:R1:W2:Y:S01]  /*7660*/  MUFU.EX2 R136, R175 ;  /* 0x000000af00887308 */ /* 0x0002a20000000800 */
[----:B----4-:R-:W-:-:S07]  /*7670*/  FADD.FTZ R23, R130, R23 ;  /* 0x0000001782177221 */ /* 0x010fce0000010000 */
[----:B------:R-:W4:Y:S01]  /*7680*/  MUFU.EX2 R5, R5 ;  /* 0x0000000500057308 */ /* 0x000f220000000800 */
[----:B---3--:R-:W-:Y:S01]  /*7690*/  FADD.FTZ R23, R163, R23 ;  /* 0x00000017a3177221 */ /* 0x008fe20000010000 */
[----:B-1----:R-:W-:Y:S02]  /*76a0*/  F2FP.F16.F32.PACK_AB R175, R159, R134 ;  /* 0x000000869faf723e */ /* 0x002fe400000000ff */
[----:B------:R-:W-:-:S04]  /*76b0*/  F2FP.F16.F32.PACK_AB R169, R163, R130 ;  /* 0x00000082a3a9723e */ /* 0x000fc800000000ff */
[----:B------:R-:W1:Y:S01]  /*76c0*/  MUFU.EX2 R124, R124 ;  /* 0x0000007c007c7308 */ /* 0x000e620000000800 */
[----:B--2---:R-:W-:Y:S01]  /*76d0*/  FADD.FTZ R23, R136, R23 ;  /* 0x0000001788177221 */ /* 0x004fe20000010000 */
[C---:B----4-:R-:W-:Y:S01]  /*76e0*/  FADD.FTZ R9, R5.reuse, R128 ;  /* 0x0000008005097221 */ /* 0x050fe20000010000 */
[----:B------:R-:W-:Y:S01]  /*76f0*/  F2FP.F16.F32.PACK_AB R170, R5, R170 ;  /* 0x000000aa05aa723e */ /* 0x000fe200000000ff */
[----:B------:R-:W-:Y:S02]  /*7700*/  IMAD.MOV.U32 R5, RZ, RZ, R15 ;  /* 0x000000ffff057224 */ /* 0x000fe400078e000f */
[C---:B-1----:R-:W-:Y:S01]  /*7710*/  FADD.FTZ R8, R124.reuse, R23 ;  /* 0x000000177c087221 */ /* 0x042fe20000010000 */
[----:B------:R-:W-:Y:S01]  /*7720*/  F2FP.F16.F32.PACK_AB R171, R124, R136 ;  /* 0x000000887cab723e */ /* 0x000fe200000000ff */
[----:B0-----:R-:W-:Y:S06]  /*7730*/  @P2 BRA `(.L_x_959) ;  /* 0xffffffd000302947 */ /* 0x001fec000383ffff */
[----:B------:R-:W-:Y:S02]  /*7740*/  IMAD.MOV.U32 R4, RZ, RZ, R21 ;  /* 0x000000ffff047224 */ /* 0x000fe400078e0015 */
[----:B------:R-:W-:-:S07]  /*7750*/  IMAD.MOV.U32 R5, RZ, RZ, R15 ;  /* 0x000000ffff057224 */ /* 0x000fce00078e000f */
.L_x_942:
[----:B------:R-:W0:Y:S01]  /*7760*/  LDC R15, c[0x0][0x2f0] ;  /* 0x0000bc00ff0f7b82 */ /* 0x000e220000000800 */
[----:B------:R-:W-:Y:S01]  /*7770*/  UIADD3 UR10, -UR10, 0x1, URZ ;  /* 0x000000010a0a7890 */ /* 0x000fe2000fffe13f */
[----:B------:R-:W-:Y:S01]  /*7780*/  ULDC UR7, c[0x0][0x448] ;  /* 0x0001120000077ab9 */ /* 0x000fe20000000800 */
[----:B------:R-:W-:Y:S01]  /*7790*/  ULDC UR14, c[0x0][0x9e4] ;  /* 0x00027900000e7ab9 */ /* 0x000fe20000000800 */
[----:B------:R-:W-:Y:S02]  /*77a0*/  UISETP.NE.AND UP0, UPT, UR7, 0x1, UPT ;  /* 0x000000010700788c */ /* 0x000fe4000bf05270 */
[----:B------:R-:W-:Y:S02]  /*77b0*/  UISETP.GE.AND UP1, UPT, UR14, 0x1, UPT ;  /* 0x000000010e00788c */ /* 0x000fe4000bf26270 */
[----:B------:R-:W1:Y:S04]  /*77c0*/  S2UR UR6, SR_CTAID.X ;  /* 0x00000000000679c3 */ /* 0x000e680000002500 */
[----:B------:R-:W-:-:S03]  /*77d0*/  PLOP3.LUT P2, PT, PT, PT, UP1, 0x40, 0x0 ;  /* 0x000000000000781c */ /* 0x000fc60003f4e818 */
[----:B------:R-:W-:Y:S01]  /*77e0*/  @UP0 ULDC UR15, c[0x0][0x450] ;  /* 0x00011400000f0ab9 */ /* 0x000fe20000000800 */
[----:B0-----:R-:W-:-:S05]  /*77f0*/  IMAD R15, R16, R15, UR10 ;  /* 0x0000000a100f7e24 */ /* 0x001fca000f8e020f */
[----:B------:R-:W-:Y:S01]  /*7800*/  R2UR UR11, R15 ;  /* 0x000000000f0b72ca */ /* 0x000fe200000e0000 */
[----:B-1----:R-:W-:-:S03]  /*7810*/  ULEA UR10, UR6, 0x7f, 0x7 ;  /* 0x0000007f060a7891 */ /* 0x002fc6000f8e383f */
[----:B------:R-:W-:Y:S02]  /*7820*/  @UP0 ULDC UR6, c[0x0][0x44c] ;  /* 0x0001130000060ab9 */ /* 0x000fe40000000800 */
[----:B------:R-:W-:-:S04]  /*7830*/  UIMAD.WIDE.U32 UR6, UR10, UR6, URZ ;  /* 0x000000060a0672a5 */ /* 0x000fc8000f8e003f */
[----:B------:R-:W-:-:S04]  /*7840*/  @UP0 USHF.R.U32.HI UR10, URZ, UR15, UR7 ;  /* 0x0000000f3f0a0299 */ /* 0x000fc80008011607 */
[----:B------:R-:W-:-:S03]  /*7850*/  UIADD3 UR10, UR11, UR10, URZ ;  /* 0x0000000a0b0a7290 */ /* 0x000fc6000fffe03f */
[----:B------:R-:W-:Y:S02]  /*7860*/  ULDC UR11, c[0x0][0x9dc] ;  /* 0x00027700000b7ab9 */ /* 0x000fe40000000800 */
[----:B------:R-:W-:Y:S01]  /*7870*/  UIADD3 UR11, UR10, -UR11, URZ ;  /* 0x8000000b0a0b7290 */ /* 0x000fe2000fffe03f */
[----:B------:R-:W-:Y:S11]  /*7880*/  @P2 BRA `(.L_x_960) ;  /* 0x0000000000442947 */ /* 0x000ff60003800000 */
        /* <DEDUP_REMOVED lines=10> */
.L_x_961:
[----:B------:R-:W-:-:S11]  /*7930*/  UISETP.NE.AND UP2, UPT, UR14, 0x1, UPT ;  /* 0x000000010e00788c */ /* 0x000fd6000bf45270 */
[----:B------:R-:W-:Y:S02]  /*7940*/  @UP2 ULDC.64 UR18, c[0x0][0x9e8] ;  /* 0x00027a0000122ab9 */ /* 0x000fe40000000a00 */
[----:B------:R-:W-:-:S04]  /*7950*/  UIMAD.WIDE.U32 UR6, UR10, UR18, URZ ;  /* 0x000000120a0672a5 */ /* 0x000fc8000f8e003f */
[----:B------:R-:W-:-:S12]  /*7960*/  @UP2 USHF.R.U32.HI UR10, URZ, UR19, UR7 ;  /* 0x000000133f0a2299 */ /* 0x000fd80008011607 */
.L_x_962:
[----:B------:R-:W-:-:S04]  /*7970*/  UIMAD UR10, UR10, UR14, URZ ;  /* 0x0000000e0a0a72a4 */ /* 0x000fc8000f8e023f */
[----:B------:R-:W-:-:S04]  /*7980*/  UISETP.LT.AND UP2, UPT, UR11, UR10, UPT ;  /* 0x0000000a0b00728c */ /* 0x000fc8000bf41270 */
[----:B------:R-:W-:-:S12]  /*7990*/  USEL UR11, UR11, UR10, !UP2 ;  /* 0x0000000a0b0b7287 */ /* 0x000fd8000d000000 */
.L_x_960:
[----:B------:R-:W-:Y:S01]  /*79a0*/  UIADD3 UR6, UR11, 0x5f, URZ ;  /* 0x0000005f0b067890 */ /* 0x000fe2000fffe03f */
[----:B------:R-:W-:-:S03]  /*79b0*/  R2UR UR10, R17 ;  /* 0x00000000110a72ca */ /* 0x000fc600000e0000 */
[----:B------:R-:W-:-:S04]  /*79c0*/  UIMAD.WIDE UR6, UR6, 0x2aaaaaab, URZ ;  /* 0x2aaaaaab060678a5 */ /* 0x000fc8000f8e023f */
[----:B------:R-:W-:-:S04]  /*79d0*/  USHF.R.U32.HI UR6, URZ, 0x1f, UR7 ;  /* 0x0000001f3f067899 */ /* 0x000fc80008011607 */
[----:B------:R-:W-:-:S04]  /*79e0*/  ULEA.HI.SX32 UR6, UR7, UR6, 0x1c ;  /* 0x0000000607067291 */ /* 0x000fc8000f8fe23f */
[----:B------:R-:W-:-:S04]  /*79f0*/  UISETP.LT.AND UP2, UPT, UR10, UR6, UPT ;  /* 0x000000060a00728c */ /* 0x000fc8000bf41270 */
[----:B------:R-:W-:-:S06]  /*7a00*/  USEL UR60, UR10, UR6, !UP2 ;  /* 0x000000060a3c7287 */ /* 0x000fcc000d000000 */
[----:B------:R-:W-:-:S13]  /*7a10*/  ISETP.GE.AND P2, PT, R13, UR60, PT ;  /* 0x0000003c0d007c0c */ /* 0x000fda000bf46270 */
[----:B------:R-:W-:Y:S05]  /*7a20*/  @!P2 BRA `(.L_x_963) ;  /* 0x0000001c0070a947 */ /* 0x000fea0003800000 */
[----:B------:R-:W-:Y:S01]  /*7a30*/  IMAD.MOV.U32 R15, RZ, RZ, R4 ;  /* 0x000000ffff0f7224 */ /* 0x000fe200078e0004 */
[----:B------:R-:W-:Y:S01]  /*7a40*/  UMOV UR58, UR5 ;  /* 0x00000005003a7c82 */ /* 0x000fe20008000000 */
[----:B------:R-:W-:Y:S01]  /*7a50*/  IMAD.MOV.U32 R14, RZ, RZ, R5 ;  /* 0x000000ffff0e7224 */ /* 0x000fe200078e0005 */
[----:B------:R-:W-:-:S06]  /*7a60*/  UMOV UR7, UR4 ;  /* 0x0000000400077c82 */ /* 0x000fcc0008000000 */
.L_x_972:
[----:B------:R-:W-:-:S04]  /*7a70*/  UIADD3 UR4, UR7, 0x1, URZ ;  /* 0x0000000107047890 */ /* 0x000fc8000fffe03f */
[----:B------:R-:W-:-:S04]  /*7a80*/  UISETP.NE.AND UP2, UPT, UR4, 0x2, UPT ;  /* 0x000000020400788c */ /* 0x000fc8000bf45270 */
[----:B------:R-:W-:Y:S02]  /*7a90*/  USEL UR5, URZ, 0x1, UP2 ;  /* 0x000000013f057887 */ /* 0x000fe40009000000 */
[----:B------:R-:W-:Y:S02]  /*7aa0*/  USEL UR4, UR4, URZ, UP2 ;  /* 0x0000003f04047287 */ /* 0x000fe40009000000 */
[----:B------:R-:W-:Y:S01]  /*7ab0*/  ULOP3.LUT UR5, UR58, UR5, URZ, 0x3c, !UPT ;  /* 0x000000053a057292 */ /* 0x000fe2000f8e3c3f */
[----:B------:R-:W-:Y:S11]  /*7ac0*/  @!P0 BRA `(.L_x_964) ;  /* 0x0000000000048947 */ /* 0x000ff60003800000 */
[----:B------:R-:W-:Y:S01]  /*7ad0*/  BPT.TRAP 0x1 ;  /* 0x000000040000795c */ /* 0x000fe20000300000 */
.L_x_964:
[----:B------:R-:W-:Y:S01]  /*7ae0*/  ULEA UR56, UR4, UR57, 0x3 ;  /* 0x0000003904387291 */ /* 0x000fe2000f8e183f */
[----:B------:R-:W-:-:S05]  /*7af0*/  IMAD.U32 R0, RZ, RZ, UR5 ;  /* 0x00000005ff007e24 */ /* 0x000fca000f8e00ff */
[----:B------:R-:W-:-:S04]  /*7b00*/  SHF.L.U32 R0, R0, 0x1f, RZ ;  /* 0x0000001f00007819 */ /* 0x000fc800000006ff */
[----:B------:R0:W1:Y:S01]  /*7b10*/  SYNCS.PHASECHK.TRANS64.TRYWAIT P2, [UR56+0x30830], R0 ;  /* 0x03083000ff0075a7 */ /* 0x0000620008040178 */
[----:B------:R-:W-:Y:S05]  /*7b20*/  @!P0 BRA `(.L_x_965) ;  /* 0x0000000000048947 */ /* 0x000fea0003800000 */
[----:B------:R-:W-:Y:S01]  /*7b30*/  BPT.TRAP 0x1 ;  /* 0x000000040000795c */ /* 0x000fe20000300000 */
.L_x_965:
[----:B-1----:R-:W-:Y:S05]  /*7b40*/  @P2 BRA `(.L_x_966) ;  /* 0x0000000000082947 */ /* 0x002fea0003800000 */
[----:B------:R-:W1:Y:S02]  /*7b50*/  SYNCS.PHASECHK.TRANS64.TRYWAIT P2, [UR56+0x30830], R0 ;  /* 0x03083000ff0075a7 */ /* 0x000e640008040178 */
[----:B-1----:R-:W-:Y:S05]  /*7b60*/  @!P2 BRA `(.L_x_967) ;  /* 0x000000c40030a947 */ /* 0x002fea0003800000 */
.L_x_966:
        /* <DEDUP_REMOVED lines=161> */
.L_x_968:
[----:B------:R-:W-:Y:S01]  /*8580*/  ULEA UR11, UR7, UR57, 0x3 ;  /* 0x00000039070b7291 */ /* 0x000fe2000f8e183f */
[----:B01----:R-:W-:-:S05]  /*8590*/  IMAD.U32 R0, RZ, RZ, UR58 ;  /* 0x0000003aff007e24 */ /* 0x003fca000f8e00ff */
[----:B------:R-:W-:-:S04]  /*85a0*/  SHF.L.U32 R0, R0, 0x1f, RZ ;  /* 0x0000001f00007819 */ /* 0x000fc800000006ff */
[----:B------:R0:W1:Y:S01]  /*85b0*/  SYNCS.PHASECHK.TRANS64.TRYWAIT P2, [UR11+0x30850], R0 ;  /* 0x03085000ff0075a7 */ /* 0x000062000804014b */
[----:B------:R-:W-:Y:S05]  /*85c0*/  @!P0 BRA `(.L_x_969) ;  /* 0x0000000000048947 */ /* 0x000fea0003800000 */
[----:B------:R-:W-:Y:S01]  /*85d0*/  BPT.TRAP 0x1 ;  /* 0x000000040000795c */ /* 0x000fe20000300000 */
.L_x_969:
[----:B-1----:R-:W-:Y:S05]  /*85e0*/  @P2 BRA `(.L_x_970) ;  /* 0x0000000000082947 */ /* 0x002fea0003800000 */
[----:B------:R-:W1:Y:S02]  /*85f0*/  SYNCS.PHASECHK.TRANS64.TRYWAIT P2, [UR11+0x30850], R0 ;  /* 0x03085000ff0075a7 */ /* 0x000e64000804014b */
[----:B-1----:R-:W-:Y:S05]  /*8600*/  @!P2 BRA `(.L_x_971) ;  /* 0x000000b800a0a947 */ /* 0x002fea0003800000 */
.L_x_970:
[----:B------:R-:W-:Y:S01]  /*8610*/  UIADD3 UR6, UR57, 0x400, URZ ;  /* 0x0000040039067890 */ /* 0x000fe2000fffe03f */
[----:B------:R-:W-:Y:S01]  /*8620*/  WARPGROUP.ARRIVE ;  /* 0x00000000000079c5 */ /* 0x000fe20000000000 */
[----:B------:R-:W-:Y:S01]  /*8630*/  UMOV UR15, 0x40000040 ;  /* 0x40000040000f7882 */ /* 0x000fe20000000000 */
[----:B01----:R-:W-:Y:S01]  /*8640*/  FMNMX.FTZ R0, R120, R14, !PT ;  /* 0x0000000e78007209 */ /* 0x003fe20007810000 */
[----:B------:R-:W-:Y:S01]  /*8650*/  USHF.R.U32.HI UR6, URZ, 0x4, UR6 ;  /* 0x000000043f067899 */ /* 0x000fe20008011606 */
[----:B------:R-:W-:Y:S01]  /*8660*/  FMNMX.FTZ R4, R122, R15, !PT ;  /* 0x0000000f7a047209 */ /* 0x000fe20007810000 */
[----:B------:R-:W-:Y:S01]  /*8670*/  UMOV UR58, UR5 ;  /* 0x00000005003a7c82 */ /* 0x000fe20008000000 */
[----:B------:R-:W-:Y:S01]  /*8680*/  FMNMX.FTZ R3, R121, R0, !PT ;  /* 0x0000000079037209 */ /* 0x000fe20007810000 */
[----:B------:R-:W-:Y:S01]  /*8690*/  ULOP3.LUT UR6, UR6, 0x3fff, URZ, 0xc0, !UPT ;  /* 0x00003fff06067892 */ /* 0x000fe2000f8ec03f */
[----:B------:R-:W-:Y:S02]  /*86a0*/  FMNMX.FTZ R23, R123, R4, !PT ;  /* 0x000000047b177209 */ /* 0x000fe40007810000 */
[----:B------:R-:W-:Y:S01]  /*86b0*/  FMNMX.FTZ R0, R124, R3, !PT ;  /* 0x000000037c007209 */ /* 0x000fe20007810000 */
[----:B------:R-:W-:Y:S01]  /*86c0*/  ULOP3.LUT UR6, UR6, 0x3000000, URZ, 0xfc, !UPT ;  /* 0x0300000006067892 */ /* 0x000fe2000f8efc3f */
[----:B------:R-:W-:-:S02]  /*86d0*/  FMNMX.FTZ R4, R126, R23, !PT ;  /* 0x000000177e047209 */ /* 0x000fc40007810000 */
[----:B------:R-:W-:Y:S01]  /*86e0*/  FMNMX.FTZ R3, R125, R0, !PT ;  /* 0x000000007d037209 */ /* 0x000fe20007810000 */
[----:B------:R-:W-:Y:S01]  /*86f0*/  UIMAD UR6, UR7, 0x900, UR6 ;  /* 0x00000900070678a4 */ /* 0x000fe2000f8e0206 */
[----:B------:R-:W-:Y:S02]  /*8700*/  FMNMX.FTZ R23, R127, R4, !PT ;  /* 0x000000047f177209 */ /* 0x000fe40007810000 */
[----:B------:R-:W-:Y:S01]  /*8710*/  UMOV UR7, 0x40000040 ;  /* 0x4000004000077882 */ /* 0x000fe20000000000 */
[----:B------:R-:W-:Y:S01]  /*8720*/  UIADD3 UR10, UR6, 0x80, URZ ;  /* 0x00000080060a7890 */ /* 0x000fe2000fffe03f */
[----:B------:R-:W-:Y:S02]  /*8730*/  FMNMX.FTZ R0, R128, R3, !PT ;  /* 0x0000000380007209 */ /* 0x000fe40007810000 */
[----:B------:R-:W-:Y:S02]  /*8740*/  FMNMX.FTZ R4, R130, R23, !PT ;  /* 0x0000001782047209 */ /* 0x000fe40007810000 */
[----:B------:R-:W-:Y:S01]  /*8750*/  HGMMA.64x192x16.F32 R24, R188, gdesc[UR4].tnspB, R24, gsb0 ;  /* 0x42e00004bc187df0 */ /* 0x000fe20008000818 */
[----:B------:R-:W-:Y:S01]  /*8760*/  FMNMX.FTZ R3, R129, R0, !PT ;  /* 0x0000000081037209 */ /* 0x000fe20007810000 */
[----:B------:R-:W-:Y:S01]  /*8770*/  UMOV UR14, UR10 ;  /* 0x0000000a000e7c82 */ /* 0x000fe20008000000 */
[----:B------:R-:W-:Y:S01]  /*8780*/  UIADD3 UR10, UR6, 0x100, URZ ;  /* 0x00000100060a7890 */ /* 0x000fe2000fffe03f */
[----:B------:R-:W-:Y:S01]  /*8790*/  FMNMX.FTZ R23, R131, R4, !PT ;  /* 0x0000000483177209 */ /* 0x000fe20007810000 */
[----:B------:R-:W-:Y:S01]  /*87a0*/  UMOV UR7, 0x40000040 ;  /* 0x4000004000077882 */ /* 0x000fe20000000000 */
[----:B------:R-:W-:-:S02]  /*87b0*/  FMNMX.FTZ R0, R132, R3, !PT ;  /* 0x0000000384007209 */ /* 0x000fc40007810000 */
[----:B------:R-:W-:Y:S02]  /*87c0*/  FMNMX.FTZ R4, R134, R23, !PT ;  /* 0x0000001786047209 */ /* 0x000fe40007810000 */
[----:B------:R-:W-:Y:S02]  /*87d0*/  FMNMX.FTZ R3, R133, R0, !PT ;  /* 0x0000000085037209 */ /* 0x000fe40007810000 */
[C---:B------:R-:W-:Y:S01]  /*87e0*/  ISETP.GT.AND P2, PT, R13.reuse, UR60, PT ;  /* 0x0000003c0d007c0c */ /* 0x040fe2000bf44270 */
[----:B------:R-:W-:Y:S01]  /*87f0*/  VIADD R13, R13, 0xffffffff ;  /* 0xffffffff0d0d7836 */ /* 0x000fe20000000000 */
        /* <DEDUP_REMOVED lines=18> */
[----:B-1----:R-:W-:-:S05]  /*8920*/  FMNMX.FTZ R20, R2, R3, !PT ;  /* 0x0000000302147209 */ /* 0x002fca0007810000 */
[----:B------:R-:W1:Y:S02]  /*8930*/  SHFL.BFLY PT, R5, R20, 0x1, 0x1f ;  /* 0x0c201f0014057f89 */ /* 0x000e6400000e0000 */
[----:B-1----:R-:W-:-:S05]  /*8940*/  FMNMX.FTZ R5, R20, R5, !PT ;  /* 0x0000000514057209 */ /* 0x002fca0007810000 */
[----:B------:R-:W-:-:S04]  /*8950*/  FADD.FTZ R3, -R5, R14 ;  /* 0x0000000e05037221 */ /* 0x000fc80000010100 */
[-C--:B0-----:R-:W-:Y:S01]  /*8960*/  FMUL.FTZ R14, R3, R0.reuse ;  /* 0x00000000030e7220 */ /* 0x081fe20000410000 */
[----:B------:R-:W-:-:S03]  /*8970*/  FMUL.FTZ R3, R5, R0 ;  /* 0x0000000005037220 */ /* 0x000fc60000410000 */
[----:B------:R0:W-:Y:S01]  /*8980*/  MUFU.EX2 R2, R14 ;  /* 0x0000000e00027308 */ /* 0x0001e20000000800 */
[-CC-:B------:R-:W-:Y:S01]  /*8990*/  FFMA.FTZ R23, R125, R0.reuse, -R3.reuse ;  /* 0x000000007d177223 */ /* 0x180fe20000010803 */
[-CC-:B------:R-:W-:Y:S01]  /*89a0*/  FFMA.FTZ R21, R120, R0.reuse, -R3.reuse ;  /* 0x0000000078157223 */ /* 0x180fe20000010803 */
[-CC-:B------:R-:W-:Y:S01]  /*89b0*/  FFMA.FTZ R20, R164, R0.reuse, -R3.reuse ;  /* 0x00000000a4147223 */ /* 0x180fe20000010803 */
[----:B------:R-:W-:Y:S01]  /*89c0*/  FFMA.FTZ R165, R165, R0, -R3 ;  /* 0x00000000a5a57223 */ /* 0x000fe20000010803 */
[----:B------:R-:W-:-:S03]  /*89d0*/  IMAD.U32 R120, RZ, RZ, UR56 ;  /* 0x00000038ff787e24 */ /* 0x000fc6000f8e00ff */
[----:B------:R-:W1:Y:S01]  /*89e0*/  MUFU.EX2 R21, R21 ;  /* 0x0000001500157308 */ /* 0x000e620000000800 */
[----:B0-----:R-:W-:Y:S01]  /*89f0*/  FFMA.FTZ R14, R160, R0, -R3 ;  /* 0x00000000a00e7223 */ /* 0x001fe20000010803 */
[----:B------:R-:W-:-:S05]  /*8a00*/  @!P1 VIADD R120, R120, 0x30840 ;  /* 0x0003084078789836 */ /* 0x000fca0000000000 */
[----:B------:R-:W-:Y:S01]  /*8a10*/  @!P1 PRMT R120, RZ, 0x654, R120 ;  /* 0x00000654ff789816 */ /* 0x000fe20000000078 */
[----:B------:R-:W-:Y:S08]  /*8a20*/  MUFU.EX2 R23, R23 ;  /* 0x0000001700177308 */ /* 0x000ff00000000800 */
[----:B------:R-:W-:Y:S01]  /*8a30*/  MUFU.EX2 R14, R14 ;  /* 0x0000000e000e7308 */ /* 0x000fe20000000800 */
[----:B-1----:R-:W-:-:S07]  /*8a40*/  FFMA.FTZ R9, R2, R9, R21 ;  /* 0x0000000902097223 */ /* 0x002fce0000010015 */
[----:B------:R-:W-:Y:S01]  /*8a50*/  MUFU.EX2 R20, R20 ;  /* 0x0000001400147308 */ /* 0x000fe20000000800 */
[----:B------:R-:W-:Y:S02]  /*8a60*/  WARPGROUP.DEPBAR.LE gsb0, 0x0 ;  /* 0x00008000000079c5 */ /* 0x000fe40000010000 */
[----:B------:R-:W-:Y:S01]  /*8a70*/  WARPGROUP.ARRIVE ;  /* 0x00000000000079c5 */ /* 0x000fe20000000000 */
[--C-:B------:R-:W-:Y:S01]  /*8a80*/  FFMA.FTZ R188, R121, R0, -R3.reuse ;  /* 0x0000000079bc7223 */ /* 0x100fe20000010803 */
[----:B------:R-:W-:Y:S01]  /*8a90*/  FMNMX.FTZ R121, R135, R4, !PT ;  /* 0x0000000487797209 */ /* 0x000fe20007810000 */
[----:B------:R-:W-:-:S03]  /*8aa0*/  FFMA.FTZ R190, R124, R0, -R3 ;  /* 0x000000007cbe7223 */ /* 0x000fc60000010803 */
[----:B------:R-:W-:Y:S01]  /*8ab0*/  HGMMA.64x192x16.F32 R24, R184, gdesc[UR12].tnspB, R24, gsb0 ;  /* 0x42e0000cb8187df0 */ /* 0x000fe20008000818 */
[----:B------:R-:W-:Y:S01]  /*8ac0*/  UMOV UR14, UR10 ;  /* 0x0000000a000e7c82 */ /* 0x000fe20008000000 */
[----:B------:R-:W-:Y:S01]  /*8ad0*/  UMOV UR15, 0x40000040 ;  /* 0x40000040000f7882 */ /* 0x000fe20000000000 */
[----:B------:R-:W-:Y:S01]  /*8ae0*/  UIADD3 UR10, UR6, 0x180, URZ ;  /* 0x00000180060a7890 */ /* 0x000fe2000fffe03f */
[----:B------:R-:W-:Y:S01]  /*8af0*/  FMNMX.FTZ R4, R138, R121, !PT ;  /* 0x000000798a047209 */ /* 0x000fe20007810000 */
[----:B------:R-:W0:Y:S03]  /*8b00*/  MUFU.EX2 R188, R188 ;  /* 0x000000bc00bc7308 */ /* 0x000e260000000800 */
[----:B------:R-:W-:-:S04]  /*8b10*/  FMNMX.FTZ R121, R139, R4, !PT ;  /* 0x000000048b797209 */ /* 0x000fc80007810000 */
[----:B------:R-:W-:Y:S01]  /*8b20*/  FMNMX.FTZ R4, R142, R121, !PT ;  /* 0x000000798e047209 */ /* 0x000fe20007810000 */
[----:B------:R-:W-:Y:S01]  /*8b30*/  FFMA.FTZ R121, R129, R0, -R3 ;  /* 0x0000000081797223 */ /* 0x000fe20000010803 */
[----:B------:R-:W-:Y:S02]  /*8b40*/  MUFU.EX2 R190, R190 ;  /* 0x000000be00be7308 */ /* 0x000fe40000000800 */
[----:B------:R-:W-:-:S04]  /*8b50*/  FMNMX.FTZ R125, R143, R4, !PT ;  /* 0x000000048f7d7209 */ /* 0x000fc80007810000 */
[----:B------:R-:W-:Y:S02]  /*8b60*/  FMNMX.FTZ R4, R146, R125, !PT ;  /* 0x0000007d92047209 */ /* 0x000fe40007810000 */
[----:B------:R-:W-:Y:S01]  /*8b70*/  MUFU.EX2 R121, R121 ;  /* 0x0000007900797308 */ /* 0x000fe20000000800 */
[C---:B0-----:R-:W-:Y:S01]  /*8b80*/  FADD.FTZ R9, R188.reuse, R9 ;  /* 0x00000009bc097221 */ /* 0x041fe20000010000 */
[----:B------:R-:W-:Y:S02]  /*8b90*/  FMNMX.FTZ R125, R147, R4, !PT ;  /* 0x00000004937d7209 */ /* 0x000fe40007810000 */
[----:B------:R-:W-:Y:S02]  /*8ba0*/  F2FP.F16.F32.PACK_AB R188, R188, R21 ;  /* 0x00000015bcbc723e */ /* 0x000fe400000000ff */
[----:B------:R-:W-:Y:S01]  /*8bb0*/  FMNMX.FTZ R4, R150, R125, !PT ;  /* 0x0000007d96047209 */ /* 0x000fe20007810000 */
[----:B------:R-:W-:-:S03]  /*8bc0*/  FFMA.FTZ R125, R133, R0, -R3 ;  /* 0x00000000857d7223 */ /* 0x000fc60000010803 */
[----:B------:R-:W-:-:S03]  /*8bd0*/  FMNMX.FTZ R129, R151, R4, !PT ;  /* 0x0000000497817209 */ /* 0x000fc60007810000 */
[----:B------:R-:W-:Y:S01]  /*8be0*/  MUFU.EX2 R125, R125 ;  /* 0x0000007d007d7308 */ /* 0x000fe20000000800 */
[----:B------:R-:W-:-:S04]  /*8bf0*/  FMNMX.FTZ R4, R154, R129, !PT ;  /* 0x000000819a047209 */ /* 0x000fc80007810000 */
[----:B------:R-:W-:-:S04]  /*8c00*/  FMNMX.FTZ R129, R155, R4, !PT ;  /* 0x000000049b817209 */ /* 0x000fc80007810000 */
[----:B------:R-:W-:Y:S01]  /*8c10*/  FMNMX.FTZ R4, R158, R129, !PT ;  /* 0x000000819e047209 */ /* 0x000fe20007810000 */
[-CC-:B------:R-:W-:Y:S01]  /*8c20*/  FFMA.FTZ R129, R137, R0.reuse, -R3.reuse ;  /* 0x0000000089817223 */ /* 0x180fe20000010803 */
[-CC-:B------:R-:W-:Y:S01]  /*8c30*/  FFMA.FTZ R137, R145, R0.reuse, -R3.reuse ;  /* 0x0000000091897223 */ /* 0x180fe20000010803 */
[--C-:B------:R-:W-:Y:S01]  /*8c40*/  FFMA.FTZ R145, R153, R0, -R3.reuse ;  /* 0x0000000099917223 */ /* 0x100fe20000010803 */
[----:B------:R-:W-:Y:S01]  /*8c50*/  FMNMX.FTZ R133, R159, R4, !PT ;  /* 0x000000049f857209 */ /* 0x000fe20007810000 */
[----:B------:R-:W-:Y:S02]  /*8c60*/  FFMA.FTZ R153, R161, R0, -R3 ;  /* 0x00000000a1997223 */ /* 0x000fe40000010803 */
[----:B------:R-:W-:Y:S01]  /*8c70*/  MUFU.EX2 R129, R129 ;  /* 0x0000008100817308 */ /* 0x000fe20000000800 */
[----:B------:R-:W-:-:S04]  /*8c80*/  FMNMX.FTZ R4, R162, R133, !PT ;  /* 0x00000085a2047209 */ /* 0x000fc80007810000 */
[----:B------:R-:W-:-:S03]  /*8c90*/  FMNMX.FTZ R133, R163, R4, !PT ;  /* 0x00000004a3857209 */ /* 0x000fc60007810000 */
[----:B------:R-:W-:Y:S01]  /*8ca0*/  MUFU.EX2 R137, R137 ;  /* 0x0000008900897308 */ /* 0x000fe20000000800 */
[----:B------:R-:W-:Y:S01]  /*8cb0*/  FMNMX.FTZ R4, R166, R133, !PT ;  /* 0x00000085a6047209 */ /* 0x000fe20007810000 */
[-CC-:B------:R-:W-:Y:S01]  /*8cc0*/  FFMA.FTZ R133, R141, R0.reuse, -R3.reuse ;  /* 0x000000008d857223 */ /* 0x180fe20000010803 */
[-CC-:B------:R-:W-:Y:S01]  /*8cd0*/  FFMA.FTZ R141, R149, R0.reuse, -R3.reuse ;  /* 0x00000000958d7223 */ /* 0x180fe20000010803 */
[----:B------:R-:W-:Y:S01]  /*8ce0*/  FFMA.FTZ R149, R157, R0, -R3 ;  /* 0x000000009d957223 */ /* 0x000fe20000010803 */
[----:B------:R-:W-:-:S03]  /*8cf0*/  FMNMX.FTZ R4, R167, R4, !PT ;  /* 0x00000004a7047209 */ /* 0x000fc60007810000 */
        /* <DEDUP_REMOVED lines=8> */
[----:B------:R-:W-:-:S04]  /*8d80*/  FFMA.FTZ R186, R132, R0, -R3 ;  /* 0x0000000084ba7223 */ /* 0x000fc80000010803 */
[----:B------:R-:W-:Y:S01]  /*8d90*/  HGMMA.64x192x16.F32 R24, R180, gdesc[UR12].tnspB, R24, gsb0 ;  /* 0x42e0000cb4187df0 */ /* 0x000fe20008000818 */
[----:B------:R-:W-:Y:S01]  /*8da0*/  UMOV UR14, UR10 ;  /* 0x0000000a000e7c82 */ /* 0x000fe20008000000 */
[----:B------:R-:W-:Y:S01]  /*8db0*/  UMOV UR15, 0x40000040 ;  /* 0x40000040000f7882 */ /* 0x000fe20000000000 */
[----:B------:R-:W-:Y:S01]  /*8dc0*/  UIADD3 UR10, UR6, 0x200, URZ ;  /* 0x00000200060a7890 */ /* 0x000fe2000fffe03f */
[----:B------:R-:W-:Y:S01]  /*8dd0*/  MUFU.EX2 R184, R184 ;  /* 0x000000b800b87308 */ /* 0x000fe20000000800 */
[----:B------:R-:W-:-:S07]  /*8de0*/  UIADD3 UR6, UR6, 0x280, URZ ;  /* 0x0000028006067890 */ /* 0x000fce000fffe03f */
[----:B------:R-:W-:Y:S01]  /*8df0*/  MUFU.EX2 R186, R186 ;  /* 0x000000ba00ba7308 */ /* 0x000fe20000000800 */
[----:B------:R-:W-:Y:S02]  /*8e00*/  WARPGROUP.DEPBAR.LE gsb0, 0x0 ;  /* 0x00008000000079c5 */ /* 0x000fe40000010000 */
[----:B------:R-:W-:Y:S01]  /*8e10*/  WARPGROUP.ARRIVE ;  /* 0x00000000000079c5 */ /* 0x000fe20000000000 */
[-CC-:B------:R-:W-:Y:S01]  /*8e20*/  FFMA.FTZ R180, R136, R0.reuse, -R3.reuse ;  /* 0x0000000088b47223 */ /* 0x180fe20000010803 */
[----:B------:R-:W-:-:S04]  /*8e30*/  FFMA.FTZ R182, R140, R0, -R3 ;  /* 0x000000008cb67223 */ /* 0x000fc80000010803 */
[----:B------:R-:W-:Y:S01]  /*8e40*/  HGMMA.64x192x16.F32 R24, R176, gdesc[UR12].tnspB, R24, gsb0 ;  /* 0x42e0000cb0187df0 */ /* 0x000fe20008000818 */
[----:B------:R-:W-:Y:S01]  /*8e50*/  UMOV UR14, UR10 ;  /* 0x0000000a000e7c82 */ /* 0x000fe20008000000 */
[----:B------:R-:W-:Y:S01]  /*8e60*/  UMOV UR15, 0x40000040 ;  /* 0x40000040000f7882 */ /* 0x000fe20000000000 */
[----:B------:R-:W-:Y:S08]  /*8e70*/  MUFU.EX2 R180, R180 ;  /* 0x000000b400b47308 */ /* 0x000ff00000000800 */
[----:B------:R-:W-:Y:S01]  /*8e80*/  MUFU.EX2 R182, R182 ;  /* 0x000000b600b67308 */ /* 0x000fe20000000800 */
[----:B------:R-:W-:-:S02]  /*8e90*/  WARPGROUP.DEPBAR.LE gsb0, 0x0 ;  /* 0x00008000000079c5 */ /* 0x000fc40000010000 */
[----:B------:R-:W-:Y:S01]  /*8ea0*/  WARPGROUP.ARRIVE ;  /* 0x00000000000079c5 */ /* 0x000fe20000000000 */
[-CC-:B------:R-:W-:Y:S01]  /*8eb0*/  FFMA.FTZ R176, R144, R0.reuse, -R3.reuse ;  /* 0x0000000090b07223 */ /* 0x180fe20000010803 */
[----:B------:R-:W-:-:S04]  /*8ec0*/  FFMA.FTZ R178, R148, R0, -R3 ;  /* 0x0000000094b27223 */ /* 0x000fc80000010803 */
[----:B------:R-:W-:Y:S01]  /*8ed0*/  HGMMA.64x192x16.F32 R24, R172, gdesc[UR12].tnspB, R24, gsb0 ;  /* 0x42e0000cac187df0 */ /* 0x000fe20008000818 */
[----:B------:R-:W-:Y:S08]  /*8ee0*/  MUFU.EX2 R176, R176 ;  /* 0x000000b000b07308 */ /* 0x000ff00000000800 */
[----:B------:R-:W-:Y:S01]  /*8ef0*/  MUFU.EX2 R178, R178 ;  /* 0x000000b200b27308 */ /* 0x000fe20000000800 */
[----:B------:R-:W-:-:S02]  /*8f00*/  WARPGROUP.DEPBAR.LE gsb0, 0x0 ;  /* 0x00008000000079c5 */ /* 0x000fc40000010000 */
[----:B------:R-:W-:Y:S01]  /*8f10*/  WARPGROUP.ARRIVE ;  /* 0x00000000000079c5 */ /* 0x000fe20000000000 */
[----:B------:R-:W0:Y:S01]  /*8f20*/  SHFL.BFLY PT, R173, R4, 0x2, 0x1f ;  /* 0x0c401f0004ad7f89 */ /* 0x000e2200000e0000 */
[-CC-:B------:R-:W-:Y:S01]  /*8f30*/  FFMA.FTZ R172, R152, R0.reuse, -R3.reuse ;  /* 0x0000000098ac7223 */ /* 0x180fe20000010803 */
[----:B------:R-:W-:-:S05]  /*8f40*/  FFMA.FTZ R174, R156, R0, -R3 ;  /* 0x000000009cae7223 */ /* 0x000fca0000010803 */
[----:B------:R-:W-:Y:S01]  /*8f50*/  HGMMA.64x192x16.F32 R24, R168, gdesc[UR4].tnspB, R24, gsb0 ;  /* 0x42e00004a8187df0 */ /* 0x000fe20008000818 */
[----:B------:R-:W-:Y:S01]  /*8f60*/  UMOV UR7, UR4 ;  /* 0x0000000400077c82 */ /* 0x000fe20008000000 */
[----:B------:R-:W-:Y:S08]  /*8f70*/  MUFU.EX2 R172, R172 ;  /* 0x000000ac00ac7308 */ /* 0x000ff00000000800 */
[----:B------:R-:W-:Y:S01]  /*8f80*/  MUFU.EX2 R174, R174 ;  /* 0x000000ae00ae7308 */ /* 0x000fe20000000800 */
[----:B0-----:R-:W-:-:S05]  /*8f90*/  FMNMX.FTZ R173, R4, R173, !PT ;  /* 0x000000ad04ad7209 */ /* 0x001fca0007810000 */
[----:B------:R-:W0:Y:S02]  /*8fa0*/  SHFL.BFLY PT, R4, R173, 0x1, 0x1f ;  /* 0x0c201f00ad047f89 */ /* 0x000e2400000e0000 */
[----:B0-----:R-:W-:-:S05]  /*8fb0*/  FMNMX.FTZ R4, R173, R4, !PT ;  /* 0x00000004ad047209 */ /* 0x001fca0007810000 */
[C---:B------:R-:W-:Y:S01]  /*8fc0*/  FADD.FTZ R3, -R4.reuse, R15 ;  /* 0x0000000f04037221 */ /* 0x040fe20000010100 */
[-C--:B------:R-:W-:Y:S01]  /*8fd0*/  FMUL.FTZ R157, R4, R0.reuse ;  /* 0x00000000049d7220 */ /* 0x080fe20000410000 */
[----:B------:R-:W-:Y:S02]  /*8fe0*/  MUFU.EX2 R15, R165 ;  /* 0x000000a5000f7308 */ /* 0x000fe40000000800 */
[-C--:B------:R-:W-:Y:S01]  /*8ff0*/  FMUL.FTZ R3, R3, R0.reuse ;  /* 0x0000000003037220 */ /* 0x080fe20000410000 */
[-CC-:B------:R-:W-:Y:S01]  /*9000*/  FFMA.FTZ R22, R122, R0.reuse, -R157.reuse ;  /* 0x000000007a167223 */ /* 0x180fe2000001089d */
[-CC-:B------:R-:W-:Y:S01]  /*9010*/  FFMA.FTZ R123, R123, R0.reuse, -R157.reuse ;  /* 0x000000007b7b7223 */ /* 0x180fe2000001089d */
[-CC-:B------:R-:W-:Y:S01]  /*9020*/  FFMA.FTZ R126, R126, R0.reuse, -R157.reuse ;  /* 0x000000007e7e7223 */ /* 0x180fe2000001089d */
[-CC-:B------:R-:W-:Y:S01]  /*9030*/  FFMA.FTZ R127, R127, R0.reuse, -R157.reuse ;  /* 0x000000007f7f7223 */ /* 0x180fe2000001089d */
[----:B------:R-:W-:Y:S01]  /*9040*/  IMAD.U32 R122, RZ, RZ, UR11 ;  /* 0x0000000bff7a7e24 */ /* 0x000fe2000f8e00ff */
        /* <DEDUP_REMOVED lines=16> */
[----:B------:R-:W1:Y:S01]  /*9150*/  MUFU.EX2 R123, R123 ;  /* 0x0000007b007b7308 */ /* 0x000e620000000800 */
[-CC-:B------:R-:W-:Y:S01]  /*9160*/  FFMA.FTZ R158, R158, R0.reuse, -R157.reuse ;  /* 0x000000009e9e7223 */ /* 0x180fe2000001089d */
[-CC-:B------:R-:W-:Y:S01]  /*9170*/  FFMA.FTZ R159, R159, R0.reuse, -R157.reuse ;  /* 0x000000009f9f7223 */ /* 0x180fe2000001089d */
[-CC-:B------:R-:W-:Y:S01]  /*9180*/  FFMA.FTZ R162, R162, R0.reuse, -R157.reuse ;  /* 0x00000000a2a27223 */ /* 0x180fe2000001089d */
[-CC-:B------:R-:W-:Y:S01]  /*9190*/  FFMA.FTZ R163, R163, R0.reuse, -R157.reuse ;  /* 0x00000000a3a37223 */ /* 0x180fe2000001089d */
[-CC-:B------:R-:W-:Y:S01]  /*91a0*/  FFMA.FTZ R166, R166, R0.reuse, -R157.reuse ;  /* 0x00000000a6a67223 */ /* 0x180fe2000001089d */
[----:B------:R-:W-:-:S02]  /*91b0*/  FFMA.FTZ R157, R167, R0, -R157 ;  /* 0x00000000a79d7223 */ /* 0x000fc4000001089d */
[----:B------:R-:W2:Y:S01]  /*91c0*/  MUFU.EX2 R191, R126 ;  /* 0x0000007e00bf7308 */ /* 0x000ea20000000800 */
[----:B0-----:R-:W-:-:S07]  /*91d0*/  FFMA.FTZ R8, R3, R8, R22 ;  /* 0x0000000803087223 */ /* 0x001fce0000010016 */
        /* <DEDUP_REMOVED lines=34> */
[----:B--2---:R-:W-:Y:S01]  /*9400*/  FADD.FTZ R8, R179, R8 ;  /* 0x00000008b3087221 */ /* 0x004fe20000010000 */
[----:B------:R-:W-:Y:S02]  /*9410*/  WARPGROUP.DEPBAR.LE gsb0, 0x0 ;  /* 0x00008000000079c5 */ /* 0x000fe40000010000 */
[----:B------:R2:W-:Y:S04]  /*9420*/  @!P1 SYNCS.ARRIVE.TRANS64.RED.A1T0 RZ, [R120+URZ], RZ ;  /* 0x000000ff78ff99a7 */ /* 0x0005e8000810043f */
[----:B------:R-:W3:Y:S01]  /*9430*/  MUFU.EX2 R155, R155 ;  /* 0x0000009b009b7308 */ /* 0x000ee20000000800 */
[----:B0-----:R-:W-:Y:S01]  /*9440*/  FADD.FTZ R8, R151, R8 ;  /* 0x0000000897087221 */ /* 0x001fe20000010000 */
[----:B------:R-:W-:-:S02]  /*9450*/  F2FP.F16.F32.PACK_AB R168, R153, R14 ;  /* 0x0000000e99a8723e */ /* 0x000fc400000000ff */
[----:B------:R-:W-:Y:S02]  /*9460*/  F2FP.F16.F32.PACK_AB R170, R15, R20 ;  /* 0x000000140faa723e */ /* 0x000fe400000000ff */
[----:B------:R-:W-:Y:S01]  /*9470*/  F2FP.F16.F32.PACK_AB R179, R151, R179 ;  /* 0x000000b397b3723e */ /* 0x000fe200000000ff */
[----:B--2---:R-:W-:Y:S01]  /*9480*/  @!P1 VIADD R120, R122, 0x30860 ;  /* 0x000308607a789836 */ /* 0x004fe20000000000 */
[----:B------:R-:W0:Y:S01]  /*9490*/  MUFU.EX2 R175, R158 ;  /* 0x0000009e00af7308 */ /* 0x000e220000000800 */
[----:B-1----:R-:W-:-:S03]  /*94a0*/  FADD.FTZ R8, R173, R8 ;  /* 0x00000008ad087221 */ /* 0x002fc60000010000 */
[----:B------:R-:W-:-:S04]  /*94b0*/  @!P1 PRMT R120, RZ, 0x654, R120 ;  /* 0x00000654ff789816 */ /* 0x000fc80000000078 */
[----:B------:R1:W-:Y:S01]  /*94c0*/  @!P1 SYNCS.ARRIVE.TRANS64.RED.A1T0 RZ, [R120+URZ], RZ ;  /* 0x000000ff78ff99a7 */ /* 0x0003e2000810043f */
[----:B------:R-:W2:Y:S01]  /*94d0*/  MUFU.EX2 R159, R159 ;  /* 0x0000009f009f7308 */ /* 0x000ea20000000800 */
[C---:B---3--:R-:W-:Y:S01]  /*94e0*/  FADD.FTZ R8, R155.reuse, R8 ;  /* 0x000000089b087221 */ /* 0x048fe20000010000 */
[----:B------:R-:W-:Y:S01]  /*94f0*/  F2FP.F16.F32.PACK_AB R173, R155, R173 ;  /* 0x000000ad9bad723e */ /* 0x000fe200000000ff */
[----:B-1----:R-:W-:-:S05]  /*9500*/  FADD.FTZ R120, R190, R9 ;  /* 0x00000009be787221 */ /* 0x002fca0000010000 */
[----:B------:R-:W1:Y:S01]  /*9510*/  MUFU.EX2 R169, R162 ;  /* 0x000000a200a97308 */ /* 0x000e620000000800 */
[----:B0-----:R-:W-:Y:S01]  /*9520*/  FADD.FTZ R8, R175, R8 ;  /* 0x00000008af087221 */ /* 0x001fe20000010000 */
[C---:B------:R-:W-:Y:S01]  /*9530*/  F2FP.F16.F32.PACK_AB R190, R23.reuse, R190 ;  /* 0x000000be17be723e */ /* 0x040fe200000000ff */
[----:B------:R-:W-:-:S04]  /*9540*/  FADD.FTZ R9, R23, R120 ;  /* 0x0000007817097221 */ /* 0x000fc80000010000 */
[----:B------:R-:W-:Y:S01]  /*9550*/  FADD.FTZ R120, R184, R9 ;  /* 0x00000009b8787221 */ /* 0x000fe20000010000 */
[----:B------:R-:W0:Y:S01]  /*9560*/  MUFU.EX2 R163, R163 ;  /* 0x000000a300a37308 */ /* 0x000e220000000800 */
[----:B--2---:R-:W-:Y:S01]  /*9570*/  FADD.FTZ R8, R159, R8 ;  /* 0x000000089f087221 */ /* 0x004fe20000010000 */
[C---:B------:R-:W-:Y:S01]  /*9580*/  F2FP.F16.F32.PACK_AB R184, R121.reuse, R184 ;  /* 0x000000b879b8723e */ /* 0x040fe200000000ff */
[----:B------:R-:W-:Y:S01]  /*9590*/  FADD.FTZ R9, R121, R120 ;  /* 0x0000007879097221 */ /* 0x000fe20000010000 */
[----:B------:R-:W-:-:S03]  /*95a0*/  F2FP.F16.F32.PACK_AB R175, R159, R175 ;  /* 0x000000af9faf723e */ /* 0x000fc600000000ff */
[----:B------:R-:W-:Y:S01]  /*95b0*/  FADD.FTZ R120, R186, R9 ;  /* 0x00000009ba787221 */ /* 0x000fe20000010000 */
[----:B------:R-:W2:Y:S01]  /*95c0*/  MUFU.EX2 R171, R166 ;  /* 0x000000a600ab7308 */ /* 0x000ea20000000800 */
[----:B-1----:R-:W-:Y:S01]  /*95d0*/  FADD.FTZ R8, R169, R8 ;  /* 0x00000008a9087221 */ /* 0x002fe20000010000 */
[C---:B------:R-:W-:Y:S01]  /*95e0*/  F2FP.F16.F32.PACK_AB R186, R125.reuse, R186 ;  /* 0x000000ba7dba723e */ /* 0x040fe200000000ff */
[----:B------:R-:W-:-:S04]  /*95f0*/  FADD.FTZ R9, R125, R120 ;  /* 0x000000787d097221 */ /* 0x000fc80000010000 */
[----:B------:R-:W-:Y:S01]  /*9600*/  FADD.FTZ R120, R180, R9 ;  /* 0x00000009b4787221 */ /* 0x000fe20000010000 */
[----:B------:R-:W1:Y:S01]  /*9610*/  MUFU.EX2 R157, R157 ;  /* 0x0000009d009d7308 */ /* 0x000e620000000800 */
[----:B0-----:R-:W-:Y:S01]  /*9620*/  FADD.FTZ R8, R163, R8 ;  /* 0x00000008a3087221 */ /* 0x001fe20000010000 */
[C---:B------:R-:W-:Y:S01]  /*9630*/  F2FP.F16.F32.PACK_AB R180, R129.reuse, R180 ;  /* 0x000000b481b4723e */ /* 0x040fe200000000ff */
[----:B------:R-:W-:Y:S01]  /*9640*/  FADD.FTZ R9, R129, R120 ;  /* 0x0000007881097221 */ /* 0x000fe20000010000 */
[----:B------:R-:W-:-:S03]  /*9650*/  F2FP.F16.F32.PACK_AB R169, R163, R169 ;  /* 0x000000a9a3a9723e */ /* 0x000fc600000000ff */
[----:B------:R-:W-:Y:S01]  /*9660*/  FADD.FTZ R120, R182, R9 ;  /* 0x00000009b6787221 */ /* 0x000fe20000010000 */
[----:B------:R-:W-:Y:S01]  /*9670*/  F2FP.F16.F32.PACK_AB R182, R133, R182 ;  /* 0x000000b685b6723e */ /* 0x000fe200000000ff */
[----:B--2---:R-:W-:Y:S02]  /*9680*/  FADD.FTZ R8, R171, R8 ;  /* 0x00000008ab087221 */ /* 0x004fe40000010000 */
[----:B------:R-:W-:-:S04]  /*9690*/  FADD.FTZ R9, R133, R120 ;  /* 0x0000007885097221 */ /* 0x000fc80000010000 */
[----:B------:R-:W-:Y:S01]  /*96a0*/  FADD.FTZ R22, R176, R9 ;  /* 0x00000009b0167221 */ /* 0x000fe20000010000 */
[----:B------:R-:W-:Y:S01]  /*96b0*/  F2FP.F16.F32.PACK_AB R176, R137, R176 ;  /* 0x000000b089b0723e */ /* 0x000fe200000000ff */
[C---:B-1----:R-:W-:Y:S01]  /*96c0*/  FADD.FTZ R8, R157.reuse, R8 ;  /* 0x000000089d087221 */ /* 0x042fe20000010000 */
[----:B------:R-:W-:Y:S01]  /*96d0*/  F2FP.F16.F32.PACK_AB R171, R157, R171 ;  /* 0x000000ab9dab723e */ /* 0x000fe200000000ff */
[----:B------:R-:W-:-:S04]  /*96e0*/  FADD.FTZ R9, R137, R22 ;  /* 0x0000001689097221 */ /* 0x000fc80000010000 */
[----:B------:R-:W-:Y:S01]  /*96f0*/  FADD.FTZ R22, R178, R9 ;  /* 0x00000009b2167221 */ /* 0x000fe20000010000 */
[----:B------:R-:W-:-:S03]  /*9700*/  F2FP.F16.F32.PACK_AB R178, R141, R178 ;  /* 0x000000b28db2723e */ /* 0x000fc600000000ff */
[----:B------:R-:W-:-:S04]  /*9710*/  FADD.FTZ R9, R141, R22 ;  /* 0x000000168d097221 */ /* 0x000fc80000010000 */
        /* <DEDUP_REMOVED lines=10> */
[----:B------:R-:W-:Y:S02]  /*97c0*/  IMAD.MOV.U32 R15, RZ, RZ, R4 ;  /* 0x000000ffff0f7224 */ /* 0x000fe400078e0004 */
[----:B------:R-:W-:Y:S01]  /*97d0*/  IMAD.MOV.U32 R14, RZ, RZ, R5 ;  /* 0x000000ffff0e7224 */ /* 0x000fe200078e0005 */
[----:B------:R-:W-:Y:S06]  /*97e0*/  @P2 BRA `(.L_x_972) ;  /* 0xffffffe000a02947 */ /* 0x000fec000383ffff */
.L_x_963:
[----:B------:R-:W-:-:S13]  /*97f0*/  R2UR UR6, R17 ;  /* 0x00000000110672ca */ /* 0x000fda00000e0000 */
[----:B------:R-:W-:-:S13]  /*9800*/  ISETP.GE.AND P2, PT, R13, UR6, PT ;  /* 0x000000060d007c0c */ /* 0x000fda000bf46270 */
[----:B------:R-:W-:Y:S05]  /*9810*/  @!P2 BRA `(.L_x_973) ;  /* 0x0000002c00e8a947 */ /* 0x000fea0003800000 */
[----:B------:R-:W-:Y:S01]  /*9820*/  IMAD.MOV.U32 R14, RZ, RZ, R4 ;  /* 0x000000ffff0e7224 */ /* 0x000fe200078e0004 */
[----:B------:R-:W-:Y:S01]  /*9830*/  UMOV UR58, UR5 ;  /* 0x00000005003a7c82 */ /* 0x000fe20008000000 */
[----:B------:R-:W-:Y:S01]  /*9840*/  IMAD.MOV.U32 R15, RZ, RZ, R5 ;  /* 0x000000ffff0f7224 */ /* 0x000fe200078e0005 */
[----:B------:R-:W-:Y:S01]  /*9850*/  UMOV UR7, UR4 ;  /* 0x0000000400077c82 */ /* 0x000fe20008000000 */
[----:B------:R-:W-:Y:S01]  /*9860*/  ULDC UR60, c[0x0][0x9e4] ;  /* 0x00027900003c7ab9 */ /* 0x000fe20000000800 */
[----:B------:R-:W-:-:S05]  /*9870*/  ULDC UR61, c[0x0][0x288] ;  /* 0x0000a200003d7ab9 */ /* 0x000fca0000000800 */
.L_x_990:
[----:B------:R-:W-:-:S04]  /*9880*/  UIADD3 UR4, UR7, 0x1, URZ ;  /* 0x0000000107047890 */ /* 0x000fc8000fffe03f */
[----:B------:R-:W-:-:S04]  /*9890*/  UISETP.NE.AND UP2, UPT, UR4, 0x2, UPT ;  /* 0x000000020400788c */ /* 0x000fc8000bf45270 */
[----:B------:R-:W-:Y:S02]  /*98a0*/  USEL UR5, URZ, 0x1, UP2 ;  /* 0x000000013f057887 */ /* 0x000fe40009000000 */
[----:B------:R-:W-:Y:S02]  /*98b0*/  USEL UR4, UR4, URZ, UP2 ;  /* 0x0000003f04047287 */ /* 0x000fe40009000000 */
[----:B------:R-:W-:Y:S01]  /*98c0*/  ULOP3.LUT UR5, UR58, UR5, URZ, 0x3c, !UPT ;  /* 0x000000053a057292 */ /* 0x000fe2000f8e3c3f */
[----:B------:R-:W-:Y:S11]  /*98d0*/  @!P0 BRA `(.L_x_974) ;  /* 0x0000000000048947 */ /* 0x000ff60003800000 */
[----:B------:R-:W-:Y:S01]  /*98e0*/  BPT.TRAP 0x1 ;  /* 0x000000040000795c */ /* 0x000fe20000300000 */
.L_x_974:
[----:B------:R-:W-:Y:S01]  /*98f0*/  ULEA UR56, UR4, UR57, 0x3 ;  /* 0x0000003904387291 */ /* 0x000fe2000f8e183f */
[----:B------:R-:W-:-:S05]  /*9900*/  IMAD.U32 R0, RZ, RZ, UR5 ;  /* 0x00000005ff007e24 */ /* 0x000fca000f8e00ff */
[----:B------:R-:W-:-:S04]  /*9910*/  SHF.L.U32 R0, R0, 0x1f, RZ ;  /* 0x0000001f00007819 */ /* 0x000fc800000006ff */
[----:B------:R0:W1:Y:S01]  /*9920*/  SYNCS.PHASECHK.TRANS64.TRYWAIT P2, [UR56+0x30830], R0 ;  /* 0x03083000ff0075a7 */ /* 0x0000620008040178 */
[----:B------:R-:W-:Y:S05]  /*9930*/  @!P0 BRA `(.L_x_975) ;  /* 0x0000000000048947 */ /* 0x000fea0003800000 */
[----:B------:R-:W-:Y:S01]  /*9940*/  BPT.TRAP 0x1 ;  /* 0x000000040000795c */ /* 0x000fe20000300000 */
.L_x_975:
[----:B-1----:R-:W-:Y:S05]  /*9950*/  @P2 BRA `(.L_x_976) ;  /* 0x0000000000082947 */ /* 0x002fea0003800000 */
[----:B------:R-:W1:Y:S02]  /*9960*/  SYNCS.PHASECHK.TRANS64.TRYWAIT P2, [UR56+0x30830], R0 ;  /* 0x03083000ff0075a7 */ /* 0x000e640008040178 */
[----:B-1----:R-:W-:Y:S05]  /*9970*/  @!P2 BRA `(.L_x_977) ;  /* 0x000000a400dca947 */ /* 0x002fea0003800000 */
.L_x_976:
        /* <DEDUP_REMOVED lines=161> */
.L_x_978:
[----:B------:R-:W-:Y:S01]  /*a390*/  ULEA UR11, UR7, UR57, 0x3 ;  /* 0x00000039070b7291 */ /* 0x000fe2000f8e183f */
[----:B01----:R-:W-:-:S05]  /*a3a0*/  IMAD.U32 R0, RZ, RZ, UR58 ;  /* 0x0000003aff007e24 */ /* 0x003fca000f8e00ff */
[----:B------:R-:W-:-:S04]  /*a3b0*/  SHF.L.U32 R0, R0, 0x1f, RZ ;  /* 0x0000001f00007819 */ /* 0x000fc800000006ff */
[----:B------:R0:W1:Y:S01]  /*a3c0*/  SYNCS.PHASECHK.TRANS64.TRYWAIT P2, [UR11+0x30850], R0 ;  /* 0x03085000ff0075a7 */ /* 0x000062000804014b */
[----:B------:R-:W-:Y:S05]  /*a3d0*/  @!P0 BRA `(.L_x_979) ;  /* 0x0000000000048947 */ /* 0x000fea0003800000 */
[----:B------:R-:W-:Y:S01]  /*a3e0*/  BPT.TRAP 0x1 ;  /* 0x000000040000795c */ /* 0x000fe20000300000 */
.L_x_979:
[----:B-1----:R-:W-:Y:S05]  /*a3f0*/  @P2 BRA `(.L_x_980) ;  /* 0x0000000000082947 */ /* 0x002fea0003800000 */
[----:B------:R-:W1:Y:S02]  /*a400*/  SYNCS.PHASECHK.TRANS64.TRYWAIT P2, [UR11+0x30850], R0 ;  /* 0x03085000ff0075a7 */ /* 0x000e64000804014b */
[----:B-1----:R-:W-:Y:S05]  /*a410*/  @!P2 BRA `(.L_x_981) ;  /* 0x0000009c004ca947 */ /* 0x002fea0003800000 */
.L_x_980:
        /* <DEDUP_REMOVED lines=8> */
[----:B------:R-:W-:Y:S01]  /*a4a0*/  ULOP3.LUT UR6, UR6, 0x3fff, URZ, 0xc0, !UPT ;  /* 0x00003fff06067892 */ /* 0x000fe2000f8ec03f */
[----:B------:R-:W-:Y:S01]  /*a4b0*/  IMAD R20, R13, -0x60, RZ ;  /* 0xffffffa00d147824 */ /* 0x000fe200078e02ff */
[----:B------:R-:W-:Y:S01]  /*a4c0*/  ULDC UR15, c[0x0][0x9e0] ;  /* 0x00027800000f7ab9 */ /* 0x000fe20000000800 */
[----:B------:R-:W-:Y:S01]  /*a4d0*/  @!P1 VIADD R0, R0, 0x30840 ;  /* 0x0003084000009836 */ /* 0x000fe20000000000 */
[----:B------:R-:W-:-:S04]  /*a4e0*/  ULOP3.LUT UR6, UR6, 0x3000000, URZ, 0xfc, !UPT ;  /* 0x0300000006067892 */ /* 0x000fc8000f8efc3f */
[----:B------:R-:W-:Y:S01]  /*a4f0*/  UIMAD UR10, UR7, 0x900, UR6 ;  /* 0x00000900070a78a4 */ /* 0x000fe2000f8e0206 */
[----:B------:R-:W-:Y:S02]  /*a500*/  @!P1 PRMT R0, RZ, 0x654, R0 ;  /* 0x00000654ff009816 */ /* 0x000fe40000000000 */
        /* <DEDUP_REMOVED lines=38> */
[C---:B------:R-:W-:Y:S01]  /*a770*/  VIADD R170, R3.reuse, 0xffffffff ;  /* 0xffffffff03aa7836 */ /* 0x040fe20000000000 */
[----:B-1----:R-:W-:-:S05]  /*a780*/  IADD3 R0, R3, -UR61, R18 ;  /* 0x8000003d03007c10 */ /* 0x002fca000fffe012 */
[C---:B------:R-:W-:Y:S02]  /*a790*/  VIADD R22, R0.reuse, UR15 ;  /* 0x0000000f00167c36 */ /* 0x040fe40008000000 */
[----:B------:R-:W-:Y:S02]  /*a7a0*/  VIADD R168, R0, UR14 ;  /* 0x0000000e00a87c36 */ /* 0x000fe40008000000 */
[--C-:B0-----:R-:W-:Y:S02]  /*a7b0*/  IMAD.IADD R0, R22, 0x1, R21.reuse ;  /* 0x0000000116007824 */ /* 0x101fe400078e0215 */
[----:B------:R-:W-:Y:S01]  /*a7c0*/  IMAD.IADD R2, R168, 0x1, R21 ;  /* 0x00000001a8027824 */ /* 0x000fe200078e0215 */
[----:B------:R-:W-:Y:S06]  /*a7d0*/  @P2 BRA `(.L_x_982) ;  /* 0x00000000005c2947 */ /* 0x000fec0003800000 */
[----:B------:R-:W-:Y:S01]  /*a7e0*/  ULDC UR6, c[0x0][0x2f0] ;  /* 0x0000bc0000067ab9 */ /* 0x000fe20000000800 */
[----:B------:R-:W-:Y:S01]  /*a7f0*/  BSSY B0, `(.L_x_983) ;  /* 0x0000012000007945 */ /* 0x000fe20003800000 */
[----:B------:R-:W-:-:S04]  /*a800*/  IMAD R3, R16, UR6, R21 ;  /* 0x0000000610037c24 */ /* 0x000fc8000f8e0215 */
        /* <DEDUP_REMOVED lines=11> */
.L_x_984:
[----:B------:R-:W-:-:S05]  /*a8c0*/  IMAD.U32 R21, RZ, RZ, UR60 ;  /* 0x0000003cff157e24 */ /* 0x000fca000f8e00ff */
[----:B------:R-:W-:-:S13]  /*a8d0*/  ISETP.NE.AND P2, PT, R21, 0x1, PT ;  /* 0x000000011500780c */ /* 0x000fda0003f45270 */
[----:B------:R-:W0:Y:S02]  /*a8e0*/  @P2 LDC.64 R172, c[0x0][0x9e8] ;  /* 0x00027a00ffac2b82 */ /* 0x000e240000000a00 */
[----:B0-----:R-:W-:-:S05]  /*a8f0*/  @P2 IMAD.HI.U32 R4, R3, R172, RZ ;  /* 0x000000ac03042227 */ /* 0x001fca00078e00ff */
[----:B------:R-:W-:-:S07]  /*a900*/  @P2 SHF.R.U32.HI R3, RZ, R173, R4 ;  /* 0x000000adff032219 */ /* 0x000fce0000011604 */
.L_x_985:
[----:B------:R-:W-:Y:S05]  /*a910*/  BSYNC B0 ;  /* 0x0000000000007941 */ /* 0x000fea0003800000 */
.L_x_983:
[----:B------:R-:W-:-:S05]  /*a920*/  IMAD R3, R3, R21, R170 ;  /* 0x0000001503037224 */ /* 0x000fca00078e02aa */
[----:B------:R-:W-:Y:S02]  /*a930*/  VIADDMNMX R0, R3, R21, R0, PT ;  /* 0x0000001503007246 */ /* 0x000fe40003800100 */
[----:B------:R-:W-:-:S07]  /*a940*/  VIMNMX R2, R2, R3, !PT ;  /* 0x0000000302027248 */ /* 0x000fce0007fe0100 */
.L_x_982:
        /* <DEDUP_REMOVED lines=135> */
.L_x_988:
[----:B------:R-:W-:-:S05]  /*b1c0*/  IMAD.U32 R0, RZ, RZ, UR60 ;  /* 0x0000003cff007e24 */ /* 0x000fca000f8e00ff */
[----:B------:R-:W-:-:S13]  /*b1d0*/  ISETP.NE.AND P6, PT, R0, 0x1, PT ;  /* 0x000000010000780c */ /* 0x000fda0003fc5270 */
[----:B------:R-:W0:Y:S02]  /*b1e0*/  @P6 LDC.64 R180, c[0x0][0x9e8] ;  /* 0x00027a00ffb46b82 */ /* 0x000e240000000a00 */
[----:B0-----:R-:W-:-:S05]  /*b1f0*/  @P6 IMAD.HI.U32 R180, R5, R180, RZ ;  /* 0x000000b405b46227 */ /* 0x001fca00078e00ff */
[----:B------:R-:W-:-:S07]  /*b200*/  @P6 SHF.R.U32.HI R5, RZ, R181, R180 ;  /* 0x000000b5ff056219 */ /* 0x000fce00000116b4 */
.L_x_989:
[----:B------:R-:W-:Y:S05]  /*b210*/  BSYNC B0 ;  /* 0x0000000000007941 */ /* 0x000fea0003800000 */
.L_x_987:
[----:B------:R-:W-:-:S05]  /*b220*/  IMAD R5, R5, R0, R170 ;  /* 0x0000000005057224 */ /* 0x000fca00078e02aa */
[----:B------:R-:W-:Y:S02]  /*b230*/  VIADDMNMX R2, R5, R0, R2, PT ;  /* 0x0000000005027246 */ /* 0x000fe40003800102 */
[----:B------:R-:W-:-:S07]  /*b240*/  VIMNMX R4, R4, R5, !PT ;  /* 0x0000000504047248 */ /* 0x000fce0007fe0100 */
.L_x_986:
        /* <DEDUP_REMOVED lines=91> */
[----:B------:R-:W-:Y:S02]  /*b800*/  ISETP.GT.AND P2, PT, R4, 0x39, !P2 ;  /* 0x000000390400780c */ /* 0x000fe40005744270 */
[----:B------:R-:W-:Y:S01]  /*b810*/  R2UR UR6, R17 ;  /* 0x00000000110672ca */ /* 0x000fe200000e0000 */
        /* <DEDUP_REMOVED lines=9> */
[----:B------:R-:W-:-:S04]  /*b8b0*/  ISETP.GT.AND P2, PT, R4, 0x41, !P2 ;  /* 0x000000410400780c */ /* 0x000fc80005744270 */
        /* <DEDUP_REMOVED lines=13> */
[----:B------:R-:W-:Y:S01]  /*b990*/  ISETP.NE.AND P6, PT, R20, RZ, PT ;  /* 0x000000ff1400720c */ /* 0x000fe20003fc5270 */
[C---:B0-----:R-:W-:Y:S01]  /*b9a0*/  FMUL.FTZ R20, R5.reuse, R0 ;  /* 0x0000000005147220 */ /* 0x041fe20000410000 */
        /* <DEDUP_REMOVED lines=26> */
[-CC-:B------:R-:W-:Y:S01]  /*bb50*/  FFMA.FTZ R190, R197, R0.reuse, -R20.reuse ;  /* 0x00000000c5be7223 */ /* 0x180fe20000010814 */
[--C-:B------:R-:W-:Y:S01]  /*bb60*/  FFMA.FTZ R179, R179, R0, -R20.reuse ;  /* 0x00000000b3b37223 */ /* 0x100fe20000010814 */
[----:B------:R-:W-:Y:S01]  /*bb70*/  FADD.FTZ R3, -R2, R15 ;  /* 0x0000000f02037221 */ /* 0x000fe20000010100 */
[----:B------:R-:W-:Y:S01]  /*bb80*/  FMNMX.FTZ R22, R189, R22, !PT ;  /* 0x00000016bd167209 */ /* 0x000fe20007810000 */
[----:B------:R-:W-:Y:S01]  /*bb90*/  MUFU.EX2 R203, R203 ;  /* 0x000000cb00cb7308 */ /* 0x000fe20000000800 */
[-CC-:B------:R-:W-:Y:S01]  /*bba0*/  FFMA.FTZ R178, R129, R0.reuse, -R20.reuse ;  /* 0x0000000081b27223 */ /* 0x180fe20000010814 */
[----:B------:R-:W-:Y:S01]  /*bbb0*/  FMUL.FTZ R3, R3, R0 ;  /* 0x0000000003037220 */ /* 0x000fe20000410000 */
[----:B------:R-:W-:Y:S01]  /*bbc0*/  FMNMX.FTZ R22, R135, R22, !PT ;  /* 0x0000001687167209 */ /* 0x000fe20007810000 */
[-CC-:B------:R-:W-:Y:S01]  /*bbd0*/  FFMA.FTZ R172, R21, R0.reuse, -R20.reuse ;  /* 0x0000000015ac7223 */ /* 0x180fe20000010814 */
[-CC-:B------:R-:W-:Y:S01]  /*bbe0*/  FFMA.FTZ R168, R125, R0.reuse, -R20.reuse ;  /* 0x000000007da87223 */ /* 0x180fe20000010814 */
[--C-:B------:R-:W-:Y:S01]  /*bbf0*/  FFMA.FTZ R184, R177, R0, -R20.reuse ;  /* 0x00000000b1b87223 */ /* 0x100fe20000010814 */
[----:B------:R-:W-:Y:S01]  /*bc00*/  FMNMX.FTZ R22, R187, R22, !PT ;  /* 0x00000016bb167209 */ /* 0x000fe20007810000 */
[----:B------:R-:W0:Y:S01]  /*bc10*/  MUFU.EX2 R2, R3 ;  /* 0x0000000300027308 */ /* 0x000e220000000800 */
[-CC-:B------:R-:W-:Y:S01]  /*bc20*/  FFMA.FTZ R169, R169, R0.reuse, -R20.reuse ;  /* 0x00000000a9a97223 */ /* 0x180fe20000010814 */
[--C-:B------:R-:W-:Y:S01]  /*bc30*/  FFMA.FTZ R173, R173, R0, -R20.reuse ;  /* 0x00000000adad7223 */ /* 0x100fe20000010814 */
[----:B------:R-:W-:Y:S01]  /*bc40*/  FMNMX.FTZ R22, R139, R22, !PT ;  /* 0x000000168b167209 */ /* 0x000fe20007810000 */
[-CC-:B------:R-:W-:Y:S01]  /*bc50*/  FFMA.FTZ R137, R137, R0.reuse, -R20.reuse ;  /* 0x0000000089897223 */ /* 0x180fe20000010814 */
[-CC-:B------:R-:W-:Y:S01]  /*bc60*/  FFMA.FTZ R129, R149, R0.reuse, -R20.reuse ;  /* 0x0000000095817223 */ /* 0x180fe20000010814 */
[--C-:B------:R-:W-:Y:S01]  /*bc70*/  FFMA.FTZ R21, R153, R0, -R20.reuse ;  /* 0x0000000099157223 */ /* 0x100fe20000010814 */
[----:B------:R-:W-:Y:S01]  /*bc80*/  FMNMX.FTZ R22, R185, R22, !PT ;  /* 0x00000016b9167209 */ /* 0x000fe20007810000 */
[----:B------:R-:W1:Y:S01]  /*bc90*/  MUFU.EX2 R188, R188 ;  /* 0x000000bc00bc7308 */ /* 0x000e620000000800 */
[-CC-:B------:R-:W-:Y:S01]  /*bca0*/  FFMA.FTZ R125, R161, R0.reuse, -R20.reuse ;  /* 0x00000000a17d7223 */ /* 0x180fe20000010814 */
[--C-:B------:R-:W-:Y:S01]  /*bcb0*/  FFMA.FTZ R170, R121, R0, -R20.reuse ;  /* 0x0000000079aa7223 */ /* 0x100fe20000010814 */
[----:B------:R-:W-:Y:S01]  /*bcc0*/  FMNMX.FTZ R22, R127, R22, !PT ;  /* 0x000000167f167209 */ /* 0x000fe20007810000 */
[----:B------:R-:W-:-:S03]  /*bcd0*/  FFMA.FTZ R15, R165, R0, -R20 ;  /* 0x00000000a50f7223 */ /* 0x000fc60000010814 */
[----:B------:R-:W-:Y:S01]  /*bce0*/  FMNMX.FTZ R22, R147, R22, !PT ;  /* 0x0000001693167209 */ /* 0x000fe20007810000 */
[----:B------:R-:W2:Y:S01]  /*bcf0*/  MUFU.EX2 R190, R190 ;  /* 0x000000be00be7308 */ /* 0x000ea20000000800 */
[----:B0-----:R-:W-:Y:S02]  /*bd00*/  FFMA.FTZ R9, R2, R9, R203 ;  /* 0x0000000902097223 */ /* 0x001fe400000100cb */
[----:B------:R-:W-:-:S04]  /*bd10*/  FMNMX.FTZ R22, R123, R22, !PT ;  /* 0x000000167b167209 */ /* 0x000fc80007810000 */
[----:B------:R-:W-:Y:S01]  /*bd20*/  FMNMX.FTZ R22, R151, R22, !PT ;  /* 0x0000001697167209 */ /* 0x000fe20007810000 */
[----:B------:R-:W0:Y:S01]  /*bd30*/  MUFU.EX2 R179, R179 ;  /* 0x000000b300b37308 */ /* 0x000e220000000800 */
[C---:B-1----:R-:W-:Y:S01]  /*bd40*/  FADD.FTZ R9, R188.reuse, R9 ;  /* 0x00000009bc097221 */ /* 0x042fe20000010000 */
[----:B------:R-:W-:Y:S02]  /*bd50*/  F2FP.F16.F32.PACK_AB R188, R188, R203 ;  /* 0x000000cbbcbc723e */ /* 0x000fe400000000ff */
[----:B------:R-:W-:-:S04]  /*bd60*/  FMNMX.FTZ R22, R143, R22, !PT ;  /* 0x000000168f167209 */ /* 0x000fc80007810000 */
[----:B------:R-:W-:Y:S01]  /*bd70*/  FMNMX.FTZ R22, R155, R22, !PT ;  /* 0x000000169b167209 */ /* 0x000fe20007810000 */
[----:B------:R-:W1:Y:S01]  /*bd80*/  MUFU.EX2 R184, R184 ;  /* 0x000000b800b87308 */ /* 0x000e620000000800 */
[----:B--2---:R-:W-:Y:S02]  /*bd90*/  FADD.FTZ R130, R190, R9 ;  /* 0x00000009be827221 */ /* 0x004fe40000010000 */
[----:B------:R-:W-:-:S04]  /*bda0*/  FMNMX.FTZ R22, R199, R22, !PT ;  /* 0x00000016c7167209 */ /* 0x000fc80007810000 */
[----:B------:R-:W-:Y:S01]  /*bdb0*/  FMNMX.FTZ R22, R159, R22, !PT ;  /* 0x000000169f167209 */ /* 0x000fe20007810000 */
[----:B------:R-:W2:Y:S01]  /*bdc0*/  MUFU.EX2 R169, R169 ;  /* 0x000000a900a97308 */ /* 0x000ea20000000800 */
[C---:B0-----:R-:W-:Y:S01]  /*bdd0*/  FADD.FTZ R9, R179.reuse, R130 ;  /* 0x00000082b3097221 */ /* 0x041fe20000010000 */
[----:B------:R-:W-:Y:S02]  /*bde0*/  F2FP.F16.F32.PACK_AB R190, R179, R190 ;  /* 0x000000beb3be723e */ /* 0x000fe400000000ff */
[----:B------:R-:W-:-:S04]  /*bdf0*/  FMNMX.FTZ R22, R171, R22, !PT ;  /* 0x00000016ab167209 */ /* 0x000fc80007810000 */
[----:B------:R-:W-:Y:S01]  /*be00*/  FMNMX.FTZ R22, R163, R22, !PT ;  /* 0x00000016a3167209 */ /* 0x000fe20007810000 */
[----:B------:R-:W0:Y:S01]  /*be10*/  MUFU.EX2 R186, R186 ;  /* 0x000000ba00ba7308 */ /* 0x000e220000000800 */
[----:B-1----:R-:W-:Y:S02]  /*be20*/  FADD.FTZ R132, R184, R9 ;  /* 0x00000009b8847221 */ /* 0x002fe40000010000 */
[----:B------:R-:W-:-:S04]  /*be30*/  FMNMX.FTZ R22, R175, R22, !PT ;  /* 0x00000016af167209 */ /* 0x000fc80007810000 */
[----:B------:R-:W-:Y:S01]  /*be40*/  FMNMX.FTZ R22, R167, R22, !PT ;  /* 0x00000016a7167209 */ /* 0x000fe20007810000 */
[----:B------:R-:W1:Y:S01]  /*be50*/  MUFU.EX2 R173, R173 ;  /* 0x000000ad00ad7308 */ /* 0x000e620000000800 */
[----:B--2---:R-:W-:-:S03]  /*be60*/  F2FP.F16.F32.PACK_AB R184, R169, R184 ;  /* 0x000000b8a9b8723e */ /* 0x004fc600000000ff */
[----:B------:R-:W2:Y:S04]  /*be70*/  SHFL.BFLY PT, R141, R22, 0x2, 0x1f ;  /* 0x0c401f00168d7f89 */ /* 0x000ea800000e0000 */
[----:B------:R-:W3:Y:S08]  /*be80*/  MUFU.EX2 R180, R180 ;  /* 0x000000b400b47308 */ /* 0x000ef00000000800 */
[----:B------:R-:W-:Y:S08]  /*be90*/  MUFU.EX2 R137, R137 ;  /* 0x0000008900897308 */ /* 0x000ff00000000800 */
[----:B------:R-:W-:Y:S01]  /*bea0*/  MUFU.EX2 R182, R182 ;  /* 0x000000b600b67308 */ /* 0x000fe20000000800 */
[----:B--2---:R-:W-:Y:S01]  /*beb0*/  FMNMX.FTZ R4, R22, R141, !PT ;  /* 0x0000008d16047209 */ /* 0x004fe20007810000 */
[----:B------:R-:W-:-:S06]  /*bec0*/  FFMA.FTZ R141, R157, R0, -R20 ;  /* 0x000000009d8d7223 */ /* 0x000fcc0000010814 */
[----:B------:R-:W-:Y:S01]  /*bed0*/  MUFU.EX2 R133, R133 ;  /* 0x0000008500857308 */ /* 0x000fe20000000800 */
[----:B------:R-:W2:Y:S07]  /*bee0*/  SHFL.BFLY PT, R145, R4, 0x1, 0x1f ;  /* 0x0c201f0004917f89 */ /* 0x000eae00000e0000 */
[----:B------:R-:W-:Y:S08]  /*bef0*/  MUFU.EX2 R176, R176 ;  /* 0x000000b000b07308 */ /* 0x000ff00000000800 */
[----:B------:R-:W-:Y:S08]  /*bf00*/  MUFU.EX2 R23, R23 ;  /* 0x0000001700177308 */ /* 0x000ff00000000800 */
[----:B------:R-:W-:Y:S01]  /*bf10*/  MUFU.EX2 R178, R178 ;  /* 0x000000b200b27308 */ /* 0x000fe20000000800 */
[----:B--2---:R-:W-:-:S04]  /*bf20*/  FMNMX.FTZ R4, R4, R145, !PT ;  /* 0x0000009104047209 */ /* 0x004fc80007810000 */
[C---:B------:R-:W-:Y:S01]  /*bf30*/  FSETP.NEU.FTZ.AND P2, PT, R4.reuse, -INF , PT ;  /* 0xff8000000400780b */ /* 0x040fe20003f5d000 */
[C---:B------:R-:W-:Y:S02]  /*bf40*/  FMUL.FTZ R126, R4.reuse, R0 ;  /* 0x00000000047e7220 */ /* 0x040fe40000410000 */
[----:B------:R-:W-:Y:S01]  /*bf50*/  MUFU.EX2 R129, R129 ;  /* 0x0000008100817308 */ /* 0x000fe20000000800 */
[----:B------:R-:W-:Y:S02]  /*bf60*/  FSEL R3, R4, RZ, P2 ;  /* 0x000000ff04037208 */ /* 0x000fe40001000000 */
[----:B------:R-:W-:Y:S02]  /*bf70*/  FSEL R126, R126, RZ, P2 ;  /* 0x000000ff7e7e7208 */ /* 0x000fe40001000000 */
[----:B------:R-:W-:Y:S01]  /*bf80*/  ISETP.GT.AND P2, PT, R13, UR6, PT ;  /* 0x000000060d007c0c */ /* 0x000fe2000bf44270 */
[----:B------:R-:W-:Y:S01]  /*bf90*/  FADD.FTZ R3, -R3, R14 ;  /* 0x0000000e03037221 */ /* 0x000fe20000010100 */
[----:B------:R-:W-:-:S02]  /*bfa0*/  VIADD R13, R13, 0xffffffff ;  /* 0xffffffff0d0d7836 */ /* 0x000fc40000000000 */
[-CC-:B------:R-:W-:Y:S01]  /*bfb0*/  FFMA.FTZ R20, R205, R0.reuse, -R126.reuse ;  /* 0x00000000cd147223 */ /* 0x180fe2000001087e */
[-CC-:B------:R-:W-:Y:S01]  /*bfc0*/  FFMA.FTZ R121, R195, R0.reuse, -R126.reuse ;  /* 0x00000000c3797223 */ /* 0x180fe2000001087e */
[-C--:B------:R-:W-:Y:S01]  /*bfd0*/  FMUL.FTZ R3, R3, R0.reuse ;  /* 0x0000000003037220 */ /* 0x080fe20000410000 */
[-CC-:B------:R-:W-:Y:S01]  /*bfe0*/  FFMA.FTZ R22, R181, R0.reuse, -R126.reuse ;  /* 0x00000000b5167223 */ /* 0x180fe2000001087e */
[-CC-:B------:R-:W-:Y:S01]  /*bff0*/  FFMA.FTZ R145, R193, R0.reuse, -R126.reuse ;  /* 0x00000000c1917223 */ /* 0x180fe2000001087e */
[-CC-:B------:R-:W-:Y:S01]  /*c000*/  FFMA.FTZ R120, R183, R0.reuse, -R126.reuse ;  /* 0x00000000b7787223 */ /* 0x180fe2000001087e */
[----:B------:R-:W-:Y:S01]  /*c010*/  MUFU.EX2 R20, R20 ;  /* 0x0000001400147308 */ /* 0x000fe20000000800 */
[-CC-:B------:R-:W-:Y:S01]  /*c020*/  FFMA.FTZ R149, R191, R0.reuse, -R126.reuse ;  /* 0x00000000bf957223 */ /* 0x180fe2000001087e */
[-CC-:B------:R-:W-:Y:S01]  /*c030*/  FFMA.FTZ R122, R131, R0.reuse, -R126.reuse ;  /* 0x00000000837a7223 */ /* 0x180fe2000001087e */
[-C--:B------:R-:W-:Y:S01]  /*c040*/  FFMA.FTZ R177, R127, R0.reuse, -R126 ;  /* 0x000000007fb17223 */ /* 0x080fe2000001087e */
[----:B------:R-:W-:Y:S01]  /*c050*/  FADD.FTZ R127, R169, R132 ;  /* 0x00000084a97f7221 */ /* 0x000fe20000010000 */
[-CC-:B------:R-:W-:Y:S01]  /*c060*/  FFMA.FTZ R131, R189, R0.reuse, -R126.reuse ;  /* 0x00000000bd837223 */ /* 0x180fe2000001087e */
[-CC-:B------:R-:W-:Y:S01]  /*c070*/  FFMA.FTZ R181, R135, R0.reuse, -R126.reuse ;  /* 0x0000000087b57223 */ /* 0x180fe2000001087e */
[-CC-:B------:R-:W-:Y:S01]  /*c080*/  FFMA.FTZ R124, R187, R0.reuse, -R126.reuse ;  /* 0x00000000bb7c7223 */ /* 0x180fe2000001087e */
[----:B------:R-:W2:Y:S01]  /*c090*/  MUFU.EX2 R3, R3 ;  /* 0x0000000300037308 */ /* 0x000ea20000000800 */
[----:B0-----:R-:W-:Y:S01]  /*c0a0*/  FADD.FTZ R132, R186, R127 ;  /* 0x0000007fba847221 */ /* 0x001fe20000010000 */
[-CC-:B------:R-:W-:Y:S01]  /*c0b0*/  FFMA.FTZ R123, R123, R0.reuse, -R126.reuse ;  /* 0x000000007b7b7223 */ /* 0x180fe2000001087e */
[-CC-:B------:R-:W-:Y:S01]  /*c0c0*/  FFMA.FTZ R183, R139, R0.reuse, -R126.reuse ;  /* 0x000000008bb77223 */ /* 0x180fe2000001087e */
[-C--:B------:R-:W-:Y:S01]  /*c0d0*/  FFMA.FTZ R185, R185, R0.reuse, -R126 ;  /* 0x00000000b9b97223 */ /* 0x080fe2000001087e */
[----:B-1----:R-:W-:Y:S01]  /*c0e0*/  FADD.FTZ R127, R173, R132 ;  /* 0x00000084ad7f7221 */ /* 0x002fe20000010000 */
[-CC-:B------:R-:W-:Y:S01]  /*c0f0*/  FFMA.FTZ R128, R147, R0.reuse, -R126.reuse ;  /* 0x0000000093807223 */ /* 0x180fe2000001087e */
[-CC-:B------:R-:W-:Y:S01]  /*c100*/  FFMA.FTZ R151, R151, R0.reuse, -R126.reuse ;  /* 0x0000000097977223 */ /* 0x180fe2000001087e */
[----:B------:R-:W0:Y:S01]  /*c110*/  MUFU.EX2 R121, R121 ;  /* 0x0000007900797308 */ /* 0x000e220000000800 */
[----:B---3--:R-:W-:Y:S01]  /*c120*/  FADD.FTZ R132, R180, R127 ;  /* 0x0000007fb4847221 */ /* 0x008fe20000010000 */
[-CC-:B------:R-:W-:Y:S01]  /*c130*/  FFMA.FTZ R143, R143, R0.reuse, -R126.reuse ;  /* 0x000000008f8f7223 */ /* 0x180fe2000001087e */
[-CC-:B------:R-:W-:Y:S01]  /*c140*/  FFMA.FTZ R155, R155, R0.reuse, -R126.reuse ;  /* 0x000000009b9b7223 */ /* 0x180fe2000001087e */
[-CC-:B------:R-:W-:Y:S01]  /*c150*/  FFMA.FTZ R199, R199, R0.reuse, -R126.reuse ;  /* 0x00000000c7c77223 */ /* 0x180fe2000001087e */
[-CC-:B------:R-:W-:Y:S01]  /*c160*/  FFMA.FTZ R159, R159, R0.reuse, -R126.reuse ;  /* 0x000000009f9f7223 */ /* 0x180fe2000001087e */
[-CC-:B------:R-:W-:Y:S01]  /*c170*/  FFMA.FTZ R171, R171, R0.reuse, -R126.reuse ;  /* 0x00000000abab7223 */ /* 0x180fe2000001087e */
[----:B------:R-:W-:Y:S01]  /*c180*/  FFMA.FTZ R163, R163, R0, -R126 ;  /* 0x00000000a3a37223 */ /* 0x000fe2000001087e */
[----:B------:R-:W1:Y:S01]  /*c190*/  MUFU.EX2 R22, R22 ;  /* 0x0000001600167308 */ /* 0x000e620000000800 */
[----:B--2---:R-:W-:Y:S01]  /*c1a0*/  FFMA.FTZ R130, R3, R8, R20 ;  /* 0x0000000803827223 */ /* 0x004fe20000010014 */
[-CC-:B------:R-:W-:Y:S01]  /*c1b0*/  FFMA.FTZ R175, R175, R0.reuse, -R126.reuse ;  /* 0x00000000afaf7223 */ /* 0x180fe2000001087e */
[----:B------:R-:W-:Y:S01]  /*c1c0*/  FFMA.FTZ R126, R167, R0, -R126 ;  /* 0x00000000a77e7223 */ /* 0x000fe2000001087e */
[----:B------:R-:W-:Y:S01]  /*c1d0*/  IMAD.U32 R127, RZ, RZ, UR11 ;  /* 0x0000000bff7f7e24 */ /* 0x000fe2000f8e00ff */
[----:B------:R-:W-:-:S02]  /*c1e0*/  F2FP.F16.F32.PACK_AB R186, R173, R186 ;  /* 0x000000baadba723e */ /* 0x000fc400000000ff */
[----:B------:R-:W-:Y:S01]  /*c1f0*/  F2FP.F16.F32.PACK_AB R180, R137, R180 ;  /* 0x000000b489b4723e */ /* 0x000fe200000000ff */
[----:B------:R-:W2:Y:S01]  /*c200*/  MUFU.EX2 R145, R145 ;  /* 0x0000009100917308 */ /* 0x000ea20000000800 */
[----:B0-----:R-:W-:Y:S01]  /*c210*/  FADD.FTZ R9, R121, R130 ;  /* 0x0000008279097221 */ /* 0x001fe20000010000 */
[----:B------:R-:W-:Y:S01]  /*c220*/  @!P1 VIADD R127, R127, 0x30860 ;  /* 0x000308607f7f9836 */ /* 0x000fe20000000000 */
[----:B------:R-:W-:-:S04]  /*c230*/  F2FP.F16.F32.PACK_AB R189, R121, R20 ;  /* 0x0000001479bd723e */ /* 0x000fc800000000ff */
[----:B------:R-:W-:Y:S01]  /*c240*/  @!P1 PRMT R127, RZ, 0x654, R127 ;  /* 0x00000654ff7f9816 */ /* 0x000fe2000000007f */
[----:B------:R-:W0:Y:S01]  /*c250*/  MUFU.EX2 R120, R120 ;  /* 0x0000007800787308 */ /* 0x000e220000000800 */
[----:B-1----:R-:W-:Y:S02]  /*c260*/  FADD.FTZ R130, R22, R9 ;  /* 0x0000000916827221 */ /* 0x002fe40000010000 */
[----:B------:R1:W-:Y:S05]  /*c270*/  @!P1 SYNCS.ARRIVE.TRANS64.RED.A1T0 RZ, [R127+URZ], RZ ;  /* 0x000000ff7fff99a7 */ /* 0x0003ea000810043f */
[----:B------:R-:W3:Y:S01]  /*c280*/  MUFU.EX2 R149, R149 ;  /* 0x0000009500957308 */ /* 0x000ee20000000800 */
[C---:B--2---:R-:W-:Y:S01]  /*c290*/  FADD.FTZ R9, R145.reuse, R130 ;  /* 0x0000008291097221 */ /* 0x044fe20000010000 */
[----:B------:R-:W-:-:S06]  /*c2a0*/  F2FP.F16.F32.PACK_AB R191, R145, R22 ;  /* 0x0000001691bf723e */ /* 0x000fcc00000000ff */
[----:B------:R-:W2:Y:S01]  /*c2b0*/  MUFU.EX2 R122, R122 ;  /* 0x0000007a007a7308 */ /* 0x000ea20000000800 */
[----:B0-----:R-:W-:-:S07]  /*c2c0*/  FADD.FTZ R130, R120, R9 ;  /* 0x0000000978827221 */ /* 0x001fce0000010000 */
[----:B------:R-:W0:Y:S01]  /*c2d0*/  MUFU.EX2 R131, R131 ;  /* 0x0000008300837308 */ /* 0x000e220000000800 */
[----:B---3--:R-:W-:-:S07]  /*c2e0*/  FADD.FTZ R9, R149, R130 ;  /* 0x0000008295097221 */ /* 0x008fce0000010000 */
[----:B------:R-:W3:Y:S01]  /*c2f0*/  MUFU.EX2 R181, R181 ;  /* 0x000000b500b57308 */ /* 0x000ee20000000800 */
[----:B--2---:R-:W-:-:S07]  /*c300*/  FADD.FTZ R130, R122, R9 ;  /* 0x000000097a827221 */ /* 0x004fce0000010000 */
[----:B------:R2:W-:Y:S01]  /*c310*/  MUFU.EX2 R8, R123 ;  /* 0x0000007b00087308 */ /* 0x0005e20000000800 */
[C---:B0-----:R-:W-:Y:S01]  /*c320*/  FADD.FTZ R130, R131.reuse, R130 ;  /* 0x0000008283827221 */ /* 0x041fe20000010000 */
[----:B------:R-:W-:-:S06]  /*c330*/  F2FP.F16.F32.PACK_AB R187, R131, R122 ;  /* 0x0000007a83bb723e */ /* 0x000fcc00000000ff */
[----:B------:R-:W0:Y:S01]  /*c340*/  MUFU.EX2 R124, R124 ;  /* 0x0000007c007c7308 */ /* 0x000e220000000800 */
[----:B--2---:R-:W-:-:S04]  /*c350*/  FADD.FTZ R123, R137, R132 ;  /* 0x00000084897b7221 */ /* 0x004fc80000010000 */
[----:B------:R-:W-:Y:S01]  /*c360*/  FADD.FTZ R132, R182, R123 ;  /* 0x0000007bb6847221 */ /* 0x000fe20000010000 */
[C---:B------:R-:W-:Y:S02]  /*c370*/  F2FP.F16.F32.PACK_AB R182, R133.reuse, R182 ;  /* 0x000000b685b6723e */ /* 0x040fe400000000ff */
[----:B------:R-:W2:Y:S01]  /*c380*/  MUFU.EX2 R183, R183 ;  /* 0x000000b700b77308 */ /* 0x000ea20000000800 */
[----:B------:R-:W-:-:S04]  /*c390*/  FADD.FTZ R9, R133, R132 ;  /* 0x0000008485097221 */ /* 0x000fc80000010000 */
[----:B------:R-:W-:Y:S01]  /*c3a0*/  FADD.FTZ R132, R176, R9 ;  /* 0x00000009b0847221 */ /* 0x000fe20000010000 */
[----:B---3--:R-:W-:Y:S01]  /*c3b0*/  FADD.FTZ R9, R181, R130 ;  /* 0x00000082b5097221 */ /* 0x008fe20000010000 */
[C---:B------:R-:W-:Y:S01]  /*c3c0*/  F2FP.F16.F32.PACK_AB R176, R23.reuse, R176 ;  /* 0x000000b017b0723e */ /* 0x040fe200000000ff */
[----:B------:R3:W4:Y:S01]  /*c3d0*/  MUFU.EX2 R14, R185 ;  /* 0x000000b9000e7308 */ /* 0x0007220000000800 */
[----:B------:R-:W-:Y:S01]  /*c3e0*/  FADD.FTZ R123, R23, R132 ;  /* 0x00000084177b7221 */ /* 0x000fe20000010000 */
[C---:B0-----:R-:W-:Y:S01]  /*c3f0*/  FADD.FTZ R130, R124.reuse, R9 ;  /* 0x000000097c827221 */ /* 0x041fe20000010000 */
[----:B------:R-:W-:Y:S02]  /*c400*/  F2FP.F16.F32.PACK_AB R181, R124, R181 ;  /* 0x000000b57cb5723e */ /* 0x000fe400000000ff */
[----:B------:R-:W-:Y:S01]  /*c410*/  FADD.FTZ R132, R178, R123 ;  /* 0x0000007bb2847221 */ /* 0x000fe20000010000 */
[----:B------:R-:W-:Y:S02]  /*c420*/  F2FP.F16.F32.PACK_AB R178, R129, R178 ;  /* 0x000000b281b2723e */ /* 0x000fe400000000ff */
[----:B------:R-:W0:Y:S01]  /*c430*/  MUFU.EX2 R177, R177 ;  /* 0x000000b100b17308 */ /* 0x000e220000000800 */
[----:B--2---:R-:W-:Y:S01]  /*c440*/  FADD.FTZ R9, R183, R130 ;  /* 0x00000082b7097221 */ /* 0x004fe20000010000 */
[----:B------:R-:W-:Y:S01]  /*c450*/  FADD.FTZ R123, R129, R132 ;  /* 0x00000084817b7221 */ /* 0x000fe20000010000 */
[----:B---3--:R-:W-:-:S05]  /*c460*/  F2FP.F16.F32.PACK_AB R185, R149, R120 ;  /* 0x0000007895b9723e */ /* 0x008fca00000000ff */
[----:B------:R-:W2:Y:S01]  /*c470*/  MUFU.EX2 R128, R128 ;  /* 0x0000008000807308 */ /* 0x000ea20000000800 */
[C---:B----4-:R-:W-:Y:S01]  /*c480*/  FADD.FTZ R130, R14.reuse, R9 ;  /* 0x000000090e827221 */ /* 0x050fe20000010000 */
[----:B------:R-:W-:Y:S01]  /*c490*/  F2FP.F16.F32.PACK_AB R183, R14, R183 ;  /* 0x000000b70eb7723e */ /* 0x000fe200000000ff */
[----:B------:R-:W-:-:S05]  /*c4a0*/  IMAD.MOV.U32 R14, RZ, RZ, R4 ;  /* 0x000000ffff0e7224 */ /* 0x000fca00078e0004 */
[----:B------:R-:W3:Y:S01]  /*c4b0*/  MUFU.EX2 R172, R172 ;  /* 0x000000ac00ac7308 */ /* 0x000ee20000000800 */
[----:B0-----:R-:W-:-:S07]  /*c4c0*/  FADD.FTZ R9, R177, R130 ;  /* 0x00000082b1097221 */ /* 0x001fce0000010000 */
[----:B------:R-:W0:Y:S01]  /*c4d0*/  MUFU.EX2 R151, R151 ;  /* 0x0000009700977308 */ /* 0x000e220000000800 */
[C---:B--2---:R-:W-:Y:S01]  /*c4e0*/  FADD.FTZ R9, R128.reuse, R9 ;  /* 0x0000000980097221 */ /* 0x044fe20000010000 */
[----:B------:R-:W-:-:S03]  /*c4f0*/  F2FP.F16.F32.PACK_AB R177, R128, R177 ;  /* 0x000000b180b1723e */ /* 0x000fc600000000ff */
[----:B------:R-:W-:-:S03]  /*c500*/  FADD.FTZ R9, R8, R9 ;  /* 0x0000000908097221 */ /* 0x000fc60000010000 */
[----:B------:R-:W2:Y:S01]  /*c510*/  MUFU.EX2 R21, R21 ;  /* 0x0000001500157308 */ /* 0x000ea20000000800 */
[----:B---3--:R-:W-:-:S07]  /*c520*/  FADD.FTZ R132, R172, R123 ;  /* 0x0000007bac847221 */ /* 0x008fce0000010000 */
[----:B------:R-:W3:Y:S01]  /*c530*/  MUFU.EX2 R134, R143 ;  /* 0x0000008f00867308 */ /* 0x000ee20000000800 */
[C---:B0-----:R-:W-:Y:S01]  /*c540*/  FADD.FTZ R9, R151.reuse, R9 ;  /* 0x0000000997097221 */ /* 0x041fe20000010000 */
[----:B------:R-:W-:-:S06]  /*c550*/  F2FP.F16.F32.PACK_AB R179, R151, R8 ;  /* 0x0000000897b3723e */ /* 0x000fcc00000000ff */
[----:B------:R-:W0:Y:S01]  /*c560*/  MUFU.EX2 R155, R155 ;  /* 0x0000009b009b7308 */ /* 0x000e220000000800 */
[C---:B--2---:R-:W-:Y:S01]  /*c570*/  FADD.FTZ R123, R21.reuse, R132 ;  /* 0x00000084157b7221 */ /* 0x044fe20000010000 */
[----:B------:R-:W-:-:S06]  /*c580*/  F2FP.F16.F32.PACK_AB R172, R21, R172 ;  /* 0x000000ac15ac723e */ /* 0x000fcc00000000ff */
[----:B------:R-:W2:Y:S01]  /*c590*/  MUFU.EX2 R174, R174 ;  /* 0x000000ae00ae7308 */ /* 0x000ea20000000800 */
[----:B---3--:R-:W-:-:S07]  /*c5a0*/  FADD.FTZ R9, R134, R9 ;  /* 0x0000000986097221 */ /* 0x008fce0000010000 */
[----:B------:R-:W3:Y:S01]  /*c5b0*/  MUFU.EX2 R136, R199 ;  /* 0x000000c700887308 */ /* 0x000ee20000000800 */
[C---:B0-----:R-:W-:Y:S01]  /*c5c0*/  FADD.FTZ R9, R155.reuse, R9 ;  /* 0x000000099b097221 */ /* 0x041fe20000010000 */
[----:B------:R-:W-:-:S06]  /*c5d0*/  F2FP.F16.F32.PACK_AB R173, R155, R134 ;  /* 0x000000869bad723e */ /* 0x000fcc00000000ff */
[----:B------:R-:W0:Y:S01]  /*c5e0*/  MUFU.EX2 R141, R141 ;  /* 0x0000008d008d7308 */ /* 0x000e220000000800 */
[----:B--2---:R-:W-:-:S07]  /*c5f0*/  FADD.FTZ R130, R174, R123 ;  /* 0x0000007bae827221 */ /* 0x004fce0000010000 */
        /* <DEDUP_REMOVED lines=10> */
[----:B0-----:R-:W-:-:S07]  /*c6a0*/  FADD.FTZ R21, R132, R21 ;  /* 0x0000001584157221 */ /* 0x001fce0000010000 */
[----:B------:R-:W0:Y:S01]  /*c6b0*/  MUFU.EX2 R170, R170 ;  /* 0x000000aa00aa7308 */ /* 0x000e220000000800 */
[C---:B--2---:R-:W-:Y:S01]  /*c6c0*/  FADD.FTZ R23, R125.reuse, R130 ;  /* 0x000000827d177221 */ /* 0x044fe20000010000 */
[----:B------:R-:W-:-:S06]  /*c6d0*/  F2FP.F16.F32.PACK_AB R168, R125, R168 ;  /* 0x000000a87da8723e */ /* 0x000fcc00000000ff */
[----:B------:R2:W4:Y:S01]  /*c6e0*/  MUFU.EX2 R138, R175 ;  /* 0x000000af008a7308 */ /* 0x0005220000000800 */
[C---:B---3--:R-:W-:Y:S01]  /*c6f0*/  FADD.FTZ R21, R163.reuse, R21 ;  /* 0x00000015a3157221 */ /* 0x048fe20000010000 */
[----:B------:R-:W-:-:S06]  /*c700*/  F2FP.F16.F32.PACK_AB R169, R163, R132 ;  /* 0x00000084a3a9723e */ /* 0x000fcc00000000ff */
[----:B------:R-:W3:Y:S01]  /*c710*/  MUFU.EX2 R15, R15 ;  /* 0x0000000f000f7308 */ /* 0x000ee20000000800 */
[----:B0-----:R-:W-:Y:S01]  /*c720*/  FADD.FTZ R130, R170, R23 ;  /* 0x00000017aa827221 */ /* 0x001fe20000010000 */
[----:B--2---:R-:W-:-:S06]  /*c730*/  F2FP.F16.F32.PACK_AB R175, R159, R136 ;  /* 0x000000889faf723e */ /* 0x004fcc00000000ff */
[----:B------:R-:W0:Y:S01]  /*c740*/  MUFU.EX2 R126, R126 ;  /* 0x0000007e007e7308 */ /* 0x000e220000000800 */
[----:B----4-:R-:W-:Y:S01]  /*c750*/  FADD.FTZ R21, R138, R21 ;  /* 0x000000158a157221 */ /* 0x010fe20000010000 */
[C---:B---3--:R-:W-:Y:S01]  /*c760*/  FADD.FTZ R9, R15.reuse, R130 ;  /* 0x000000820f097221 */ /* 0x048fe20000010000 */
[----:B------:R-:W-:Y:S01]  /*c770*/  F2FP.F16.F32.PACK_AB R170, R15, R170 ;  /* 0x000000aa0faa723e */ /* 0x000fe200000000ff */
[----:B------:R-:W-:Y:S02]  /*c780*/  IMAD.MOV.U32 R15, RZ, RZ, R5 ;  /* 0x000000ffff0f7224 */ /* 0x000fe400078e0005 */
[C---:B0-----:R-:W-:Y:S01]  /*c790*/  FADD.FTZ R8, R126.reuse, R21 ;  /* 0x000000157e087221 */ /* 0x041fe20000010000 */
[----:B------:R-:W-:Y:S01]  /*c7a0*/  F2FP.F16.F32.PACK_AB R171, R126, R138 ;  /* 0x0000008a7eab723e */ /* 0x000fe200000000ff */
[----:B-1----:R-:W-:Y:S06]  /*c7b0*/  @P2 BRA `(.L_x_990) ;  /* 0xffffffd000302947 */ /* 0x002fec000383ffff */
.L_x_973:
        /* <DEDUP_REMOVED lines=99> */
.L_x_991:
[----:B------:R-:W-:Y:S01]  /*cdf0*/  ULEA UR7, UR4, UR57, 0x3 ;  /* 0x0000003904077291 */ /* 0x000fe2000f8e183f */
[----:B------:R-:W-:-:S05]  /*ce00*/  IMAD.U32 R2, RZ, RZ, UR5 ;  /* 0x00000005ff027e24 */ /* 0x000fca000f8e00ff */
[----:B------:R-:W-:-:S04]  /*ce10*/  SHF.L.U32 R2, R2, 0x1f, RZ ;  /* 0x0000001f02027819 */ /* 0x000fc800000006ff */
[----:B------:R0:W1:Y:S01]  /*ce20*/  SYNCS.PHASECHK.TRANS64.TRYWAIT P2, [UR7+0x30850], R2 ;  /* 0x03085002ff0075a7 */ /* 0x0000620008040147 */
[----:B------:R-:W-:Y:S05]  /*ce30*/  @!P0 BRA `(.L_x_992) ;  /* 0x0000000000048947 */ /* 0x000fea0003800000 */
[----:B------:R-:W-:Y:S01]  /*ce40*/  BPT.TRAP 0x1 ;  /* 0x000000040000795c */ /* 0x000fe20000300000 */
.L_x_992:
[----:B-1----:R-:W-:Y:S05]  /*ce50*/  @P2 BRA `(.L_x_993) ;  /* 0x0000000000082947 */ /* 0x002fea0003800000 */
[----:B------:R-:W1:Y:S02]  /*ce60*/  SYNCS.PHASECHK.TRANS64.TRYWAIT P0, [UR7+0x30850], R2 ;  /* 0x03085002ff0075a7 */ /* 0x000e640008000147 */
[----:B-1----:R-:W-:Y:S05]  /*ce70*/  @!P0 BRA `(.L_x_994) ;  /* 0x0000007000cc8947 */ /* 0x002fea0003800000 */
.L_x_993:
[----:B------:R-:W-:Y:S01]  /*ce80*/  UIADD3 UR57, UR57, 0x400, URZ ;  /* 0x0000040039397890 */ /* 0x000fe2000fffe03f */
[----:B------:R-:W-:Y:S01]  /*ce90*/  WARPGROUP.ARRIVE ;  /* 0x00000000000079c5 */ /* 0x000fe20000000000 */
[----:B------:R-:W-:Y:S01]  /*cea0*/  UMOV UR11, 0x40000040 ;  /* 0x40000040000b7882 */ /* 0x000fe20000000000 */
[----:B01----:R-:W0:Y:S01]  /*ceb0*/  SHFL.BFLY PT, R2, R9, 0x2, 0x1f ;  /* 0x0c401f0009027f89 */ /* 0x003e2200000e0000 */
[----:B------:R-:W-:Y:S01]  /*cec0*/  USHF.R.U32.HI UR57, URZ, 0x4, UR57 ;  /* 0x000000043f397899 */ /* 0x000fe20008011639 */
[----:B------:R-:W-:Y:S02]  /*ced0*/  IMAD.U32 R12, RZ, RZ, UR7 ;  /* 0x00000007ff0c7e24 */ /* 0x000fe4000f8e00ff */
[----:B------:R-:W1:Y:S01]  /*cee0*/  SHFL.BFLY PT, R3, R8, 0x2, 0x1f ;  /* 0x0c401f0008037f89 */ /* 0x000e6200000e0000 */
[----:B------:R-:W-:Y:S01]  /*cef0*/  ULOP3.LUT UR57, UR57, 0x3fff, URZ, 0xc0, !UPT ;  /* 0x00003fff39397892 */ /* 0x000fe2000f8ec03f */
[----:B------:R-:W-:-:S03]  /*cf00*/  @!P1 VIADD R12, R12, 0x30860 ;  /* 0x000308600c0c9836 */ /* 0x000fc60000000000 */
[----:B------:R-:W-:Y:S02]  /*cf10*/  ULOP3.LUT UR57, UR57, 0x3000000, URZ, 0xfc, !UPT ;  /* 0x0300000039397892 */ /* 0x000fe4000f8efc3f */
[----:B------:R-:W-:Y:S02]  /*cf20*/  @!P1 PRMT R12, RZ, 0x654, R12 ;  /* 0x00000654ff0c9816 */ /* 0x000fe4000000000c */
[----:B------:R-:W-:-:S04]  /*cf30*/  UIMAD UR4, UR4, 0x900, UR57 ;  /* 0x00000900040478a4 */ /* 0x000fc8000f8e0239 */
[----:B------:R-:W-:-:S03]  /*cf40*/  UIADD3 UR6, UR4, 0x80, URZ ;  /* 0x0000008004067890 */ /* 0x000fc6000fffe03f */
[----:B------:R-:W-:Y:S02]  /*cf50*/  UMOV UR10, UR4 ;  /* 0x00000004000a7c82 */ /* 0x000fe40008000000 */
[----:B------:R-:W-:Y:S01]  /*cf60*/  HGMMA.64x192x16.F32 R24, R188, gdesc[UR8].tnspB, R24, gsb0 ;  /* 0x42e00008bc187df0 */ /* 0x000fe20008000818 */
[----:B------:R-:W-:Y:S01]  /*cf70*/  UMOV UR11, 0x40000040 ;  /* 0x40000040000b7882 */ /* 0x000fe20000000000 */
[----:B------:R-:W-:Y:S01]  /*cf80*/  UMOV UR10, UR6 ;  /* 0x00000006000a7c82 */ /* 0x000fe20008000000 */
[----:B------:R-:W-:Y:S01]  /*cf90*/  UIADD3 UR6, UR4, 0x100, URZ ;  /* 0x0000010004067890 */ /* 0x000fe2000fffe03f */
[----:B0-----:R-:W-:Y:S01]  /*cfa0*/  FADD.FTZ R2, R2, R9 ;  /* 0x0000000902027221 */ /* 0x001fe20000010000 */
[----:B-1----:R-:W-:Y:S01]  /*cfb0*/  FADD.FTZ R6, R3, R8 ;  /* 0x0000000803067221 */ /* 0x002fe20000010000 */
[----:B------:R-:W-:-:S03]  /*cfc0*/  IMAD.MOV.U32 R8, RZ, RZ, RZ ;  /* 0x000000ffff087224 */ /* 0x000fc600078e00ff */
[----:B------:R-:W0:Y:S04]  /*cfd0*/  SHFL.BFLY PT, R3, R2, 0x1, 0x1f ;  /* 0x0c201f0002037f89 */ /* 0x000e2800000e0000 */
[----:B------:R-:W1:Y:S01]  /*cfe0*/  SHFL.BFLY PT, R7, R6, 0x1, 0x1f ;  /* 0x0c201f0006077f89 */ /* 0x000e6200000e0000 */
[----:B0-----:R-:W-:Y:S01]  /*cff0*/  FADD.FTZ R13, R2, R3 ;  /* 0x00000003020d7221 */ /* 0x001fe20000010000 */
[----:B------:R-:W-:Y:S02]  /*d000*/  IMAD.MOV.U32 R3, RZ, RZ, -0x800000 ;  /* 0xff800000ff037424 */ /* 0x000fe400078e00ff */
[----:B------:R-:W-:Y:S02]  /*d010*/  IMAD.MOV.U32 R2, RZ, RZ, -0x800000 ;  /* 0xff800000ff027424 */ /* 0x000fe400078e00ff */
[----:B-1----:R-:W-:Y:S01]  /*d020*/  FADD.FTZ R14, R6, R7 ;  /* 0x00000007060e7221 */ /* 0x002fe20000010000 */
[----:B------:R-:W-:Y:S01]  /*d030*/  FSETP.NE.FTZ.AND P0, PT, R13, RZ, PT ;  /* 0x000000ff0d00720b */ /* 0x000fe20003f15000 */
[----:B------:R-:W-:-:S03]  /*d040*/  IMAD.MOV.U32 R7, RZ, RZ, RZ ;  /* 0x000000ffff077224 */ /* 0x000fc600078e00ff */
        /* <DEDUP_REMOVED lines=15> */
[----:B------:R-:W-:Y:S01]  /*d140*/  UMOV UR10, UR6 ;  /* 0x00000006000a7c82 */ /* 0x000fe20008000000 */
[----:B------:R-:W-:Y:S01]  /*d150*/  UMOV UR11, 0x40000040 ;  /* 0x40000040000b7882 */ /* 0x000fe20000000000 */
[----:B------:R-:W-:Y:S01]  /*d160*/  UIADD3 UR6, UR4, 0x180, URZ ;  /* 0x0000018004067890 */ /* 0x000fe2000fffe03f */
[----:B------:R-:W-:Y:S02]  /*d170*/  WARPGROUP.DEPBAR.LE gsb0, 0x0 ;  /* 0x00008000000079c5 */ /* 0x000fe40000010000 */
[----:B------:R-:W-:-:S14]  /*d180*/  WARPGROUP.ARRIVE ;  /* 0x00000000000079c5 */ /* 0x000fdc0000000000 */
[----:B------:R-:W-:Y:S01]  /*d190*/  HGMMA.64x192x16.F32 R24, R180, gdesc[UR8].tnspB, R24, gsb0 ;  /* 0x42e00008b4187df0 */ /* 0x000fe20008000818 */
[----:B------:R-:W-:Y:S01]  /*d1a0*/  UMOV UR10, UR6 ;  /* 0x00000006000a7c82 */ /* 0x000fe20008000000 */
[----:B------:R-:W-:Y:S01]  /*d1b0*/  UMOV UR11, 0x40000040 ;  /* 0x40000040000b7882 */ /* 0x000fe20000000000 */
[----:B------:R-:W-:Y:S02]  /*d1c0*/  UIADD3 UR6, UR4, 0x200, URZ ;  /* 0x0000020004067890 */ /* 0x000fe4000fffe03f */
[----:B------:R-:W-:Y:S01]  /*d1d0*/  UIADD3 UR4, UR4, 0x280, URZ ;  /* 0x0000028004047890 */ /* 0x000fe2000fffe03f */
[----:B------:R-:W-:Y:S02]  /*d1e0*/  WARPGROUP.DEPBAR.LE gsb0, 0x0 ;  /* 0x00008000000079c5 */ /* 0x000fe40000010000 */
[----:B------:R-:W-:-:S12]  /*d1f0*/  WARPGROUP.ARRIVE ;  /* 0x00000000000079c5 */ /* 0x000fd80000000000 */
[----:B------:R-:W-:Y:S01]  /*d200*/  HGMMA.64x192x16.F32 R24, R176, gdesc[UR8].tnspB, R24, gsb0 ;  /* 0x42e00008b0187df0 */ /* 0x000fe20008000818 */
[----:B------:R-:W-:Y:S01]  /*d210*/  UMOV UR10, UR6 ;  /* 0x00000006000a7c82 */ /* 0x000fe20008000000 */
[----:B------:R-:W-:Y:S01]  /*d220*/  UMOV UR11, 0x40000040 ;  /* 0x40000040000b7882 */ /* 0x000fe20000000000 */
[----:B------:R-:W-:Y:S02]  /*d230*/  WARPGROUP.DEPBAR.LE gsb0, 0x0 ;  /* 0x00008000000079c5 */ /* 0x000fe40000010000 */
[----:B------:R-:W-:-:S15]  /*d240*/  WARPGROUP.ARRIVE ;  /* 0x00000000000079c5 */ /* 0x000fde0000000000 */
        /* <DEDUP_REMOVED lines=104> */
.L_x_924:
        /* <DEDUP_REMOVED lines=20> */
[----:B------:R-:W-:Y:S01]  /*da10*/  ULDC.64 UR8, c[0x0][0xb38] ;  /* 0x0002ce0000087ab9 */ /* 0x000fe20000000a00 */
[----:B---3--:R-:W-:Y:S02]  /*da20*/  USHF.R.S32.HI UR10, URZ, 0x1f, UR12 ;  /* 0x0000001f3f0a7899 */ /* 0x008fe4000801140c */
[----:B------:R-:W-:Y:S01]  /*da30*/  UIMAD UR7, UR7, UR8, URZ ;  /* 0x00000008070772a4 */ /* 0x000fe2000f8e023f */
[----:B------:R-:W-:Y:S02]  /*da40*/  SHF.R.S32.HI R5, RZ, 0x1f, R4 ;  /* 0x0000001fff057819 */ /* 0x000fe40000011404 */
[----:B------:R-:W0:Y:S02]  /*da50*/  LDC.64 R14, c[0x0][0xb40] ;  /* 0x0002d000ff0e7b82 */ /* 0x000e240000000a00 */
[----:B------:R-:W-:-:S02]  /*da60*/  LEA.HI R0, R5, R4, RZ, 0x7 ;  /* 0x0000000405007211 */ /* 0x000fc400078f38ff */
[----:B------:R-:W-:Y:S02]  /*da70*/  LEA.HI R5, R5, R4, RZ, 0x2 ;  /* 0x0000000405057211 */ /* 0x000fe400078f10ff */
[----:B------:R-:W-:Y:S02]  /*da80*/  LOP3.LUT R7, R0, 0xffffff80, RZ, 0xc0, !PT ;  /* 0xffffff8000077812 */ /* 0x000fe400078ec0ff */
[----:B------:R-:W-:Y:S01]  /*da90*/  LOP3.LUT R5, R5, 0xfffffffc, RZ, 0xc0, !PT ;  /* 0xfffffffc05057812 */ /* 0x000fe200078ec0ff */
[----:B------:R-:W1:Y:S02]  /*daa0*/  @P0 LDC R13, c[0x0][0xbf0] ;  /* 0x0002fc00ff0d0b82 */ /* 0x000e640000000800 */
[C---:B------:R-:W-:Y:S01]  /*dab0*/  IMAD.IADD R20, R4.reuse, 0x1, -R7 ;  /* 0x0000000104147824 */ /* 0x040fe200078e0a07 */
[----:B------:R-:W-:Y:S01]  /*dac0*/  SHF.R.S32.HI R7, RZ, 0x7, R0 ;  /* 0x00000007ff077819 */ /* 0x000fe20000011400 */
[----:B------:R-:W-:-:S03]  /*dad0*/  IMAD.IADD R5, R4, 0x1, -R5 ;  /* 0x0000000104057824 */ /* 0x000fc600078e0a05 */
[----:B------:R-:W-:Y:S01]  /*dae0*/  SHF.R.S32.HI R9, RZ, 0x1f, R20 ;  /* 0x0000001fff097819 */ /* 0x000fe20000011414 */
[----:B------:R-:W3:Y:S01]  /*daf0*/  @P0 LDC R123, c[0x0][0xbec] ;  /* 0x0002fb00ff7b0b82 */ /* 0x000ee20000000800 */
[----:B------:R-:W-:Y:S01]  /*db00*/  LEA.HI R0, R0, R7, RZ, 0x1 ;  /* 0x0000000700007211 */ /* 0x000fe200078f08ff */
[----:B----4-:R-:W-:Y:S01]  /*db10*/  IMAD R23, R23, R16, UR11 ;  /* 0x0000000b17177e24 */ /* 0x010fe2000f8e0210 */
[-C--:B------:R-:W-:Y:S02]  /*db20*/  LEA.HI R22, R9, R20.reuse, RZ, 0x2 ;  /* 0x0000001409167211 */ /* 0x080fe400078f10ff */
[----:B------:R-:W-:Y:S02]  /*db30*/  LOP3.LUT R0, R0, 0x3fffffe, RZ, 0xc0, !PT ;  /* 0x03fffffe00007812 */ /* 0x000fe400078ec0ff */
[--C-:B------:R-:W-:Y:S01]  /*db40*/  SHF.R.S32.HI R6, RZ, 0x2, R22.reuse ;  /* 0x00000002ff067819 */ /* 0x100fe20000011416 */
[----:B------:R-:W4:Y:S01]  /*db50*/  @P0 LDC R18, c[0x0][0xbf0] ;  /* 0x0002fc00ff120b82 */ /* 0x000f220000000800 */
[----:B------:R-:W-:Y:S01]  /*db60*/  SHF.R.S32.HI R11, RZ, 0x1f, R22 ;  /* 0x0000001fff0b7819 */ /* 0x000fe20000011416 */
[----:B------:R-:W-:Y:S01]  /*db70*/  IMAD.IADD R0, R7, 0x1, -R0 ;  /* 0x0000000107007824 */ /* 0x000fe200078e0a00 */
[----:B------:R-:W-:-:S02]  /*db80*/  LEA.HI R9, R9, R20, RZ, 0x5 ;  /* 0x0000001409097211 */ /* 0x000fc400078f28ff */
[----:B------:R-:W-:Y:S02]  /*db90*/  LEA.HI R11, R11, R6, RZ, 0x3 ;  /* 0x000000060b0b7211 */ /* 0x000fe400078f18ff */
[----:B------:R-:W-:Y:S02]  /*dba0*/  SHF.R.S32.HI R7, RZ, 0x5, R9 ;  /* 0x00000005ff077819 */ /* 0x000fe40000011409 */
[----:B------:R-:W-:Y:S01]  /*dbb0*/  LOP3.LUT R11, R11, 0xfffffff8, RZ, 0xc0, !PT ;  /* 0xfffffff80b0b7812 */ /* 0x000fe200078ec0ff */
[----:B------:R-:W5:Y:S04]  /*dbc0*/  @P0 LDC R9, c[0x0][0xbec] ;  /* 0x0002fb00ff090b82 */ /* 0x000f680000000800 */
[----:B------:R-:W-:Y:S01]  /*dbd0*/  IMAD.IADD R4, R6, 0x1, -R11 ;  /* 0x0000000106047824 */ /* 0x000fe200078e0a0b */
[----:B------:R-:W-:-:S03]  /*dbe0*/  LEA.HI R6, R5, R5, RZ, 0x1 ;  /* 0x0000000505067211 */ /* 0x000fc600078f08ff */
[----:B------:R-:W0:Y:S01]  /*dbf0*/  LDC.64 R10, c[0x0][0xbd8] ;  /* 0x0002f600ff0a7b82 */ /* 0x000e220000000a00 */
[----:B------:R-:W-:Y:S01]  /*dc00*/  LOP3.LUT R6, R6, 0x1ffffffe, RZ, 0xc0, !PT ;  /* 0x1ffffffe06067812 */ /* 0x000fe200078ec0ff */
[----:B------:R-:W-:Y:S02]  /*dc10*/  IMAD R7, R7, 0x10, R4 ;  /* 0x0000001007077824 */ /* 0x000fe400078e0204 */
[----:B------:R-:W-:Y:S02]  /*dc20*/  IMAD.U32 R4, RZ, RZ, UR4 ;  /* 0x00000004ff047e24 */ /* 0x000fe4000f8e00ff */
[----:B------:R-:W-:Y:S02]  /*dc30*/  IMAD.IADD R121, R5, 0x1, -R6 ;  /* 0x0000000105797824 */ /* 0x000fe400078e0a06 */
[----:B------:R-:W-:Y:S02]  /*dc40*/  IMAD R12, R0, 0x40, R7 ;  /* 0x00000040000c7824 */ /* 0x000fe400078e0207 */
[----:B------:R-:W-:Y:S01]  /*dc50*/  IMAD.U32 R5, RZ, RZ, UR5 ;  /* 0x00000005ff057e24 */ /* 0x000fe2000f8e00ff */
[----:B------:R-:W-:Y:S01]  /*dc60*/  UIMAD.WIDE.U32 UR4, UR13, UR8, URZ ;  /* 0x000000080d0472a5 */ /* 0x000fe2000f8e003f */
[----:B------:R-:W-:Y:S01]  /*dc70*/  IMAD.U32 R5, RZ, RZ, UR6 ;  /* 0x00000006ff057e24 */ /* 0x000fe2000f8e00ff */
[----:B------:R-:W-:Y:S01]  /*dc80*/  UIMAD UR6, UR13, UR9, UR7 ;  /* 0x000000090d0672a4 */ /* 0x000fe2000f8e0207 */
[----:B------:R-:W-:-:S02]  /*dc90*/  IMAD R0, R121, 0x8, R12 ;  /* 0x0000000879007824 */ /* 0x000fc400078e020c */
[----:B------:R-:W-:Y:S01]  /*dca0*/  ULDC.64 UR8, c[0x0][0xb28] ;  /* 0x0002ca0000087ab9 */ /* 0x000fe20000000a00 */
[----:B------:R-:W-:Y:S01]  /*dcb0*/  UIADD3 UR6, UR5, UR6, URZ ;  /* 0x0000000605067290 */ /* 0x000fe2000fffe03f */
[----:B--2---:R-:W-:Y:S02]  /*dcc0*/  IMAD R0, R17, 0x80, R0 ;  /* 0x0000008011007824 */ /* 0x004fe400078e0200 */
[----:B------:R-:W-:Y:S02]  /*dcd0*/  IMAD.U32 R7, RZ, RZ, UR5 ;  /* 0x00000005ff077e24 */ /* 0x000fe4000f8e00ff */
[----:B-----5:R-:W-:-:S04]  /*dce0*/  @P0 IMAD.HI.U32 R8, R0, R9, RZ ;  /* 0x0000000900080227 */ /* 0x020fc800078e00ff */
[C---:B0-----:R-:W-:Y:S02]  /*dcf0*/  IMAD R6, R10.reuse, UR10, RZ ;  /* 0x0000000a0a067c24 */ /* 0x041fe4000f8e02ff */
[----:B------:R-:W-:-:S04]  /*dd00*/  IMAD.WIDE.U32 R4, R10, UR12, R4 ;  /* 0x0000000c0a047c25 */ /* 0x000fc8000f8e0004 */
[----:B------:R-:W-:Y:S02]  /*dd10*/  IMAD R11, R11, UR12, R6 ;  /* 0x0000000c0b0b7c24 */ /* 0x000fe4000f8e0206 */
[C---:B------:R-:W-:Y:S02]  /*dd20*/  IMAD R10, R14.reuse, UR10, RZ ;  /* 0x0000000a0e0a7c24 */ /* 0x040fe4000f8e02ff */
[----:B------:R-:W-:Y:S01]  /*dd30*/  IMAD.U32 R6, RZ, RZ, UR4 ;  /* 0x00000004ff067e24 */ /* 0x000fe2000f8e00ff */
[----:B------:R-:W-:Y:S01]  /*dd40*/  ULDC.64 UR4, c[0x0][0xbe0] ;  /* 0x0002f80000047ab9 */ /* 0x000fe20000000a00 */
[----:B------:R-:W-:Y:S01]  /*dd50*/  IMAD.U32 R7, RZ, RZ, UR6 ;  /* 0x00000006ff077e24 */ /* 0x000fe2000f8e00ff */
[----:B------:R-:W-:Y:S01]  /*dd60*/  ULDC.64 UR6, c[0x0][0xb48] ;  /* 0x0002d20000067ab9 */ /* 0x000fe20000000a00 */
[----:B------:R-:W-:Y:S01]  /*dd70*/  IMAD.MOV.U32 R9, RZ, RZ, R0 ;  /* 0x000000ffff097224 */ /* 0x000fe200078e0000 */
[----:B-1----:R-:W-:Y:S01]  /*dd80*/  @P0 SHF.R.U32.HI R9, RZ, R13, R8 ;  /* 0x0000000dff090219 */ /* 0x002fe20000011608 */
[----:B------:R-:W-:Y:S01]  /*dd90*/  IMAD R13, R15, UR12, R10 ;  /* 0x0000000c0f0d7c24 */ /* 0x000fe2000f8e020a */
[----:B------:R-:W-:Y:S01]  /*dda0*/  SHF.R.S32.HI R10, RZ, 0x1f, R23 ;  /* 0x0000001fff0a7819 */ /* 0x000fe20000011417 */
[----:B------:R-:W-:-:S04]  /*ddb0*/  IMAD.WIDE.U32 R6, R14, UR12, R6 ;  /* 0x0000000c0e067c25 */ /* 0x000fc8000f8e0006 */
[----:B------:R-:W-:Y:S02]  /*ddc0*/  IMAD.IADD R5, R5, 0x1, R11 ;  /* 0x0000000105057824 */ /* 0x000fe400078e020b */
[----:B---3--:R-:W-:-:S04]  /*ddd0*/  @P0 IMAD.HI.U32 R123, R0, R123, RZ ;  /* 0x0000007b007b0227 */ /* 0x008fc800078e00ff */
[----:B------:R-:W-:Y:S02]  /*dde0*/  IMAD.IADD R7, R7, 0x1, R13 ;  /* 0x0000000107077824 */ /* 0x000fe400078e020d */
        /* <DEDUP_REMOVED lines=40> */
[----:B------:R-:W-:Y:S01]  /*e070*/  SHFL.IDX PT, R8, R13, RZ, 0x1c1f ;  /* 0x001c1fff0d087589 */ /* 0x000fe200000e0000 */
[----:B------:R-:W-:Y:S01]  /*e080*/  IMAD R12, R17, 0x80, R12 ;  /* 0x00000080110c7824 */ /* 0x000fe200078e020c */
[----:B------:R-:W-:Y:S01]  /*e090*/  LEA.HI.X R7, R4, UR7, R9, 0x2, P0 ;  /* 0x0000000704077c11 */ /* 0x000fe200080f1409 */
[----:B0-----:R-:W-:Y:S01]  /*e0a0*/  ULEA UR4, UR5, UR4, 0x18 ;  /* 0x0000000405047291 */ /* 0x001fe2000f8ec03f */
[----:B------:R-:W-:Y:S01]  /*e0b0*/  SHFL.IDX PT, R10, R13, 0x1, 0x1c1f ;  /* 0x003c1f000d0a7f89 */ /* 0x000fe200000e0000 */
[----:B------:R-:W-:Y:S01]  /*e0c0*/  IMAD R21, R21, UR6, RZ ;  /* 0x0000000615157c24 */ /* 0x000fe2000f8e02ff */
[----:B------:R-:W-:Y:S01]  /*e0d0*/  LOP3.LUT P0, RZ, R20, 0x3, RZ, 0xc0, !PT ;  /* 0x0000000314ff7812 */ /* 0x000fe2000780c0ff */
[----:B------:R-:W-:Y:S01]  /*e0e0*/  VIADD R18, R12, 0x8 ;  /* 0x000000080c127836 */ /* 0x000fe20000000000 */
[----:B------:R-:W0:Y:S01]  /*e0f0*/  SHFL.IDX PT, R9, R7, RZ, 0x1c1f ;  /* 0x001c1fff07097589 */ /* 0x000e2200000e0000 */
[----:B------:R-:W-:Y:S01]  /*e100*/  LEA.HI.X R6, R6, UR9, R5, 0x2, P1 ;  /* 0x0000000906067c11 */ /* 0x000fe200088f1405 */
[----:B------:R-:W-:Y:S01]  /*e110*/  UIADD3 UR4, UR4, 0x30820, URZ ;  /* 0x0003082004047890 */ /* 0x000fe2000fffe03f */
[-C--:B------:R-:W-:Y:S01]  /*e120*/  ISETP.GE.OR P1, PT, R12, R21.reuse, P0 ;  /* 0x000000150c00720c */ /* 0x080fe20000726670 */
[----:B------:R1:W2:Y:S01]  /*e130*/  SHFL.IDX PT, R11, R7, 0x1, 0x1c1f ;  /* 0x003c1f00070b7f89 */ /* 0x0002a200000e0000 */
[-C--:B------:R-:W-:Y:S01]  /*e140*/  ISETP.GE.OR P0, PT, R18, R21.reuse, P0 ;  /* 0x000000151200720c */ /* 0x080fe20000706670 */
[----:B------:R-:W-:Y:S01]  /*e150*/  UPRMT UR4, URZ, 0x654, UR4 ;  /* 0x000006543f047896 */ /* 0x000fe20008000004 */
[----:B------:R-:W-:Y:S01]  /*e160*/  ISETP.GE.AND P2, PT, R12, R21, PT ;  /* 0x000000150c00720c */ /* 0x000fe20003f46270 */
[----:B------:R3:W4:Y:S01]  /*e170*/  SHFL.IDX PT, R4, R0, RZ, 0x1c1f ;  /* 0x001c1fff00047589 */ /* 0x00072200000e0000 */
[----:B-1----:R-:W-:-:S03]  /*e180*/  LOP3.LUT R7, R22, 0x7ffffffc, RZ, 0xc0, !PT ;  /* 0x7ffffffc16077812 */ /* 0x002fc600078ec0ff */
[----:B------:R3:W1:Y:S03]  /*e190*/  SHFL.IDX PT, R5, R6, RZ, 0x1c1f ;  /* 0x001c1fff06057589 */ /* 0x00066600000e0000 */
[----:B------:R-:W-:Y:S01]  /*e1a0*/  SYNCS.ARRIVE.TRANS64.RED.A1T0 RZ, [UR4], RZ ;  /* 0x000000ffffff79a7 */ /* 0x000fe20008100404 */
[----:B------:R-:W-:-:S04]  /*e1b0*/  IMAD.IADD R7, R20, 0x1, -R7 ;  /* 0x0000000114077824 */ /* 0x000fc800078e0a07 */
[----:B------:R-:W-:Y:S01]  /*e1c0*/  IMAD.SHL.U32 R7, R7, 0x2, RZ ;  /* 0x0000000207077824 */ /* 0x000fe200078e00ff */
[----:B0-----:R3:W-:Y:S04]  /*e1d0*/  @!P1 ST.E desc[UR14][R8.64], R3 ;  /* 0x0000000308009985 */ /* 0x0017e8000c10190e */
[----:B--2---:R3:W-:Y:S01]  /*e1e0*/  @!P0 ST.E desc[UR14][R10.64], R2 ;  /* 0x000000020a008985 */ /* 0x0047e2000c10190e */
[----:B------:R-:W-:Y:S05]  /*e1f0*/  @P2 BRA `(.L_x_997) ;  /* 0x00000008003c2947 */ /* 0x000fea0003800000 */
[C---:B---3--:R-:W-:Y:S01]  /*e200*/  VIADD R2, R7.reuse, 0x8 ;  /* 0x0000000807027836 */ /* 0x048fe20000000000 */
[----:B------:R-:W-:Y:S01]  /*e210*/  ULDC UR4, c[0x0][0xac8] ;  /* 0x0002b20000047ab9 */ /* 0x000fe20000000800 */
[C---:B------:R-:W-:Y:S01]  /*e220*/  VIADD R3, R7.reuse, 0x10 ;  /* 0x0000001007037836 */ /* 0x040fe20000000000 */
[C---:B------:R-:W-:Y:S01]  /*e230*/  ISETP.GE.AND P0, PT, R7.reuse, UR4, PT ;  /* 0x0000000407007c0c */ /* 0x040fe2000bf06270 */
[C---:B------:R-:W-:Y:S01]  /*e240*/  VIADD R12, R7.reuse, 0x18 ;  /* 0x00000018070c7836 */ /* 0x040fe20000000000 */
[----:B------:R-:W-:Y:S01]  /*e250*/  ISETP.GE.AND P1, PT, R2, UR4, PT ;  /* 0x0000000402007c0c */ /* 0x000fe2000bf26270 */
[----:B------:R-:W-:Y:S01]  /*e260*/  VIADD R13, R7, 0x20 ;  /* 0x00000020070d7836 */ /* 0x000fe20000000000 */
[----:B------:R-:W-:Y:S01]  /*e270*/  ISETP.GE.AND P2, PT, R3, UR4, PT ;  /* 0x0000000403007c0c */ /* 0x000fe2000bf46270 */
[C---:B------:R-:W-:Y:S01]  /*e280*/  VIADD R14, R7.reuse, 0x28 ;  /* 0x00000028070e7836 */ /* 0x040fe20000000000 */
[----:B------:R-:W-:Y:S01]  /*e290*/  ISETP.GE.AND P5, PT, R12, UR4, PT ;  /* 0x000000040c007c0c */ /* 0x000fe2000bfa6270 */
[----:B------:R-:W-:Y:S01]  /*e2a0*/  VIADD R15, R7, 0x30 ;  /* 0x00000030070f7836 */ /* 0x000fe20000000000 */
[----:B------:R-:W-:Y:S01]  /*e2b0*/  ISETP.GE.AND P6, PT, R13, UR4, PT ;  /* 0x000000040d007c0c */ /* 0x000fe2000bfc6270 */
[----:B------:R-:W-:Y:S01]  /*e2c0*/  ULDC.64 UR6, c[0x0][0x208] ;  /* 0x0000820000067ab9 */ /* 0x000fe20000000a00 */
[----:B------:R-:W-:-:S02]  /*e2d0*/  VIADD R16, R7, 0x38 ;  /* 0x0000003807107836 */ /* 0x000fc40000000000 */
[----:B------:R-:W-:Y:S01]  /*e2e0*/  VIADD R17, R7, 0x40 ;  /* 0x0000004007117836 */ /* 0x000fe20000000000 */
[----:B------:R-:W-:Y:S01]  /*e2f0*/  ISETP.GE.AND P4, PT, R15, UR4, PT ;  /* 0x000000040f007c0c */ /* 0x000fe2000bf86270 */
[C---:B------:R-:W-:Y:S01]  /*e300*/  VIADD R20, R7.reuse, 0x48 ;  /* 0x0000004807147836 */ /* 0x040fe20000000000 */
[----:B------:R-:W-:Y:S01]  /*e310*/  @!P1 LEA.HI R2, R2, R2, RZ, 0x1 ;  /* 0x0000000202029211 */ /* 0x000fe200078f08ff */
[----:B------:R-:W-:Y:S01]  /*e320*/  VIADD R22, R7, 0x50 ;  /* 0x0000005007167836 */ /* 0x000fe20000000000 */
[----:B------:R-:W-:Y:S02]  /*e330*/  @!P2 LEA.HI R3, R3, R3, RZ, 0x1 ;  /* 0x000000030303a211 */ /* 0x000fe400078f08ff */
[----:B------:R-:W-:Y:S02]  /*e340*/  @!P1 LOP3.LUT R9, R2, 0xfffffffe, RZ, 0xc0, !PT ;  /* 0xfffffffe02099812 */ /* 0x000fe400078ec0ff */
[----:B------:R-:W-:Y:S01]  /*e350*/  @!P2 LOP3.LUT R11, R3, 0xfffffffe, RZ, 0xc0, !PT ;  /* 0xfffffffe030ba812 */ /* 0x000fe200078ec0ff */
[----:B-1--4-:R-:W-:Y:S01]  /*e360*/  @!P0 IMAD.WIDE R2, R7, 0x4, R4 ;  /* 0x0000000407028825 */ /* 0x012fe200078e0204 */
[----:B------:R-:W-:-:S02]  /*e370*/  ISETP.GE.AND P3, PT, R16, UR4, PT ;  /* 0x0000000410007c0c */ /* 0x000fc4000bf66270 */
[----:B------:R-:W-:Y:S01]  /*e380*/  @!P5 LEA.HI R12, R12, R12, RZ, 0x1 ;  /* 0x0000000c0c0cd211 */ /* 0x000fe200078f08ff */
[--C-:B------:R-:W-:Y:S01]  /*e390*/  @!P1 IMAD.WIDE R8, R9, 0x4, R4.reuse ;  /* 0x0000000409089825 */ /* 0x100fe200078e0204 */
[----:B------:R0:W-:Y:S01]  /*e3a0*/  @!P0 ST.E.64 desc[UR6][R2.64], R24 ;  /* 0x0000001802008985 */ /* 0x0001e2000c101b06 */
[----:B------:R-:W-:Y:S02]  /*e3b0*/  ISETP.GE.AND P0, PT, R14, UR4, PT ;  /* 0x000000040e007c0c */ /* 0x000fe4000bf06270 */
[----:B------:R-:W-:Y:S01]  /*e3c0*/  @!P2 IMAD.WIDE R10, R11, 0x4, R4 ;  /* 0x000000040b0aa825 */ /* 0x000fe200078e0204 */
[----:B------:R1:W-:Y:S01]  /*e3d0*/  @!P1 ST.E.64 desc[UR6][R8.64], R28 ;  /* 0x0000001c08009985 */ /* 0x0003e2000c101b06 */
[----:B------:R-:W-:Y:S02]  /*e3e0*/  ISETP.GE.AND P1, PT, R20, UR4, PT ;  /* 0x0000000414007c0c */ /* 0x000fe4000bf26270 */
[----:B------:R-:W-:Y:S01]  /*e3f0*/  @!P6 LEA.HI R13, R13, R13, RZ, 0x1 ;  /* 0x0000000d0d0de211 */ /* 0x000fe200078f08ff */
[----:B------:R2:W-:Y:S01]  /*e400*/  @!P2 ST.E.64 desc[UR6][R10.64], R32 ;  /* 0x000000200a00a985 */ /* 0x0005e2000c101b06 */
[----:B------:R-:W-:-:S02]  /*e410*/  ISETP.GE.AND P2, PT, R17, UR4, PT ;  /* 0x0000000411007c0c */ /* 0x000fc4000bf46270 */
[----:B------:R-:W-:Y:S02]  /*e420*/  @!P4 LEA.HI R15, R15, R15, RZ, 0x1 ;  /* 0x0000000f0f0fc211 */ /* 0x000fe400078f08ff */
[----:B------:R-:W-:Y:S01]  /*e430*/  @!P3 LEA.HI R16, R16, R16, RZ, 0x1 ;  /* 0x000000101010b211 */ /* 0x000fe200078f08ff */
[C---:B0-----:R-:W-:Y:S01]  /*e440*/  VIADD R24, R7.reuse, 0x58 ;  /* 0x0000005807187836 */ /* 0x041fe20000000000 */
[----:B------:R-:W-:Y:S01]  /*e450*/  @!P5 LOP3.LUT R3, R12, 0xfffffffe, RZ, 0xc0, !PT ;  /* 0xfffffffe0c03d812 */ /* 0x000fe200078ec0ff */
[----:B------:R-:W-:Y:S01]  /*e460*/  VIADD R25, R7, 0x80 ;  /* 0x0000008007197836 */ /* 0x000fe20000000000 */
[----:B------:R-:W-:Y:S02]  /*e470*/  @!P0 LEA.HI R14, R14, R14, RZ, 0x1 ;  /* 0x0000000e0e0e8211 */ /* 0x000fe400078f08ff */
[----:B-1----:R-:W-:Y:S01]  /*e480*/  @!P6 LOP3.LUT R9, R13, 0xfffffffe, RZ, 0xc0, !PT ;  /* 0xfffffffe0d09e812 */ /* 0x002fe200078ec0ff */
[----:B------:R-:W-:Y:S01]  /*e490*/  @!P5 IMAD.WIDE R2, R3, 0x4, R4 ;  /* 0x000000040302d825 */ /* 0x000fe200078e0204 */
[----:B------:R-:W-:-:S02]  /*e4a0*/  @!P1 LEA.HI R20, R20, R20, RZ, 0x1 ;  /* 0x0000001414149211 */ /* 0x000fc400078f08ff */
[----:B------:R-:W-:Y:S01]  /*e4b0*/  @!P2 LEA.HI R17, R17, R17, RZ, 0x1 ;  /* 0x000000111111a211 */ /* 0x000fe200078f08ff */
[----:B------:R-:W-:Y:S01]  /*e4c0*/  @!P6 IMAD.WIDE R8, R9, 0x4, R4 ;  /* 0x000000040908e825 */ /* 0x000fe200078e0204 */
[----:B--2---:R-:W-:Y:S01]  /*e4d0*/  @!P0 LOP3.LUT R11, R14, 0xfffffffe, RZ, 0xc0, !PT ;  /* 0xfffffffe0e0b8812 */ /* 0x004fe200078ec0ff */
[----:B------:R0:W-:Y:S01]  /*e4e0*/  @!P5 ST.E.64 desc[UR6][R2.64], R36 ;  /* 0x000000240200d985 */ /* 0x0001e2000c101b06 */
[----:B------:R-:W-:Y:S02]  /*e4f0*/  @!P4 LOP3.LUT R15, R15, 0xfffffffe, RZ, 0xc0, !PT ;  /* 0xfffffffe0f0fc812 */ /* 0x000fe400078ec0ff */
[----:B------:R-:W-:Y:S01]  /*e500*/  @!P3 LOP3.LUT R13, R16, 0xfffffffe, RZ, 0xc0, !PT ;  /* 0xfffffffe100db812 */ /* 0x000fe200078ec0ff */
[----:B------:R1:W-:Y:S01]  /*e510*/  @!P6 ST.E.64 desc[UR6][R8.64], R40 ;  /* 0x000000280800e985 */ /* 0x0003e2000c101b06 */
[----:B------:R-:W-:Y:S01]  /*e520*/  @!P2 LOP3.LUT R17, R17, 0xfffffffe, RZ, 0xc0, !PT ;  /* 0xfffffffe1111a812 */ /* 0x000fe200078ec0ff */
[C---:B------:R-:W-:Y:S01]  /*e530*/  VIADD R16, R7.reuse, 0x60 ;  /* 0x0000006007107836 */ /* 0x040fe20000000000 */
[----:B------:R-:W-:Y:S01]  /*e540*/  @!P1 LOP3.LUT R23, R20, 0xfffffffe, RZ, 0xc0, !PT ;  /* 0xfffffffe14179812 */ /* 0x000fe200078ec0ff */
[----:B------:R-:W-:Y:S01]  /*e550*/  VIADD R20, R7, 0x70 ;  /* 0x0000007007147836 */ /* 0x000fe20000000000 */
[----:B------:R-:W-:-:S02]  /*e560*/  ISETP.GE.AND P5, PT, R22, UR4, PT ;  /* 0x0000000416007c0c */ /* 0x000fc4000bfa6270 */
[----:B------:R-:W-:Y:S01]  /*e570*/  ISETP.GE.AND P6, PT, R24, UR4, PT ;  /* 0x0000000418007c0c */ /* 0x000fe2000bfc6270 */
[----:B0-----:R-:W-:-:S04]  /*e580*/  @!P0 IMAD.WIDE R2, R11, 0x4, R4 ;  /* 0x000000040b028825 */ /* 0x001fc800078e0204 */
        /* <DEDUP_REMOVED lines=9> */
[----:B------:R-:W-:Y:S01]  /*e620*/  @!P1 IMAD.WIDE R14, R23, 0x4, R4 ;  /* 0x00000004170e9825 */ /* 0x000fe200078e0204 */
[----:B------:R3:W-:Y:S01]  /*e630*/  @!P2 ST.E.64 desc[UR6][R12.64], R56 ;  /* 0x000000380c00a985 */ /* 0x0007e2000c101b06 */
[----:B------:R-:W-:Y:S02]  /*e640*/  ISETP.GE.AND P2, PT, R20, UR4, PT ;  /* 0x0000000414007c0c */ /* 0x000fe4000bf46270 */
[C---:B------:R-:W-:Y:S01]  /*e650*/  VIADD R17, R7.reuse, 0x68 ;  /* 0x0000006807117836 */ /* 0x040fe20000000000 */
[----:B------:R4:W-:Y:S01]  /*e660*/  @!P1 ST.E.64 desc[UR6][R14.64], R60 ;  /* 0x0000003c0e009985 */ /* 0x0009e2000c101b06 */
[----:B------:R-:W-:Y:S01]  /*e670*/  VIADD R23, R7, 0x78 ;  /* 0x0000007807177836 */ /* 0x000fe20000000000 */
[----:B------:R-:W-:Y:S02]  /*e680*/  @!P6 LEA.HI R24, R24, R24, RZ, 0x1 ;  /* 0x000000181818e211 */ /* 0x000fe400078f08ff */
[----:B------:R-:W-:Y:S02]  /*e690*/  ISETP.GE.AND P1, PT, R17, UR4, PT ;  /* 0x0000000411007c0c */ /* 0x000fe4000bf26270 */
[----:B------:R-:W-:-:S02]  /*e6a0*/  ISETP.GE.AND P3, PT, R23, UR4, PT ;  /* 0x0000000417007c0c */ /* 0x000fc4000bf66270 */
[----:B0-----:R-:W-:Y:S01]  /*e6b0*/  @!P5 LOP3.LUT R3, R22, 0xfffffffe, RZ, 0xc0, !PT ;  /* 0xfffffffe1603d812 */ /* 0x001fe200078ec0ff */
[----:B------:R-:W-:Y:S01]  /*e6c0*/  VIADD R22, R7, 0xa0 ;  /* 0x000000a007167836 */ /* 0x000fe20000000000 */
[----:B------:R-:W-:Y:S02]  /*e6d0*/  @!P0 LEA.HI R16, R16, R16, RZ, 0x1 ;  /* 0x0000001010108211 */ /* 0x000fe400078f08ff */
[----:B-1----:R-:W-:Y:S01]  /*e6e0*/  @!P6 LOP3.LUT R9, R24, 0xfffffffe, RZ, 0xc0, !PT ;  /* 0xfffffffe1809e812 */ /* 0x002fe200078ec0ff */
[--C-:B------:R-:W-:Y:S01]  /*e6f0*/  @!P5 IMAD.WIDE R2, R3, 0x4, R4.reuse ;  /* 0x000000040302d825 */ /* 0x100fe200078e0204 */
[----:B--2---:R-:W-:Y:S02]  /*e700*/  @!P0 LOP3.LUT R11, R16, 0xfffffffe, RZ, 0xc0, !PT ;  /* 0xfffffffe100b8812 */ /* 0x004fe400078ec0ff */
[----:B------:R-:W-:Y:S01]  /*e710*/  @!P2 LEA.HI R20, R20, R20, RZ, 0x1 ;  /* 0x000000141414a211 */ /* 0x000fe200078f08ff */
[--C-:B------:R-:W-:Y:S01]  /*e720*/  @!P6 IMAD.WIDE R8, R9, 0x4, R4.reuse ;  /* 0x000000040908e825 */ /* 0x100fe200078e0204 */
[----:B------:R-:W-:Y:S01]  /*e730*/  @!P1 LEA.HI R17, R17, R17, RZ, 0x1 ;  /* 0x0000001111119211 */ /* 0x000fe200078f08ff */
[----:B------:R0:W-:Y:S01]  /*e740*/  @!P5 ST.E.64 desc[UR6][R2.64], R64 ;  /* 0x000000400200d985 */ /* 0x0001e2000c101b06 */
[----:B------:R-:W-:Y:S01]  /*e750*/  @!P3 LEA.HI R23, R23, R23, RZ, 0x1 ;  /* 0x000000171717b211 */ /* 0x000fe200078f08ff */
[----:B------:R-:W-:Y:S01]  /*e760*/  @!P0 IMAD.WIDE R10, R11, 0x4, R4 ;  /* 0x000000040b0a8825 */ /* 0x000fe200078e0204 */
[----:B------:R-:W-:Y:S01]  /*e770*/  @!P1 LOP3.LUT R17, R17, 0xfffffffe, RZ, 0xc0, !PT ;  /* 0xfffffffe11119812 */ /* 0x000fe200078ec0ff */
[----:B------:R1:W-:Y:S01]  /*e780*/  @!P6 ST.E.64 desc[UR6][R8.64], R68 ;  /* 0x000000440800e985 */ /* 0x0003e2000c101b06 */
[----:B------:R-:W-:Y:S01]  /*e790*/  @!P4 LEA.HI R25, R25, R25, RZ, 0x1 ;  /* 0x000000191919c211 */ /* 0x000fe200078f08ff */
[----:B------:R-:W-:Y:S01]  /*e7a0*/  VIADD R16, R7, 0x88 ;  /* 0x0000008807107836 */ /* 0x000fe20000000000 */
[----:B---3--:R-:W-:Y:S01]  /*e7b0*/  @!P2 LOP3.LUT R13, R20, 0xfffffffe, RZ, 0xc0, !PT ;  /* 0xfffffffe140da812 */ /* 0x008fe200078ec0ff */
[----:B------:R2:W-:Y:S01]  /*e7c0*/  @!P0 ST.E.64 desc[UR6][R10.64], R72 ;  /* 0x000000480a008985 */ /* 0x0005e2000c101b06 */
[----:B------:R-:W-:Y:S01]  /*e7d0*/  @!P3 LOP3.LUT R23, R23, 0xfffffffe, RZ, 0xc0, !PT ;  /* 0xfffffffe1717b812 */ /* 0x000fe200078ec0ff */
[----:B------:R-:W-:Y:S01]  /*e7e0*/  VIADD R20, R7, 0x98 ;  /* 0x0000009807147836 */ /* 0x000fe20000000000 */
[----:B----4-:R-:W-:-:S02]  /*e7f0*/  @!P4 LOP3.LUT R15, R25, 0xfffffffe, RZ, 0xc0, !PT ;  /* 0xfffffffe190fc812 */ /* 0x010fc400078ec0ff */
[----:B------:R-:W-:Y:S01]  /*e800*/  ISETP.GE.AND P0, PT, R16, UR4, PT ;  /* 0x0000000410007c0c */ /* 0x000fe2000bf06270 */
[----:B0-----:R-:W-:-:S04]  /*e810*/  @!P1 IMAD.WIDE R2, R17, 0x4, R4 ;  /* 0x0000000411029825 */ /* 0x001fc800078e0204 */
[--C-:B-1----:R-:W-:Y:S01]  /*e820*/  @!P2 IMAD.WIDE R8, R13, 0x4, R4.reuse ;  /* 0x000000040d08a825 */ /* 0x102fe200078e0204 */
[----:B------:R0:W-:Y:S03]  /*e830*/  @!P1 ST.E.64 desc[UR6][R2.64], R76 ;  /* 0x0000004c02009985 */ /* 0x0001e6000c101b06 */
[----:B------:R-:W-:Y:S01]  /*e840*/  VIADD R17, R7, 0x90 ;  /* 0x0000009007117836 */ /* 0x000fe20000000000 */
[----:B------:R1:W-:Y:S01]  /*e850*/  @!P2 ST.E.64 desc[UR6][R8.64], R80 ;  /* 0x000000500800a985 */ /* 0x0003e2000c101b06 */
[--C-:B------:R-:W-:Y:S01]  /*e860*/  @!P3 IMAD.WIDE R12, R23, 0x4, R4.reuse ;  /* 0x00000004170cb825 */ /* 0x100fe200078e0204 */
[----:B------:R-:W-:Y:S02]  /*e870*/  ISETP.GE.AND P2, PT, R20, UR4, PT ;  /* 0x0000000414007c0c */ /* 0x000fe4000bf46270 */
[----:B------:R-:W-:Y:S01]  /*e880*/  ISETP.GE.AND P1, PT, R17, UR4, PT ;  /* 0x0000000411007c0c */ /* 0x000fe2000bf26270 */
[----:B------:R-:W-:Y:S01]  /*e890*/  @!P4 IMAD.WIDE R14, R15, 0x4, R4 ;  /* 0x000000040f0ec825 */ /* 0x000fe200078e0204 */
[----:B------:R3:W-:Y:S01]  /*e8a0*/  @!P3 ST.E.64 desc[UR6][R12.64], R84 ;  /* 0x000000540c00b985 */ /* 0x0007e2000c101b06 */
[----:B------:R-:W-:-:S02]  /*e8b0*/  ISETP.GE.AND P3, PT, R22, UR4, PT ;  /* 0x0000000416007c0c */ /* 0x000fc4000bf66270 */
[C---:B--2---:R-:W-:Y:S01]  /*e8c0*/  VIADD R10, R7.reuse, 0xa8 ;  /* 0x000000a8070a7836 */ /* 0x044fe20000000000 */
[----:B------:R2:W-:Y:S01]  /*e8d0*/  @!P4 ST.E.64 desc[UR6][R14.64], R88 ;  /* 0x000000580e00c985 */ /* 0x0005e2000c101b06 */
[C---:B0-----:R-:W-:Y:S01]  /*e8e0*/  VIADD R3, R7.reuse, 0xb8 ;  /* 0x000000b807037836 */ /* 0x041fe20000000000 */
[----:B------:R-:W-:Y:S01]  /*e8f0*/  @!P0 LEA.HI R16, R16, R16, RZ, 0x1 ;  /* 0x0000001010108211 */ /* 0x000fe200078f08ff */
[----:B------:R-:W-:Y:S01]  /*e900*/  VIADD R11, R7, 0xb0 ;  /* 0x000000b0070b7836 */ /* 0x000fe20000000000 */
[----:B------:R-:W-:Y:S02]  /*e910*/  ISETP.GE.AND P4, PT, R10, UR4, PT ;  /* 0x000000040a007c0c */ /* 0x000fe4000bf86270 */
[----:B------:R-:W-:Y:S02]  /*e920*/  ISETP.GE.AND P6, PT, R3, UR4, PT ;  /* 0x0000000403007c0c */ /* 0x000fe4000bfc6270 */
[----:B------:R-:W-:Y:S02]  /*e930*/  ISETP.GE.AND P5, PT, R11, UR4, PT ;  /* 0x000000040b007c0c */ /* 0x000fe4000bfa6270 */
[----:B------:R-:W-:-:S02]  /*e940*/  @!P1 LEA.HI R17, R17, R17, RZ, 0x1 ;  /* 0x0000001111119211 */ /* 0x000fc400078f08ff */
[----:B------:R-:W-:Y:S02]  /*e950*/  @!P2 LEA.HI R20, R20, R20, RZ, 0x1 ;  /* 0x000000141414a211 */ /* 0x000fe400078f08ff */
[----:B------:R-:W-:Y:S02]  /*e960*/  @!P3 LEA.HI R22, R22, R22, RZ, 0x1 ;  /* 0x000000161616b211 */ /* 0x000fe400078f08ff */
[----:B-1----:R-:W-:Y:S02]  /*e970*/  @!P1 LOP3.LUT R9, R17, 0xfffffffe, RZ, 0xc0, !PT ;  /* 0xfffffffe11099812 */ /* 0x002fe400078ec0ff */
[----:B------:R-:W-:Y:S02]  /*e980*/  @!P4 LEA.HI R10, R10, R10, RZ, 0x1 ;  /* 0x0000000a0a0ac211 */ /* 0x000fe400078f08ff */
[----:B------:R-:W-:Y:S02]  /*e990*/  @!P6 LEA.HI R8, R3, R3, RZ, 0x1 ;  /* 0x000000030308e211 */ /* 0x000fe400078f08ff */
[----:B------:R-:W-:-:S02]  /*e9a0*/  @!P5 LEA.HI R2, R11, R11, RZ, 0x1 ;  /* 0x0000000b0b02d211 */ /* 0x000fc400078f08ff */
[----:B------:R-:W-:Y:S02]  /*e9b0*/  @!P0 LOP3.LUT R3, R16, 0xfffffffe, RZ, 0xc0, !PT ;  /* 0xfffffffe10038812 */ /* 0x000fe400078ec0ff */
[----:B------:R-:W-:Y:S02]  /*e9c0*/  @!P2 LOP3.LUT R11, R20, 0xfffffffe, RZ, 0xc0, !PT ;  /* 0xfffffffe140ba812 */ /* 0x000fe400078ec0ff */
[----:B---3--:R-:W-:Y:S02]  /*e9d0*/  @!P3 LOP3.LUT R13, R22, 0xfffffffe, RZ, 0xc0, !PT ;  /* 0xfffffffe160db812 */ /* 0x008fe400078ec0ff */
[----:B--2---:R-:W-:Y:S01]  /*e9e0*/  @!P4 LOP3.LUT R15, R10, 0xfffffffe, RZ, 0xc0, !PT ;  /* 0xfffffffe0a0fc812 */ /* 0x004fe200078ec0ff */
        /* <DEDUP_REMOVED lines=16> */
.L_x_997:
[----:B------:R-:W-:Y:S05]  /*eaf0*/  BSYNC B0 ;  /* 0x0000000000007941 */ /* 0x000fea0003800000 */
.L_x_996:
[----:B------:R-:W-:Y:S01]  /*eb00*/  ISETP.GE.AND P0, PT, R18, R21, PT ;  /* 0x000000151200720c */ /* 0x000fe20003f06270 */
[----:B0--3--:R2:W3:Y:S04]  /*eb10*/  SHFL.IDX PT, R3, R6, 0x1, 0x1c1f ;  /* 0x003c1f0006037f89 */ /* 0x0094e800000e0000 */
[----:B------:R2:W0:Y:S08]  /*eb20*/  SHFL.IDX PT, R2, R0, 0x1, 0x1c1f ;  /* 0x003c1f0000027f89 */ /* 0x00043000000e0000 */
[----:B--2---:R-:W-:Y:S05]  /*eb30*/  @P0 BRA `(.L_x_916) ;  /* 0x0000005000d40947 */ /* 0x004fea0003800000 */
[C---:B------:R-:W-:Y:S01]  /*eb40*/  VIADD R0, R7.reuse, 0x8 ;  /* 0x0000000807007836 */ /* 0x040fe20000000000 */
[----:B------:R-:W-:Y:S01]  /*eb50*/  ULDC UR4, c[0x0][0xac8] ;  /* 0x0002b20000047ab9 */ /* 0x000fe20000000800 */
[C---:B------:R-:W-:Y:S01]  /*eb60*/  VIADD R6, R7.reuse, 0x10 ;  /* 0x0000001007067836 */ /* 0x040fe20000000000 */
[C---:B------:R-:W-:Y:S01]  /*eb70*/  ISETP.GE.AND P2, PT, R7.reuse, UR4, PT ;  /* 0x0000000407007c0c */ /* 0x040fe2000bf46270 */
[C---:B------:R-:W-:Y:S01]  /*eb80*/  VIADD R10, R7.reuse, 0x18 ;  /* 0x00000018070a7836 */ /* 0x040fe20000000000 */
[----:B------:R-:W-:Y:S01]  /*eb90*/  ISETP.GE.AND P3, PT, R0, UR4, PT ;  /* 0x0000000400007c0c */ /* 0x000fe2000bf66270 */
[C---:B------:R-:W-:Y:S01]  /*eba0*/  VIADD R11, R7.reuse, 0x28 ;  /* 0x00000028070b7836 */ /* 0x040fe20000000000 */
[----:B------:R-:W-:Y:S01]  /*ebb0*/  ISETP.GE.AND P0, PT, R6, UR4, PT ;  /* 0x0000000406007c0c */ /* 0x000fe2000bf06270 */
[----:B------:R-:W-:Y:S01]  /*ebc0*/  ULDC.64 UR6, c[0x0][0x208] ;  /* 0x0000820000067ab9 */ /* 0x000fe20000000a00 */
[----:B------:R-:W-:Y:S01]  /*ebd0*/  ISETP.GE.AND P1, PT, R10, UR4, PT ;  /* 0x000000040a007c0c */ /* 0x000fe2000bf26270 */
[----:B------:R-:W-:-:S02]  /*ebe0*/  VIADD R12, R7, 0x30 ;  /* 0x00000030070c7836 */ /* 0x000fc40000000000 */
[C---:B------:R-:W-:Y:S02]  /*ebf0*/  VIADD R13, R7.reuse, 0x38 ;  /* 0x00000038070d7836 */ /* 0x040fe40000000000 */
[C---:B------:R-:W-:Y:S01]  /*ec00*/  VIADD R14, R7.reuse, 0x40 ;  /* 0x00000040070e7836 */ /* 0x040fe20000000000 */
[----:B------:R-:W-:Y:S01]  /*ec10*/  ISETP.GE.AND P4, PT, R12, UR4, PT ;  /* 0x000000040c007c0c */ /* 0x000fe2000bf86270 */
[--C-:B01-34-:R-:W-:Y:S01]  /*ec20*/  @!P2 IMAD.WIDE R4, R7, 0x4, R2.reuse ;  /* 0x000000040704a825 */ /* 0x11bfe200078e0202 */
[----:B------:R-:W-:Y:S02]  /*ec30*/  ISETP.GE.AND P5, PT, R13, UR4, PT ;  /* 0x000000040d007c0c */ /* 0x000fe4000bfa6270 */
[----:B------:R-:W-:Y:S01]  /*ec40*/  @!P3 LEA.HI R0, R0, R0, RZ, 0x1 ;  /* 0x000000000000b211 */ /* 0x000fe200078f08ff */
[C---:B------:R-:W-:Y:S01]  /*ec50*/  VIADD R16, R7.reuse, 0x48 ;  /* 0x0000004807107836 */ /* 0x040fe20000000000 */
[----:B------:R0:W-:Y:S01]  /*ec60*/  @!P2 ST.E.64 desc[UR6][R4.64], R26 ;  /* 0x0000001a0400a985 */ /* 0x0001e2000c101b06 */
[----:B------:R-:W-:Y:S01]  /*ec70*/  ISETP.GE.AND P6, PT, R14, UR4, PT ;  /* 0x000000040e007c0c */ /* 0x000fe2000bfc6270 */
[C---:B------:R-:W-:Y:S01]  /*ec80*/  VIADD R18, R7.reuse, 0x50 ;  /* 0x0000005007127836 */ /* 0x040fe20000000000 */
[----:B------:R-:W-:Y:S01]  /*ec90*/  @!P3 LOP3.LUT R9, R0, 0xfffffffe, RZ, 0xc0, !PT ;  /* 0xfffffffe0009b812 */ /* 0x000fe200078ec0ff */
[C---:B------:R-:W-:Y:S01]  /*eca0*/  VIADD R0, R7.reuse, 0x20 ;  /* 0x0000002007007836 */ /* 0x040fe20000000000 */
[----:B------:R-:W-:Y:S01]  /*ecb0*/  @!P0 LEA.HI R6, R6, R6, RZ, 0x1 ;  /* 0x0000000606068211 */ /* 0x000fe200078f08ff */
[----:B------:R-:W-:Y:S01]  /*ecc0*/  VIADD R20, R7, 0x70 ;  /* 0x0000007007147836 */ /* 0x000fe20000000000 */
[----:B------:R-:W-:Y:S01]  /*ecd0*/  @!P1 LEA.HI R10, R10, R10, RZ, 0x1 ;  /* 0x0000000a0a0a9211 */ /* 0x000fe200078f08ff */
[----:B------:R-:W-:Y:S01]  /*ece0*/  @!P3 IMAD.WIDE R8, R9, 0x4, R2 ;  /* 0x000000040908b825 */ /* 0x000fe200078e0202 */
[----:B------:R-:W-:-:S02]  /*ecf0*/  ISETP.GE.AND P2, PT, R0, UR4, PT ;  /* 0x0000000400007c0c */ /* 0x000fc4000bf46270 */
[----:B------:R-:W-:Y:S02]  /*ed00*/  @!P4 LEA.HI R12, R12, R12, RZ, 0x1 ;  /* 0x0000000c0c0cc211 */ /* 0x000fe400078f08ff */
[----:B------:R1:W-:Y:S01]  /*ed10*/  @!P3 ST.E.64 desc[UR6][R8.64], R30 ;  /* 0x0000001e0800b985 */ /* 0x0003e2000c101b06 */
[----:B------:R-:W-:Y:S02]  /*ed20*/  ISETP.GE.AND P3, PT, R11, UR4, PT ;  /* 0x000000040b007c0c */ /* 0x000fe4000bf66270 */
[----:B0-----:R-:W-:Y:S02]  /*ed30*/  @!P0 LOP3.LUT R5, R6, 0xfffffffe, RZ, 0xc0, !PT ;  /* 0xfffffffe06058812 */ /* 0x001fe400078ec0ff */
[----:B------:R-:W-:Y:S02]  /*ed40*/  @!P6 LEA.HI R14, R14, R14, RZ, 0x1 ;  /* 0x0000000e0e0ee211 */ /* 0x000fe400078f08ff */
[----:B------:R-:W-:Y:S01]  /*ed50*/  @!P4 LOP3.LUT R15, R12, 0xfffffffe, RZ, 0xc0, !PT ;  /* 0xfffffffe0c0fc812 */ /* 0x000fe200078ec0ff */
[----:B------:R-:W-:Y:S01]  /*ed60*/  @!P0 IMAD.WIDE R4, R5, 0x4, R2 ;  /* 0x0000000405048825 */ /* 0x000fe200078e0202 */
[----:B------:R-:W-:-:S02]  /*ed70*/  @!P2 LEA.HI R0, R0, R0, RZ, 0x1 ;  /* 0x000000000000a211 */ /* 0x000fc400078f08ff */
[----:B------:R-:W-:Y:S02]  /*ed80*/  @!P6 LOP3.LUT R21, R14, 0xfffffffe, RZ, 0xc0, !PT ;  /* 0xfffffffe0e15e812 */ /* 0x000fe400078ec0ff */
        /* <DEDUP_REMOVED lines=20> */
[--C-:B------:R-:W-:Y:S01]  /*eed0*/  @!P5 IMAD.WIDE R12, R17, 0x4, R2.reuse ;  /* 0x00000004110cd825 */ /* 0x100fe200078e0202 */
[----:B------:R1:W-:Y:S01]  /*eee0*/  @!P3 ST.E.64 desc[UR6][R8.64], R46 ;  /* 0x0000002e0800b985 */ /* 0x0003e2000c101b06 */
[----:B0-----:R-:W-:Y:S02]  /*eef0*/  @!P1 LOP3.LUT R5, R16, 0xfffffffe, RZ, 0xc0, !PT ;  /* 0xfffffffe10059812 */ /* 0x001fe400078ec0ff */
[C---:B------:R-:W-:Y:S01]  /*ef00*/  VIADD R6, R7.reuse, 0x60 ;  /* 0x0000006007067836 */ /* 0x040fe20000000000 */
[----:B------:R0:W-:Y:S01]  /*ef10*/  @!P4 ST.E.64 desc[UR6][R10.64], R50 ;  /* 0x000000320a00c985 */ /* 0x0001e2000c101b06 */
[C---:B------:R-:W-:Y:S01]  /*ef20*/  VIADD R17, R7.reuse, 0x68 ;  /* 0x0000006807117836 */ /* 0x040fe20000000000 */
[----:B------:R-:W-:Y:S01]  /*ef30*/  ISETP.GE.AND P4, PT, R20, UR4, PT ;  /* 0x0000000414007c0c */ /* 0x000fe2000bf86270 */
[----:B------:R-:W-:Y:S01]  /*ef40*/  VIADD R21, R7, 0x78 ;  /* 0x0000007807157836 */ /* 0x000fe20000000000 */
[----:B------:R-:W-:Y:S01]  /*ef50*/  @!P5 ST.E.64 desc[UR6][R12.64], R54 ;  /* 0x000000360c00d985 */ /* 0x000fe2000c101b06 */
[----:B------:R-:W-:Y:S01]  /*ef60*/  @!P2 LEA.HI R0, R0, R0, RZ, 0x1 ;  /* 0x000000000000a211 */ /* 0x000fe200078f08ff */
[----:B------:R-:W-:Y:S01]  /*ef70*/  @!P1 IMAD.WIDE R4, R5, 0x4, R2 ;  /* 0x0000000405049825 */ /* 0x000fe200078e0202 */
[----:B------:R-:W-:Y:S01]  /*ef80*/  ISETP.GE.AND P5, PT, R17, UR4, PT ;  /* 0x0000000411007c0c */ /* 0x000fe2000bfa6270 */
[----:B------:R-:W-:Y:S01]  /*ef90*/  @!P6 ST.E.64 desc[UR6][R14.64], R58 ;  /* 0x0000003a0e00e985 */ /* 0x000fe2000c101b06 */
[----:B------:R-:W-:Y:S01]  /*efa0*/  ISETP.GE.AND P6, PT, R6, UR4, PT ;  /* 0x0000000406007c0c */ /* 0x000fe2000bfc6270 */
[----:B------:R-:W-:Y:S01]  /*efb0*/  VIADD R16, R7, 0x80 ;  /* 0x0000008007107836 */ /* 0x000fe20000000000 */
[----:B------:R-:W-:Y:S01]  /*efc0*/  ISETP.GE.AND P3, PT, R21, UR4, PT ;  /* 0x0000000415007c0c */ /* 0x000fe2000bf66270 */
[----:B------:R2:W-:Y:S01]  /*efd0*/  @!P1 ST.E.64 desc[UR6][R4.64], R62 ;  /* 0x0000003e04009985 */ /* 0x0005e2000c101b06 */
[----:B-1----:R-:W-:Y:S01]  /*efe0*/  @!P0 LOP3.LUT R9, R18, 0xfffffffe, RZ, 0xc0, !PT ;  /* 0xfffffffe12098812 */ /* 0x002fe200078ec0ff */
[----:B------:R-:W-:Y:S01]  /*eff0*/  VIADD R18, R7, 0x88 ;  /* 0x0000008807127836 */ /* 0x000fe20000000000 */
[----:B------:R-:W-:-:S02]  /*f000*/  @!P4 LEA.HI R20, R20, R20, RZ, 0x1 ;  /* 0x000000141414c211 */ /* 0x000fc400078f08ff */
[----:B0-----:R-:W-:Y:S01]  /*f010*/  @!P2 LOP3.LUT R11, R0, 0xfffffffe, RZ, 0xc0, !PT ;  /* 0xfffffffe000ba812 */ /* 0x001fe200078ec0ff */
[--C-:B------:R-:W-:Y:S01]  /*f020*/  @!P0 IMAD.WIDE R8, R9, 0x4, R2.reuse ;  /* 0x0000000409088825 */ /* 0x100fe200078e0202 */
[----:B------:R-:W-:Y:S02]  /*f030*/  ISETP.GE.AND P1, PT, R18, UR4, PT ;  /* 0x0000000412007c0c */ /* 0x000fe4000bf26270 */
[----:B------:R-:W-:Y:S01]  /*f040*/  @!P5 LEA.HI R17, R17, R17, RZ, 0x1 ;  /* 0x000000111111d211 */ /* 0x000fe200078f08ff */
[----:B------:R-:W-:Y:S01]  /*f050*/  VIADD R0, R7, 0x90 ;  /* 0x0000009007007836 */ /* 0x000fe20000000000 */
[----:B------:R-:W-:Y:S01]  /*f060*/  @!P6 LEA.HI R6, R6, R6, RZ, 0x1 ;  /* 0x000000060606e211 */ /* 0x000fe200078f08ff */
[----:B------:R0:W-:Y:S01]  /*f070*/  @!P0 ST.E.64 desc[UR6][R8.64], R66 ;  /* 0x0000004208008985 */ /* 0x0001e2000c101b06 */
[----:B------:R-:W-:Y:S01]  /*f080*/  @!P3 LEA.HI R21, R21, R21, RZ, 0x1 ;  /* 0x000000151515b211 */ /* 0x000fe200078f08ff */
[----:B--2---:R-:W-:Y:S01]  /*f090*/  @!P2 IMAD.WIDE R4, R11, 0x4, R2 ;  /* 0x000000040b04a825 */ /* 0x004fe200078e0202 */
[----:B------:R-:W-:-:S02]  /*f0a0*/  @!P6 LOP3.LUT R13, R6, 0xfffffffe, RZ, 0xc0, !PT ;  /* 0xfffffffe060de812 */ /* 0x000fc400078ec0ff */
[----:B------:R-:W-:Y:S01]  /*f0b0*/  @!P5 LOP3.LUT R17, R17, 0xfffffffe, RZ, 0xc0, !PT ;  /* 0xfffffffe1111d812 */ /* 0x000fe200078ec0ff */
[----:B------:R-:W-:Y:S01]  /*f0c0*/  VIADD R6, R7, 0x98 ;  /* 0x0000009807067836 */ /* 0x000fe20000000000 */
[----:B------:R-:W-:Y:S01]  /*f0d0*/  @!P4 LOP3.LUT R15, R20, 0xfffffffe, RZ, 0xc0, !PT ;  /* 0xfffffffe140fc812 */ /* 0x000fe200078ec0ff */
[----:B------:R1:W-:Y:S01]  /*f0e0*/  @!P2 ST.E.64 desc[UR6][R4.64], R70 ;  /* 0x000000460400a985 */ /* 0x0003e2000c101b06 */
[----:B------:R-:W-:Y:S01]  /*f0f0*/  @!P3 LOP3.LUT R21, R21, 0xfffffffe, RZ, 0xc0, !PT ;  /* 0xfffffffe1515b812 */ /* 0x000fe200078ec0ff */
[--C-:B------:R-:W-:Y:S01]  /*f100*/  @!P5 IMAD.WIDE R10, R17, 0x4, R2.reuse ;  /* 0x00000004110ad825 */ /* 0x100fe200078e0202 */
[----:B------:R-:W-:Y:S02]  /*f110*/  ISETP.GE.AND P0, PT, R16, UR4, PT ;  /* 0x0000000410007c0c */ /* 0x000fe4000bf06270 */
[----:B------:R-:W-:Y:S01]  /*f120*/  ISETP.GE.AND P2, PT, R0, UR4, PT ;  /* 0x0000000400007c0c */ /* 0x000fe2000bf46270 */
[----:B0-----:R-:W-:Y:S01]  /*f130*/  @!P6 IMAD.WIDE R8, R13, 0x4, R2 ;  /* 0x000000040d08e825 */ /* 0x001fe200078e0202 */
[----:B------:R-:W-:-:S03]  /*f140*/  @!P1 LEA.HI R18, R18, R18, RZ, 0x1 ;  /* 0x0000001212129211 */ /* 0x000fc600078f08ff */
[--C-:B------:R-:W-:Y:S01]  /*f150*/  @!P4 IMAD.WIDE R12, R15, 0x4, R2.reuse ;  /* 0x000000040f0cc825 */ /* 0x100fe200078e0202 */
[----:B------:R0:W-:Y:S03]  /*f160*/  @!P6 ST.E.64 desc[UR6][R8.64], R74 ;  /* 0x0000004a0800e985 */ /* 0x0001e6000c101b06 */
[--C-:B------:R-:W-:Y:S01]  /*f170*/  @!P3 IMAD.WIDE R14, R21, 0x4, R2.reuse ;  /* 0x00000004150eb825 */ /* 0x100fe200078e0202 */
[----:B------:R2:W-:Y:S01]  /*f180*/  @!P5 ST.E.64 desc[UR6][R10.64], R78 ;  /* 0x0000004e0a00d985 */ /* 0x0005e2000c101b06 */
[----:B------:R-:W-:Y:S02]  /*f190*/  @!P0 LEA.HI R16, R16, R16, RZ, 0x1 ;  /* 0x0000001010108211 */ /* 0x000fe400078f08ff */
[C---:B------:R-:W-:Y:S01]  /*f1a0*/  VIADD R17, R7.reuse, 0xa0 ;  /* 0x000000a007117836 */ /* 0x040fe20000000000 */
[----:B------:R3:W-:Y:S01]  /*f1b0*/  @!P4 ST.E.64 desc[UR6][R12.64], R82 ;  /* 0x000000520c00c985 */ /* 0x0007e2000c101b06 */
[C---:B------:R-:W-:Y:S01]  /*f1c0*/  VIADD R20, R7.reuse, 0xa8 ;  /* 0x000000a807147836 */ /* 0x040fe20000000000 */
[----:B-1----:R-:W-:Y:S01]  /*f1d0*/  @!P0 LOP3.LUT R5, R16, 0xfffffffe, RZ, 0xc0, !PT ;  /* 0xfffffffe10058812 */ /* 0x002fe200078ec0ff */
[C---:B------:R-:W-:Y:S01]  /*f1e0*/  VIADD R21, R7.reuse, 0xb0 ;  /* 0x000000b007157836 */ /* 0x040fe20000000000 */
[----:B------:R-:W-:Y:S01]  /*f1f0*/  @!P3 ST.E.64 desc[UR6][R14.64], R86 ;  /* 0x000000560e00b985 */ /* 0x000fe2000c101b06 */
[----:B------:R-:W-:Y:S01]  /*f200*/  ISETP.GE.AND P3, PT, R6, UR4, PT ;  /* 0x0000000406007c0c */ /* 0x000fe2000bf66270 */
[----:B------:R-:W-:Y:S01]  /*f210*/  VIADD R7, R7, 0xb8 ;  /* 0x000000b807077836 */ /* 0x000fe20000000000 */
[----:B------:R-:W-:Y:S01]  /*f220*/  ISETP.GE.AND P4, PT, R17, UR4, PT ;  /* 0x0000000411007c0c */ /* 0x000fe2000bf86270 */
[----:B------:R-:W-:Y:S01]  /*f230*/  @!P0 IMAD.WIDE R4, R5, 0x4, R2 ;  /* 0x0000000405048825 */ /* 0x000fe200078e0202 */
[----:B------:R-:W-:-:S02]  /*f240*/  ISETP.GE.AND P5, PT, R20, UR4, PT ;  /* 0x0000000414007c0c */ /* 0x000fc4000bfa6270 */
[----:B------:R-:W-:Y:S02]  /*f250*/  ISETP.GE.AND P6, PT, R21, UR4, PT ;  /* 0x0000000415007c0c */ /* 0x000fe4000bfc6270 */
[----:B0-----:R-:W-:Y:S01]  /*f260*/  @!P1 LOP3.LUT R9, R18, 0xfffffffe, RZ, 0xc0, !PT ;  /* 0xfffffffe12099812 */ /* 0x001fe200078ec0ff */
[----:B------:R0:W-:Y:S01]  /*f270*/  @!P0 ST.E.64 desc[UR6][R4.64], R90 ;  /* 0x0000005a04008985 */ /* 0x0001e2000c101b06 */
[----:B------:R-:W-:Y:S02]  /*f280*/  @!P2 LEA.HI R0, R0, R0, RZ, 0x1 ;  /* 0x000000000000a211 */ /* 0x000fe400078f08ff */
[----:B------:R-:W-:Y:S01]  /*f290*/  ISETP.GE.AND P0, PT, R7, UR4, PT ;  /* 0x0000000407007c0c */ /* 0x000fe2000bf06270 */
[----:B------:R-:W-:Y:S01]  /*f2a0*/  @!P1 IMAD.WIDE R8, R9, 0x4, R2 ;  /* 0x0000000409089825 */ /* 0x000fe200078e0202 */
[----:B------:R-:W-:Y:S02]  /*f2b0*/  @!P3 LEA.HI R6, R6, R6, RZ, 0x1 ;  /* 0x000000060606b211 */ /* 0x000fe400078f08ff */
[----:B------:R-:W-:-:S02]  /*f2c0*/  @!P4 LEA.HI R17, R17, R17, RZ, 0x1 ;  /* 0x000000111111c211 */ /* 0x000fc400078f08ff */
[----:B------:R-:W-:Y:S01]  /*f2d0*/  @!P5 LEA.HI R20, R20, R20, RZ, 0x1 ;  /* 0x000000141414d211 */ /* 0x000fe200078f08ff */
[----:B------:R1:W-:Y:S01]  /*f2e0*/  @!P1 ST.E.64 desc[UR6][R8.64], R94 ;  /* 0x0000005e08009985 */ /* 0x0003e2000c101b06 */
[----:B------:R-:W-:Y:S02]  /*f2f0*/  @!P6 LEA.HI R21, R21, R21, RZ, 0x1 ;  /* 0x000000151515e211 */ /* 0x000fe400078f08ff */
[----:B--2---:R-:W-:Y:S02]  /*f300*/  @!P2 LOP3.LUT R11, R0, 0xfffffffe, RZ, 0xc0, !PT ;  /* 0xfffffffe000ba812 */ /* 0x004fe400078ec0ff */
[----:B---3--:R-:W-:Y:S02]  /*f310*/  @!P3 LOP3.LUT R13, R6, 0xfffffffe, RZ, 0xc0, !PT ;  /* 0xfffffffe060db812 */ /* 0x008fe400078ec0ff */
[----:B------:R-:W-:Y:S01]  /*f320*/  @!P4 LOP3.LUT R17, R17, 0xfffffffe, RZ, 0xc0, !PT ;  /* 0xfffffffe1111c812 */ /* 0x000fe200078ec0ff */
[----:B0-----:R-:W-:Y:S01]  /*f330*/  @!P2 IMAD.WIDE R4, R11, 0x4, R2 ;  /* 0x000000040b04a825 */ /* 0x001fe200078e0202 */
[----:B------:R-:W-:-:S02]  /*f340*/  @!P5 LOP3.LUT R15, R20, 0xfffffffe, RZ, 0xc0, !PT ;  /* 0xfffffffe140fd812 */ /* 0x000fc400078ec0ff */
[----:B------:R-:W-:Y:S01]  /*f350*/  @!P6 LOP3.LUT R21, R21, 0xfffffffe, RZ, 0xc0, !PT ;  /* 0xfffffffe1515e812 */ /* 0x000fe200078ec0ff */
[--C-:B------:R-:W-:Y:S01]  /*f360*/  @!P4 IMAD.WIDE R10, R17, 0x4, R2.reuse ;  /* 0x00000004110ac825 */ /* 0x100fe200078e0202 */
[----:B------:R2:W-:Y:S03]  /*f370*/  @!P2 ST.E.64 desc[UR6][R4.64], R98 ;  /* 0x000000620400a985 */ /* 0x0005e6000c101b06 */
[----:B-1----:R-:W-:-:S04]  /*f380*/  @!P3 IMAD.WIDE R8, R13, 0x4, R2 ;  /* 0x000000040d08b825 */ /* 0x002fc800078e0202 */
[--C-:B------:R-:W-:Y:S01]  /*f390*/  @!P5 IMAD.WIDE R12, R15, 0x4, R2.reuse ;  /* 0x000000040f0cd825 */ /* 0x100fe200078e0202 */
[----:B------:R2:W-:Y:S03]  /*f3a0*/  @!P3 ST.E.64 desc[UR6][R8.64], R102 ;  /* 0x000000660800b985 */ /* 0x0005e6000c101b06 */
[----:B------:R-:W-:Y:S01]  /*f3b0*/  @!P6 IMAD.WIDE R14, R21, 0x4, R2 ;  /* 0x00000004150ee825 */ /* 0x000fe200078e0202 */
[----:B------:R2:W-:Y:S04]  /*f3c0*/  @!P4 ST.E.64 desc[UR6][R10.64], R106 ;  /* 0x0000006a0a00c985 */ /* 0x0005e8000c101b06 */
        /* <DEDUP_REMOVED lines=9> */
.L_x_995:
        /* <DEDUP_REMOVED lines=31> */
[----:B------:R-:W-:-:S02]  /*f650*/  IMAD.U32 R3, RZ, RZ, UR6 ;  /* 0x00000006ff037e24 */ /* 0x000fc4000f8e00ff */
[C---:B-1----:R-:W-:Y:S02]  /*f660*/  IMAD R12, R10.reuse, UR8, RZ ;  /* 0x000000080a0c7c24 */ /* 0x042fe4000f8e02ff */
[----:B------:R-:W-:-:S03]  /*f670*/  IMAD.WIDE.U32 R2, R10, UR7, R2 ;  /* 0x000000070a027c25 */ /* 0x000fc6000f8e0002 */
[----:B------:R-:W0:Y:S01]  /*f680*/  LDC R8, c[0x0][0xc50] ;  /* 0x00031400ff087b82 */ /* 0x000e220000000800 */
[----:B--2---:R-:W-:-:S04]  /*f690*/  @P0 IMAD.HI.U32 R4, R0, R7, RZ ;  /* 0x0000000700040227 */ /* 0x004fc800078e00ff */
[----:B------:R-:W-:Y:S02]  /*f6a0*/  IMAD R7, RZ, RZ, -UR11 ;  /* 0x8000000bff077e24 */ /* 0x000fe4000f8e02ff */
[----:B------:R-:W-:Y:S01]  /*f6b0*/  IMAD R11, R11, UR7, R12 ;  /* 0x000000070b0b7c24 */ /* 0x000fe2000f8e020c */
        /* <DEDUP_REMOVED lines=24> */
.L_x_914:
        /* <DEDUP_REMOVED lines=18> */
.L_x_998:
[----:B------:R-:W-:Y:S01]  /*f960*/  ULDC UR7, c[0x0][0xc50] ;  /* 0x0003140000077ab9 */ /* 0x000fe20000000800 */
[----:B------:R-:W-:Y:S01]  /*f970*/  UMOV UR36, UR6 ;  /* 0x0000000600247c82 */ /* 0x000fe20008000000 */
[----:B------:R-:W-:-:S11]  /*f980*/  UISETP.NE.AND UP0, UPT, UR7, 0x1, UPT ;  /* 0x000000010700788c */ /* 0x000fd6000bf05270 */
[----:B------:R-:W-:Y:S01]  /*f990*/  @UP0 ULDC UR4, c[0x0][0xc54] ;  /* 0x0003150000040ab9 */ /* 0x000fe20000000800 */
[----:B------:R-:W-:Y:S01]  /*f9a0*/  @UP0 ULDC UR8, c[0x0][0xc58] ;  /* 0x0003160000080ab9 */ /* 0x000fe20000000800 */
[----:B------:R-:W-:-:S04]  /*f9b0*/  UIMAD.WIDE.U32 UR4, UR6, UR4, URZ ;  /* 0x00000004060472a5 */ /* 0x000fc8000f8e003f */
[----:B------:R-:W-:-:S12]  /*f9c0*/  @UP0 USHF.R.U32.HI UR36, URZ, UR8, UR5 ;  /* 0x000000083f240299 */ /* 0x000fd80008011605 */
.L_x_999:
[----:B------:R-:W-:Y:S01]  /*f9d0*/  ISETP.GE.AND P0, PT, R19, RZ, PT ;  /* 0x000000ff1300720c */ /* 0x000fe20003f06270 */
[----:B------:R-:W-:Y:S01]  /*f9e0*/  UIADD3 UR44, -UR36, URZ, URZ ;  /* 0x0000003f242c7290 */ /* 0x000fe2000fffe13f */
[----:B------:R-:W-:Y:S02]  /*f9f0*/  IMAD.MOV.U32 R10, RZ, RZ, 0x1 ;  /* 0x00000001ff0a7424 */ /* 0x000fe400078e00ff */
[----:B------:R-:W-:Y:S01]  /*fa00*/  IMAD.MOV.U32 R0, RZ, RZ, RZ ;  /* 0x000000ffff007224 */ /* 0x000fe200078e00ff */
[----:B------:R-:W-:Y:S01]  /*fa10*/  UIMAD UR44, UR7, UR44, UR6 ;  /* 0x0000002c072c72a4 */ /* 0x000fe2000f8e0206 */
[----:B------:R-:W-:-:S07]  /*fa20*/  IMAD.MOV.U32 R3, RZ, RZ, 0x1 ;  /* 0x00000001ff037424 */ /* 0x000fce00078e00ff */
[----:B------:R-:W-:Y:S05]  /*fa30*/  @!P0 BRA `(.L_x_1000) ;  /* 0x00000040004c8947 */ /* 0x000fea0003800000 */
[----:B------:R-:W0:Y:S01]  /*fa40*/  S2UR UR45, SR_CTAID.X ;  /* 0x00000000002d79c3 */ /* 0x000e220000002500 */
[----:B------:R-:W-:Y:S01]  /*fa50*/  ULDC UR6, c[0x0][0x448] ;  /* 0x0001120000067ab9 */ /* 0x000fe20000000800 */
[----:B------:R-:W-:Y:S01]  /*fa60*/  ULDC.64 UR4, c[0x0][0x418] ;  /* 0x0001060000047ab9 */ /* 0x000fe20000000a00 */
[----:B------:R-:W-:Y:S02]  /*fa70*/  UISETP.NE.AND UP1, UPT, UR6, 0x1, UPT ;  /* 0x000000010600788c */ /* 0x000fe4000bf25270 */
[----:B------:R-:W-:Y:S01]  /*fa80*/  UISETP.NE.U32.AND UP0, UPT, UR4, URZ, UPT ;  /* 0x0000003f0400728c */ /* 0x000fe2000bf05070 */
[----:B------:R-:W-:Y:S02]  /*fa90*/  ULDC UR11, c[0x0][0x288] ;  /* 0x0000a200000b7ab9 */ /* 0x000fe40000000800 */
[----:B------:R-:W-:Y:S01]  /*faa0*/  ULDC UR4, c[0x0][0x424] ;  /* 0x0001090000047ab9 */ /* 0x000fe20000000800 */
[----:B------:R-:W-:Y:S01]  /*fab0*/  UISETP.NE.AND.EX UP0, UPT, UR5, URZ, UPT, UP0 ;  /* 0x0000003f0500728c */ /* 0x000fe2000bf05300 */
[----:B------:R-:W-:Y:S01]  /*fac0*/  ULDC UR12, c[0x0][0x2f0] ;  /* 0x0000bc00000c7ab9 */ /* 0x000fe20000000800 */
[----:B------:R-:W-:-:S02]  /*fad0*/  UIADD3 UR6, -UR11, 0x1, URZ ;  /* 0x000000010b067890 */ /* 0x000fc4000fffe13f */
[----:B------:R-:W-:Y:S01]  /*fae0*/  USEL UR10, UR4, 0x1, UP0 ;  /* 0x00000001040a7887 */ /* 0x000fe20008000000 */
[----:B------:R-:W-:Y:S02]  /*faf0*/  @UP1 ULDC UR13, c[0x0][0x450] ;  /* 0x00011400000d1ab9 */ /* 0x000fe40000000800 */
[----:B------:R-:W-:Y:S01]  /*fb00*/  @UP1 ULDC UR4, c[0x0][0x44c] ;  /* 0x0001130000041ab9 */ /* 0x000fe20000000800 */
[----:B------:R-:W-:Y:S02]  /*fb10*/  UIMAD UR7, UR10, UR12, 0x5f ;  /* 0x0000005f0a0774a4 */ /* 0x000fe4000f8e020c */
[----:B------:R-:W-:Y:S02]  /*fb20*/  UIMAD UR9, UR10, UR12, UR6 ;  /* 0x0000000c0a0972a4 */ /* 0x000fe4000f8e0206 */
[----:B------:R-:W-:Y:S02]  /*fb30*/  UIMAD.WIDE UR6, UR7, 0x2aaaaaab, URZ ;  /* 0x2aaaaaab070678a5 */ /* 0x000fe4000f8e023f */
[----:B0-----:R-:W-:-:S02]  /*fb40*/  USHF.L.U32 UR45, UR45, 0x7, URZ ;  /* 0x000000072d2d7899 */ /* 0x001fc4000800063f */
[----:B------:R-:W-:Y:S02]  /*fb50*/  USHF.R.U32.HI UR43, URZ, 0x1f, UR7 ;  /* 0x0000001f3f2b7899 */ /* 0x000fe40008011607 */
[----:B------:R-:W-:Y:S02]  /*fb60*/  UIADD3 UR8, UR45, 0x7f, URZ ;  /* 0x0000007f2d087890 */ /* 0x000fe4000fffe03f */
[----:B------:R-:W-:Y:S02]  /*fb70*/  ULEA.HI.SX32 UR43, UR7, UR43, 0x1c ;  /* 0x0000002b072b7291 */ /* 0x000fe4000f8fe23f */
[----:B------:R-:W-:-:S04]  /*fb80*/  UIMAD.WIDE.U32 UR4, UR8, UR4, URZ ;  /* 0x00000004080472a5 */ /* 0x000fc8000f8e003f */
[----:B------:R-:W-:-:S03]  /*fb90*/  @UP1 USHF.R.U32.HI UR8, URZ, UR13, UR5 ;  /* 0x0000000d3f081299 */ /* 0x000fc60008011605 */
[----:B------:R-:W-:Y:S01]  /*fba0*/  ULDC.64 UR4, c[0x0][0x9e0] ;  /* 0x0002780000047ab9 */ /* 0x000fe20000000a00 */
[----:B------:R-:W-:Y:S02]  /*fbb0*/  UIADD3 UR9, UR9, UR8, URZ ;  /* 0x0000000809097290 */ /* 0x000fe4000fffe03f */
[----:B------:R-:W-:Y:S02]  /*fbc0*/  UISETP.GE.AND UP0, UPT, UR5, 0x1, UPT ;  /* 0x000000010500788c */ /* 0x000fe4000bf06270 */
[----:B------:R-:W-:-:S04]  /*fbd0*/  UIADD3 UR4, UR9, UR4, URZ ;  /* 0x0000000409047290 */ /* 0x000fc8000fffe03f */
[----:B------:R-:W-:-:S13]  /*fbe0*/  PLOP3.LUT P1, PT, PT, PT, UP0, 0x80, 0x0 ;  /* 0x000000000000781c */ /* 0x000fda0003f2f008 */
[----:B------:R-:W-:Y:S05]  /*fbf0*/  @!P1 BRA `(.L_x_1001) ;  /* 0x0000000000449947 */ /* 0x000fea0003800000 */
        /* <DEDUP_REMOVED lines=10> */
.L_x_1002:
[----:B------:R-:W-:-:S11]  /*fca0*/  UISETP.NE.AND UP0, UPT, UR5, 0x1, UPT ;  /* 0x000000010500788c */ /* 0x000fd6000bf05270 */
[----:B------:R-:W-:Y:S02]  /*fcb0*/  @UP0 ULDC.64 UR14, c[0x0][0x9e8] ;  /* 0x00027a00000e0ab9 */ /* 0x000fe40000000a00 */
[----:B------:R-:W-:-:S04]  /*fcc0*/  UIMAD.WIDE.U32 UR6, UR8, UR14, URZ ;  /* 0x0000000e080672a5 */ /* 0x000fc8000f8e003f */
[----:B------:R-:W-:-:S12]  /*fcd0*/  @UP0 USHF.R.U32.HI UR8, URZ, UR15, UR7 ;  /* 0x0000000f3f080299 */ /* 0x000fd80008011607 */
.L_x_1003:
[----:B------:R-:W-:-:S04]  /*fce0*/  UIMAD UR8, UR8, UR5, UR5 ;  /* 0x00000005080872a4 */ /* 0x000fc8000f8e0205 */
[----:B------:R-:W-:-:S04]  /*fcf0*/  UISETP.LT.AND UP0, UPT, UR4, UR8, UPT ;  /* 0x000000080400728c */ /* 0x000fc8000bf01270 */
[----:B------:R-:W-:-:S12]  /*fd00*/  USEL UR4, UR4, UR8, UP0 ;  /* 0x0000000804047287 */ /* 0x000fd80008000000 */
.L_x_1001:
[----:B------:R-:W-:Y:S01]  /*fd10*/  UIADD3 UR6, UR4, 0x5f, URZ ;  /* 0x0000005f04067890 */ /* 0x000fe2000fffe03f */
[----:B------:R-:W-:Y:S01]  /*fd20*/  @UP1 ULDC UR8, c[0x0][0x44c] ;  /* 0x0001130000081ab9 */ /* 0x000fe20000000800 */
[----:B------:R-:W-:Y:S02]  /*fd30*/  @UP1 ULDC UR13, c[0x0][0x450] ;  /* 0x00011400000d1ab9 */ /* 0x000fe40000000800 */
[----:B------:R-:W-:Y:S02]  /*fd40*/  UIMAD.WIDE UR6, UR6, 0x2aaaaaab, URZ ;  /* 0x2aaaaaab060678a5 */ /* 0x000fe4000f8e023f */
[----:B------:R-:W-:Y:S02]  /*fd50*/  UIMAD.WIDE.U32 UR8, UR45, UR8, URZ ;  /* 0x000000082d0872a5 */ /* 0x000fe4000f8e003f */
[----:B------:R-:W-:Y:S01]  /*fd60*/  USHF.R.U32.HI UR42, URZ, 0x1f, UR7 ;  /* 0x0000001f3f2a7899 */ /* 0x000fe20008011607 */
[----:B------:R-:W-:Y:S01]  /*fd70*/  UMOV UR4, UR45 ;  /* 0x0000002d00047c82 */ /* 0x000fe20008000000 */
[----:B------:R-:W-:-:S02]  /*fd80*/  UIMAD UR10, UR10, UR12, -UR11 ;  /* 0x0000000c0a0a72a4 */ /* 0x000fc4000f8e0a0b */
[----:B------:R-:W-:Y:S02]  /*fd90*/  @UP1 USHF.R.U32.HI UR4, URZ, UR13, UR9 ;  /* 0x0000000d3f041299 */ /* 0x000fe40008011609 */
[----:B------:R-:W-:Y:S02]  /*fda0*/  ULEA.HI.SX32 UR42, UR7, UR42, 0x1c ;  /* 0x0000002a072a7291 */ /* 0x000fe4000f8fe23f */
[----:B------:R-:W-:Y:S02]  /*fdb0*/  UIADD3 UR4, UR10, UR4, URZ ;  /* 0x000000040a047290 */ /* 0x000fe4000fffe03f */
[----:B------:R-:W-:Y:S01]  /*fdc0*/  UISETP.LT.AND UP0, UPT, UR43, UR42, UPT ;  /* 0x0000002a2b00728c */ /* 0x000fe2000bf01270 */
[----:B------:R-:W-:Y:S02]  /*fdd0*/  ULDC UR8, c[0x0][0x9dc] ;  /* 0x0002770000087ab9 */ /* 0x000fe40000000800 */
[----:B------:R-:W-:Y:S02]  /*fde0*/  UIADD3 UR8, UR4, -UR8, URZ ;  /* 0x8000000804087290 */ /* 0x000fe4000fffe03f */
[----:B------:R-:W-:Y:S01]  /*fdf0*/  USEL UR12, UR43, UR42, UP0 ;  /* 0x0000002a2b0c7287 */ /* 0x000fe20008000000 */
[----:B------:R-:W-:Y:S11]  /*fe00*/  @!P1 BRA `(.L_x_1004) ;  /* 0x0000000000449947 */ /* 0x000ff60003800000 */
        /* <DEDUP_REMOVED lines=10> */
.L_x_1005:
[----:B------:R-:W-:-:S11]  /*feb0*/  UISETP.NE.AND UP0, UPT, UR5, 0x1, UPT ;  /* 0x000000010500788c */ /* 0x000fd6000bf05270 */
[----:B------:R-:W-:Y:S02]  /*fec0*/  @UP0 ULDC.64 UR10, c[0x0][0x9e8] ;  /* 0x00027a00000a0ab9 */ /* 0x000fe40000000a00 */
[----:B------:R-:W-:-:S04]  /*fed0*/  UIMAD.WIDE.U32 UR6, UR4, UR10, URZ ;  /* 0x0000000a040672a5 */ /* 0x000fc8000f8e003f */
[----:B------:R-:W-:-:S12]  /*fee0*/  @UP0 USHF.R.U32.HI UR4, URZ, UR11, UR7 ;  /* 0x0000000b3f040299 */ /* 0x000fd80008011607 */
.L_x_1006:
[----:B------:R-:W-:-:S04]  /*fef0*/  UIMAD UR4, UR4, UR5, URZ ;  /* 0x00000005040472a4 */ /* 0x000fc8000f8e023f */
[----:B------:R-:W-:-:S04]  /*ff00*/  UISETP.LT.AND UP0, UPT, UR8, UR4, UPT ;  /* 0x000000040800728c */ /* 0x000fc8000bf01270 */
[----:B------:R-:W-:-:S12]  /*ff10*/  USEL UR8, UR8, UR4, !UP0 ;  /* 0x0000000408087287 */ /* 0x000fd8000c000000 */
.L_x_1004:
[----:B------:R-:W-:Y:S02]  /*ff20*/  UIMAD.WIDE UR4, UR8, 0x2aaaaaab, URZ ;  /* 0x2aaaaaab080478a5 */ /* 0x000fe4000f8e023f */
[----:B------:R-:W-:Y:S02]  /*ff30*/  USHF.R.U32.HI UR10, URZ, 0x10, UR44 ;  /* 0x000000103f0a7899 */ /* 0x000fe4000801162c */
[----:B------:R-:W-:Y:S02]  /*ff40*/  USHF.R.U32.HI UR4, URZ, 0x1f, UR5 ;  /* 0x0000001f3f047899 */ /* 0x000fe40008011605 */
[----:B------:R-:W-:Y:S02]  /*ff50*/  ULOP3.LUT UR44, UR44, 0xffff, URZ, 0xc0, !UPT ;  /* 0x0000ffff2c2c7892 */ /* 0x000fe4000f8ec03f */
[----:B------:R-:W-:Y:S01]  /*ff60*/  ULEA.HI.SX32 UR4, UR5, UR4, 0x1c ;  /* 0x0000000405047291 */ /* 0x000fe2000f8fe23f */
[----:B------:R-:W-:-:S03]  /*ff70*/  UMOV UR41, URZ ;  /* 0x0000003f00297c82 */ /* 0x000fc60008000000 */
[----:B------:R-:W-:-:S04]  /*ff80*/  UISETP.LT.AND UP0, UPT, URZ, UR4, UPT ;  /* 0x000000043f00728c */ /* 0x000fc8000bf01270 */
[----:B------:R-:W-:Y:S02]  /*ff90*/  USEL UR40, URZ, UR4, !UP0 ;  /* 0x000000043f287287 */ /* 0x000fe4000c000000 */
[----:B------:R-:W-:Y:S02]  /*ffa0*/  UISETP.NE.AND UP0, UPT, UR10, URZ, UPT ;  /* 0x0000003f0a00728c */ /* 0x000fe4000bf05270 */
[----:B------:R-:W-:-:S06]  /*ffb0*/  UISETP.GT.AND UP1, UPT, UR12, UR40, UPT ;  /* 0x000000280c00728c */ /* 0x000fcc000bf24270 */
[----:B------:R-:W-:-:S03]  /*ffc0*/  PLOP3.LUT P0, PT, PT, PT, UP1, 0x80, 0x0 ;  /* 0x000000000000781c */ /* 0x000fc60003f0f018 */
[----:B------:R-:W-:-:S10]  /*ffd0*/  @!UP0 ULDC UR10, c[0x0][0x9f0] ;  /* 0x00027c00000a8ab9 */ /* 0x000fd40000000800 */
[----:B------:R-:W-:Y:S05]  /*ffe0*/  @!P0 BRA `(.L_x_1007) ;  /* 0x0000000000808947 */ /* 0x000fea0003800000 */
[----:B------:R-:W-:Y:S01]  /*fff0*/  IMAD.U32 R3, RZ, RZ, UR10 ;  /* 0x0000000aff037e24 */ /* 0x000fe2000f8e00ff */
[----:B------:R-:W-:-:S04]  /*10000*/  UIADD3 UR4, UR10, -0x1, UR12 ;  /* 0xffffffff0a047890 */ /* 0x000fc8000fffe00c */
[-C--:B------:R-:W-:Y:S01]  /*10010*/  IABS R0, R3.reuse ;  /* 0x0000000300007213 */ /* 0x080fe20000000000 */
[----:B------:R-:W-:Y:S01]  /*10020*/  UIADD3 UR6, -UR40, UR4, URZ ;  /* 0x0000000428067290 */ /* 0x000fe2000fffe13f */
[----:B------:R-:W-:Y:S02]  /*10030*/  IABS R3, R3 ;  /* 0x0000000300037213 */ /* 0x000fe40000000000 */
[----:B------:R-:W-:Y:S01]  /*10040*/  R2UR UR11, R0 ;  /* 0x00000000000b72ca */ /* 0x000fe200000e0000 */
[----:B------:R-:W-:Y:S02]  /*10050*/  UMOV UR4, URZ ;  /* 0x0000003f00047c82 */ /* 0x000fe40008000000 */
[----:B------:R-:W-:-:S05]  /*10060*/  IMAD.MOV R3, RZ, RZ, -R3 ;  /* 0x000000ffff037224 */ /* 0x000fca00078e0a03 */
[----:B------:R-:W-:-:S05]  /*10070*/  R2UR UR9, R3 ;  /* 0x00000000030972ca */ /* 0x000fca00000e0000 */
[----:B------:R-:W0:Y:S08]  /*10080*/  I2F.RP R0, UR11 ;  /* 0x0000000b00007d06 */ /* 0x000e300008209400 */
[----:B0-----:R-:W0:Y:S02]  /*10090*/  MUFU.RCP R0, R0 ;  /* 0x0000000000007308 */ /* 0x001e240000001000 */
[----:B0-----:R-:W-:Y:S01]  /*100a0*/  VIADD R2, R0, 0xffffffe ;  /* 0x0ffffffe00027836 */ /* 0x001fe20000000000 */
[----:B------:R-:W-:Y:S01]  /*100b0*/  IABS R0, UR6 ;  /* 0x0000000600007c13 */ /* 0x000fe20008000000 */
[----:B------:R-:W-:-:S03]  /*100c0*/  ULOP3.LUT UR6, UR6, UR10, URZ, 0x3c, !UPT ;  /* 0x0000000a06067292 */ /* 0x000fc6000f8e3c3f */
[----:B------:R-:W-:Y:S01]  /*100d0*/  R2UR UR8, R0 ;  /* 0x00000000000872ca */ /* 0x000fe200000e0000 */
[----:B------:R-:W0:Y:S02]  /*100e0*/  F2I.FTZ.U32.TRUNC.NTZ R2, R2 ;  /* 0x0000000200027305 */ /* 0x000e24000021f000 */
        /* <DEDUP_REMOVED lines=16> */
.L_x_1007:
[----:B------:R-:W-:Y:S01]  /*101f0*/  UIMAD UR39, UR44, UR41, UR40 ;  /* 0x000000292c2772a4 */ /* 0x000fe2000f8e0228 */
[----:B------:R-:W-:Y:S02]  /*10200*/  IMAD.U32 R0, RZ, RZ, UR12 ;  /* 0x0000000cff007e24 */ /* 0x000fe4000f8e00ff */
[----:B------:R-:W-:-:S03]  /*10210*/  IMAD.MOV.U32 R10, RZ, RZ, 0x1 ;  /* 0x00000001ff0a7424 */ /* 0x000fc600078e00ff */
        /* <DEDUP_REMOVED lines=30> */
.L_x_1008:
        /* <DEDUP_REMOVED lines=9> */
[----:B------:R-:W-:Y:S02]  /*10490*/  IMAD.U32 R4, RZ, RZ, UR6 ;  /* 0x00000006ff047e24 */ /* 0x000fe4000f8e00ff */
[----:B------:R-:W-:Y:S02]  /*104a0*/  IMAD.U32 R5, RZ, RZ, UR7 ;  /* 0x00000007ff057e24 */ /* 0x000fe4000f8e00ff */
[----:B------:R-:W-:Y:S02]  /*104b0*/  IMAD.U32 R6, RZ, RZ, UR8 ;  /* 0x00000008ff067e24 */ /* 0x000fe4000f8e00ff */
[----:B------:R-:W-:-:S02]  /*104c0*/  IMAD.U32 R7, RZ, RZ, UR9 ;  /* 0x00000009ff077e24 */ /* 0x000fc4000f8e00ff */
[----:B------:R-:W-:Y:S02]  /*104d0*/  IMAD.U32 R10, RZ, RZ, UR4 ;  /* 0x00000004ff0a7e24 */ /* 0x000fe4000f8e00ff */
[----:B------:R-:W-:Y:S02]  /*104e0*/  IMAD.U32 R11, RZ, RZ, UR5 ;  /* 0x00000005ff0b7e24 */ /* 0x000fe4000f8e00ff */
[----:B------:R-:W-:Y:S02]  /*104f0*/  IMAD.MOV.U32 R8, RZ, RZ, 0x70 ;  /* 0x00000070ff087424 */ /* 0x000fe400078e00ff */
[----:B------:R-:W-:Y:S02]  /*10500*/  IMAD.MOV.U32 R12, RZ, RZ, 0x1 ;  /* 0x00000001ff0c7424 */ /* 0x000fe400078e00ff */
[----:B0-----:R-:W-:-:S07]  /*10510*/  IMAD.MOV.U32 R13, RZ, RZ, RZ ;  /* 0x000000ffff0d7224 */ /* 0x001fce00078e00ff */
[----:B------:R-:W-:-:S07]  /*10520*/  LEPC R20, `(.L_x_1010) ;  /* 0x000000001014794e */ /* 0x000fce0000000000 */
[----:B-1----:R-:W-:Y:S05]  /*10530*/  CALL.ABS.NOINC R2 ;  /* 0x0000000002007343 */ /* 0x002fea0003c00000 */
.L_x_1010:
[----:B------:R0:W1:Y:S01]  /*10540*/  LDC.64 R2, c[0x4][R16] ;  /* 0x0100000010027b82 */ /* 0x0000620000000a00 */
[----:B------:R-:W-:Y:S01]  /*10550*/  ULDC.64 UR6, c[0x4][0xa8] ;  /* 0x01002a0000067ab9 */ /* 0x000fe20000000a00 */
[----:B------:R-:W-:Y:S01]  /*10560*/  ULDC.64 UR8, c[0x4][0xb0] ;  /* 0x01002c0000087ab9 */ /* 0x000fe20000000a00 */
[----:B------:R-:W-:Y:S01]  /*10570*/  ULDC.64 UR4, c[0x4][0x40] ;  /* 0x0100100000047ab9 */ /* 0x000fe20000000a00 */
        /* <DEDUP_REMOVED lines=11> */
.L_x_1009:
        /* <DEDUP_REMOVED lines=22> */
.L_x_1095:
        /* <DEDUP_REMOVED lines=8> */
.L_x_1098:
        /* <DEDUP_REMOVED lines=15> */
[----:B------:R-:W-:-:S04]  /*10900*/  IMAD.WIDE.U32 R2, R19, UR4, R2 ;  /* 0x0000000413027c25 */ /* 0x000fc8000f8e0002 */
[----:B------:R-:W-:Y:S01]  /*10910*/  IMAD.IADD R3, R3, 0x1, R7 ;  /* 0x0000000103037824 */ /* 0x000fe200078e0207 */
[----:B------:R-:W-:-:S04]  /*10920*/  LEA R4, P0, R2, R4, 0x2 ;  /* 0x0000000402047211 */ /* 0x000fc800078010ff */
[----:B------:R-:W-:-:S05]  /*10930*/  LEA.HI.X R5, R2, R5, R3, 0x2, P0 ;  /* 0x0000000502057211 */ /* 0x000fca00000f1403 */
[----:B------:R2:W5:Y:S01]  /*10940*/  LDG.E R16, desc[UR6][R4.64] ;  /* 0x0000000604107981 */ /* 0x000562000c1e1900 */
[----:B------:R-:W-:-:S04]  /*10950*/  IMAD.MOV R3, RZ, RZ, -R0 ;  /* 0x000000ffff037224 */ /* 0x000fc800078e0a00 */
[----:B------:R-:W-:-:S07]  /*10960*/  IMAD R18, R6, R3, R18 ;  /* 0x0000000306127224 */ /* 0x000fce00078e0212 */
.L_x_1014:
[----:B-1----:R-:W-:Y:S01]  /*10970*/  IMAD.MOV.U32 R0, RZ, RZ, 0x1 ;  /* 0x00000001ff007424 */ /* 0x002fe200078e00ff */
[----:B------:R-:W1:Y:S04]  /*10980*/  S2R R9, SR_TID.X ;  /* 0x0000000000097919 */ /* 0x000e680000002100 */
[----:B------:R-:W-:-:S04]  /*10990*/  SHF.L.U32 R0, R0, 0x1f, RZ ;  /* 0x0000001f00007819 */ /* 0x000fc800000006ff */
[----:B------:R-:W3:Y:S01]  /*109a0*/  SYNCS.PHASECHK.TRANS64.TRYWAIT P0, [UR38+0x30840], R0 ;  /* 0x03084000ff0075a7 */ /* 0x000ee20008000166 */
[----:B-1----:R-:W-:-:S04]  /*109b0*/  LOP3.LUT R2, R9, 0x7f, RZ, 0xc0, !PT ;  /* 0x0000007f09027812 */ /* 0x002fc800078ec0ff */
[----:B------:R-:W-:Y:S01]  /*109c0*/  ISETP.NE.AND P1, PT, R2, RZ, PT ;  /* 0x000000ff0200720c */ /* 0x000fe20003f25270 */
[----:B---3--:R-:W-:-:S12]  /*109d0*/  @!P0 BRA `(.L_x_1015) ;  /* 0x00000038004c8947 */ /* 0x008fd80003800000 */
.L_x_1099:
[----:B------:R-:W-:Y:S05]  /*109e0*/  @P1 BRA `(.L_x_1016) ;  /* 0x0000000000181947 */ /* 0x000fea0003800000 */
[----:B------:R-:W3:Y:S01]  /*109f0*/  S2R R2, SR_TID.X ;  /* 0x0000000000027919 */ /* 0x000ee20000002100 */
[----:B-1----:R-:W-:-:S04]  /*10a00*/  IMAD.MOV.U32 R0, RZ, RZ, 0x9000 ;  /* 0x00009000ff007424 */ /* 0x002fc800078e00ff */
[----:B------:R4:W-:Y:S01]  /*10a10*/  SYNCS.ARRIVE.TRANS64 RZ, [UR38+0x30830], R0 ;  /* 0x03083000ffff79a7 */ /* 0x0009e20008000026 */
[----:B---3--:R-:W-:-:S13]  /*10a20*/  LOP3.LUT P0, RZ, R2, 0x1f, RZ, 0xc0, !PT ;  /* 0x0000001f02ff7812 */ /* 0x008fda000780c0ff */
[----:B----4-:R-:W-:Y:S05]  /*10a30*/  @!P0 BRA `(.L_x_1016) ;  /* 0x0000000000048947 */ /* 0x010fea0003800000 */
[----:B------:R-:W-:Y:S01]  /*10a40*/  BPT.TRAP 0x1 ;  /* 0x000000040000795c */ /* 0x000fe20000300000 */
.L_x_1016:
        /* <DEDUP_REMOVED lines=31> */
.L_x_1012:
        /* <DEDUP_REMOVED lines=10> */
[----:B--2---:R-:W-:Y:S02]  /*10ce0*/  IMAD.U32 R4, RZ, RZ, UR6 ;  /* 0x00000006ff047e24 */ /* 0x004fe4000f8e00ff */
[----:B-1----:R-:W1:Y:S01]  /*10cf0*/  LDC.64 R2, c[0x4][R2] ;  /* 0x0100000002027b82 */ /* 0x002e620000000a00 */
[----:B------:R-:W-:Y:S02]  /*10d00*/  IMAD.U32 R5, RZ, RZ, UR7 ;  /* 0x00000007ff057e24 */ /* 0x000fe4000f8e00ff */
[----:B------:R-:W-:Y:S02]  /*10d10*/  IMAD.U32 R6, RZ, RZ, UR8 ;  /* 0x00000008ff067e24 */ /* 0x000fe4000f8e00ff */
[----:B0-----:R-:W-:-:S02]  /*10d20*/  IMAD.U32 R7, RZ, RZ, UR9 ;  /* 0x00000009ff077e24 */ /* 0x001fc4000f8e00ff */
[----:B------:R-:W-:Y:S02]  /*10d30*/  IMAD.U32 R10, RZ, RZ, UR4 ;  /* 0x00000004ff0a7e24 */ /* 0x000fe4000f8e00ff */
[----:B------:R-:W-:Y:S02]  /*10d40*/  IMAD.U32 R11, RZ, RZ, UR5 ;  /* 0x00000005ff0b7e24 */ /* 0x000fe4000f8e00ff */
[----:B------:R-:W-:Y:S02]  /*10d50*/  IMAD.MOV.U32 R8, RZ, RZ, 0x70 ;  /* 0x00000070ff087424 */ /* 0x000fe400078e00ff */
[----:B------:R-:W-:Y:S02]  /*10d60*/  IMAD.MOV.U32 R12, RZ, RZ, 0x1 ;  /* 0x00000001ff0c7424 */ /* 0x000fe400078e00ff */
[----:B------:R-:W-:-:S07]  /*10d70*/  IMAD.MOV.U32 R13, RZ, RZ, RZ ;  /* 0x000000ffff0d7224 */ /* 0x000fce00078e00ff */
[----:B------:R-:W-:-:S07]  /*10d80*/  LEPC R20, `(.L_x_1017) ;  /* 0x000000001014794e */ /* 0x000fce0000000000 */
[----:B-1----:R-:W-:Y:S05]  /*10d90*/  CALL.ABS.NOINC R2 ;  /* 0x0000000002007343 */ /* 0x002fea0003c00000 */
.L_x_1017:
[----:B0-----:R-:W0:Y:S01]  /*10da0*/  LDC R7, c[0x0][0x448] ;  /* 0x00011200ff077b82 */ /* 0x001e220000000800 */
[----:B------:R-:W3:Y:S01]  /*10db0*/  S2R R13, SR_TID.X ;  /* 0x00000000000d7919 */ /* 0x000ee20000002100 */
[----:B------:R-:W-:Y:S01]  /*10dc0*/  USHF.R.S32.HI UR4, URZ, 0x1f, UR36 ;  /* 0x0000001f3f047899 */ /* 0x000fe20008011424 */
[----:B------:R-:W-:Y:S01]  /*10dd0*/  ULDC.64 UR8, c[0x0][0x2d8] ;  /* 0x0000b60000087ab9 */ /* 0x000fe20000000a00 */
[----:B------:R-:W4:Y:S02]  /*10de0*/  S2R R8, SR_CTAID.Z ;  /* 0x0000000000087919 */ /* 0x000f240000002700 */
[----:B------:R-:W-:Y:S02]  /*10df0*/  UIMAD UR6, UR4, UR8, URZ ;  /* 0x00000008040672a4 */ /* 0x000fe4000f8e023f */
[----:B------:R-:W-:Y:S02]  /*10e00*/  UIMAD.WIDE.U32 UR4, UR36, UR8, URZ ;  /* 0x00000008240472a5 */ /* 0x000fe4000f8e003f */
[----:B------:R-:W-:-:S04]  /*10e10*/  UIMAD UR6, UR36, UR9, UR6 ;  /* 0x00000009240672a4 */ /* 0x000fc8000f8e0206 */
[----:B------:R-:W-:Y:S01]  /*10e20*/  UIADD3 UR5, UR5, UR6, URZ ;  /* 0x0000000605057290 */ /* 0x000fe2000fffe03f */
[----:B0-----:R-:W-:Y:S02]  /*10e30*/  ISETP.NE.AND P0, PT, R7, 0x1, PT ;  /* 0x000000010700780c */ /* 0x001fe40003f05270 */
[C---:B---3--:R-:W-:Y:S01]  /*10e40*/  LOP3.LUT R12, R13.reuse, 0x7f, RZ, 0xc0, !PT ;  /* 0x0000007f0d0c7812 */ /* 0x048fe200078ec0ff */
[----:B-1----:R-:W-:-:S10]  /*10e50*/  IMAD.SHL.U32 R3, R13, 0x10, RZ ;  /* 0x000000100d037824 */ /* 0x002fd400078e00ff */
[----:B--2---:R-:W0:Y:S01]  /*10e60*/  @P0 LDC R5, c[0x0][0x44c] ;  /* 0x00011300ff050b82 */ /* 0x004e220000000800 */
[----:B------:R-:W-:-:S04]  /*10e70*/  SHF.R.U32.HI R6, RZ, 0x3, R12 ;  /* 0x00000003ff067819 */ /* 0x000fc8000001160c */
[----:B------:R-:W-:-:S03]  /*10e80*/  LOP3.LUT R0, R6, 0x70, R3, 0xf8, !PT ;  /* 0x0000007006007812 */ /* 0x000fc600078ef803 */
[----:B------:R-:W1:Y:S02]  /*10e90*/  @P0 LDC R4, c[0x0][0x450] ;  /* 0x00011400ff040b82 */ /* 0x000e640000000800 */
[----:B------:R-:W-:-:S04]  /*10ea0*/  VIADD R0, R0, UR45 ;  /* 0x0000002d00007c36 */ /* 0x000fc80008000000 */
[----:B------:R-:W-:Y:S02]  /*10eb0*/  IMAD.MOV.U32 R9, RZ, RZ, R0 ;  /* 0x000000ffff097224 */ /* 0x000fe400078e0000 */
[----:B------:R-:W2:Y:S01]  /*10ec0*/  LDC.64 R2, c[0x0][0x2e0] ;  /* 0x0000b800ff027b82 */ /* 0x000ea20000000a00 */
[----:B0-----:R-:W-:-:S05]  /*10ed0*/  @P0 IMAD.HI.U32 R5, R0, R5, RZ ;  /* 0x0000000500050227 */ /* 0x001fca00078e00ff */
[----:B-1----:R-:W-:Y:S02]  /*10ee0*/  @P0 SHF.R.U32.HI R9, RZ, R4, R5 ;  /* 0x00000004ff090219 */ /* 0x002fe40000011605 */
[----:B----4-:R-:W-:-:S05]  /*10ef0*/  SHF.R.S32.HI R5, RZ, 0x1f, R8 ;  /* 0x0000001fff057819 */ /* 0x010fca0000011408 */
[----:B--2---:R-:W-:-:S04]  /*10f00*/  IMAD R4, R5, R2, RZ ;  /* 0x0000000205047224 */ /* 0x004fc800078e02ff */
[C---:B------:R-:W-:Y:S01]  /*10f10*/  IMAD R5, R8.reuse, R3, R4 ;  /* 0x0000000308057224 */ /* 0x040fe200078e0204 */
[----:B------:R-:W-:Y:S01]  /*10f20*/  SHF.R.S32.HI R4, RZ, 0x1f, R9 ;  /* 0x0000001fff047819 */ /* 0x000fe20000011409 */
[----:B------:R-:W-:Y:S01]  /*10f30*/  IMAD.WIDE.U32 R2, R8, R2, UR4 ;  /* 0x0000000408027e25 */ /* 0x000fe2000f8e0002 */
[----:B------:R-:W-:-:S03]  /*10f40*/  ULDC.64 UR4, c[0x0][0x2d0] ;  /* 0x0000b40000047ab9 */ /* 0x000fc60000000a00 */
[----:B------:R-:W-:Y:S02]  /*10f50*/  IMAD.IADD R3, R3, 0x1, R5 ;  /* 0x0000000103037824 */ /* 0x000fe400078e0205 */
[----:B------:R-:W-:Y:S02]  /*10f60*/  IMAD.MOV R5, RZ, RZ, -R9 ;  /* 0x000000ffff057224 */ /* 0x000fe400078e0a09 */
[----:B------:R-:W-:Y:S02]  /*10f70*/  IMAD R4, R4, UR4, RZ ;  /* 0x0000000404047c24 */ /* 0x000fe4000f8e02ff */
[----:B------:R-:W-:Y:S02]  /*10f80*/  IMAD R5, R7, R5, R0 ;  /* 0x0000000507057224 */ /* 0x000fe400078e0200 */
[C---:B------:R-:W-:Y:S02]  /*10f90*/  IMAD R11, R9.reuse, UR5, R4 ;  /* 0x00000005090b7c24 */ /* 0x040fe4000f8e0204 */
[----:B------:R-:W-:Y:S01]  /*10fa0*/  IMAD.WIDE.U32 R2, R9, UR4, R2 ;  /* 0x0000000409027c25 */ /* 0x000fe2000f8e0002 */
[----:B------:R-:W-:Y:S01]  /*10fb0*/  SHF.R.S32.HI R0, RZ, 0x1f, R5 ;  /* 0x0000001fff007819 */ /* 0x000fe20000011405 */
[----:B------:R-:W-:-:S02]  /*10fc0*/  ULDC.64 UR4, c[0x0][0x2c8] ;  /* 0x0000b20000047ab9 */ /* 0x000fc40000000a00 */
[----:B------:R-:W-:Y:S02]  /*10fd0*/  IMAD.IADD R3, R3, 0x1, R11 ;  /* 0x0000000103037824 */ /* 0x000fe400078e020b */
[----:B------:R-:W-:Y:S02]  /*10fe0*/  IMAD R0, R0, UR4, RZ ;  /* 0x0000000400007c24 */ /* 0x000fe4000f8e02ff */
[----:B------:R-:W-:-:S04]  /*10ff0*/  IMAD.WIDE.U32 R2, R5, UR4, R2 ;  /* 0x0000000405027c25 */ /* 0x000fc8000f8e0002 */
[----:B------:R-:W-:Y:S01]  /*11000*/  IMAD R9, R5, UR5, R0 ;  /* 0x0000000505097c24 */ /* 0x000fe2000f8e0200 */
[----:B------:R-:W-:Y:S02]  /*11010*/  ULDC.64 UR4, c[0x0][0x280] ;  /* 0x0000a00000047ab9 */ /* 0x000fe40000000a00 */
[----:B------:R-:W-:Y:S01]  /*11020*/  LEA R0, P0, R2, UR4, 0x1 ;  /* 0x0000000402007c11 */ /* 0x000fe2000f8008ff */
[----:B------:R-:W-:Y:S01]  /*11030*/  IMAD.IADD R3, R3, 0x1, R9 ;  /* 0x0000000103037824 */ /* 0x000fe200078e0209 */
[----:B------:R-:W-:Y:S01]  /*11040*/  ULDC UR4, c[0x0][0x2b8] ;  /* 0x0000ae0000047ab9 */ /* 0x000fe20000000800 */
[----:B------:R-:W-:-:S03]  /*11050*/  IMAD.SHL.U32 R9, R12, 0x8, RZ ;  /* 0x000000080c097824 */ /* 0x000fc600078e00ff */
        /* <DEDUP_REMOVED lines=14> */
[----:B------:R-:W0:Y:S01]  /*11140*/  SHFL.IDX PT, R2, R8, RZ, 0x181f ;  /* 0x00181fff08027589 */ /* 0x000e2200000e0000 */
[----:B------:R-:W-:Y:S01]  /*11150*/  ULDC UR4, c[0x0][0x288] ;  /* 0x0000a20000047ab9 */ /* 0x000fe20000000800 */
[----:B------:R-:W-:Y:S01]  /*11160*/  VIADD R6, R6, UR45 ;  /* 0x0000002d06067c36 */ /* 0x000fe20008000000 */
[----:B------:R-:W-:Y:S01]  /*11170*/  ULDC.64 UR6, c[0x0][0x208] ;  /* 0x0000820000067ab9 */ /* 0x000fe20000000a00 */
[----:B------:R-:W1:Y:S01]  /*11180*/  SHFL.IDX PT, R14, R0, RZ, 0x181f ;  /* 0x00181fff000e7589 */ /* 0x000e6200000e0000 */
[----:B------:R-:W-:Y:S02]  /*11190*/  IMAD R7, R7, UR4, RZ ;  /* 0x0000000407077c24 */ /* 0x000fe4000f8e02ff */
[C---:B------:R-:W-:Y:S01]  /*111a0*/  VIADD R12, R6.reuse, 0x10 ;  /* 0x00000010060c7836 */ /* 0x040fe20000000000 */
[----:B------:R-:W2:Y:S02]  /*111b0*/  SHFL.IDX PT, R4, R8, 0x1, 0x181f ;  /* 0x00381f0008047f89 */ /* 0x000ea400000e0000 */
[----:B------:R-:W-:-:S13]  /*111c0*/  ISETP.GE.AND P3, PT, R6, R7, PT ;  /* 0x000000070600720c */ /* 0x000fda0003f66270 */
[----:B------:R-:W-:Y:S01]  /*111d0*/  @!P3 LEA R21, R9, UR38, 0x1 ;  /* 0x000000260915bc11 */ /* 0x000fe2000f8e08ff */
[----:B0-----:R-:W-:Y:S02]  /*111e0*/  IMAD.MOV.U32 R3, RZ, RZ, R2 ;  /* 0x000000ffff037224 */ /* 0x001fe400078e0002 */
[----:B-1----:R-:W-:Y:S02]  /*111f0*/  IMAD.MOV.U32 R2, RZ, RZ, R14 ;  /* 0x000000ffff027224 */ /* 0x002fe400078e000e */
[----:B------:R-:W0:Y:S02]  /*11200*/  SHFL.IDX PT, R14, R0, 0x1, 0x181f ;  /* 0x00381f00000e7f89 */ /* 0x000e2400000e0000 */
[----:B------:R-:W-:-:S04]  /*11210*/  @!P3 IMAD.WIDE.U32 R2, R10, 0x2, R2 ;  /* 0x000000020a02b825 */ /* 0x000fc800078e0002 */
[----:B--2---:R-:W-:Y:S01]  /*11220*/  IMAD.MOV.U32 R5, RZ, RZ, R4 ;  /* 0x000000ffff057224 */ /* 0x004fe200078e0004 */
[----:B------:R-:W-:Y:S04]  /*11230*/  @!P3 LDGSTS.E.BYPASS.LTC128B.128 [R21+0x12400], desc[UR6][R2.64], !P2 ;  /* 0x124000000215bfae */ /* 0x000fe8000d101d46 */
[----:B------:R-:W-:Y:S04]  /*11240*/  @!P3 LDGSTS.E.BYPASS.LTC128B.128 [R21+0x16400], desc[UR6][R2.64+0x80], !P0 ;  /* 0x164000800215bfae */ /* 0x000fe8000c101d46 */
[----:B------:R1:W-:Y:S01]  /*11250*/  @!P3 LDGSTS.E.BYPASS.LTC128B.128 [R21+0x1a400], desc[UR6][R2.64+0x100], !P1 ;  /* 0x1a4001000215bfae */ /* 0x0003e2000c901d46 */
[----:B------:R-:W-:Y:S01]  /*11260*/  ISETP.GE.AND P3, PT, R12, R7, PT ;  /* 0x000000070c00720c */ /* 0x000fe20003f66270 */
[----:B------:R-:W-:-:S02]  /*11270*/  VIADD R12, R6, 0x20 ;  /* 0x00000020060c7836 */ /* 0x000fc40000000000 */
[----:B0-----:R-:W-:Y:S02]  /*11280*/  IMAD.MOV.U32 R4, RZ, RZ, R14 ;  /* 0x000000ffff047224 */ /* 0x001fe400078e000e */
[----:B------:R-:W-:Y:S08]  /*11290*/  SHFL.IDX PT, R14, R0, 0x2, 0x181f ;  /* 0x00581f00000e7f89 */ /* 0x000ff000000e0000 */
[----:B------:R-:W-:Y:S01]  /*112a0*/  @!P3 IMAD.WIDE.U32 R4, R10, 0x2, R4 ;  /* 0x000000020a04b825 */ /* 0x000fe200078e0004 */
[----:B-1----:R-:W0:Y:S01]  /*112b0*/  SHFL.IDX PT, R2, R8, 0x2, 0x181f ;  /* 0x00581f0008027f89 */ /* 0x002e2200000e0000 */
[----:B------:R-:W-:-:S05]  /*112c0*/  @!P3 LEA R20, R9, UR38, 0x1 ;  /* 0x000000260914bc11 */ /* 0x000fca000f8e08ff */
[----:B------:R-:W-:Y:S04]  /*112d0*/  @!P3 LDGSTS.E.BYPASS.LTC128B.128 [R20+0x12c00], desc[UR6][R4.64], !P2 ;  /* 0x12c000000414bfae */ /* 0x000fe8000d101d46 */
[----:B------:R-:W-:Y:S04]  /*112e0*/  @!P3 LDGSTS.E.BYPASS.LTC128B.128 [R20+0x16c00], desc[UR6][R4.64+0x80], !P0 ;  /* 0x16c000800414bfae */ /* 0x000fe8000c101d46 */
[----:B------:R1:W-:Y:S01]  /*112f0*/  @!P3 LDGSTS.E.BYPASS.LTC128B.128 [R20+0x1ac00], desc[UR6][R4.64+0x100], !P1 ;  /* 0x1ac001000414bfae */ /* 0x0003e2000c901d46 */
[----:B------:R-:W-:Y:S01]  /*11300*/  ISETP.GE.AND P3, PT, R12, R7, PT ;  /* 0x000000070c00720c */ /* 0x000fe20003f66270 */
[----:B------:R-:W-:-:S02]  /*11310*/  VIADD R12, R6, 0x30 ;  /* 0x00000030060c7836 */ /* 0x000fc40000000000 */
[----:B0-----:R-:W-:Y:S02]  /*11320*/  IMAD.MOV.U32 R3, RZ, RZ, R2 ;  /* 0x000000ffff037224 */ /* 0x001fe400078e0002 */
[----:B------:R-:W-:Y:S01]  /*11330*/  IMAD.MOV.U32 R2, RZ, RZ, R14 ;  /* 0x000000ffff027224 */ /* 0x000fe200078e000e */
[----:B-1----:R-:W0:Y:S07]  /*11340*/  SHFL.IDX PT, R4, R8, 0x3, 0x181f ;  /* 0x00781f0008047f89 */ /* 0x002e2e00000e0000 */
[----:B------:R-:W-:Y:S01]  /*11350*/  @!P3 LEA R21, R9, UR38, 0x1 ;  /* 0x000000260915bc11 */ /* 0x000fe2000f8e08ff */
[----:B------:R-:W-:Y:S01]  /*11360*/  @!P3 IMAD.WIDE.U32 R2, R10, 0x2, R2 ;  /* 0x000000020a02b825 */ /* 0x000fe200078e0002 */
[----:B------:R-:W1:Y:S04]  /*11370*/  SHFL.IDX PT, R14, R0, 0x3, 0x181f ;  /* 0x00781f00000e7f89 */ /* 0x000e6800000e0000 */
[----:B------:R-:W-:Y:S04]  /*11380*/  @!P3 LDGSTS.E.BYPASS.LTC128B.128 [R21+0x13400], desc[UR6][R2.64], !P2 ;  /* 0x134000000215bfae */ /* 0x000fe8000d101d46 */
[----:B------:R-:W-:Y:S04]  /*11390*/  @!P3 LDGSTS.E.BYPASS.LTC128B.128 [R21+0x17400], desc[UR6][R2.64+0x80], !P0 ;  /* 0x174000800215bfae */ /* 0x000fe8000c101d46 */
[----:B------:R2:W-:Y:S01]  /*113a0*/  @!P3 LDGSTS.E.BYPASS.LTC128B.128 [R21+0x1b400], desc[UR6][R2.64+0x100], !P1 ;  /* 0x1b4001000215bfae */ /* 0x0005e2000c901d46 */
[----:B------:R-:W-:Y:S01]  /*113b0*/  ISETP.GE.AND P3, PT, R12, R7, PT ;  /* 0x000000070c00720c */ /* 0x000fe20003f66270 */
[----:B------:R-:W-:-:S02]  /*113c0*/  VIADD R12, R6, 0x40 ;  /* 0x00000040060c7836 */ /* 0x000fc40000000000 */
[----:B0-----:R-:W-:Y:S02]  /*113d0*/  IMAD.MOV.U32 R5, RZ, RZ, R4 ;  /* 0x000000ffff057224 */ /* 0x001fe400078e0004 */
[----:B-1----:R-:W-:Y:S01]  /*113e0*/  IMAD.MOV.U32 R4, RZ, RZ, R14 ;  /* 0x000000ffff047224 */ /* 0x002fe200078e000e */
[----:B--2---:R-:W0:Y:S07]  /*113f0*/  SHFL.IDX PT, R2, R8, 0x4, 0x181f ;  /* 0x00981f0008027f89 */ /* 0x004e2e00000e0000 */
        /* <DEDUP_REMOVED lines=29> */
[----:B0-----:R-:W-:-:S02]  /*115d0*/  IMAD.MOV.U32 R3, RZ, RZ, R2 ;  /* 0x000000ffff037224 */ /* 0x001fc400078e0002 */
[----:B-1----:R-:W-:Y:S01]  /*115e0*/  IMAD.MOV.U32 R2, RZ, RZ, R14 ;  /* 0x000000ffff027224 */ /* 0x002fe200078e000e */
[----:B--2---:R0:W1:Y:S09]  /*115f0*/  SHFL.IDX PT, R4, R8, 0x7, 0x181f ;  /* 0x00f81f0008047f89 */ /* 0x00407200000e0000 */
[----:B------:R-:W-:Y:S01]  /*11600*/  @!P3 LEA R21, R9, UR38, 0x1 ;  /* 0x000000260915bc11 */ /* 0x000fe2000f8e08ff */
[----:B------:R-:W-:Y:S01]  /*11610*/  @!P3 IMAD.WIDE.U32 R2, R10, 0x2, R2 ;  /* 0x000000020a02b825 */ /* 0x000fe200078e0002 */
[----:B------:R0:W2:Y:S04]  /*11620*/  SHFL.IDX PT, R14, R0, 0x7, 0x181f ;  /* 0x00f81f00000e7f89 */ /* 0x0000a800000e0000 */
[----:B------:R0:W-:Y:S04]  /*11630*/  @!P3 LDGSTS.E.BYPASS.LTC128B.128 [R21+0x15400], desc[UR6][R2.64], !P2 ;  /* 0x154000000215bfae */ /* 0x0001e8000d101d46 */
[----:B------:R0:W-:Y:S04]  /*11640*/  @!P3 LDGSTS.E.BYPASS.LTC128B.128 [R21+0x19400], desc[UR6][R2.64+0x80], !P0 ;  /* 0x194000800215bfae */ /* 0x0001e8000c101d46 */
[----:B------:R0:W-:Y:S02]  /*11650*/  @!P3 LDGSTS.E.BYPASS.LTC128B.128 [R21+0x1d400], desc[UR6][R2.64+0x100], !P1 ;  /* 0x1d4001000215bfae */ /* 0x0001e4000c901d46 */
.L_x_1116:
[----:B------:R-:W-:Y:S01]  /*11660*/  VIADD R6, R6, 0x70 ;  /* 0x0000007006067836 */ /* 0x000fe20000000000 */
[----:B------:R-:W-:Y:S01]  /*11670*/  BSSY B0, `(.L_x_1019) ;  /* 0x000000e000007945 */ /* 0x000fe20003800000 */
[----:B0-2---:R-:W-:Y:S02]  /*11680*/  IMAD.MOV.U32 R2, RZ, RZ, R14 ;  /* 0x000000ffff027224 */ /* 0x005fe400078e000e */
[----:B-1----:R-:W-:Y:S01]  /*11690*/  IMAD.MOV.U32 R3, RZ, RZ, R4 ;  /* 0x000000ffff037224 */ /* 0x002fe200078e0004 */
[----:B------:R-:W-:-:S13]  /*116a0*/  ISETP.GE.AND P3, PT, R6, R7, PT ;  /* 0x000000070600720c */ /* 0x000fda0003f66270 */
        /* <DEDUP_REMOVED lines=10> */
.L_x_1020:
[----:B------:R-:W-:Y:S05]  /*11750*/  BSYNC B0 ;  /* 0x0000000000007941 */ /* 0x000fea0003800000 */
.L_x_1019:
        /* <DEDUP_REMOVED lines=12> */
.L_x_1117:
[----:B0-----:R-:W-:Y:S02]  /*11820*/  IMAD.MOV.U32 R10, RZ, RZ, 0x1 ;  /* 0x00000001ff0a7424 */ /* 0x001fe400078e00ff */
[----:B-1----:R-:W-:Y:S01]  /*11830*/  IMAD.MOV.U32 R0, RZ, RZ, RZ ;  /* 0x000000ffff007224 */ /* 0x002fe200078e00ff */
[----:B------:R-:W-:Y:S06]  /*11840*/  @!P1 BRA `(.L_x_1022) ;  /* 0x0000001c009c9947 */ /* 0x000fec0003800000 */
[----:B------:R-:W-:Y:S01]  /*11850*/  UIADD3 UR4, UR44, 0x1, URZ ;  /* 0x000000012c047890 */ /* 0x000fe2000fffe03f */
[----:B------:R-:W0:Y:S01]  /*11860*/  S2R R4, SR_TID.X ;  /* 0x0000000000047919 */ /* 0x000e220000002100 */
[----:B------:R-:W-:Y:S01]  /*11870*/  ULOP3.LUT UR5, URZ, UR42, URZ, 0x33, !UPT ;  /* 0x0000002a3f057292 */ /* 0x000fe2000f8e333f */
[----:B------:R-:W-:Y:S01]  /*11880*/  IMAD.MOV.U32 R10, RZ, RZ, 0x1 ;  /* 0x00000001ff0a7424 */ /* 0x000fe200078e00ff */
[----:B------:R-:W-:-:S04]  /*11890*/  UIMAD UR4, UR4, UR41, URZ ;  /* 0x00000029040472a4 */ /* 0x000fc8000f8e023f */
[----:B------:R-:W-:Y:S01]  /*118a0*/  IMAD.U32 R3, RZ, RZ, UR5 ;  /* 0x00000005ff037e24 */ /* 0x000fe2000f8e00ff */
[----:B------:R-:W-:Y:S01]  /*118b0*/  ULOP3.LUT UR5, URZ, UR39, URZ, 0x33, !UPT ;  /* 0x000000273f057292 */ /* 0x000fe2000f8e333f */
[----:B------:R-:W-:Y:S01]  /*118c0*/  LOP3.LUT R2, RZ, UR4, RZ, 0x33, !PT ;  /* 0x00000004ff027c12 */ /* 0x000fe2000f8e33ff */
[----:B------:R-:W-:-:S03]  /*118d0*/  ULOP3.LUT UR4, URZ, UR43, URZ, 0x33, !UPT ;  /* 0x0000002b3f047292 */ /* 0x000fc6000f8e333f */
[----:B------:R-:W-:Y:S01]  /*118e0*/  VIADDMNMX R2, R2, -UR40, R3, !PT ;  /* 0x8000002802027c46 */ /* 0x000fe2000f800103 */
[----:B------:R-:W-:-:S03]  /*118f0*/  IMAD.MOV.U32 R3, RZ, RZ, 0x2 ;  /* 0x00000002ff037424 */ /* 0x000fc600078e00ff */
[----:B------:R-:W-:-:S04]  /*11900*/  VIMNMX R2, R2, UR4, !PT ;  /* 0x0000000402027c48 */ /* 0x000fc8000ffe0100 */
[----:B------:R-:W-:-:S05]  /*11910*/  VIADDMNMX R3, R2, R3, UR5, !PT ;  /* 0x0000000502037e46 */ /* 0x000fca000f800103 */
[----:B------:R-:W-:-:S05]  /*11920*/  VIADD R5, R3, 0xfffffffe ;  /* 0xfffffffe03057836 */ /* 0x000fca0000000000 */
[-C--:B------:R-:W-:Y:S02]  /*11930*/  ISETP.NE.AND P0, PT, R5, R2.reuse, PT ;  /* 0x000000020500720c */ /* 0x080fe40003f05270 */
[----:B------:R-:W-:Y:S02]  /*11940*/  LOP3.LUT R2, RZ, R2, RZ, 0x33, !PT ;  /* 0x00000002ff027212 */ /* 0x000fe400078e33ff */
[----:B0-----:R-:W-:Y:S01]  /*11950*/  LOP3.LUT R9, R4, 0x1f, RZ, 0xc0, !PT ;  /* 0x0000001f04097812 */ /* 0x001fe200078ec0ff */
[----:B------:R-:W-:Y:S02]  /*11960*/  IMAD.MOV.U32 R4, RZ, RZ, R16 ;  /* 0x000000ffff047224 */ /* 0x000fe400078e0010 */
[----:B------:R-:W-:-:S05]  /*11970*/  IMAD.IADD R2, R3, 0x1, R2 ;  /* 0x0000000103027824 */ /* 0x000fca00078e0202 */
[----:B------:R-:W-:Y:S01]  /*11980*/  LOP3.LUT R11, R2, 0x1, RZ, 0xc0, !PT ;  /* 0x00000001020b7812 */ /* 0x000fe200078ec0ff */
[----:B------:R-:W-:Y:S06]  /*11990*/  @!P0 BRA `(.L_x_1023) ;  /* 0x0000001000e48947 */ /* 0x000fec0003800000 */
[----:B------:R-:W-:Y:S01]  /*119a0*/  BSSY B0, `(.L_x_1023) ;  /* 0x0000138000007945 */ /* 0x000fe20003800000 */
[----:B------:R-:W-:Y:S02]  /*119b0*/  IMAD.IADD R7, R2, 0x1, -R11 ;  /* 0x0000000102077824 */ /* 0x000fe400078e0a0b */
[----:B------:R-:W-:Y:S02]  /*119c0*/  IMAD.MOV.U32 R8, RZ, RZ, 0x1 ;  /* 0x00000001ff087424 */ /* 0x000fe400078e00ff */
[----:B------:R-:W-:-:S07]  /*119d0*/  IMAD.MOV.U32 R4, RZ, RZ, R16 ;  /* 0x000000ffff047224 */ /* 0x000fce00078e0010 */
.L_x_1058:
        /* <DEDUP_REMOVED lines=28> */
.L_x_1026:
[----:B------:R-:W1:Y:S01]  /*11ba0*/  S2R R2, SR_TID.X ;  /* 0x0000000000027919 */ /* 0x000e620000002100 */
[----:B------:R-:W-:Y:S01]  /*11bb0*/  BSSY B2, `(.L_x_1027) ;  /* 0x0000006000027945 */ /* 0x000fe20003800000 */
[----:B-1----:R-:W-:Y:S02]  /*11bc0*/  LOP3.LUT R3, R2, 0x7f, RZ, 0xc0, !PT ;  /* 0x0000007f02037812 */ /* 0x002fe400078ec0ff */
[----:B------:R-:W-:Y:S02]  /*11bd0*/  SHF.L.U32 R2, R8, 0x1f, RZ ;  /* 0x0000001f08027819 */ /* 0x000fe400000006ff */
[----:B------:R-:W-:Y:S02]  /*11be0*/  ISETP.NE.AND P2, PT, R3, RZ, PT ;  /* 0x000000ff0300720c */ /* 0x000fe40003f45270 */
[----:B------:R-:W1:Y:S02]  /*11bf0*/  SYNCS.PHASECHK.TRANS64.TRYWAIT P0, [UR38+0x30848], R2 ;  /* 0x03084802ff0075a7 */ /* 0x000e640008000166 */
[----:B-1----:R-:W-:Y:S09]  /*11c00*/  @!P0 BRA `(.L_x_1028) ;  /* 0x0000003000b08947 */ /* 0x002ff20003800000 */
.L_x_1118:
[----:B------:R-:W-:Y:S05]  /*11c10*/  BSYNC B2 ;  /* 0x0000000000027941 */ /* 0x000fea0003800000 */
.L_x_1027:
[----:B------:R-:W-:Y:S04]  /*11c20*/  BSSY B2, `(.L_x_1029) ;  /* 0x0000007000027945 */ /* 0x000fe80003800000 */
[----:B------:R-:W-:Y:S05]  /*11c30*/  @P2 BRA `(.L_x_1030) ;  /* 0x0000000000142947 */ /* 0x000fea0003800000 */
[----:B------:R-:W-:Y:S01]  /*11c40*/  ISETP.NE.AND P0, PT, R9, RZ, PT ;  /* 0x000000ff0900720c */ /* 0x000fe20003f05270 */
[----:B-1----:R-:W-:-:S04]  /*11c50*/  IMAD.MOV.U32 R3, RZ, RZ, 0x9000 ;  /* 0x00009000ff037424 */ /* 0x002fc800078e00ff */
[----:B------:R2:W-:Y:S08]  /*11c60*/  SYNCS.ARRIVE.TRANS64 RZ, [UR38+0x30838], R3 ;  /* 0x03083803ffff79a7 */ /* 0x0005f00008000026 */
[----:B--2---:R-:W-:Y:S05]  /*11c70*/  @!P0 BRA `(.L_x_1030) ;  /* 0x0000000000048947 */ /* 0x004fea0003800000 */
[----:B------:R-:W-:Y:S01]  /*11c80*/  BPT.TRAP 0x1 ;  /* 0x000000040000795c */ /* 0x000fe20000300000 */
.L_x_1030:
[----:B------:R-:W-:Y:S05]  /*11c90*/  BSYNC B2 ;  /* 0x0000000000027941 */ /* 0x000fea0003800000 */
.L_x_1029:
        /* <DEDUP_REMOVED lines=11> */
.L_x_1031:
        /* <DEDUP_REMOVED lines=13> */
.L_x_1032:
        /* <DEDUP_REMOVED lines=15> */
.L_x_1033:
        /* <DEDUP_REMOVED lines=12> */
.L_x_1119:
[----:B------:R-:W-:Y:S05]  /*11fd0*/  BSYNC B2 ;  /* 0x0000000000027941 */ /* 0x000fea0003800000 */
.L_x_1034:
        /* <DEDUP_REMOVED lines=9> */
.L_x_1037:
[----:B------:R-:W-:Y:S05]  /*12070*/  BSYNC B2 ;  /* 0x0000000000027941 */ /* 0x000fea0003800000 */
.L_x_1036:
        /* <DEDUP_REMOVED lines=10> */
.L_x_1038:
        /* <DEDUP_REMOVED lines=13> */
.L_x_1039:
        /* <DEDUP_REMOVED lines=13> */
.L_x_1040:
        /* <DEDUP_REMOVED lines=10> */
.L_x_1025:
[----:B------:R-:W-:Y:S05]  /*12360*/  BSYNC B1 ;  /* 0x0000000000017941 */ /* 0x000fea0003800000 */
.L_x_1024:
        /* <DEDUP_REMOVED lines=27> */
.L_x_1043:
[----:B------:R-:W1:Y:S01]  /*12520*/  S2R R2, SR_TID.X ;  /* 0x0000000000027919 */ /* 0x000e620000002100 */
[----:B------:R-:W-:Y:S01]  /*12530*/  BSSY B2, `(.L_x_1044) ;  /* 0x0000006000027945 */ /* 0x000fe20003800000 */
[----:B-1----:R-:W-:Y:S02]  /*12540*/  LOP3.LUT R3, R2, 0x7f, RZ, 0xc0, !PT ;  /* 0x0000007f02037812 */ /* 0x002fe400078ec0ff */
[----:B------:R-:W-:Y:S02]  /*12550*/  SHF.L.U32 R2, R10, 0x1f, RZ ;  /* 0x0000001f0a027819 */ /* 0x000fe400000006ff */
[----:B------:R-:W-:Y:S02]  /*12560*/  ISETP.NE.AND P2, PT, R3, RZ, PT ;  /* 0x000000ff0300720c */ /* 0x000fe40003f45270 */
[----:B------:R-:W1:Y:S02]  /*12570*/  SYNCS.PHASECHK.TRANS64.TRYWAIT P0, [UR38+0x30840], R2 ;  /* 0x03084002ff0075a7 */ /* 0x000e640008000166 */
[----:B-1----:R-:W-:Y:S09]  /*12580*/  @!P0 BRA `(.L_x_1045) ;  /* 0x0000002800808947 */ /* 0x002ff20003800000 */
.L_x_1120:
[----:B------:R-:W-:Y:S05]  /*12590*/  BSYNC B2 ;  /* 0x0000000000027941 */ /* 0x000fea0003800000 */
.L_x_1044:
[----:B------:R-:W-:Y:S04]  /*125a0*/  BSSY B2, `(.L_x_1046) ;  /* 0x0000007000027945 */ /* 0x000fe80003800000 */
[----:B------:R-:W-:Y:S05]  /*125b0*/  @P2 BRA `(.L_x_1047) ;  /* 0x0000000000142947 */ /* 0x000fea0003800000 */
[----:B------:R-:W-:Y:S01]  /*125c0*/  ISETP.NE.AND P0, PT, R9, RZ, PT ;  /* 0x000000ff0900720c */ /* 0x000fe20003f05270 */
[----:B-1----:R-:W-:-:S04]  /*125d0*/  IMAD.MOV.U32 R2, RZ, RZ, 0x9000 ;  /* 0x00009000ff027424 */ /* 0x002fc800078e00ff */
[----:B------:R2:W-:Y:S08]  /*125e0*/  SYNCS.ARRIVE.TRANS64 RZ, [UR38+0x30830], R2 ;  /* 0x03083002ffff79a7 */ /* 0x0005f00008000026 */
[----:B--2---:R-:W-:Y:S05]  /*125f0*/  @!P0 BRA `(.L_x_1047) ;  /* 0x0000000000048947 */ /* 0x004fea0003800000 */
[----:B------:R-:W-:Y:S01]  /*12600*/  BPT.TRAP 0x1 ;  /* 0x000000040000795c */ /* 0x000fe20000300000 */
.L_x_1047:
[----:B------:R-:W-:Y:S05]  /*12610*/  BSYNC B2 ;  /* 0x0000000000027941 */ /* 0x000fea0003800000 */
.L_x_1046:
        /* <DEDUP_REMOVED lines=11> */
.L_x_1048:
        /* <DEDUP_REMOVED lines=14> */
.L_x_1049:
        /* <DEDUP_REMOVED lines=14> */
.L_x_1050:
        /* <DEDUP_REMOVED lines=12> */
.L_x_1121:
[----:B------:R-:W-:Y:S05]  /*12950*/  BSYNC B2 ;  /* 0x0000000000027941 */ /* 0x000fea0003800000 */
.L_x_1051:
        /* <DEDUP_REMOVED lines=9> */
.L_x_1054:
[----:B------:R-:W-:Y:S05]  /*129f0*/  BSYNC B2 ;  /* 0x0000000000027941 */ /* 0x000fea0003800000 */
.L_x_1053:
        /* <DEDUP_REMOVED lines=10> */
.L_x_1055:
        /* <DEDUP_REMOVED lines=13> */
.L_x_1056:
        /* <DEDUP_REMOVED lines=13> */
.L_x_1057:
        /* <DEDUP_REMOVED lines=10> */
.L_x_1042:
[----:B------:R-:W-:Y:S05]  /*12ce0*/  BSYNC B1 ;  /* 0x0000000000017941 */ /* 0x000fea0003800000 */
.L_x_1041:
[----:B------:R-:W-:Y:S02]  /*12cf0*/  VIADD R6, R6, 0xfffffffe ;  /* 0xfffffffe06067836 */ /* 0x000fe40000000000 */
[----:B------:R-:W-:Y:S01]  /*12d00*/  IMAD.MOV.U32 R8, RZ, RZ, R10 ;  /* 0x000000ffff087224 */ /* 0x000fe200078e000a */
[----:B------:R-:W-:Y:S06]  /*12d10*/  @P1 BRA `(.L_x_1058) ;  /* 0xffffffec00301947 */ /* 0x000fec000383ffff */
[----:B------:R-:W-:Y:S05]  /*12d20*/  BSYNC B0 ;  /* 0x0000000000007941 */ /* 0x000fea0003800000 */
.L_x_1023:
        /* <DEDUP_REMOVED lines=29> */
.L_x_1060:
[----:B------:R-:W1:Y:S01]  /*12f00*/  S2R R2, SR_TID.X ;  /* 0x0000000000027919 */ /* 0x000e620000002100 */
[----:B------:R-:W-:Y:S01]  /*12f10*/  BSSY B1, `(.L_x_1061) ;  /* 0x0000006000017945 */ /* 0x000fe20003800000 */
[----:B-1----:R-:W-:Y:S02]  /*12f20*/  LOP3.LUT R3, R2, 0x7f, RZ, 0xc0, !PT ;  /* 0x0000007f02037812 */ /* 0x002fe400078ec0ff */
[----:B------:R-:W-:Y:S02]  /*12f30*/  SHF.L.U32 R2, R10, 0x1f, RZ ;  /* 0x0000001f0a027819 */ /* 0x000fe400000006ff */
[----:B------:R-:W-:Y:S02]  /*12f40*/  ISETP.NE.AND P1, PT, R3, RZ, PT ;  /* 0x000000ff0300720c */ /* 0x000fe40003f25270 */
[----:B------:R-:W1:Y:S02]  /*12f50*/  SYNCS.PHASECHK.TRANS64.TRYWAIT P0, [UR38+0x30848], R2 ;  /* 0x03084802ff0075a7 */ /* 0x000e640008000166 */
[----:B-1----:R-:W-:Y:S09]  /*12f60*/  @!P0 BRA `(.L_x_1062) ;  /* 0x0000002000388947 */ /* 0x002ff20003800000 */
.L_x_1122:
[----:B------:R-:W-:Y:S05]  /*12f70*/  BSYNC B1 ;  /* 0x0000000000017941 */ /* 0x000fea0003800000 */
.L_x_1061:
[----:B------:R-:W-:Y:S04]  /*12f80*/  BSSY B1, `(.L_x_1063) ;  /* 0x0000007000017945 */ /* 0x000fe80003800000 */
[----:B------:R-:W-:Y:S05]  /*12f90*/  @P1 BRA `(.L_x_1064) ;  /* 0x0000000000141947 */ /* 0x000fea0003800000 */
[----:B------:R-:W-:Y:S01]  /*12fa0*/  ISETP.NE.AND P0, PT, R9, RZ, PT ;  /* 0x000000ff0900720c */ /* 0x000fe20003f05270 */
[----:B-1----:R-:W-:-:S04]  /*12fb0*/  IMAD.MOV.U32 R3, RZ, RZ, 0x9000 ;  /* 0x00009000ff037424 */ /* 0x002fc800078e00ff */
[----:B------:R2:W-:Y:S08]  /*12fc0*/  SYNCS.ARRIVE.TRANS64 RZ, [UR38+0x30838], R3 ;  /* 0x03083803ffff79a7 */ /* 0x0005f00008000026 */
[----:B--2---:R-:W-:Y:S05]  /*12fd0*/  @!P0 BRA `(.L_x_1064) ;  /* 0x0000000000048947 */ /* 0x004fea0003800000 */
[----:B------:R-:W-:Y:S01]  /*12fe0*/  BPT.TRAP 0x1 ;  /* 0x000000040000795c */ /* 0x000fe20000300000 */
.L_x_1064:
[----:B------:R-:W-:Y:S05]  /*12ff0*/  BSYNC B1 ;  /* 0x0000000000017941 */ /* 0x000fea0003800000 */
.L_x_1063:
[----:B------:R-:W-:Y:S01]  /*13000*/  IMAD.MOV.U32 R8, RZ, RZ, RZ ;  /* 0x000000ffff087224 */ /* 0x000fe200078e00ff */
        /* <DEDUP_REMOVED lines=10> */
.L_x_1065:
        /* <DEDUP_REMOVED lines=14> */
.L_x_1066:
        /* <DEDUP_REMOVED lines=14> */
.L_x_1067:
        /* <DEDUP_REMOVED lines=11> */
.L_x_1123:
[----:B------:R-:W-:Y:S05]  /*13320*/  BSYNC B1 ;  /* 0x0000000000017941 */ /* 0x000fea0003800000 */
.L_x_1068:
        /* <DEDUP_REMOVED lines=9> */
.L_x_1071:
[----:B------:R-:W-:Y:S05]  /*133c0*/  BSYNC B1 ;  /* 0x0000000000017941 */ /* 0x000fea0003800000 */
.L_x_1070:
        /* <DEDUP_REMOVED lines=10> */
.L_x_1072:
        /* <DEDUP_REMOVED lines=13> */
.L_x_1073:
        /* <DEDUP_REMOVED lines=13> */
.L_x_1074:
        /* <DEDUP_REMOVED lines=10> */
.L_x_1059:
[----:B------:R-:W-:Y:S05]  /*136b0*/  BSYNC B0 ;  /* 0x0000000000007941 */ /* 0x000fea0003800000 */
.L_x_1022:
        /* <DEDUP_REMOVED lines=11> */
.L_x_1124:
[----:B------:R-:W-:Y:S05]  /*13770*/  BSYNC B1 ;  /* 0x0000000000017941 */ /* 0x000fea0003800000 */
.L_x_1077:
        /* <DEDUP_REMOVED lines=8> */
.L_x_1080:
[----:B------:R-:W-:Y:S05]  /*13800*/  BSYNC B1 ;  /* 0x0000000000017941 */ /* 0x000fea0003800000 */
.L_x_1079:
        /* <DEDUP_REMOVED lines=13> */
.L_x_1081:
        /* <DEDUP_REMOVED lines=13> */
.L_x_1082:
        /* <DEDUP_REMOVED lines=13> */
.L_x_1083:
        /* <DEDUP_REMOVED lines=8> */
.L_x_1076:
[----:B------:R-:W-:Y:S05]  /*13b00*/  BSYNC B0 ;  /* 0x0000000000007941 */ /* 0x000fea0003800000 */
.L_x_1075:
[----:B------:R-:W-:-:S05]  /*13b10*/  VIADD R0, R0, 0x1 ;  /* 0x0000000100007836 */ /* 0x000fca0000000000 */
[----:B------:R-:W-:-:S04]  /*13b20*/  ISETP.NE.AND P0, PT, R0, 0x2, PT ;  /* 0x000000020000780c */ /* 0x000fc80003f05270 */
[----:B0-----:R-:W-:Y:S02]  /*13b30*/  SEL R3, RZ, 0x1, P0 ;  /* 0x00000001ff037807 */ /* 0x001fe40000000000 */
[----:B------:R-:W-:Y:S02]  /*13b40*/  SEL R0, R0, RZ, P0 ;  /* 0x000000ff00007207 */ /* 0x000fe40000000000 */
[----:B------:R-:W-:Y:S01]  /*13b50*/  LOP3.LUT R10, R10, R3, RZ, 0x3c, !PT ;  /* 0x000000030a0a7212 */ /* 0x000fe200078e3cff */
[----:B------:R-:W-:-:S07]  /*13b60*/  IMAD.MOV.U32 R3, RZ, RZ, RZ ;  /* 0x000000ffff037224 */ /* 0x000fce00078e00ff */
.L_x_1000:
[----:B------:R-:W0:Y:S01]  /*13b70*/  S2R R5, SR_CgaCtaId ;  /* 0x0000000000057919 */ /* 0x000e220000008800 */
[----:B------:R-:W-:Y:S02]  /*13b80*/  MOV R2, 0x400 ;  /* 0x0000040000027802 */ /* 0x000fe40000000f00 */
[----:B------:R-:W-:Y:S02]  /*13b90*/  SHF.L.U32 R3, R3, 0x1f, RZ ;  /* 0x0000001f03037819 */ /* 0x000fe400000006ff */
[----:B0-----:R-:W-:-:S04]  /*13ba0*/  LEA R2, R5, R2, 0x18 ;  /* 0x0000000205027211 */ /* 0x001fc800078ec0ff */
[----:B------:R-:W0:Y:S02]  /*13bb0*/  SYNCS.PHASECHK.TRANS64.TRYWAIT P0, [R2+URZ+0x30820], R3 ;  /* 0x03082003020075a7 */ /* 0x000e24000800017f */
[----:B0-----:R-:W-:Y:S05]  /*13bc0*/  @!P0 BRA `(.L_x_1084) ;  /* 0x0000001400648947 */ /* 0x001fea0003800000 */
.L_x_1125:
[----:B------:R-:W-:-:S03]  /*13bd0*/  UMOV UR4, 0xffffffff ;  /* 0xffffffff00047882 */ /* 0x000fc60000000000 */
[----:B------:R-:W-:Y:S05]  /*13be0*/  BRA.DIV UR4, `(.L_x_1085) ;  /* 0x0000001604707947 */ /* 0x000fea000b800000 */
[----:B0-----:R-:W0:Y:S02]  /*13bf0*/  S2R R3, SR_TID.X ;  /* 0x0000000000037919 */ /* 0x001e240000002100 */
[----:B0-----:R-:W-:-:S04]  /*13c00*/  SHF.R.U32.HI R3, RZ, 0x5, R3 ;  /* 0x00000005ff037819 */ /* 0x001fc80000011603 */
[----:B------:R-:W-:-:S05]  /*13c10*/  LOP3.LUT R3, R3, 0x3, RZ, 0xc0, !PT ;  /* 0x0000000303037812 */ /* 0x000fca00078ec0ff */
[----:B------:R0:W1:Y:S02]  /*13c20*/  SHFL.IDX PT, R14, R3, RZ, 0x1f ;  /* 0x00001fff030e7589 */ /* 0x00006400000e0000 */
.L_x_1128:
[----:B-1----:R-:W-:-:S13]  /*13c30*/  ISETP.NE.AND P0, PT, R14, RZ, PT ;  /* 0x000000ff0e00720c */ /* 0x002fda0003f05270 */
[----:B------:R-:W-:Y:S05]  /*13c40*/  @P0 BRA `(.L_x_916) ;  /* 0x0000000000900947 */ /* 0x000fea0003800000 */
[----:B------:R-:W-:-:S03]  /*13c50*/  UMOV UR4, 0xffffffff ;  /* 0xffffffff00047882 */ /* 0x000fc60000000000 */
[----:B------:R-:W-:Y:S05]  /*13c60*/  BRA.DIV UR4, `(.L_x_1086) ;  /* 0x0000001604847947 */ /* 0x000fea000b800000 */
[----:B------:R-:W-:-:S13]  /*13c70*/  ELECT P6, URZ, PT ;  /* 0x00000000003f782f */ /* 0x000fda00038c0000 */
.L_x_1131:
        /* <DEDUP_REMOVED lines=8> */
.L_x_1087:
[----:B------:R-:W-:Y:S01]  /*13d00*/  VIADD R9, R2, 0x30840 ;  /* 0x0003084002097836 */ /* 0x000fe20000000000 */
[----:B------:R-:W-:Y:S01]  /*13d10*/  SHF.L.U32 R4, R10, 0x1f, RZ ;  /* 0x0000001f0a047819 */ /* 0x000fe200000006ff */
[C---:B------:R-:W-:Y:S02]  /*13d20*/  VIADD R3, R0.reuse, 0x1 ;  /* 0x0000000100037836 */ /* 0x040fe40000000000 */
[----:B------:R-:W-:-:S03]  /*13d30*/  IMAD R7, R0, 0x8, R9 ;  /* 0x0000000800077824 */ /* 0x000fc600078e0209 */
[C---:B------:R-:W-:Y:S01]  /*13d40*/  ISETP.NE.AND P1, PT, R3.reuse, 0x2, PT ;  /* 0x000000020300780c */ /* 0x040fe20003f25270 */
[----:B------:R-:W0:Y:S03]  /*13d50*/  SYNCS.PHASECHK.TRANS64.TRYWAIT P0, [R7+URZ], R4 ;  /* 0x00000004070075a7 */ /* 0x000e26000800017f */
[----:B------:R-:W-:Y:S02]  /*13d60*/  SEL R5, RZ, 0x1, P1 ;  /* 0x00000001ff057807 */ /* 0x000fe40000800000 */
[----:B------:R-:W-:Y:S02]  /*13d70*/  SEL R6, R3, RZ, P1 ;  /* 0x000000ff03067207 */ /* 0x000fe40000800000 */
[----:B------:R-:W-:-:S03]  /*13d80*/  LOP3.LUT R5, R10, R5, RZ, 0x3c, !PT ;  /* 0x000000050a057212 */ /* 0x000fc600078e3cff */
[----:B------:R-:W-:Y:S01]  /*13d90*/  IMAD R8, R6, 0x8, R9 ;  /* 0x0000000806087824 */ /* 0x000fe200078e0209 */
[----:B------:R-:W-:Y:S01]  /*13da0*/  SHF.L.U32 R5, R5, 0x1f, RZ ;  /* 0x0000001f05057819 */ /* 0x000fe200000006ff */
[----:B0-----:R-:W-:Y:S06]  /*13db0*/  @!P0 BRA `(.L_x_1088) ;  /* 0x0000001400508947 */ /* 0x001fec0003800000 */
.L_x_1132:
[----:B------:R-:W1:Y:S02]  /*13dc0*/  SYNCS.PHASECHK.TRANS64.TRYWAIT P0, [R8+URZ], R5 ;  /* 0x00000005080075a7 */ /* 0x000e64000800017f */
[----:B-1----:R-:W-:Y:S05]  /*13dd0*/  @!P0 BRA `(.L_x_1089) ;  /* 0x00000014005c8947 */ /* 0x002fea0003800000 */
.L_x_1133:
[----:B------:R-:W-:Y:S05]  /*13de0*/  @!P2 BRA `(.L_x_1090) ;  /* 0x000000000004a947 */ /* 0x000fea0003800000 */
[----:B------:R-:W-:Y:S01]  /*13df0*/  BPT.TRAP 0x1 ;  /* 0x000000040000795c */ /* 0x000fe20000300000 */
.L_x_1090:
[----:B------:R-:W-:-:S04]  /*13e00*/  VIADD R3, R2, 0x30860 ;  /* 0x0003086002037836 */ /* 0x000fc80000000000 */
[----:B0-----:R-:W-:-:S04]  /*13e10*/  IMAD R7, R0, 0x8, R3 ;  /* 0x0000000800077824 */ /* 0x001fc800078e0203 */
[----:B------:R-:W0:Y:S02]  /*13e20*/  SYNCS.PHASECHK.TRANS64.TRYWAIT P0, [R7+URZ], R4 ;  /* 0x00000004070075a7 */ /* 0x000e24000800017f */
[----:B0-----:R-:W-:Y:S05]  /*13e30*/  @!P0 BRA `(.L_x_1091) ;  /* 0x0000001400588947 */ /* 0x001fea0003800000 */
.L_x_1134:
[----:B------:R-:W-:-:S07]  /*13e40*/  IMAD R6, R6, 0x8, R3 ;  /* 0x0000000806067824 */ /* 0x000fce00078e0203 */
.L_x_1092:
[----:B--2---:R2:W3:Y:S02]  /*13e50*/  SYNCS.PHASECHK.TRANS64.TRYWAIT P0, [R6+URZ], R5 ;  /* 0x00000005060075a7 */ /* 0x0044e4000800017f */
[----:B---3--:R-:W-:Y:S05]  /*13e60*/  @!P0 NANOSLEEP.SYNCS 0x989680 ;  /* 0x009896800000895d */ /* 0x008fea0003900000 */
[----:B------:R-:W3:Y:S02]  /*13e70*/  @!P0 SYNCS.PHASECHK.TRANS64 P0, [R6+URZ], R5 ;  /* 0x00000005060085a7 */ /* 0x000ee4000800007f */
[----:B---3--:R-:W-:Y:S05]  /*13e80*/  @!P0 BRA `(.L_x_1092) ;  /* 0xfffffffc00f08947 */ /* 0x008fea000383ffff */
.L_x_916:
[----:B------:R-:W-:Y:S05]  /*13e90*/  BSYNC B6 ;  /* 0x0000000000067941 */ /* 0x000fea0003800000 */
.L_x_913:
[----:B------:R-:W-:Y:S05]  /*13ea0*/  EXIT ;  /* 0x000000000000794d */ /* 0x000fea0003800000 */
.L_x_926:
[----:B0-----:R-:W-:-:S04]  /*13eb0*/  IMAD.U32 R3, RZ, RZ, UR57 ;  /* 0x00000039ff037e24 */ /* 0x001fc8000f8e00ff */
[----:B------:R0:W1:Y:S03]  /*13ec0*/  SYNCS.PHASECHK.TRANS64.TRYWAIT P0, [R3+URZ+0x30800], R0 ;  /* 0x03080000030075a7 */ /* 0x000066000800017f */
[----:B-1----:R-:W-:Y:S05]  /*13ed0*/  @!P0 NANOSLEEP.SYNCS 0x989680 ;  /* 0x009896800000895d */ /* 0x002fea0003900000 */
[----:B------:R-:W1:Y:S02]  /*13ee0*/  @!P0 SYNCS.PHASECHK.TRANS64 P0, [R3+URZ+0x30800], R0 ;  /* 0x03080000030085a7 */ /* 0x000e64000800007f */
[----:B-1----:R-:W-:Y:S05]  /*13ef0*/  @!P0 BRA `(.L_x_926) ;  /* 0xfffffffc00ec8947 */ /* 0x002fea000383ffff */
[----:B------:R-:W-:Y:S05]  /*13f00*/  BRA `(.L_x_1093) ;  /* 0xfffffed800687947 */ /* 0x000fea000383ffff */
.L_x_930:
[----:B0-----:R-:W-:-:S04]  /*13f10*/  IMAD.U32 R3, RZ, RZ, UR57 ;  /* 0x00000039ff037e24 */ /* 0x001fc8000f8e00ff */
[----:B------:R0:W2:Y:S03]  /*13f20*/  SYNCS.PHASECHK.TRANS64.TRYWAIT P2, [R3+URZ+0x30830], R0 ;  /* 0x03083000030075a7 */ /* 0x0000a6000804017f */
[----:B--2---:R-:W-:Y:S05]  /*13f30*/  @!P2 NANOSLEEP.SYNCS 0x989680 ;  /* 0x009896800000a95d */ /* 0x004fea0003900000 */
[----:B------:R-:W2:Y:S02]  /*13f40*/  @!P2 SYNCS.PHASECHK.TRANS64 P2, [R3+URZ+0x30830], R0 ;  /* 0x030830000300a5a7 */ /* 0x000ea4000804007f */
[----:B--2---:R-:W-:Y:S05]  /*13f50*/  @!P2 BRA `(.L_x_930) ;  /* 0xfffffffc00eca947 */ /* 0x004fea000383ffff */
[----:B------:R-:W-:Y:S05]  /*13f60*/  BRA `(.L_x_929) ;  /* 0xfffffed800987947 */ /* 0x000fea000383ffff */
.L_x_946:
[----:B-1----:R-:W-:-:S04]  /*13f70*/  IMAD.U32 R15, RZ, RZ, UR61 ;  /* 0x0000003dff0f7e24 */ /* 0x002fc8000f8e00ff */
[----:B------:R1:W2:Y:S03]  /*13f80*/  SYNCS.PHASECHK.TRANS64.TRYWAIT P2, [R15+URZ+0x30830], R0 ;  /* 0x030830000f0075a7 */ /* 0x0002a6000804017f */
[----:B--2---:R-:W-:Y:S05]  /*13f90*/  @!P2 NANOSLEEP.SYNCS 0x989680 ;  /* 0x009896800000a95d */ /* 0x004fea0003900000 */
[----:B------:R-:W2:Y:S02]  /*13fa0*/  @!P2 SYNCS.PHASECHK.TRANS64 P2, [R15+URZ+0x30830], R0 ;  /* 0x030830000f00a5a7 */ /* 0x000ea4000804007f */
[----:B--2---:R-:W-:Y:S05]  /*13fb0*/  @!P2 BRA `(.L_x_946) ;  /* 0xfffffffc00eca947 */ /* 0x004fea000383ffff */
[----:B------:R-:W-:Y:S05]  /*13fc0*/  BRA `(.L_x_945) ;  /* 0xffffff08004c7947 */ /* 0x000fea000383ffff */
.L_x_950:
[----:B-1----:R-:W-:-:S04]  /*13fd0*/  IMAD.U32 R3, RZ, RZ, UR11 ;  /* 0x0000000bff037e24 */ /* 0x002fc8000f8e00ff */
[----:B------:R1:W2:Y:S03]  /*13fe0*/  SYNCS.PHASECHK.TRANS64.TRYWAIT P2, [R3+URZ+0x30850], R0 ;  /* 0x03085000030075a7 */ /* 0x0002a6000804017f */
[----:B--2---:R-:W-:Y:S05]  /*13ff0*/  @!P2 NANOSLEEP.SYNCS 0x989680 ;  /* 0x009896800000a95d */ /* 0x004fea0003900000 */
[----:B------:R-:W2:Y:S02]  /*14000*/  @!P2 SYNCS.PHASECHK.TRANS64 P2, [R3+URZ+0x30850], R0 ;  /* 0x030850000300a5a7 */ /* 0x000ea4000804007f */
[----:B--2---:R-:W-:Y:S05]  /*14010*/  @!P2 BRA `(.L_x_950) ;  /* 0xfffffffc00eca947 */ /* 0x004fea000383ffff */
[----:B------:R-:W-:Y:S05]  /*14020*/  BRA `(.L_x_949) ;  /* 0xffffff1000dc7947 */ /* 0x000fea000383ffff */
.L_x_967:
[----:B-1----:R-:W-:-:S04]  /*14030*/  IMAD.U32 R5, RZ, RZ, UR56 ;  /* 0x00000038ff057e24 */ /* 0x002fc8000f8e00ff */
[----:B------:R1:W2:Y:S03]  /*14040*/  SYNCS.PHASECHK.TRANS64.TRYWAIT P2, [R5+URZ+0x30830], R0 ;  /* 0x03083000050075a7 */ /* 0x0002a6000804017f */
[----:B--2---:R-:W-:Y:S05]  /*14050*/  @!P2 NANOSLEEP.SYNCS 0x989680 ;  /* 0x009896800000a95d */ /* 0x004fea0003900000 */
[----:B------:R-:W2:Y:S02]  /*14060*/  @!P2 SYNCS.PHASECHK.TRANS64 P2, [R5+URZ+0x30830], R0 ;  /* 0x030830000500a5a7 */ /* 0x000ea4000804007f */
[----:B--2---:R-:W-:Y:S05]  /*14070*/  @!P2 BRA `(.L_x_967) ;  /* 0xfffffffc00eca947 */ /* 0x004fea000383ffff */
[----:B------:R-:W-:Y:S05]  /*14080*/  BRA `(.L_x_966) ;  /* 0xffffff3800b87947 */ /* 0x000fea000383ffff */
.L_x_971:
[----:B-1----:R-:W-:-:S04]  /*14090*/  IMAD.U32 R3, RZ, RZ, UR11 ;  /* 0x0000000bff037e24 */ /* 0x002fc8000f8e00ff */
[----:B------:R1:W2:Y:S03]  /*140a0*/  SYNCS.PHASECHK.TRANS64.TRYWAIT P2, [R3+URZ+0x30850], R0 ;  /* 0x03085000030075a7 */ /* 0x0002a6000804017f */
[----:B--2---:R-:W-:Y:S05]  /*140b0*/  @!P2 NANOSLEEP.SYNCS 0x989680 ;  /* 0x009896800000a95d */ /* 0x004fea0003900000 */
[----:B------:R-:W2:Y:S02]  /*140c0*/  @!P2 SYNCS.PHASECHK.TRANS64 P2, [R3+URZ+0x30850], R0 ;  /* 0x030850000300a5a7 */ /* 0x000ea4000804007f */
[----:B--2---:R-:W-:Y:S05]  /*140d0*/  @!P2 BRA `(.L_x_971) ;  /* 0xfffffffc00eca947 */ /* 0x004fea000383ffff */
[----:B------:R-:W-:Y:S05]  /*140e0*/  BRA `(.L_x_970) ;  /* 0xffffff4400487947 */ /* 0x000fea000383ffff */
.L_x_977:
[----:B-1----:R-:W-:-:S04]  /*140f0*/  IMAD.U32 R5, RZ, RZ, UR56 ;  /* 0x00000038ff057e24 */ /* 0x002fc8000f8e00ff */
[----:B------:R1:W2:Y:S03]  /*14100*/  SYNCS.PHASECHK.TRANS64.TRYWAIT P2, [R5+URZ+0x30830], R0 ;  /* 0x03083000050075a7 */ /* 0x0002a6000804017f */
[----:B--2---:R-:W-:Y:S05]  /*14110*/  @!P2 NANOSLEEP.SYNCS 0x989680 ;  /* 0x009896800000a95d */ /* 0x004fea0003900000 */
[----:B------:R-:W2:Y:S02]  /*14120*/  @!P2 SYNCS.PHASECHK.TRANS64 P2, [R5+URZ+0x30830], R0 ;  /* 0x030830000500a5a7 */ /* 0x000ea4000804007f */
[----:B--2---:R-:W-:Y:S05]  /*14130*/  @!P2 BRA `(.L_x_977) ;  /* 0xfffffffc00eca947 */ /* 0x004fea000383ffff */
[----:B------:R-:W-:Y:S05]  /*14140*/  BRA `(.L_x_976) ;  /* 0xffffff58000c7947 */ /* 0x000fea000383ffff */
.L_x_981:
[----:B-1----:R-:W-:-:S04]  /*14150*/  IMAD.U32 R3, RZ, RZ, UR11 ;  /* 0x0000000bff037e24 */ /* 0x002fc8000f8e00ff */
[----:B------:R1:W2:Y:S03]  /*14160*/  SYNCS.PHASECHK.TRANS64.TRYWAIT P2, [R3+URZ+0x30850], R0 ;  /* 0x03085000030075a7 */ /* 0x0002a6000804017f */
[----:B--2---:R-:W-:Y:S05]  /*14170*/  @!P2 NANOSLEEP.SYNCS 0x989680 ;  /* 0x009896800000a95d */ /* 0x004fea0003900000 */
[----:B------:R-:W2:Y:S02]  /*14180*/  @!P2 SYNCS.PHASECHK.TRANS64 P2, [R3+URZ+0x30850], R0 ;  /* 0x030850000300a5a7 */ /* 0x000ea4000804007f */
[----:B--2---:R-:W-:Y:S05]  /*14190*/  @!P2 BRA `(.L_x_981) ;  /* 0xfffffffc00eca947 */ /* 0x004fea000383ffff */
[----:B------:R-:W-:Y:S05]  /*141a0*/  BRA `(.L_x_980) ;  /* 0xffffff60009c7947 */ /* 0x000fea000383ffff */
.L_x_994:
[----:B-1----:R-:W-:-:S04]  /*141b0*/  IMAD.U32 R3, RZ, RZ, UR7 ;  /* 0x00000007ff037e24 */ /* 0x002fc8000f8e00ff */
[----:B------:R1:W2:Y:S03]  /*141c0*/  SYNCS.PHASECHK.TRANS64.TRYWAIT P0, [R3+URZ+0x30850], R2 ;  /* 0x03085002030075a7 */ /* 0x0002a6000800017f */
[----:B--2---:R-:W-:Y:S05]  /*141d0*/  @!P0 NANOSLEEP.SYNCS 0x989680 ;  /* 0x009896800000895d */ /* 0x004fea0003900000 */
[----:B------:R-:W2:Y:S02]  /*141e0*/  @!P0 SYNCS.PHASECHK.TRANS64 P0, [R3+URZ+0x30850], R2 ;  /* 0x03085002030085a7 */ /* 0x000ea4000800007f */
[----:B--2---:R-:W-:Y:S05]  /*141f0*/  @!P0 BRA `(.L_x_994) ;  /* 0xfffffffc00ec8947 */ /* 0x004fea000383ffff */
[----:B------:R-:W-:Y:S05]  /*14200*/  BRA `(.L_x_993) ;  /* 0xffffff8c001c7947 */ /* 0x000fea000383ffff */
.L_x_1011:
[----:B------:R-:W-:Y:S02]  /*14210*/  IMAD.MOV.U32 R13, RZ, RZ, R0 ;  /* 0x000000ffff0d7224 */ /* 0x000fe400078e0000 */
[----:B------:R-:W-:Y:S02]  /*14220*/  IMAD.MOV.U32 R12, RZ, RZ, RZ ;  /* 0x000000ffff0c7224 */ /* 0x000fe400078e00ff */
[----:B------:R-:W-:Y:S02]  /*14230*/  IMAD.MOV.U32 R11, RZ, RZ, 0x1f ;  /* 0x0000001fff0b7424 */ /* 0x000fe400078e00ff */
[----:B------:R-:W-:-:S07]  /*14240*/  IMAD.MOV.U32 R15, RZ, RZ, -0x1 ;  /* 0xffffffffff0f7424 */ /* 0x000fce00078e00ff */
[----:B0-----:R-:W-:Y:S05]  /*14250*/  WARPSYNC.COLLECTIVE R15, `(.L_x_1094) ;  /* 0x000000000f087348 */ /* 0x001fea0003c00000 */
[----:B------:R1:W2:Y:S02]  /*14260*/  SHFL.IDX P6, R14, R13, R12, R11 ;  /* 0x0000000c0d0e7389 */ /* 0x0002a400000c000b */
[----:B012---:R-:W-:Y:S01]  /*14270*/  ENDCOLLECTIVE ;  /* 0x000000000000791b */ /* 0x007fe20003800000 */
.L_x_1094:
[----:B------:R-:W-:Y:S05]  /*14280*/  BRA `(.L_x_1095) ;  /* 0xffffffc400407947 */ /* 0x000fea000383ffff */
.L_x_1013:
[----:B------:R-:W-:Y:S01]  /*14290*/  BSSY B0, `(.L_x_1096) ;  /* 0x0000006000007945 */ /* 0x000fe20003800000 */
[----:B------:R-:W-:-:S07]  /*142a0*/  IMAD.MOV.U32 R15, RZ, RZ, -0x1 ;  /* 0xffffffffff0f7424 */ /* 0x000fce00078e00ff */
[----:B01----:R-:W-:Y:S05]  /*142b0*/  WARPSYNC.COLLECTIVE R15, `(.L_x_1097) ;  /* 0x000000000f0c7348 */ /* 0x003fea0003c00000 */
[----:B------:R-:W-:Y:S02]  /*142c0*/  ELECT P6, UR62, PT ;  /* 0x00000000003e782f */ /* 0x000fe400038c0000 */
[----:B------:R-:W-:Y:S01]  /*142d0*/  MOV R14, UR62 ;  /* 0x0000003e000e7c02 */ /* 0x000fe20008000f00 */
[----:B01----:R-:W-:Y:S10]  /*142e0*/  ENDCOLLECTIVE ;  /* 0x000000000000791b */ /* 0x003ff40003800000 */
.L_x_1097:
[----:B------:R-:W-:Y:S05]  /*142f0*/  BSYNC B0 ;  /* 0x0000000000007941 */ /* 0x000fea0003800000 */
.L_x_1096:
[----:B------:R-:W-:Y:S05]  /*14300*/  BRA `(.L_x_1098) ;  /* 0xffffffc400407947 */ /* 0x000fea000383ffff */
.L_x_1015:
[----:B-1----:R-:W-:-:S04]  /*14310*/  IMAD.U32 R3, RZ, RZ, UR38 ;  /* 0x00000026ff037e24 */ /* 0x002fc8000f8e00ff */
[----:B------:R1:W3:Y:S03]  /*14320*/  SYNCS.PHASECHK.TRANS64.TRYWAIT P0, [R3+URZ+0x30840], R0 ;  /* 0x03084000030075a7 */ /* 0x0002e6000800017f */
[----:B---3--:R-:W-:Y:S05]  /*14330*/  @!P0 NANOSLEEP.SYNCS 0x989680 ;  /* 0x009896800000895d */ /* 0x008fea0003900000 */
[----:B------:R-:W3:Y:S02]  /*14340*/  @!P0 SYNCS.PHASECHK.TRANS64 P0, [R3+URZ+0x30840], R0 ;  /* 0x03084000030085a7 */ /* 0x000ee4000800007f */
[----:B---3--:R-:W-:Y:S05]  /*14350*/  @!P0 BRA `(.L_x_1015) ;  /* 0xfffffffc00ec8947 */ /* 0x008fea000383ffff */
[----:B------:R-:W-:Y:S05]  /*14360*/  BRA `(.L_x_1099) ;  /* 0xffffffc4009c7947 */ /* 0x000fea000383ffff */
.L_x_1018:
[----:B------:R-:W-:Y:S02]  /*14370*/  IMAD.MOV.U32 R13, RZ, RZ, R8 ;  /* 0x000000ffff0d7224 */ /* 0x000fe400078e0008 */
[----:B------:R-:W-:Y:S02]  /*14380*/  IMAD.MOV.U32 R12, RZ, RZ, RZ ;  /* 0x000000ffff0c7224 */ /* 0x000fe400078e00ff */
[----:B------:R-:W-:Y:S02]  /*14390*/  IMAD.MOV.U32 R11, RZ, RZ, 0x181f ;  /* 0x0000181fff0b7424 */ /* 0x000fe400078e00ff */
[----:B------:R-:W-:Y:S02]  /*143a0*/  IMAD.MOV.U32 R15, RZ, RZ, -0x1 ;  /* 0xffffffffff0f7424 */ /* 0x000fe400078e00ff */
[----:B------:R-:W-:-:S07]  /*143b0*/  VIADD R6, R6, UR45 ;  /* 0x0000002d06067c36 */ /* 0x000fce0008000000 */
[----:B------:R-:W-:Y:S05]  /*143c0*/  WARPSYNC.COLLECTIVE R15, `(.L_x_1100) ;  /* 0x000000000f087348 */ /* 0x000fea0003c00000 */
[----:B------:R0:W1:Y:S02]  /*143d0*/  SHFL.IDX P6, R14, R13, R12, R11 ;  /* 0x0000000c0d0e7389 */ /* 0x00006400000c000b */
[----:B01----:R-:W-:Y:S01]  /*143e0*/  ENDCOLLECTIVE ;  /* 0x000000000000791b */ /* 0x003fe20003800000 */
.L_x_1100:
[----:B------:R-:W-:Y:S02]  /*143f0*/  VIADD R4, R6, 0x10 ;  /* 0x0000001006047836 */ /* 0x000fe40000000000 */
[----:B------:R-:W-:Y:S02]  /*14400*/  IMAD.MOV.U32 R13, RZ, RZ, R0 ;  /* 0x000000ffff0d7224 */ /* 0x000fe400078e0000 */
[----:B------:R-:W-:-:S07]  /*14410*/  IMAD.MOV.U32 R2, RZ, RZ, R14 ;  /* 0x000000ffff027224 */ /* 0x000fce00078e000e */
[----:B------:R-:W-:Y:S05]  /*14420*/  WARPSYNC.COLLECTIVE R15, `(.L_x_1101) ;  /* 0x000000000f087348 */ /* 0x000fea0003c00000 */
[----:B------:R0:W1:Y:S02]  /*14430*/  SHFL.IDX P6, R14, R13, R12, R11 ;  /* 0x0000000c0d0e7389 */ /* 0x00006400000c000b */
[----:B01----:R-:W-:Y:S01]  /*14440*/  ENDCOLLECTIVE ;  /* 0x000000000000791b */ /* 0x003fe20003800000 */
.L_x_1101:
[----:B------:R-:W-:Y:S01]  /*14450*/  ULDC UR4, c[0x0][0x288] ;  /* 0x0000a20000047ab9 */ /* 0x000fe20000000800 */
[----:B------:R-:W-:Y:S01]  /*14460*/  IMAD.MOV.U32 R3, RZ, RZ, R2 ;  /* 0x000000ffff037224 */ /* 0x000fe200078e0002 */
[----:B------:R-:W-:Y:S01]  /*14470*/  ULDC.64 UR6, c[0x0][0x208] ;  /* 0x0000820000067ab9 */ /* 0x000fe20000000a00 */
[----:B------:R-:W-:-:S05]  /*14480*/  IMAD R7, R7, UR4, RZ ;  /* 0x0000000407077c24 */ /* 0x000fca000f8e02ff */
        /* <DEDUP_REMOVED lines=16> */
.L_x_1102:
[----:B------:R-:W-:Y:S01]  /*14590*/  VIADD R2, R6, 0x20 ;  /* 0x0000002006027836 */ /* 0x000fe20000000000 */
[----:B------:R-:W-:Y:S01]  /*145a0*/  @!P3 LEA R20, R9, UR38, 0x1 ;  /* 0x000000260914bc11 */ /* 0x000fe2000f8e08ff */
[----:B------:R-:W-:Y:S02]  /*145b0*/  IMAD.MOV.U32 R13, RZ, RZ, R0 ;  /* 0x000000ffff0d7224 */ /* 0x000fe400078e0000 */
[----:B------:R-:W-:-:S07]  /*145c0*/  IMAD.MOV.U32 R4, RZ, RZ, R14 ;  /* 0x000000ffff047224 */ /* 0x000fce00078e000e */
[----:B------:R-:W-:Y:S05]  /*145d0*/  WARPSYNC.COLLECTIVE R15, `(.L_x_1103) ;  /* 0x000000000f087348 */ /* 0x000fea0003c00000 */
[----:B------:R0:W1:Y:S02]  /*145e0*/  SHFL.IDX P6, R14, R13, R12, R11 ;  /* 0x0000000c0d0e7389 */ /* 0x00006400000c000b */
[----:B01----:R-:W-:Y:S01]  /*145f0*/  ENDCOLLECTIVE ;  /* 0x000000000000791b */ /* 0x003fe20003800000 */
.L_x_1103:
        /* <DEDUP_REMOVED lines=16> */
.L_x_1104:
[----:B------:R-:W-:Y:S01]  /*14700*/  VIADD R4, R6, 0x30 ;  /* 0x0000003006047836 */ /* 0x000fe20000000000 */
[----:B------:R-:W-:Y:S01]  /*14710*/  @!P3 LEA R21, R9, UR38, 0x1 ;  /* 0x000000260915bc11 */ /* 0x000fe2000f8e08ff */
[----:B------:R-:W-:Y:S02]  /*14720*/  IMAD.MOV.U32 R13, RZ, RZ, R0 ;  /* 0x000000ffff0d7224 */ /* 0x000fe400078e0000 */
[----:B------:R-:W-:-:S07]  /*14730*/  IMAD.MOV.U32 R2, RZ, RZ, R14 ;  /* 0x000000ffff027224 */ /* 0x000fce00078e000e */
[----:B------:R-:W-:Y:S05]  /*14740*/  WARPSYNC.COLLECTIVE R15, `(.L_x_1105) ;  /* 0x000000000f087348 */ /* 0x000fea0003c00000 */
[----:B------:R0:W1:Y:S02]  /*14750*/  SHFL.IDX P6, R14, R13, R12, R11 ;  /* 0x0000000c0d0e7389 */ /* 0x00006400000c000b */
[----:B01----:R-:W-:Y:S01]  /*14760*/  ENDCOLLECTIVE ;  /* 0x000000000000791b */ /* 0x003fe20003800000 */
.L_x_1105:
        /* <DEDUP_REMOVED lines=16> */
.L_x_1106:
[----:B------:R-:W-:Y:S01]  /*14870*/  VIADD R2, R6, 0x40 ;  /* 0x0000004006027836 */ /* 0x000fe20000000000 */
[----:B------:R-:W-:Y:S01]  /*14880*/  @!P3 LEA R20, R9, UR38, 0x1 ;  /* 0x000000260914bc11 */ /* 0x000fe2000f8e08ff */
[----:B------:R-:W-:Y:S02]  /*14890*/  IMAD.MOV.U32 R13, RZ, RZ, R0 ;  /* 0x000000ffff0d7224 */ /* 0x000fe400078e0000 */
[----:B------:R-:W-:-:S07]  /*148a0*/  IMAD.MOV.U32 R4, RZ, RZ, R14 ;  /* 0x000000ffff047224 */ /* 0x000fce00078e000e */
[----:B------:R-:W-:Y:S05]  /*148b0*/  WARPSYNC.COLLECTIVE R15, `(.L_x_1107) ;  /* 0x000000000f087348 */ /* 0x000fea0003c00000 */
[----:B------:R0:W1:Y:S02]  /*148c0*/  SHFL.IDX P6, R14, R13, R12, R11 ;  /* 0x0000000c0d0e7389 */ /* 0x00006400000c000b */
[----:B01----:R-:W-:Y:S01]  /*148d0*/  ENDCOLLECTIVE ;  /* 0x000000000000791b */ /* 0x003fe20003800000 */
.L_x_1107:
        /* <DEDUP_REMOVED lines=16> */
.L_x_1108:
[----:B------:R-:W-:Y:S01]  /*149e0*/  VIADD R4, R6, 0x50 ;  /* 0x0000005006047836 */ /* 0x000fe20000000000 */
[----:B------:R-:W-:Y:S01]  /*149f0*/  @!P3 LEA R21, R9, UR38, 0x1 ;  /* 0x000000260915bc11 */ /* 0x000fe2000f8e08ff */
[----:B------:R-:W-:Y:S02]  /*14a00*/  IMAD.MOV.U32 R13, RZ, RZ, R0 ;  /* 0x000000ffff0d7224 */ /* 0x000fe400078e0000 */
[----:B------:R-:W-:-:S07]  /*14a10*/  IMAD.MOV.U32 R2, RZ, RZ, R14 ;  /* 0x000000ffff027224 */ /* 0x000fce00078e000e */
[----:B------:R-:W-:Y:S05]  /*14a20*/  WARPSYNC.COLLECTIVE R15, `(.L_x_1109) ;  /* 0x000000000f087348 */ /* 0x000fea0003c00000 */
[----:B------:R0:W1:Y:S02]  /*14a30*/  SHFL.IDX P6, R14, R13, R12, R11 ;  /* 0x0000000c0d0e7389 */ /* 0x00006400000c000b */
[----:B01----:R-:W-:Y:S01]  /*14a40*/  ENDCOLLECTIVE ;  /* 0x000000000000791b */ /* 0x003fe20003800000 */
.L_x_1109:
        /* <DEDUP_REMOVED lines=16> */
.L_x_1110:
[----:B------:R-:W-:Y:S01]  /*14b50*/  VIADD R2, R6, 0x60 ;  /* 0x0000006006027836 */ /* 0x000fe20000000000 */
[----:B------:R-:W-:Y:S01]  /*14b60*/  @!P3 LEA R20, R9, UR38, 0x1 ;  /* 0x000000260914bc11 */ /* 0x000fe2000f8e08ff */
[----:B------:R-:W-:Y:S02]  /*14b70*/  IMAD.MOV.U32 R13, RZ, RZ, R0 ;  /* 0x000000ffff0d7224 */ /* 0x000fe400078e0000 */
[----:B------:R-:W-:-:S07]  /*14b80*/  IMAD.MOV.U32 R4, RZ, RZ, R14 ;  /* 0x000000ffff047224 */ /* 0x000fce00078e000e */
[----:B------:R-:W-:Y:S05]  /*14b90*/  WARPSYNC.COLLECTIVE R15, `(.L_x_1111) ;  /* 0x000000000f087348 */ /* 0x000fea0003c00000 */
[----:B------:R0:W1:Y:S02]  /*14ba0*/  SHFL.IDX P6, R14, R13, R12, R11 ;  /* 0x0000000c0d0e7389 */ /* 0x00006400000c000b */
[----:B01----:R-:W-:Y:S01]  /*14bb0*/  ENDCOLLECTIVE ;  /* 0x000000000000791b */ /* 0x003fe20003800000 */
.L_x_1111:
        /* <DEDUP_REMOVED lines=16> */
.L_x_1112:
[----:B------:R-:W-:Y:S01]  /*14cc0*/  @!P3 LEA R21, R9, UR38, 0x1 ;  /* 0x000000260915bc11 */ /* 0x000fe2000f8e08ff */
[----:B------:R-:W-:Y:S02]  /*14cd0*/  IMAD.MOV.U32 R13, RZ, RZ, R0 ;  /* 0x000000ffff0d7224 */ /* 0x000fe400078e0000 */
[----:B------:R-:W-:-:S07]  /*14ce0*/  IMAD.MOV.U32 R2, RZ, RZ, R14 ;  /* 0x000000ffff027224 */ /* 0x000fce00078e000e */
[----:B------:R-:W-:Y:S05]  /*14cf0*/  WARPSYNC.COLLECTIVE R15, `(.L_x_1113) ;  /* 0x000000000f087348 */ /* 0x000fea0003c00000 */
[----:B------:R0:W1:Y:S02]  /*14d00*/  SHFL.IDX P6, R14, R13, R12, R11 ;  /* 0x0000000c0d0e7389 */ /* 0x00006400000c000b */
[----:B01----:R-:W-:Y:S01]  /*14d10*/  ENDCOLLECTIVE ;  /* 0x000000000000791b */ /* 0x003fe20003800000 */
.L_x_1113:
        /* <DEDUP_REMOVED lines=15> */
.L_x_1114:
[----:B------:R-:W-:Y:S02]  /*14e10*/  IMAD.MOV.U32 R13, RZ, RZ, R0 ;  /* 0x000000ffff0d7224 */ /* 0x000fe400078e0000 */
[----:B------:R-:W-:-:S07]  /*14e20*/  IMAD.MOV.U32 R4, RZ, RZ, R14 ;  /* 0x000000ffff047224 */ /* 0x000fce00078e000e */
[----:B------:R-:W-:Y:S05]  /*14e30*/  WARPSYNC.COLLECTIVE R15, `(.L_x_1115) ;  /* 0x000000000f087348 */ /* 0x000fea0003c00000 */
[----:B------:R0:W1:Y:S02]  /*14e40*/  SHFL.IDX P6, R14, R13, R12, R11 ;  /* 0x0000000c0d0e7389 */ /* 0x00006400000c000b */
[----:B01----:R-:W-:Y:S01]  /*14e50*/  ENDCOLLECTIVE ;  /* 0x000000000000791b */ /* 0x003fe20003800000 */
.L_x_1115:
[----:B------:R-:W-:Y:S05]  /*14e60*/  BRA `(.L_x_1116) ;  /* 0xffffffc400fc7947 */ /* 0x000fea000383ffff */
.L_x_1021:
[----:B-1----:R-:W-:-:S04]  /*14e70*/  IMAD.U32 R3, RZ, RZ, UR38 ;  /* 0x00000026ff037e24 */ /* 0x002fc8000f8e00ff */
[----:B------:R1:W2:Y:S03]  /*14e80*/  SYNCS.PHASECHK.TRANS64.TRYWAIT P0, [R3+URZ+0x30820], R0 ;  /* 0x03082000030075a7 */ /* 0x0002a6000800017f */
[----:B--2---:R-:W-:Y:S05]  /*14e90*/  @!P0 NANOSLEEP.SYNCS 0x989680 ;  /* 0x009896800000895d */ /* 0x004fea0003900000 */
[----:B------:R-:W2:Y:S02]  /*14ea0*/  @!P0 SYNCS.PHASECHK.TRANS64 P0, [R3+URZ+0x30820], R0 ;  /* 0x03082000030085a7 */ /* 0x000ea4000800007f */
[----:B--2---:R-:W-:Y:S05]  /*14eb0*/  @!P0 BRA `(.L_x_1021) ;  /* 0xfffffffc00ec8947 */ /* 0x004fea000383ffff */
[----:B------:R-:W-:Y:S05]  /*14ec0*/  BRA `(.L_x_1117) ;  /* 0xffffffc800547947 */ /* 0x000fea000383ffff */
.L_x_1028:
[----:B-1----:R-:W-:-:S04]  /*14ed0*/  IMAD.U32 R3, RZ, RZ, UR38 ;  /* 0x00000026ff037e24 */ /* 0x002fc8000f8e00ff */
[----:B------:R1:W2:Y:S03]  /*14ee0*/  SYNCS.PHASECHK.TRANS64.TRYWAIT P0, [R3+URZ+0x30848], R2 ;  /* 0x03084802030075a7 */ /* 0x0002a6000800017f */
[----:B--2---:R-:W-:Y:S05]  /*14ef0*/  @!P0 NANOSLEEP.SYNCS 0x989680 ;  /* 0x009896800000895d */ /* 0x004fea0003900000 */
[----:B------:R-:W2:Y:S02]  /*14f00*/  @!P0 SYNCS.PHASECHK.TRANS64 P0, [R3+URZ+0x30848], R2 ;  /* 0x03084802030085a7 */ /* 0x000ea4000800007f */
[----:B--2---:R-:W-:Y:S05]  /*14f10*/  @!P0 BRA `(.L_x_1028) ;  /* 0xfffffffc00ec8947 */ /* 0x004fea000383ffff */
[----:B------:R-:W-:Y:S05]  /*14f20*/  BRA `(.L_x_1118) ;  /* 0xffffffcc00387947 */ /* 0x000fea000383ffff */
.L_x_1035:
[----:B0-----:R-:W-:-:S04]  /*14f30*/  IMAD.U32 R3, RZ, RZ, UR38 ;  /* 0x00000026ff037e24 */ /* 0x001fc8000f8e00ff */
[----:B------:R0:W1:Y:S03]  /*14f40*/  SYNCS.PHASECHK.TRANS64.TRYWAIT P0, [R3+URZ+0x30860], R2 ;  /* 0x03086002030075a7 */ /* 0x000066000800017f */
[----:B-1----:R-:W-:Y:S05]  /*14f50*/  @!P0 NANOSLEEP.SYNCS 0x989680 ;  /* 0x009896800000895d */ /* 0x002fea0003900000 */
[----:B------:R-:W1:Y:S02]  /*14f60*/  @!P0 SYNCS.PHASECHK.TRANS64 P0, [R3+URZ+0x30860], R2 ;  /* 0x03086002030085a7 */ /* 0x000e64000800007f */
[----:B-1----:R-:W-:Y:S05]  /*14f70*/  @!P0 BRA `(.L_x_1035) ;  /* 0xfffffffc00ec8947 */ /* 0x002fea000383ffff */
[----:B------:R-:W-:Y:S05]  /*14f80*/  BRA `(.L_x_1119) ;  /* 0xffffffd000107947 */ /* 0x000fea000383ffff */
.L_x_1045:
[----:B-1----:R-:W-:-:S04]  /*14f90*/  IMAD.U32 R3, RZ, RZ, UR38 ;  /* 0x00000026ff037e24 */ /* 0x002fc8000f8e00ff */
[----:B------:R1:W2:Y:S03]  /*14fa0*/  SYNCS.PHASECHK.TRANS64.TRYWAIT P0, [R3+URZ+0x30840], R2 ;  /* 0x03084002030075a7 */ /* 0x0002a6000800017f */
[----:B--2---:R-:W-:Y:S05]  /*14fb0*/  @!P0 NANOSLEEP.SYNCS 0x989680 ;  /* 0x009896800000895d */ /* 0x004fea0003900000 */
[----:B------:R-:W2:Y:S02]  /*14fc0*/  @!P0 SYNCS.PHASECHK.TRANS64 P0, [R3+URZ+0x30840], R2 ;  /* 0x03084002030085a7 */ /* 0x000ea4000800007f */
[----:B--2---:R-:W-:Y:S05]  /*14fd0*/  @!P0 BRA `(.L_x_1045) ;  /* 0xfffffffc00ec8947 */ /* 0x004fea000383ffff */
[----:B------:R-:W-:Y:S05]  /*14fe0*/  BRA `(.L_x_1120) ;  /* 0xffffffd400687947 */ /* 0x000fea000383ffff */
.L_x_1052:
[----:B0-----:R-:W-:-:S04]  /*14ff0*/  IMAD.U32 R3, RZ, RZ, UR38 ;  /* 0x00000026ff037e24 */ /* 0x001fc8000f8e00ff */
[----:B------:R0:W1:Y:S03]  /*15000*/  SYNCS.PHASECHK.TRANS64.TRYWAIT P0, [R3+URZ+0x30868], R2 ;  /* 0x03086802030075a7 */ /* 0x000066000800017f */
[----:B-1----:R-:W-:Y:S05]  /*15010*/  @!P0 NANOSLEEP.SYNCS 0x989680 ;  /* 0x009896800000895d */ /* 0x002fea0003900000 */
[----:B------:R-:W1:Y:S02]  /*15020*/  @!P0 SYNCS.PHASECHK.TRANS64 P0, [R3+URZ+0x30868], R2 ;  /* 0x03086802030085a7 */ /* 0x000e64000800007f */
[----:B-1----:R-:W-:Y:S05]  /*15030*/  @!P0 BRA `(.L_x_1052) ;  /* 0xfffffffc00ec8947 */ /* 0x002fea000383ffff */
[----:B------:R-:W-:Y:S05]  /*15040*/  BRA `(.L_x_1121) ;  /* 0xffffffd800407947 */ /* 0x000fea000383ffff */
.L_x_1062:
[----:B-1----:R-:W-:-:S04]  /*15050*/  IMAD.U32 R3, RZ, RZ, UR38 ;  /* 0x00000026ff037e24 */ /* 0x002fc8000f8e00ff */
[----:B------:R1:W2:Y:S03]  /*15060*/  SYNCS.PHASECHK.TRANS64.TRYWAIT P0, [R3+URZ+0x30848], R2 ;  /* 0x03084802030075a7 */ /* 0x0002a6000800017f */
[----:B--2---:R-:W-:Y:S05]  /*15070*/  @!P0 NANOSLEEP.SYNCS 0x989680 ;  /* 0x009896800000895d */ /* 0x004fea0003900000 */
[----:B------:R-:W2:Y:S02]  /*15080*/  @!P0 SYNCS.PHASECHK.TRANS64 P0, [R3+URZ+0x30848], R2 ;  /* 0x03084802030085a7 */ /* 0x000ea4000800007f */
[----:B--2---:R-:W-:Y:S05]  /*15090*/  @!P0 BRA `(.L_x_1062) ;  /* 0xfffffffc00ec8947 */ /* 0x004fea000383ffff */
[----:B------:R-:W-:Y:S05]  /*150a0*/  BRA `(.L_x_1122) ;  /* 0xffffffdc00b07947 */ /* 0x000fea000383ffff */
.L_x_1069:
[----:B0-----:R-:W-:-:S04]  /*150b0*/  IMAD.U32 R3, RZ, RZ, UR38 ;  /* 0x00000026ff037e24 */ /* 0x001fc8000f8e00ff */
[----:B------:R0:W1:Y:S03]  /*150c0*/  SYNCS.PHASECHK.TRANS64.TRYWAIT P0, [R3+URZ+0x30860], R2 ;  /* 0x03086002030075a7 */ /* 0x000066000800017f */
[----:B-1----:R-:W-:Y:S05]  /*150d0*/  @!P0 NANOSLEEP.SYNCS 0x989680 ;  /* 0x009896800000895d */ /* 0x002fea0003900000 */
[----:B------:R-:W1:Y:S02]  /*150e0*/  @!P0 SYNCS.PHASECHK.TRANS64 P0, [R3+URZ+0x30860], R2 ;  /* 0x03086002030085a7 */ /* 0x000e64000800007f */
[----:B-1----:R-:W-:Y:S05]  /*150f0*/  @!P0 BRA `(.L_x_1069) ;  /* 0xfffffffc00ec8947 */ /* 0x002fea000383ffff */
[----:B------:R-:W-:Y:S05]  /*15100*/  BRA `(.L_x_1123) ;  /* 0xffffffe000847947 */ /* 0x000fea000383ffff */
.L_x_1078:
[----:B0-----:R0:W1:Y:S02]  /*15110*/  SYNCS.PHASECHK.TRANS64.TRYWAIT P0, [R3+URZ+0x30860], R2 ;  /* 0x03086002030075a7 */ /* 0x001064000800017f */
[----:B-1----:R-:W-:Y:S05]  /*15120*/  @!P0 NANOSLEEP.SYNCS 0x989680 ;  /* 0x009896800000895d */ /* 0x002fea0003900000 */
[----:B------:R-:W1:Y:S02]  /*15130*/  @!P0 SYNCS.PHASECHK.TRANS64 P0, [R3+URZ+0x30860], R2 ;  /* 0x03086002030085a7 */ /* 0x000e64000800007f */
[----:B-1----:R-:W-:Y:S05]  /*15140*/  @!P0 BRA `(.L_x_1078) ;  /* 0xfffffffc00f08947 */ /* 0x002fea000383ffff */
[----:B------:R-:W-:Y:S05]  /*15150*/  BRA `(.L_x_1124) ;  /* 0xffffffe400847947 */ /* 0x000fea000383ffff */
.L_x_1084:
[----:B0-----:R0:W1:Y:S02]  /*15160*/  SYNCS.PHASECHK.TRANS64.TRYWAIT P0, [R2+URZ+0x30820], R3 ;  /* 0x03082003020075a7 */ /* 0x001064000800017f */
[----:B-1----:R-:W-:Y:S05]  /*15170*/  @!P0 NANOSLEEP.SYNCS 0x989680 ;  /* 0x009896800000895d */ /* 0x002fea0003900000 */
[----:B------:R-:W1:Y:S02]  /*15180*/  @!P0 SYNCS.PHASECHK.TRANS64 P0, [R2+URZ+0x30820], R3 ;  /* 0x03082003020085a7 */ /* 0x000e64000800007f */
[----:B-1----:R-:W-:Y:S05]  /*15190*/  @!P0 BRA `(.L_x_1084) ;  /* 0xfffffffc00f08947 */ /* 0x002fea000383ffff */
[----:B------:R-:W-:Y:S05]  /*151a0*/  BRA `(.L_x_1125) ;  /* 0xffffffe800887947 */ /* 0x000fea000383ffff */
.L_x_1085:
        /* <DEDUP_REMOVED lines=11> */
.L_x_1127:
[----:B------:R-:W-:Y:S05]  /*15260*/  BSYNC B0 ;  /* 0x0000000000007941 */ /* 0x000fea0003800000 */
.L_x_1126:
[----:B------:R-:W-:Y:S05]  /*15270*/  BRA `(.L_x_1128) ;  /* 0xffffffe8006c7947 */ /* 0x000fea000383ffff */
.L_x_1086:
[----:B------:R-:W-:Y:S01]  /*15280*/  BSSY B0, `(.L_x_1129) ;  /* 0x0000006000007945 */ /* 0x000fe20003800000 */
[----:B------:R-:W-:-:S07]  /*15290*/  IMAD.MOV.U32 R15, RZ, RZ, -0x1 ;  /* 0xffffffffff0f7424 */ /* 0x000fce00078e00ff */
[----:B0-----:R-:W-:Y:S05]  /*152a0*/  WARPSYNC.COLLECTIVE R15, `(.L_x_1130) ;  /* 0x000000000f0c7348 */ /* 0x001fea0003c00000 */
[----:B------:R-:W-:Y:S02]  /*152b0*/  ELECT P6, UR62, PT ;  /* 0x00000000003e782f */ /* 0x000fe400038c0000 */
[----:B------:R-:W-:Y:S01]  /*152c0*/  MOV R14, UR62 ;  /* 0x0000003e000e7c02 */ /* 0x000fe20008000f00 */
[----:B0-----:R-:W-:Y:S10]  /*152d0*/  ENDCOLLECTIVE ;  /* 0x000000000000791b */ /* 0x001ff40003800000 */
.L_x_1130:
[----:B------:R-:W-:Y:S05]  /*152e0*/  BSYNC B0 ;  /* 0x0000000000007941 */ /* 0x000fea0003800000 */
.L_x_1129:
[----:B------:R-:W-:Y:S05]  /*152f0*/  BRA `(.L_x_1131) ;  /* 0xffffffe800607947 */ /* 0x000fea000383ffff */
.L_x_1088:
[----:B0-----:R0:W1:Y:S02]  /*15300*/  SYNCS.PHASECHK.TRANS64.TRYWAIT P0, [R7+URZ], R4 ;  /* 0x00000004070075a7 */ /* 0x001064000800017f */
[----:B-1----:R-:W-:Y:S05]  /*15310*/  @!P0 NANOSLEEP.SYNCS 0x989680 ;  /* 0x009896800000895d */ /* 0x002fea0003900000 */
[----:B------:R-:W1:Y:S02]  /*15320*/  @!P0 SYNCS.PHASECHK.TRANS64 P0, [R7+URZ], R4 ;  /* 0x00000004070085a7 */ /* 0x000e64000800007f */
[----:B-1----:R-:W-:Y:S05]  /*15330*/  @!P0 BRA `(.L_x_1088) ;  /* 0xfffffffc00f08947 */ /* 0x002fea000383ffff */
[----:B------:R-:W-:Y:S05]  /*15340*/  BRA `(.L_x_1132) ;  /* 0xffffffe8009c7947 */ /* 0x000fea000383ffff */
.L_x_1089:
[----:B-1----:R1:W2:Y:S02]  /*15350*/  SYNCS.PHASECHK.TRANS64.TRYWAIT P0, [R8+URZ], R5 ;  /* 0x00000005080075a7 */ /* 0x0022a4000800017f */
[----:B--2---:R-:W-:Y:S05]  /*15360*/  @!P0 NANOSLEEP.SYNCS 0x989680 ;  /* 0x009896800000895d */ /* 0x004fea0003900000 */
[----:B------:R-:W2:Y:S02]  /*15370*/  @!P0 SYNCS.PHASECHK.TRANS64 P0, [R8+URZ], R5 ;  /* 0x00000005080085a7 */ /* 0x000ea4000800007f */
[----:B--2---:R-:W-:Y:S05]  /*15380*/  @!P0 BRA `(.L_x_1089) ;  /* 0xfffffffc00f08947 */ /* 0x004fea000383ffff */
[----:B------:R-:W-:Y:S05]  /*15390*/  BRA `(.L_x_1133) ;  /* 0xffffffe800907947 */ /* 0x000fea000383ffff */
.L_x_1091:
[----:B0-----:R0:W2:Y:S02]  /*153a0*/  SYNCS.PHASECHK.TRANS64.TRYWAIT P0, [R7+URZ], R4 ;  /* 0x00000004070075a7 */ /* 0x0010a4000800017f */
[----:B--2---:R-:W-:Y:S05]  /*153b0*/  @!P0 NANOSLEEP.SYNCS 0x989680 ;  /* 0x009896800000895d */ /* 0x004fea0003900000 */
[----:B------:R-:W2:Y:S02]  /*153c0*/  @!P0 SYNCS.PHASECHK.TRANS64 P0, [R7+URZ], R4 ;  /* 0x00000004070085a7 */ /* 0x000ea4000800007f */
[----:B--2---:R-:W-:Y:S05]  /*153d0*/  @!P0 BRA `(.L_x_1091) ;  /* 0xfffffffc00f08947 */ /* 0x004fea000383ffff */
[----:B------:R-:W-:Y:S05]  /*153e0*/  BRA `(.L_x_1134) ;  /* 0xffffffe800947947 */ /* 0x000fea000383ffff */
.L_x_1135:
        /* <DEDUP_REMOVED lines=9> */
.L_x_3025:


//--------------------- .text._ZN7cutlass13device_kernelIN5flash11enable_sm90INS1_16FlashAttnFwdSm90INS1_25CollectiveMainloopFwdSm90ILi2EN4cute5tupleIJNS5_1CILi1EEES8_S8_EEENS6_IJNS7_ILi128EEENS7_ILi96EEENS7_ILi192EEEEEELi192ENS_6half_tEfNS_4arch4Sm90ELb0ELb1ELb0ELb1ELb0ELb0ELb0ELb1ELb1ELb1ELb1ELb0EEENS1_21CollectiveEpilogueFwdINS6_IJSA_SC_SB_EEES9_SE_SG_Li256ELb1ELb1ELb1ELb0EEENS1_36VarlenDynamicPersistentTileSchedulerILi128ELi96ELi256ELi128ELb1ELb1ELb1ELb1ELb0ELb1EEEEEEEEEvNT_6ParamsE --------------------------
	.section	.text._ZN7cutlass13device_kernelIN5flash11enable_sm90INS1_16FlashAttnFwdSm90INS1_25CollectiveMainloopFwdSm90ILi2EN4cute5tupleIJNS5_1CILi1EEES8_S8_EEENS6_IJNS7_ILi128EEENS7_ILi96EEENS7_ILi192EEEEEELi192ENS_6half_tEfNS_4arch4Sm90ELb0ELb1ELb0ELb1ELb0ELb0ELb0ELb1ELb1ELb1ELb1ELb0EEENS1_21CollectiveEpilogueFwdINS6_IJSA_SC_SB_EEES9_SE_SG_Li256ELb1ELb1ELb1ELb0EEENS1_36VarlenDynamicPersistentTileSchedulerILi128ELi96ELi256ELi128ELb1ELb1ELb1ELb1ELb0ELb1EEEEEEEEEvNT_6ParamsE,"ax",@progbits
	.align	128
.text._ZN7cutlass13device_kernelIN5flash11enable_sm90INS1_16FlashAttnFwdSm90INS1_25CollectiveMainloopFwdSm90ILi2EN4cute5tupleIJNS5_1CILi1EEES8_S8_EEENS6_IJNS7_ILi128EEENS7_ILi96EEENS7_ILi192EEEEEELi192ENS_6half_tEfNS_4arch4Sm90ELb0ELb1ELb0ELb1ELb0ELb0ELb0ELb1ELb1ELb1ELb1ELb0EEENS1_21CollectiveEpilogueFwdINS6_IJSA_SC_SB_EEES9_SE_SG_Li256ELb1ELb1ELb1ELb0EEENS1_36VarlenDynamicPersistentTileSchedulerILi128ELi96ELi256ELi128ELb1ELb1ELb1ELb1ELb0ELb1EEEEEEEEEvNT_6ParamsE:
        .type           _ZN7cutlass13device_kernelIN5flash11enable_sm90INS1_16FlashAttnFwdSm90INS1_25CollectiveMainloopFwdSm90ILi2EN4cute5tupleIJNS5_1CILi1EEES8_S8_EEENS6_IJNS7_ILi128EEENS7_ILi96EEENS7_ILi192EEEEEELi192ENS_6half_tEfNS_4arch4Sm90ELb0ELb1ELb0ELb1ELb0ELb0ELb0ELb1ELb1ELb1ELb1ELb0EEENS1_21CollectiveEpilogueFwdINS6_IJSA_SC_SB_EEES9_SE_SG_Li256ELb1ELb1ELb1ELb0EEENS1_36VarlenDynamicPersistentTileSchedulerILi128ELi96ELi256ELi128ELb1ELb1ELb1ELb1ELb0ELb1EEEEEEEEEvNT_6ParamsE,@function
        .size           _ZN7cutlass13device_kernelIN5flash11enable_sm90INS1_16FlashAttnFwdSm90INS1_25CollectiveMainloopFwdSm90ILi2EN4cute5tupleIJNS5_1CILi1EEES8_S8_EEENS6_IJNS7_ILi128EEENS7_ILi96EEENS7_ILi192EEEEEELi192ENS_6half_tEfNS_4arch4Sm90ELb0ELb1ELb0ELb1ELb0ELb0ELb0ELb1ELb1ELb1ELb1ELb0EEENS1_21CollectiveEpilogueFwdINS6_IJSA_SC_SB_EEES9_SE_SG_Li256ELb1ELb1ELb1ELb0EEENS1_36VarlenDynamicPersistentTileSchedulerILi128ELi96ELi256ELi128ELb1ELb1ELb1ELb1ELb0ELb1EEEEEEEEEvNT_6ParamsE,(.L_x_3026 - _ZN7cutlass13device_kernelIN5flash11enable_sm90INS1_16FlashAttnFwdSm90INS1_25CollectiveMainloopFwdSm90ILi2EN4cute5tupleIJNS5_1CILi1EEES8_S8_EEENS6_IJNS7_ILi128EEENS7_ILi96EEENS7_ILi192EEEEEELi192ENS_6half_tEfNS_4arch4Sm90ELb0ELb1ELb0ELb1ELb0ELb0ELb0ELb1ELb1ELb1ELb1ELb0EEENS1_21CollectiveEpilogueFwdINS6_IJSA_SC_SB_EEES9_SE_SG_Li256ELb1ELb1ELb1ELb0EEENS1_36VarlenDynamicPersistentTileSchedulerILi128ELi96ELi256ELi128ELb1ELb1ELb1ELb1ELb0ELb1EEEEEEEEEvNT_6ParamsE)
        .other          _ZN7cutlass13device_kernelIN5flash11enable_sm90INS1_16FlashAttnFwdSm90INS1_25CollectiveMainloopFwdSm90ILi2EN4cute5tupleIJNS5_1CILi1EEES8_S8_EEENS6_IJNS7_ILi128EEENS7_ILi96EEENS7_ILi192EEEEEELi192ENS_6half_tEfNS_4arch4Sm90ELb0ELb1ELb0ELb1ELb0ELb0ELb0ELb1ELb1ELb1ELb1ELb0EEENS1_21CollectiveEpilogueFwdINS6_IJSA_SC_SB_EEES9_SE_SG_Li256ELb1ELb1ELb1ELb0EEENS1_36VarlenDynamicPersistentTileSchedulerILi128ELi96ELi256ELi128ELb1ELb1ELb1ELb1ELb0ELb1EEEEEEEEEvNT_6ParamsE,@"STO_CUDA_ENTRY STV_DEFAULT"
_ZN7cutlass13device_kernelIN5flash11enable_sm90INS1_16FlashAttnFwdSm90INS1_25CollectiveMainloopFwdSm90ILi2EN4cute5tupleIJNS5_1CILi1EEES8_S8_EEENS6_IJNS7_ILi128EEENS7_ILi96EEENS7_ILi192EEEEEELi192ENS_6half_tEfNS_4arch4Sm90ELb0ELb1ELb0ELb1ELb0ELb0ELb0ELb1ELb1ELb1ELb1ELb0EEENS1_21CollectiveEpilogueFwdINS6_IJSA_SC_SB_EEES9_SE_SG_Li256ELb1ELb1ELb1ELb0EEENS1_36VarlenDynamicPersistentTileSchedulerILi128ELi96ELi256ELi128ELb1ELb1ELb1ELb1ELb0ELb1EEEEEEEEEvNT_6ParamsE:
        /* <DEDUP_REMOVED lines=18> */
.L_x_1137:
[----:B------:R-:W-:Y:S05]  /*0120*/  BSYNC B0 ;  /* 0x0000000000007941 */ /* 0x000fea0003800000 */
.L_x_1136:
        /* <DEDUP_REMOVED lines=41> */
.L_x_1138:
        /* <DEDUP_REMOVED lines=22> */
.L_x_1139:
        /* <DEDUP_REMOVED lines=18> */
.L_x_1140:
        /* <DEDUP_REMOVED lines=22> */
.L_x_1141:
        /* <DEDUP_REMOVED lines=22> */
.L_x_1142:
        /* <DEDUP_REMOVED lines=8> */
.L_x_1144:
        /* <DEDUP_REMOVED lines=14> */
[----:B------:R-:W2:Y:S01]  /*0a60*/  LDL R0, [R1+0x5c] ;  /* 0x00005c0001007983 */ /* 0x000ea20000100800 */
[----:B------:R-:W-:Y:S01]  /*0a70*/  VIADD R12, R6, 0xffffff80 ;  /* 0xffffff80060c7836 */ /* 0x000fe20000000000 */
[----:B------:R-:W-:Y:S01]  /*0a80*/  R2UR UR5, R9 ;  /* 0x00000000090572ca */ /* 0x000fe200000e0000 */
[----:B------:R-:W-:Y:S01]  /*0a90*/  UMOV UR38, URZ ;  /* 0x0000003f00267c82 */ /* 0x000fe20008000000 */
[----:B------:R-:W-:Y:S01]  /*0aa0*/  R2UR UR7, R10 ;  /* 0x000000000a0772ca */ /* 0x000fe200000e0000 */
[----:B------:R-:W-:Y:S01]  /*0ab0*/  UMOV UR36, URZ ;  /* 0x0000003f00247c82 */ /* 0x000fe20008000000 */
[----:B------:R-:W-:Y:S02]  /*0ac0*/  R2UR UR6, R11 ;  /* 0x000000000b0672ca */ /* 0x000fe400000e0000 */
[----:B--2---:R-:W-:Y:S02]  /*0ad0*/  R2UR UR4, R0 ;  /* 0x00000000000472ca */ /* 0x004fe400000e0000 */
[----:B------:R-:W-:-:S04]  /*0ae0*/  SHF.R.S32.HI R0, RZ, 0x1f, R12 ;  /* 0x0000001fff007819 */ /* 0x000fc8000001140c */
[CC--:B0-----:R-:W-:Y:S02]  /*0af0*/  LEA.HI R2, R0.reuse, R12.reuse, RZ, 0x7 ;  /* 0x0000000c00027211 */ /* 0x0c1fe400078f38ff */
[-C--:B------:R-:W-:Y:S02]  /*0b00*/  LEA.HI R4, R0, R12.reuse, RZ, 0x5 ;  /* 0x0000000c00047211 */ /* 0x080fe400078f28ff */
[----:B------:R-:W-:Y:S02]  /*0b10*/  LOP3.LUT R223, R2, 0xffffff80, RZ, 0xc0, !PT ;  /* 0xffffff8002df7812 */ /* 0x000fe400078ec0ff */
[----:B------:R-:W-:Y:S01]  /*0b20*/  LEA.HI R3, R0, R12, RZ, 0x4 ;  /* 0x0000000c00037211 */ /* 0x000fe200078f20ff */
[----:B------:R-:W-:Y:S01]  /*0b30*/  IMAD.SHL.U32 R5, R4, 0x20, RZ ;  /* 0x0000002004057824 */ /* 0x000fe200078e00ff */
[----:B------:R-:W-:Y:S01]  /*0b40*/  SHF.R.S32.HI R11, RZ, 0x7, R2 ;  /* 0x00000007ff0b7819 */ /* 0x000fe20000011402 */
[----:B------:R-:W-:Y:S01]  /*0b50*/  IMAD.IADD R223, R12, 0x1, -R223 ;  /* 0x000000010cdf7824 */ /* 0x000fe200078e0adf */
[----:B------:R-:W-:Y:S01]  /*0b60*/  LOP3.LUT R4, R3, 0x3fffff0, RZ, 0xc0, !PT ;  /* 0x03fffff003047812 */ /* 0x000fe200078ec0ff */
[----:B------:R-:W-:Y:S01]  /*0b70*/  ULOP3.LUT UR4, UR4, 0x1, URZ, 0xfc, !UPT ;  /* 0x0000000104047892 */ /* 0x000fe2000f8efc3f */
[----:B------:R-:W-:-:S02]  /*0b80*/  SHF.R.S32.HI R6, RZ, 0x4, R3 ;  /* 0x00000004ff067819 */ /* 0x000fc40000011403 */
[----:B------:R-:W-:Y:S01]  /*0b90*/  SHF.R.S32.HI R8, RZ, 0x1f, R223 ;  /* 0x0000001fff087819 */ /* 0x000fe200000114df */
[----:B------:R-:W-:Y:S01]  /*0ba0*/  IMAD.IADD R4, R12, 0x1, -R4 ;  /* 0x000000010c047824 */ /* 0x000fe200078e0a04 */
[----:B------:R-:W-:Y:S02]  /*0bb0*/  LOP3.LUT R5, R5, 0xfffffc00, RZ, 0xc0, !PT ;  /* 0xfffffc0005057812 */ /* 0x000fe400078ec0ff */
[----:B------:R-:W-:Y:S02]  /*0bc0*/  LEA.HI R7, R8, R223, RZ, 0x2 ;  /* 0x000000df08077211 */ /* 0x000fe400078f10ff */
[----:B------:R-:W-:Y:S01]  /*0bd0*/  LEA.HI R3, R3, R6, RZ, 0x1 ;  /* 0x0000000603037211 */ /* 0x000fe200078f08ff */
[----:B------:R-:W-:Y:S01]  /*0be0*/  IMAD R4, R4, 0x40, R5 ;  /* 0x0000004004047824 */ /* 0x000fe200078e0205 */
[--C-:B------:R-:W-:Y:S02]  /*0bf0*/  SHF.R.S32.HI R9, RZ, 0x2, R7.reuse ;  /* 0x00000002ff097819 */ /* 0x100fe40000011407 */
[----:B------:R-:W-:-:S02]  /*0c00*/  SHF.R.S32.HI R10, RZ, 0x1f, R7 ;  /* 0x0000001fff0a7819 */ /* 0x000fc40000011407 */
[----:B------:R-:W-:Y:S02]  /*0c10*/  LOP3.LUT R3, R3, 0x1ffffffe, RZ, 0xc0, !PT ;  /* 0x1ffffffe03037812 */ /* 0x000fe400078ec0ff */
[----:B------:R-:W-:Y:S02]  /*0c20*/  LEA.HI R5, R0, R12, RZ, 0x2 ;  /* 0x0000000c00057211 */ /* 0x000fe400078f10ff */
[----:B------:R-:W-:Y:S01]  /*0c30*/  LEA.HI R10, R10, R9, RZ, 0x3 ;  /* 0x000000090a0a7211 */ /* 0x000fe200078f18ff */
[----:B------:R-:W-:Y:S01]  /*0c40*/  IMAD.IADD R3, R6, 0x1, -R3 ;  /* 0x0000000106037824 */ /* 0x000fe200078e0a03 */
[----:B------:R-:W-:Y:S02]  /*0c50*/  LOP3.LUT R5, R5, 0xfffffffc, RZ, 0xc0, !PT ;  /* 0xfffffffc05057812 */ /* 0x000fe400078ec0ff */
[----:B------:R-:W-:Y:S01]  /*0c60*/  LOP3.LUT R10, R10, 0xfffffff8, RZ, 0xc0, !PT ;  /* 0xfffffff80a0a7812 */ /* 0x000fe200078ec0ff */
[----:B------:R-:W-:Y:S01]  /*0c70*/  IMAD R3, R3, 0x8, R4 ;  /* 0x0000000803037824 */ /* 0x000fe200078e0204 */
[----:B------:R-:W-:Y:S01]  /*0c80*/  LEA.HI R8, R8, R223, RZ, 0x5 ;  /* 0x000000df08087211 */ /* 0x000fe200078f28ff */
[----:B------:R-:W-:Y:S01]  /*0c90*/  IMAD.IADD R5, R12, 0x1, -R5 ;  /* 0x000000010c057824 */ /* 0x000fe200078e0a05 */
[----:B------:R-:W-:Y:S01]  /*0ca0*/  LEA.HI R2, R2, R11, RZ, 0x1 ;  /* 0x0000000b02027211 */ /* 0x000fe200078f08ff */
[----:B------:R-:W-:Y:S01]  /*0cb0*/  IMAD.IADD R9, R9, 0x1, -R10 ;  /* 0x0000000109097824 */ /* 0x000fe200078e0a0a */
[----:B------:R-:W-:Y:S01]  /*0cc0*/  LOP3.LUT R6, R7, 0x7ffffffc, RZ, 0xc0, !PT ;  /* 0x7ffffffc07067812 */ /* 0x000fe200078ec0ff */
[----:B------:R0:W-:Y:S01]  /*0cd0*/  STL [R1+0x2c], R3 ;  /* 0x00002c0301007387 */ /* 0x0001e20000100800 */
[----:B------:R-:W-:-:S02]  /*0ce0*/  SHF.R.S32.HI R8, RZ, 0x5, R8 ;  /* 0x00000005ff087819 */ /* 0x000fc40000011408 */
[----:B------:R-:W-:Y:S01]  /*0cf0*/  LOP3.LUT R2, R2, 0x3fffffe, RZ, 0xc0, !PT ;  /* 0x03fffffe02027812 */ /* 0x000fe200078ec0ff */
[----:B------:R-:W-:Y:S01]  /*0d00*/  IMAD.IADD R6, R223, 0x1, -R6 ;  /* 0x00000001df067824 */ /* 0x000fe200078e0a06 */
[----:B------:R-:W-:Y:S01]  /*0d10*/  LEA.HI R0, R0, R12, RZ, 0x3 ;  /* 0x0000000c00007211 */ /* 0x000fe200078f18ff */
[----:B------:R-:W-:Y:S02]  /*0d20*/  IMAD R9, R8, 0x10, R9 ;  /* 0x0000001008097824 */ /* 0x000fe400078e0209 */
[----:B------:R-:W-:Y:S01]  /*0d30*/  IMAD.IADD R2, R11, 0x1, -R2 ;  /* 0x000000010b027824 */ /* 0x000fe200078e0a02 */
[----:B------:R-:W-:Y:S01]  /*0d40*/  LOP3.LUT R193, R0, 0xfffffff8, RZ, 0xc0, !PT ;  /* 0xfffffff800c17812 */ /* 0x000fe200078ec0ff */
[----:B------:R-:W-:Y:S01]  /*0d50*/  IMAD.SHL.U32 R19, R6, 0x2, RZ ;  /* 0x0000000206137824 */ /* 0x000fe200078e00ff */
[----:B0-----:R-:W-:Y:S01]  /*0d60*/  LEA.HI R3, R5, R5, RZ, 0x1 ;  /* 0x0000000505037211 */ /* 0x001fe200078f08ff */
[----:B------:R-:W-:Y:S01]  /*0d70*/  IMAD R2, R2, 0x40, R9 ;  /* 0x0000004002027824 */ /* 0x000fe200078e0209 */
[----:B------:R-:W-:Y:S01]  /*0d80*/  SHF.R.S32.HI R220, RZ, 0x3, R0 ;  /* 0x00000003ffdc7819 */ /* 0x000fe20000011400 */
[----:B------:R-:W-:Y:S01]  /*0d90*/  IMAD.IADD R193, R12, 0x1, -R193 ;  /* 0x000000010cc17824 */ /* 0x000fe200078e0ac1 */
[----:B------:R-:W-:Y:S01]  /*0da0*/  LOP3.LUT R4, R3, 0x1ffffffe, RZ, 0xc0, !PT ;  /* 0x1ffffffe03047812 */ /* 0x000fe200078ec0ff */
[----:B------:R-:W-:Y:S01]  /*0db0*/  IMAD.U32 R3, RZ, RZ, UR4 ;  /* 0x00000004ff037e24 */ /* 0x000fe2000f8e00ff */
[----:B------:R-:W-:Y:S01]  /*0dc0*/  STL [R1+0x28], R2 ;  /* 0x0000280201007387 */ /* 0x000fe20000100800 */
[C---:B------:R-:W-:Y:S01]  /*0dd0*/  VIADD R219, R19.reuse, 0x8 ;  /* 0x0000000813db7836 */ /* 0x040fe20000000000 */
[----:B------:R-:W-:Y:S01]  /*0de0*/  UMOV UR4, URZ ;  /* 0x0000003f00047c82 */ /* 0x000fe20008000000 */
[C---:B------:R-:W-:Y:S01]  /*0df0*/  VIADD R218, R19.reuse, 0x10 ;  /* 0x0000001013da7836 */ /* 0x040fe20000000000 */
[----:B------:R0:W-:Y:S01]  /*0e00*/  STL [R1+0x30], R3 ;  /* 0x0000300301007387 */ /* 0x0001e20000100800 */
[----:B------:R-:W-:-:S02]  /*0e10*/  VIADD R217, R19, 0x18 ;  /* 0x0000001813d97836 */ /* 0x000fc40000000000 */
[C---:B------:R-:W-:Y:S02]  /*0e20*/  VIADD R216, R19.reuse, 0x20 ;  /* 0x0000002013d87836 */ /* 0x040fe40000000000 */
[C---:B------:R-:W-:Y:S01]  /*0e30*/  VIADD R215, R19.reuse, 0x28 ;  /* 0x0000002813d77836 */ /* 0x040fe20000000000 */
[----:B------:R-:W-:Y:S01]  /*0e40*/  SHF.R.S32.HI R0, RZ, 0x1f, R217 ;  /* 0x0000001fff007819 */ /* 0x000fe200000114d9 */
[C---:B------:R-:W-:Y:S02]  /*0e50*/  VIADD R214, R19.reuse, 0x30 ;  /* 0x0000003013d67836 */ /* 0x040fe40000000000 */
        /* <DEDUP_REMOVED lines=34> */
[----:B------:R-:W-:Y:S01]  /*1080*/  IMAD.IADD R4, R5, 0x1, -R4 ;  /* 0x0000000105047824 */ /* 0x000fe200078e0a04 */
[----:B------:R-:W-:Y:S01]  /*1090*/  SHF.R.S32.HI R5, RZ, 0x1f, R219 ;  /* 0x0000001fff057819 */ /* 0x000fe200000114db */
[----:B------:R-:W-:Y:S01]  /*10a0*/  IMAD.SHL.U32 R22, R193, 0x8, RZ ;  /* 0x00000008c1167824 */ /* 0x000fe200078e00ff */
[----:B------:R-:W-:Y:S01]  /*10b0*/  SHF.R.S32.HI R5, RZ, 0x1f, R216 ;  /* 0x0000001fff057819 */ /* 0x000fe200000114d8 */
[----:B------:R-:W-:Y:S01]  /*10c0*/  IMAD.U32 R222, RZ, RZ, UR4 ;  /* 0x00000004ffde7e24 */ /* 0x000fe2000f8e00ff */
[----:B------:R-:W-:Y:S01]  /*10d0*/  SHF.R.S32.HI R5, RZ, 0x1f, R213 ;  /* 0x0000001fff057819 */ /* 0x000fe200000114d5 */
[----:B------:R-:W-:Y:S01]  /*10e0*/  VIADD R192, R22, 0x80 ;  /* 0x0000008016c07836 */ /* 0x000fe20000000000 */
[----:B------:R-:W-:Y:S01]  /*10f0*/  SHF.R.S32.HI R225, RZ, 0x1f, R198 ;  /* 0x0000001fffe17819 */ /* 0x000fe200000114c6 */
[----:B------:R-:W-:Y:S01]  /*1100*/  IMAD R23, R4, 0x8, R2 ;  /* 0x0000000804177824 */ /* 0x000fe200078e0202 */
[----:B------:R-:W-:-:S07]  /*1110*/  SHF.R.S32.HI R224, RZ, 0x1f, R197 ;  /* 0x0000001fffe07819 */ /* 0x000fce00000114c5 */
.L_x_1248:
[----:B------:R-:W-:Y:S01]  /*1120*/  ULDC.64 UR8, c[0x0][0xa28] ;  /* 0x00028a0000087ab9 */ /* 0x000fe20000000a00 */
[----:B0---4-:R-:W0:Y:S01]  /*1130*/  LDC.64 R8, c[0x0][0x418] ;  /* 0x00010600ff087b82 */ /* 0x011e220000000a00 */
[----:B------:R-:W-:Y:S01]  /*1140*/  UISETP.NE.U32.AND UP0, UPT, UR8, URZ, UPT ;  /* 0x0000003f0800728c */ /* 0x000fe2000bf05070 */
[----:B-1-3--:R-:W-:Y:S01]  /*1150*/  IMAD.MOV.U32 R7, RZ, RZ, RZ ;  /* 0x000000ffff077224 */ /* 0x00afe200078e00ff */
[----:B------:R-:W-:Y:S02]  /*1160*/  ULDC.64 UR12, c[0x0][0x208] ;  /* 0x00008200000c7ab9 */ /* 0x000fe40000000a00 */
[----:B------:R-:W-:-:S03]  /*1170*/  UISETP.NE.AND.EX UP0, UPT, UR9, URZ, UPT, UP0 ;  /* 0x0000003f0900728c */ /* 0x000fc6000bf05300 */
[----:B------:R-:W-:Y:S01]  /*1180*/  ULDC.64 UR8, c[0x0][0xa18] ;  /* 0x0002860000087ab9 */ /* 0x000fe20000000a00 */
[----:B------:R-:W1:Y:S01]  /*1190*/  LDC R17, c[0x0][0x288] ;  /* 0x0000a200ff117b82 */ /* 0x000e620000000800 */
[----:B------:R-:W-:Y:S01]  /*11a0*/  UISETP.NE.U32.AND UP1, UPT, UR8, URZ, UPT ;  /* 0x0000003f0800728c */ /* 0x000fe2000bf25070 */
[----:B------:R-:W-:-:S03]  /*11b0*/  PLOP3.LUT P0, PT, PT, PT, UP0, 0x80, 0x0 ;  /* 0x000000000000781c */ /* 0x000fc60003f0f008 */
[----:B------:R-:W-:-:S03]  /*11c0*/  UISETP.NE.AND.EX UP1, UPT, UR9, URZ, UPT, UP1 ;  /* 0x0000003f0900728c */ /* 0x000fc6000bf25310 */
[----:B------:R-:W-:Y:S01]  /*11d0*/  @UP0 ULDC.64 UR8, c[0x0][0xa28] ;  /* 0x00028a0000080ab9 */ /* 0x000fe20000000a00 */
[----:B--2---:R-:W2:Y:S01]  /*11e0*/  LDC R0, c[0x0][0x424] ;  /* 0x00010900ff007b82 */ /* 0x004ea20000000800 */
[----:B------:R-:W-:Y:S01]  /*11f0*/  @UP0 UIMAD.WIDE UR8, UR6, 0x4, UR8 ;  /* 0x00000004060808a5 */ /* 0x000fe2000f8e0208 */
[----:B------:R-:W-:-:S05]  /*1200*/  PLOP3.LUT P2, PT, PT, PT, UP1, 0x80, 0x0 ;  /* 0x000000000000781c */ /* 0x000fca0003f4f018 */
[----:B------:R-:W-:Y:S01]  /*1210*/  @UP1 ULDC.64 UR10, c[0x0][0xa18] ;  /* 0x00028600000a1ab9 */ /* 0x000fe20000000a00 */
[----:B------:R-:W-:Y:S01]  /*1220*/  IMAD.U32 R2, RZ, RZ, UR8 ;  /* 0x00000008ff027e24 */ /* 0x000fe2000f8e00ff */
[----:B------:R-:W3:Y:S01]  /*1230*/  LDC R11, c[0x0][0x2f0] ;  /* 0x0000bc00ff0b7b82 */ /* 0x000ee20000000800 */
[----:B------:R-:W-:Y:S01]  /*1240*/  IMAD.U32 R3, RZ, RZ, UR9 ;  /* 0x00000009ff037e24 */ /* 0x000fe2000f8e00ff */
[----:B------:R-:W-:Y:S02]  /*1250*/  @UP1 UIMAD.WIDE UR8, UR6, 0x4, UR10 ;  /* 0x00000004060818a5 */ /* 0x000fe4000f8e020a */
[----:B------:R-:W-:Y:S02]  /*1260*/  ULOP3.LUT UR4, UR7, 0xff000000, URZ, 0xc0, !UPT ;  /* 0xff00000007047892 */ /* 0x000fe4000f8ec03f */
[----:B------:R4:W5:Y:S01]  /*1270*/  @P0 LDG.E R7, desc[UR12][R2.64] ;  /* 0x0000000c02070981 */ /* 0x000962000c1e1900 */
[----:B------:R-:W-:Y:S01]  /*1280*/  ULDC.64 UR10, c[0x0][0xa20] ;  /* 0x00028800000a7ab9 */ /* 0x000fe20000000a00 */
[----:B------:R-:W-:Y:S01]  /*1290*/  IMAD.U32 R4, RZ, RZ, UR8 ;  /* 0x00000008ff047e24 */ /* 0x000fe2000f8e00ff */
[----:B------:R-:W-:Y:S01]  /*12a0*/  ULOP3.LUT UR8, UR7, 0xff0000, URZ, 0xc0, !UPT ;  /* 0x00ff000007087892 */ /* 0x000fe2000f8ec03f */
[----:B------:R-:W-:Y:S01]  /*12b0*/  IMAD.U32 R5, RZ, RZ, UR9 ;  /* 0x00000009ff057e24 */ /* 0x000fe2000f8e00ff */
[----:B------:R-:W-:Y:S01]  /*12c0*/  USHF.R.U32.HI UR4, URZ, 0x8, UR4 ;  /* 0x000000083f047899 */ /* 0x000fe20008011604 */
[----:B0-----:R-:W-:-:S03]  /*12d0*/  ISETP.NE.U32.AND P0, PT, R8, RZ, PT ;  /* 0x000000ff0800720c */ /* 0x001fc60003f05070 */
[----:B------:R-:W-:Y:S01]  /*12e0*/  ULEA.HI UR8, UR8, UR4, URZ, 0x10 ;  /* 0x0000000408087291 */ /* 0x000fe2000f8f803f */
[----:B------:R-:W-:Y:S01]  /*12f0*/  ISETP.NE.U32.AND P1, PT, RZ, UR10, PT ;  /* 0x0000000aff007c0c */ /* 0x000fe2000bf25070 */
[----:B------:R-:W-:Y:S01]  /*1300*/  ULOP3.LUT UR4, UR7, 0xffff, URZ, 0xc0, !UPT ;  /* 0x0000ffff07047892 */ /* 0x000fe2000f8ec03f */
[----:B------:R-:W-:Y:S01]  /*1310*/  ISETP.NE.AND.EX P0, PT, R9, RZ, PT, P0 ;  /* 0x000000ff0900720c */ /* 0x000fe20003f05300 */
[----:B-1----:R4:W5:Y:S01]  /*1320*/  @P2 LDG.E R17, desc[UR12][R4.64] ;  /* 0x0000000c04112981 */ /* 0x002962000c1e1900 */
[----:B------:R-:W-:Y:S02]  /*1330*/  ISETP.NE.AND.EX P1, PT, RZ, UR11, PT, P1 ;  /* 0x0000000bff007c0c */ /* 0x000fe4000bf25310 */
[----:B--2---:R-:W-:Y:S01]  /*1340*/  SEL R0, R0, 0x1, P0 ;  /* 0x0000000100007807 */ /* 0x004fe20000000000 */
[----:B------:R-:W-:Y:S01]  /*1350*/  IMAD.U32 R196, RZ, RZ, UR4 ;  /* 0x00000004ffc47e24 */ /* 0x000fe2000f8e00ff */
[----:B----4-:R-:W-:Y:S09]  /*1360*/  @P2 BRA `(.L_x_1145) ;  /* 0x0000000000302947 */ /* 0x010ff20003800000 */
[----:B------:R-:W-:Y:S02]  /*1370*/  ULDC.64 UR10, c[0x0][0xa00] ;  /* 0x00028000000a7ab9 */ /* 0x000fe40000000a00 */
[----:B------:R-:W-:-:S04]  /*1380*/  ISETP.NE.U32.AND P0, PT, RZ, UR10, PT ;  /* 0x0000000aff007c0c */ /* 0x000fc8000bf05070 */
[----:B------:R-:W-:-:S13]  /*1390*/  ISETP.NE.AND.EX P0, PT, RZ, UR11, PT, P0 ;  /* 0x0000000bff007c0c */ /* 0x000fda000bf05300 */
[----:B------:R-:W-:Y:S05]  /*13a0*/  @!P0 BRA `(.L_x_1145) ;  /* 0x0000000000208947 */ /* 0x000fea0003800000 */
[----:B------:R-:W-:Y:S01]  /*13b0*/  ULDC.64 UR10, c[0x0][0xa00] ;  /* 0x00028000000a7ab9 */ /* 0x000fe20000000a00 */
[----:B------:R-:W-:Y:S01]  /*13c0*/  ULDC.64 UR12, c[0x0][0x208] ;  /* 0x00008200000c7ab9 */ /* 0x000fe20000000a00 */
[----:B------:R-:W-:-:S06]  /*13d0*/  UIMAD.WIDE UR10, UR6, 0x4, UR10 ;  /* 0x00000004060a78a5 */ /* 0x000fcc000f8e020a */
[----:B------:R-:W-:Y:S02]  /*13e0*/  IMAD.U32 R2, RZ, RZ, UR10 ;  /* 0x0000000aff027e24 */ /* 0x000fe4000f8e00ff */
[----:B------:R-:W-:-:S05]  /*13f0*/  IMAD.U32 R3, RZ, RZ, UR11 ;  /* 0x0000000bff037e24 */ /* 0x000fca000f8e00ff */
[----:B-----5:R-:W2:Y:S04]  /*1400*/  LDG.E R17, desc[UR12][R2.64] ;  /* 0x0000000c02117981 */ /* 0x020ea8000c1e1900 */
[----:B------:R-:W2:Y:S02]  /*1410*/  LDG.E R4, desc[UR12][R2.64+0x4] ;  /* 0x0000040c02047981 */ /* 0x000ea4000c1e1900 */
[----:B--2---:R-:W-:-:S07]  /*1420*/  IMAD.IADD R17, R4, 0x1, -R17 ;  /* 0x0000000104117824 */ /* 0x004fce00078e0a11 */
.L_x_1145:
[----:B---3--:R-:W-:Y:S02]  /*1430*/  IMAD R16, R0, R11, RZ ;  /* 0x0000000b00107224 */ /* 0x008fe400078e02ff */
[----:B------:R-:W-:Y:S01]  /*1440*/  IMAD.U32 R221, RZ, RZ, UR6 ;  /* 0x00000006ffdd7e24 */ /* 0x000fe2000f8e00ff */
[----:B------:R-:W-:Y:S06]  /*1450*/  @!P1 BRA `(.L_x_1146) ;  /* 0x00000000001c9947 */ /* 0x000fec0003800000 */
[----:B------:R-:W-:Y:S01]  /*1460*/  ULDC.64 UR10, c[0x0][0xa20] ;  /* 0x00028800000a7ab9 */ /* 0x000fe20000000a00 */
[----:B------:R-:W-:Y:S01]  /*1470*/  ULDC.64 UR12, c[0x0][0x208] ;  /* 0x00008200000c7ab9 */ /* 0x000fe20000000a00 */
[----:B------:R-:W-:-:S06]  /*1480*/  UIMAD.WIDE UR6, UR6, 0x4, UR10 ;  /* 0x00000004060678a5 */ /* 0x000fcc000f8e020a */
[----:B------:R-:W-:Y:S02]  /*1490*/  IMAD.U32 R2, RZ, RZ, UR6 ;  /* 0x00000006ff027e24 */ /* 0x000fe4000f8e00ff */
[----:B------:R-:W-:-:S05]  /*14a0*/  IMAD.U32 R3, RZ, RZ, UR7 ;  /* 0x00000007ff037e24 */ /* 0x000fca000f8e00ff */
[----:B------:R0:W5:Y:S01]  /*14b0*/  LDG.E R16, desc[UR12][R2.64] ;  /* 0x0000000c02107981 */ /* 0x000162000c1e1900 */
[----:B------:R-:W-:Y:S05]  /*14c0*/  BRA `(.L_x_1147) ;  /* 0x0000000000307947 */ /* 0x000fea0003800000 */
.L_x_1146:
        /* <DEDUP_REMOVED lines=9> */
[----:B------:R-:W2:Y:S04]  /*1560*/  LDG.E R16, desc[UR12][R2.64] ;  /* 0x0000000c02107981 */ /* 0x000ea8000c1e1900 */
[----:B------:R-:W2:Y:S02]  /*1570*/  LDG.E R5, desc[UR12][R2.64+0x4] ;  /* 0x0000040c02057981 */ /* 0x000ea4000c1e1900 */
[----:B--2---:R-:W-:-:S07]  /*1580*/  IMAD.IADD R16, R5, 0x1, -R16 ;  /* 0x0000000105107824 */ /* 0x004fce00078e0a10 */
.L_x_1147:
[----:B------:R-:W-:Y:S01]  /*1590*/  ULDC UR4, c[0x0][0x448] ;  /* 0x0001120000047ab9 */ /* 0x000fe20000000800 */
[----:B-----5:R-:W-:Y:S01]  /*15a0*/  IMAD.IADD R16, R16, 0x1, -R7 ;  /* 0x0000000110107824 */ /* 0x020fe200078e0a07 */
[----:B------:R-:W-:Y:S02]  /*15b0*/  UISETP.NE.AND UP0, UPT, UR4, 0x1, UPT ;  /* 0x000000010400788c */ /* 0x000fe4000bf05270 */
[----:B------:R-:W-:Y:S02]  /*15c0*/  USHF.L.U32 UR39, UR5, 0x7, URZ ;  /* 0x0000000705277899 */ /* 0x000fe4000800063f */
[----:B------:R-:W-:Y:S01]  /*15d0*/  IADD3 R0, R16, 0x1, -R17 ;  /* 0x0000000110007810 */ /* 0x000fe20007ffe811 */
[----:B------:R-:W-:Y:S01]  /*15e0*/  ULDC.64 UR4, c[0x0][0x9e0] ;  /* 0x0002780000047ab9 */ /* 0x000fe20000000a00 */
[----:B------:R-:W-:Y:S02]  /*15f0*/  UIADD3 UR9, UR39, 0x7f, URZ ;  /* 0x0000007f27097890 */ /* 0x000fe4000fffe03f */
[----:B------:R-:W-:Y:S01]  /*1600*/  R2UR UR10, R0 ;  /* 0x00000000000a72ca */ /* 0x000fe200000e0000 */
[----:B------:R-:W-:-:S02]  /*1610*/  UISETP.GE.AND UP1, UPT, UR5, 0x1, UPT ;  /* 0x000000010500788c */ /* 0x000fc4000bf26270 */
[----:B------:R-:W-:Y:S01]  /*1620*/  @UP0 ULDC UR6, c[0x0][0x44c] ;  /* 0x0001130000060ab9 */ /* 0x000fe20000000800 */
[----:B------:R-:W-:Y:S01]  /*1630*/  @UP0 ULDC UR11, c[0x0][0x450] ;  /* 0x00011400000b0ab9 */ /* 0x000fe20000000800 */
[----:B------:R-:W-:Y:S02]  /*1640*/  UIMAD.WIDE.U32 UR6, UR9, UR6, URZ ;  /* 0x00000006090672a5 */ /* 0x000fe4000f8e003f */
[----:B------:R-:W-:Y:S02]  /*1650*/  PLOP3.LUT P1, PT, PT, PT, UP1, 0x80, 0x0 ;  /* 0x000000000000781c */ /* 0x000fe40003f2f018 */
        /* <DEDUP_REMOVED lines=15> */
.L_x_1149:
[----:B------:R-:W-:-:S11]  /*1750*/  UISETP.NE.AND UP1, UPT, UR5, 0x1, UPT ;  /* 0x000000010500788c */ /* 0x000fd6000bf25270 */
[----:B------:R-:W-:Y:S02]  /*1760*/  @UP1 ULDC.64 UR10, c[0x0][0x9e8] ;  /* 0x00027a00000a1ab9 */ /* 0x000fe40000000a00 */
[----:B------:R-:W-:-:S04]  /*1770*/  UIMAD.WIDE.U32 UR6, UR4, UR10, URZ ;  /* 0x0000000a040672a5 */ /* 0x000fc8000f8e003f */
[----:B------:R-:W-:-:S12]  /*1780*/  @UP1 USHF.R.U32.HI UR4, URZ, UR11, UR7 ;  /* 0x0000000b3f041299 */ /* 0x000fd80008011607 */
.L_x_1150:
[----:B------:R-:W-:-:S06]  /*1790*/  UIMAD UR4, UR4, UR5, UR5 ;  /* 0x00000005040472a4 */ /* 0x000fcc000f8e0205 */
[----:B------:R-:W-:-:S07]  /*17a0*/  VIMNMX R0, R0, UR4, PT ;  /* 0x0000000400007c48 */ /* 0x000fce000bfe0100 */
.L_x_1148:
[----:B------:R-:W-:Y:S01]  /*17b0*/  IMAD.IADD R77, R16, 0x1, -R17 ;  /* 0x00000001104d7824 */ /* 0x000fe200078e0a11 */
[----:B------:R-:W-:Y:S01]  /*17c0*/  @UP0 ULDC UR6, c[0x0][0x44c] ;  /* 0x0001130000060ab9 */ /* 0x000fe20000000800 */
[----:B0-----:R-:W-:Y:S01]  /*17d0*/  VIADD R2, R0, 0x5f ;  /* 0x0000005f00027836 */ /* 0x001fe20000000000 */
[----:B------:R-:W-:Y:S01]  /*17e0*/  UIMAD.WIDE.U32 UR6, UR39, UR6, URZ ;  /* 0x00000006270672a5 */ /* 0x000fe2000f8e003f */
[----:B------:R-:W-:Y:S01]  /*17f0*/  VIADD R0, R16, 0x5f ;  /* 0x0000005f10007836 */ /* 0x000fe20000000000 */
        /* <DEDUP_REMOVED lines=25> */
.L_x_1152:
[----:B------:R-:W-:-:S11]  /*1990*/  UISETP.NE.AND UP0, UPT, UR5, 0x1, UPT ;  /* 0x000000010500788c */ /* 0x000fd6000bf05270 */
[----:B------:R-:W-:Y:S02]  /*19a0*/  @UP0 ULDC.64 UR10, c[0x0][0x9e8] ;  /* 0x00027a00000a0ab9 */ /* 0x000fe40000000a00 */
[----:B------:R-:W-:-:S04]  /*19b0*/  UIMAD.WIDE.U32 UR6, UR4, UR10, URZ ;  /* 0x0000000a040672a5 */ /* 0x000fc8000f8e003f */
[----:B------:R-:W-:-:S12]  /*19c0*/  @UP0 USHF.R.U32.HI UR4, URZ, UR11, UR7 ;  /* 0x0000000b3f040299 */ /* 0x000fd80008011607 */
.L_x_1153:
[----:B------:R-:W-:-:S04]  /*19d0*/  UIMAD UR4, UR4, UR5, URZ ;  /* 0x00000005040472a4 */ /* 0x000fc8000f8e023f */
[----:B------:R-:W-:-:S04]  /*19e0*/  UISETP.LT.AND UP0, UPT, UR9, UR4, UPT ;  /* 0x000000040900728c */ /* 0x000fc8000bf01270 */
[----:B------:R-:W-:-:S12]  /*19f0*/  USEL UR9, UR9, UR4, !UP0 ;  /* 0x0000000409097287 */ /* 0x000fd8000c000000 */
.L_x_1151:
[----:B------:R-:W-:Y:S02]  /*1a00*/  UIMAD.WIDE UR4, UR9, 0x2aaaaaab, URZ ;  /* 0x2aaaaaab090478a5 */ /* 0x000fe4000f8e023f */
[----:B------:R-:W-:Y:S02]  /*1a10*/  ULOP3.LUT UR6, UR8, 0xff, URZ, 0xc0, !UPT ;  /* 0x000000ff08067892 */ /* 0x000fe4000f8ec03f */
[----:B------:R-:W-:-:S04]  /*1a20*/  USHF.R.U32.HI UR4, URZ, 0x1f, UR5 ;  /* 0x0000001f3f047899 */ /* 0x000fc80008011605 */
[----:B------:R-:W-:Y:S01]  /*1a30*/  ULEA.HI.SX32 UR4, UR5, UR4, 0x1c ;  /* 0x0000000405047291 */ /* 0x000fe2000f8fe23f */
[----:B------:R-:W-:Y:S01]  /*1a40*/  IMAD.U32 R195, RZ, RZ, UR6 ;  /* 0x00000006ffc37e24 */ /* 0x000fe2000f8e00ff */
[----:B------:R-:W-:Y:S02]  /*1a50*/  USHF.R.U32.HI UR5, URZ, 0x10, UR8 ;  /* 0x000000103f057899 */ /* 0x000fe40008011608 */
[----:B------:R-:W-:-:S04]  /*1a60*/  UISETP.LT.AND UP0, UPT, URZ, UR4, UPT ;  /* 0x000000043f00728c */ /* 0x000fc8000bf01270 */
[----:B------:R-:W-:Y:S01]  /*1a70*/  USEL UR61, URZ, UR4, !UP0 ;  /* 0x000000043f3d7287 */ /* 0x000fe2000c000000 */
[----:B------:R-:W-:Y:S02]  /*1a80*/  IMAD.U32 R194, RZ, RZ, UR5 ;  /* 0x00000005ffc27e24 */ /* 0x000fe4000f8e00ff */
[----:B------:R-:W-:-:S03]  /*1a90*/  UMOV UR4, URZ ;  /* 0x0000003f00047c82 */ /* 0x000fc60008000000 */
[----:B------:R-:W-:-:S13]  /*1aa0*/  ISETP.GT.AND P0, PT, R76, UR61, PT ;  /* 0x0000003d4c007c0c */ /* 0x000fda000bf04270 */
[----:B------:R-:W-:Y:S05]  /*1ab0*/  @!P0 BRA `(.L_x_1154) ;  /* 0x00000000009c8947 */ /* 0x000fea0003800000 */
[----:B------:R-:W-:Y:S01]  /*1ac0*/  R2UR UR5, R194 ;  /* 0x00000000c20572ca */ /* 0x000fe200000e0000 */
[----:B------:R-:W-:-:S12]  /*1ad0*/  ULDC UR4, c[0x0][0x9f0] ;  /* 0x00027c0000047ab9 */ /* 0x000fd80000000800 */
[----:B------:R-:W-:-:S04]  /*1ae0*/  UISETP.NE.AND UP0, UPT, UR5, URZ, UPT ;  /* 0x0000003f0500728c */ /* 0x000fc8000bf05270 */
[----:B------:R-:W-:-:S03]  /*1af0*/  USEL UR9, UR5, UR4, UP0 ;  /* 0x0000000405097287 */ /* 0x000fc60008000000 */
[----:B------:R-:W-:-:S03]  /*1b00*/  UMOV UR4, URZ ;  /* 0x0000003f00047c82 */ /* 0x000fc60008000000 */
[----:B------:R-:W-:-:S05]  /*1b10*/  IMAD.U32 R5, RZ, RZ, UR9 ;  /* 0x00000009ff057e24 */ /* 0x000fca000f8e00ff */
        /* <DEDUP_REMOVED lines=33> */
.L_x_1154:
[----:B------:R-:W-:Y:S01]  /*1d30*/  R2UR UR5, R195 ;  /* 0x00000000c30572ca */ /* 0x000fe200000e0000 */
[----:B------:R-:W-:Y:S01]  /*1d40*/  IMAD.U32 R3, RZ, RZ, UR4 ;  /* 0x00000004ff037e24 */ /* 0x000fe2000f8e00ff */
[----:B------:R-:W-:Y:S01]  /*1d50*/  PLOP3.LUT P0, PT, PT, PT, PT, 0x80, 0x0 ;  /* 0x000000000000781c */ /* 0x000fe20003f0f070 */
[----:B------:R-:W-:Y:S01]  /*1d60*/  IMAD.MOV.U32 R4, RZ, RZ, RZ ;  /* 0x000000ffff047224 */ /* 0x000fe200078e00ff */
        /* <DEDUP_REMOVED lines=9> */
[----:B------:R-:W-:Y:S01]  /*1e00*/  UIMAD UR61, UR5, UR4, UR61 ;  /* 0x00000004053d72a4 */ /* 0x000fe2000f8e023d */
[----:B------:R-:W-:Y:S02]  /*1e10*/  CS2R R102, SRZ ;  /* 0x0000000000667805 */ /* 0x000fe4000001ff00 */
[----:B------:R-:W-:-:S02]  /*1e20*/  CS2R R100, SRZ ;  /* 0x0000000000647805 */ /* 0x000fc4000001ff00 */
[----:B------:R-:W-:Y:S02]  /*1e30*/  CS2R R98, SRZ ;  /* 0x0000000000627805 */ /* 0x000fe4000001ff00 */
[----:B------:R-:W-:Y:S02]  /*1e40*/  CS2R R96, SRZ ;  /* 0x0000000000607805 */ /* 0x000fe4000001ff00 */
[----:B------:R-:W-:Y:S02]  /*1e50*/  CS2R R94, SRZ ;  /* 0x00000000005e7805 */ /* 0x000fe4000001ff00 */
[----:B------:R-:W-:Y:S02]  /*1e60*/  VIADDMNMX R76, R3, UR61, R76, PT ;  /* 0x0000003d034c7c46 */ /* 0x000fe4000b80014c */
[----:B------:R-:W-:Y:S02]  /*1e70*/  CS2R R92, SRZ ;  /* 0x00000000005c7805 */ /* 0x000fe4000001ff00 */
        /* <DEDUP_REMOVED lines=72> */
.L_x_1156:
[----:B------:R-:W2:Y:S01]  /*2300*/  LDL R2, [R1+0x30] ;  /* 0x0000300001027983 */ /* 0x000ea20000100800 */
[----:B------:R-:W-:-:S13]  /*2310*/  R2UR UR6, R222 ;  /* 0x00000000de0672ca */ /* 0x000fda00000e0000 */
[----:B------:R-:W-:-:S04]  /*2320*/  ULEA.HI UR4, UR6, UR6, URZ, 0x1 ;  /* 0x0000000606047291 */ /* 0x000fc8000f8f083f */
[----:B------:R-:W-:-:S04]  /*2330*/  ULOP3.LUT UR4, UR4, 0xfffffffe, URZ, 0xc0, !UPT ;  /* 0xfffffffe04047892 */ /* 0x000fc8000f8ec03f */
[----:B------:R-:W-:-:S06]  /*2340*/  UIADD3 UR4, UR6, -UR4, URZ ;  /* 0x8000000406047290 */ /* 0x000fcc000fffe03f */
[----:B------:R-:W-:-:S05]  /*2350*/  IMAD.U32 R0, RZ, RZ, UR4 ;  /* 0x00000004ff007e24 */ /* 0x000fca000f8e00ff */
[----:B------:R-:W-:-:S04]  /*2360*/  SHF.L.U32 R0, R0, 0x1f, RZ ;  /* 0x0000001f00007819 */ /* 0x000fc800000006ff */
[----:B------:R-:W0:Y:S01]  /*2370*/  SYNCS.PHASECHK.TRANS64.TRYWAIT P1, [UR37+0x30800], R0 ;  /* 0x03080000ff0075a7 */ /* 0x000e220008020165 */
[----:B--2---:R-:W-:-:S13]  /*2380*/  R2UR UR5, R2 ;  /* 0x00000000020572ca */ /* 0x004fda00000e0000 */
[----:B------:R-:W-:-:S05]  /*2390*/  IMAD.U32 R2, RZ, RZ, UR5 ;  /* 0x00000005ff027e24 */ /* 0x000fca000f8e00ff */
[----:B------:R-:W-:Y:S01]  /*23a0*/  ISETP.NE.AND P0, PT, R2, 0x3, PT ;  /* 0x000000030200780c */ /* 0x000fe20003f05270 */
[----:B0-----:R-:W-:-:S12]  /*23b0*/  @!P1 BRA `(.L_x_1157) ;  /* 0x0000017400d49947 */ /* 0x001fd80003800000 */
.L_x_1387:
[----:B------:R-:W-:Y:S05]  /*23c0*/  @!P0 BRA `(.L_x_1158) ;  /* 0x0000000000048947 */ /* 0x000fea0003800000 */
[----:B------:R-:W-:Y:S01]  /*23d0*/  BPT.TRAP 0x1 ;  /* 0x000000040000795c */ /* 0x000fe20000300000 */
.L_x_1158:
[----:B0-----:R-:W-:Y:S02]  /*23e0*/  IMAD.U32 R3, RZ, RZ, UR36 ;  /* 0x00000024ff037e24 */ /* 0x001fe4000f8e00ff */
[----:B------:R-:W-:-:S03]  /*23f0*/  IMAD.U32 R0, RZ, RZ, UR38 ;  /* 0x00000026ff007e24 */ /* 0x000fc6000f8e00ff */
[----:B------:R-:W-:Y:S02]  /*2400*/  LEA R3, R3, UR37, 0x3 ;  /* 0x0000002503037c11 */ /* 0x000fe4000f8e18ff */
[----:B------:R-:W-:-:S04]  /*2410*/  SHF.L.U32 R0, R0, 0x1f, RZ ;  /* 0x0000001f00007819 */ /* 0x000fc800000006ff */
[----:B------:R0:W1:Y:S01]  /*2420*/  SYNCS.PHASECHK.TRANS64.TRYWAIT P2, [R3+URZ+0x30830], R0 ;  /* 0x03083000030075a7 */ /* 0x000062000804017f */
[----:B------:R-:W-:Y:S05]  /*2430*/  @!P0 BRA `(.L_x_1159) ;  /* 0x0000000000048947 */ /* 0x000fea0003800000 */
[----:B------:R-:W-:Y:S01]  /*2440*/  BPT.TRAP 0x1 ;  /* 0x000000040000795c */ /* 0x000fe20000300000 */
.L_x_1159:
[----:B------:R-:W2:Y:S02]  /*2450*/  S2R R2, SR_TID.X ;  /* 0x0000000000027919 */ /* 0x000ea40000002100 */
[----:B--2---:R-:W-:-:S04]  /*2460*/  LOP3.LUT R2, R2, 0x7f, RZ, 0xc0, !PT ;  /* 0x0000007f02027812 */ /* 0x004fc800078ec0ff */
[----:B------:R-:W-:Y:S01]  /*2470*/  ISETP.NE.AND P1, PT, R2, RZ, PT ;  /* 0x000000ff0200720c */ /* 0x000fe20003f25270 */
[----:B-1----:R-:W-:-:S12]  /*2480*/  @P2 BRA `(.L_x_1160) ;  /* 0x0000000000082947 */ /* 0x002fd80003800000 */
[----:B------:R-:W1:Y:S02]  /*2490*/  SYNCS.PHASECHK.TRANS64.TRYWAIT P2, [R3+URZ+0x30830], R0 ;  /* 0x03083000030075a7 */ /* 0x000e64000804017f */
[----:B-1----:R-:W-:Y:S05]  /*24a0*/  @!P2 BRA `(.L_x_1161) ;  /* 0x0000017400b0a947 */ /* 0x002fea0003800000 */
.L_x_1160:
[----:B------:R-:W-:Y:S05]  /*24b0*/  WARPSYNC.ALL ;  /* 0x0000000000007948 */ /* 0x000fea0003800000 */
[----:B------:R-:W-:Y:S01]  /*24c0*/  UIADD3 UR4, UR37, 0x1e400, URZ ;  /* 0x0001e40025047890 */ /* 0x000fe2000fffe03f */
[----:B------:R-:W-:Y:S01]  /*24d0*/  WARPGROUP.ARRIVE ;  /* 0x00000000000079c5 */ /* 0x000fe20000000000 */
[----:B------:R-:W-:Y:S01]  /*24e0*/  UMOV UR9, 0x40000040 ;  /* 0x4000004000097882 */ /* 0x000fe20000000000 */
[----:B------:R-:W-:Y:S01]  /*24f0*/  UMOV UR11, 0x40000040 ;  /* 0x40000040000b7882 */ /* 0x000fe20000000000 */
[----:B------:R-:W-:Y:S01]  /*2500*/  USHF.R.U32.HI UR4, URZ, 0x4, UR4 ;  /* 0x000000043f047899 */ /* 0x000fe20008011604 */
[----:B------:R-:W-:Y:S01]  /*2510*/  IMAD.U32 R5, RZ, RZ, UR9 ;  /* 0x00000009ff057e24 */ /* 0x000fe2000f8e00ff */
[----:B------:R-:W-:Y:S01]  /*2520*/  UMOV UR13, 0x40000040 ;  /* 0x40000040000d7882 */ /* 0x000fe20000000000 */
[----:B------:R-:W-:Y:S01]  /*2530*/  UMOV UR15, 0x40000040 ;  /* 0x40000040000f7882 */ /* 0x000fe20000000000 */
[----:B------:R-:W-:Y:S01]  /*2540*/  ULOP3.LUT UR4, UR4, 0x3fff, URZ, 0xc0, !UPT ;  /* 0x00003fff04047892 */ /* 0x000fe2000f8ec03f */
[----:B01----:R-:W-:Y:S01]  /*2550*/  VIADD R0, R23, UR39 ;  /* 0x0000002717007c36 */ /* 0x003fe20008000000 */
[----:B------:R-:W-:Y:S01]  /*2560*/  UMOV UR17, 0x40000040 ;  /* 0x4000004000117882 */ /* 0x000fe20000000000 */
[----:B------:R-:W-:Y:S01]  /*2570*/  UMOV UR19, 0x40000040 ;  /* 0x4000004000137882 */ /* 0x000fe20000000000 */
[----:B------:R-:W-:Y:S01]  /*2580*/  ULOP3.LUT UR60, UR4, 0x10000, URZ, 0xfc, !UPT ;  /* 0x00010000043c7892 */ /* 0x000fe2000f8efc3f */
[----:B------:R-:W-:Y:S01]  /*2590*/  IMAD.MOV.U32 R2, RZ, RZ, R0 ;  /* 0x000000ffff027224 */ /* 0x000fe200078e0000 */
[----:B------:R-:W-:-:S02]  /*25a0*/  ULOP3.LUT UR4, UR40, 0x10000, URZ, 0xfc, !UPT ;  /* 0x0001000028047892 */ /* 0x000fc4000f8efc3f */
[----:B------:R-:W-:Y:S02]  /*25b0*/  UIMAD UR5, UR36, 0x900, UR60 ;  /* 0x00000900240578a4 */ /* 0x000fe4000f8e023c */
[----:B------:R-:W-:Y:S02]  /*25c0*/  UIADD3 UR12, UR4, 0x4, URZ ;  /* 0x00000004040c7890 */ /* 0x000fe4000fffe03f */
[----:B------:R-:W-:Y:S01]  /*25d0*/  UIADD3 UR14, UR5, 0x4, URZ ;  /* 0x00000004050e7890 */ /* 0x000fe2000fffe03f */
[----:B------:R-:W-:Y:S02]  /*25e0*/  UMOV UR8, UR4 ;  /* 0x0000000400087c82 */ /* 0x000fe40008000000 */
[----:B------:R-:W-:Y:S01]  /*25f0*/  UMOV UR10, UR5 ;  /* 0x00000005000a7c82 */ /* 0x000fe20008000000 */
[----:B------:R-:W-:Y:S01]  /*2600*/  IMAD.U32 R4, RZ, RZ, UR8 ;  /* 0x00000008ff047e24 */ /* 0x000fe2000f8e00ff */
[----:B------:R-:W-:Y:S01]  /*2610*/  HGMMA.64x96x16.F32 R24, gdesc[UR8], RZ, !UPT, gsb0 ;  /* 0x01600000081879f0 */ /* 0x000fe2000c0008ff */
[----:B------:R-:W-:-:S02]  /*2620*/  UIADD3 UR8, UR4, 0x2, URZ ;  /* 0x0000000204087890 */ /* 0x000fc4000fffe03f */
[----:B------:R-:W-:Y:S01]  /*2630*/  UIADD3 UR10, UR5, 0x2, URZ ;  /* 0x00000002050a7890 */ /* 0x000fe2000fffe03f */
[----:B------:R-:W-:Y:S01]  /*2640*/  UMOV UR9, 0x40000040 ;  /* 0x4000004000097882 */ /* 0x000fe20000000000 */
[----:B------:R-:W-:Y:S01]  /*2650*/  UMOV UR11, 0x40000040 ;  /* 0x40000040000b7882 */ /* 0x000fe20000000000 */
[----:B------:R-:W-:Y:S02]  /*2660*/  UIADD3 UR16, UR4, 0x6, URZ ;  /* 0x0000000604107890 */ /* 0x000fe4000fffe03f */
[----:B------:R-:W-:Y:S02]  /*2670*/  UIADD3 UR18, UR5, 0x6, URZ ;  /* 0x0000000605127890 */ /* 0x000fe4000fffe03f */
[----:B------:R-:W-:Y:S02]  /*2680*/  UIADD3 UR20, UR4, 0x400, URZ ;  /* 0x0000040004147890 */ /* 0x000fe4000fffe03f */
[----:B------:R-:W-:Y:S01]  /*2690*/  UIADD3 UR22, UR5, 0x300, URZ ;  /* 0x0000030005167890 */ /* 0x000fe2000fffe03f */
[----:B------:R-:W-:Y:S01]  /*26a0*/  UMOV UR21, 0x40000040 ;  /* 0x4000004000157882 */ /* 0x000fe20000000000 */
[----:B------:R-:W-:Y:S01]  /*26b0*/  UMOV UR23, 0x40000040 ;  /* 0x4000004000177882 */ /* 0x000fe20000000000 */
[----:B------:R-:W-:-:S02]  /*26c0*/  UIADD3 UR24, UR4, 0x402, URZ ;  /* 0x0000040204187890 */ /* 0x000fc4000fffe03f */
[----:B------:R-:W-:Y:S01]  /*26d0*/  UIADD3 UR26, UR5, 0x302, URZ ;  /* 0x00000302051a7890 */ /* 0x000fe2000fffe03f */
[----:B------:R-:W-:Y:S01]  /*26e0*/  UMOV UR25, 0x40000040 ;  /* 0x4000004000197882 */ /* 0x000fe20000000000 */
[----:B------:R-:W-:Y:S01]  /*26f0*/  UMOV UR27, 0x40000040 ;  /* 0x40000040001b7882 */ /* 0x000fe20000000000 */
[----:B------:R-:W-:Y:S02]  /*2700*/  UIADD3 UR28, UR4, 0x404, URZ ;  /* 0x00000404041c7890 */ /* 0x000fe4000fffe03f */
[----:B------:R-:W-:Y:S01]  /*2710*/  UIADD3 UR30, UR5, 0x304, URZ ;  /* 0x00000304051e7890 */ /* 0x000fe2000fffe03f */
[----:B------:R-:W-:Y:S01]  /*2720*/  UMOV UR29, 0x40000040 ;  /* 0x40000040001d7882 */ /* 0x000fe20000000000 */
[----:B------:R-:W-:Y:S01]  /*2730*/  UMOV UR31, 0x40000040 ;  /* 0x40000040001f7882 */ /* 0x000fe20000000000 */
        /* <DEDUP_REMOVED lines=20> */
[----:B------:R-:W-:Y:S02]  /*2880*/  ULDC UR4, c[0x0][0x448] ;  /* 0x0001120000047ab9 */ /* 0x000fe40000000800 */
[----:B------:R-:W-:-:S06]  /*2890*/  UISETP.NE.AND UP0, UPT, UR4, 0x1, UPT ;  /* 0x000000010400788c */ /* 0x000fcc000bf05270 */
[----:B------:R-:W-:Y:S02]  /*28a0*/  PLOP3.LUT P2, PT, PT, PT, UP0, 0x80, 0x0 ;  /* 0x000000000000781c */ /* 0x000fe40003f4f008 */
[----:B------:R-:W-:-:S03]  /*28b0*/  PLOP3.LUT P3, PT, PT, PT, UP0, 0x80, 0x0 ;  /* 0x000000000000781c */ /* 0x000fc60003f6f008 */
[----:B------:R-:W-:-:S08]  /*28c0*/  @UP0 ULDC UR4, c[0x0][0x44c] ;  /* 0x0001130000040ab9 */ /* 0x000fd00000000800 */
[----:B------:R-:W-:Y:S01]  /*28d0*/  @P2 IMAD.HI.U32 R6, R0, UR4, RZ ;  /* 0x0000000400062c27 */ /* 0x000fe2000f8e00ff */
[----:B------:R-:W-:-:S03]  /*28e0*/  @UP0 ULDC UR4, c[0x0][0x450] ;  /* 0x0001140000040ab9 */ /* 0x000fc60000000800 */
[----:B------:R-:W-:Y:S01]  /*28f0*/  @!P1 VIADD R0, R3, 0x30840 ;  /* 0x0003084003009836 */ /* 0x000fe20000000000 */
[----:B------:R-:W-:Y:S01]  /*2900*/  @P3 SHF.R.U32.HI R2, RZ, UR4, R6 ;  /* 0x00000004ff023c19 */ /* 0x000fe20008011606 */
[----:B------:R-:W-:Y:S01]  /*2910*/  IMAD.MOV.U32 R3, RZ, RZ, -0x60 ;  /* 0xffffffa0ff037424 */ /* 0x000fe200078e00ff */
[----:B------:R-:W-:Y:S02]  /*2920*/  ULDC.64 UR4, c[0x0][0x9e0] ;  /* 0x0002780000047ab9 */ /* 0x000fe40000000a00 */
[----:B------:R-:W-:Y:S01]  /*2930*/  UISETP.GE.AND UP1, UPT, UR5, 0x1, UPT ;  /* 0x000000010500788c */ /* 0x000fe2000bf26270 */
[----:B------:R-:W0:Y:S01]  /*2940*/  SHFL.IDX PT, R12, R2, RZ, 0x1c1f ;  /* 0x001c1fff020c7589 */ /* 0x000e2200000e0000 */
[----:B------:R-:W-:Y:S01]  /*2950*/  IMAD R3, R76, R3, 0x61 ;  /* 0x000000614c037424 */ /* 0x000fe200078e0203 */
[----:B------:R-:W-:-:S03]  /*2960*/  @!P1 PRMT R0, RZ, 0x654, R0 ;  /* 0x00000654ff009816 */ /* 0x000fc60000000000 */
[----:B------:R-:W-:Y:S01]  /*2970*/  PLOP3.LUT P2, PT, PT, PT, UP1, 0x40, 0x0 ;  /* 0x000000000000781c */ /* 0x000fe20003f4e818 */
[----:B------:R-:W-:Y:S01]  /*2980*/  VIADD R10, R3, 0xffffffff ;  /* 0xffffffff030a7836 */ /* 0x000fe20000000000 */
[----:B------:R-:W-:-:S03]  /*2990*/  IADD3 R6, R16, R3, -R19 ;  /* 0x0000000310067210 */ /* 0x000fc60007ffe813 */
[----:B------:R-:W-:Y:S01]  /*29a0*/  IMAD.IADD R11, R10, 0x1, -R19 ;  /* 0x000000010a0b7824 */ /* 0x000fe200078e0a13 */
[----:B------:R-:W-:Y:S02]  /*29b0*/  WARPGROUP.DEPBAR.LE gsb0, 0x0 ;  /* 0x00008000000079c5 */ /* 0x000fe40000010000 */
[----:B------:R-:W-:Y:S01]  /*29c0*/  WARPGROUP.ARRIVE ;  /* 0x00000000000079c5 */ /* 0x000fe20000000000 */
[----:B------:R-:W-:-:S04]  /*29d0*/  IMAD.IADD R6, R6, 0x1, -R17 ;  /* 0x0000000106067824 */ /* 0x000fc800078e0a11 */
[----:B------:R-:W-:Y:S01]  /*29e0*/  VIADD R8, R6, UR4 ;  /* 0x0000000406087c36 */ /* 0x000fe20008000000 */
[----:B------:R-:W-:Y:S03]  /*29f0*/  HGMMA.64x96x16.F32 R24, gdesc[UR8], R24, gsb0 ;  /* 0x01600000081879f0 */ /* 0x000fe60008000818 */
[----:B------:R-:W-:Y:S02]  /*2a00*/  WARPGROUP.DEPBAR.LE gsb0, 0x0 ;  /* 0x00008000000079c5 */ /* 0x000fe40000010000 */
[----:B------:R-:W-:-:S06]  /*2a10*/  WARPGROUP.ARRIVE ;  /* 0x00000000000079c5 */ /* 0x000fcc0000000000 */
[----:B------:R-:W-:Y:S01]  /*2a20*/  HGMMA.64x96x16.F32 R24, gdesc[UR12], R24, gsb0 ;  /* 0x016000000c1879f0 */ /* 0x000fe20008000818 */
[----:B------:R-:W-:Y:S02]  /*2a30*/  ULDC UR15, c[0x0][0x9dc] ;  /* 0x00027700000f7ab9 */ /* 0x000fe40000000800 */
[----:B------:R-:W-:-:S06]  /*2a40*/  ULOP3.LUT UR6, URZ, UR15, URZ, 0x33, !UPT ;  /* 0x0000000f3f067292 */ /* 0x000fcc000f8e333f */
[----:B------:R-:W-:-:S04]  /*2a50*/  VIADD R9, R6, UR6 ;  /* 0x0000000606097c36 */ /* 0x000fc80008000000 */
[----:B0-----:R-:W-:Y:S01]  /*2a60*/  IMAD.IADD R3, R9, 0x1, R12 ;  /* 0x0000000109037824 */ /* 0x001fe200078e020c */
        /* <DEDUP_REMOVED lines=28> */
[----:B------:R0:W-:Y:S02]  /*2c30*/  @!P1 SYNCS.ARRIVE.TRANS64.RED.A1T0 RZ, [R0+URZ], RZ ;  /* 0x000000ff00ff99a7 */ /* 0x0001e4000810043f */
[----:B0-----:R-:W-:-:S05]  /*2c40*/  IMAD R0, R76, -0x60, R16 ;  /* 0xffffffa04c007824 */ /* 0x001fca00078e0210 */
[----:B------:R-:W-:-:S04]  /*2c50*/  IADD3 R7, -R19, 0x60, R0 ;  /* 0x0000006013077810 */ /* 0x000fc80007ffe100 */
[----:B------:R-:W-:Y:S01]  /*2c60*/  VIADDMNMX R0, R12, R8, R7, PT ;  /* 0x000000080c007246 */ /* 0x000fe20003800107 */
[----:B------:R-:W-:Y:S06]  /*2c70*/  @P2 BRA `(.L_x_1162) ;  /* 0x0000000000542947 */ /* 0x000fec0003800000 */
[----:B------:R-:W-:Y:S01]  /*2c80*/  IADD3 R6, -R17, R16, R12 ;  /* 0x0000001011067210 */ /* 0x000fe20007ffe10c */
        /* <DEDUP_REMOVED lines=11> */
.L_x_1164:
[----:B------:R-:W-:-:S06]  /*2d40*/  UISETP.NE.AND UP2, UPT, UR5, 0x1, UPT ;  /* 0x000000010500788c */ /* 0x000fcc000bf45270 */
[----:B------:R-:W-:-:S05]  /*2d50*/  PLOP3.LUT P2, PT, PT, PT, UP2, 0x80, 0x0 ;  /* 0x000000000000781c */ /* 0x000fca0003f4f028 */
[----:B------:R-:W-:-:S08]  /*2d60*/  @UP2 ULDC.64 UR6, c[0x0][0x9e8] ;  /* 0x00027a0000062ab9 */ /* 0x000fd00000000a00 */
[----:B------:R-:W-:-:S05]  /*2d70*/  @P2 IMAD.HI.U32 R12, R6, UR6, RZ ;  /* 0x00000006060c2c27 */ /* 0x000fca000f8e00ff */
[----:B------:R-:W-:-:S07]  /*2d80*/  @P2 SHF.R.U32.HI R6, RZ, UR7, R12 ;  /* 0x00000007ff062c19 */ /* 0x000fce000801160c */
.L_x_1165:
[----:B------:R-:W-:Y:S05]  /*2d90*/  BSYNC B0 ;  /* 0x0000000000007941 */ /* 0x000fea0003800000 */
.L_x_1163:
[----:B------:R-:W-:-:S05]  /*2da0*/  IMAD R6, R6, UR5, R11 ;  /* 0x0000000506067c24 */ /* 0x000fca000f8e020b */
[----:B------:R-:W-:Y:S02]  /*2db0*/  VIMNMX R3, R3, R6, !PT ;  /* 0x0000000603037248 */ /* 0x000fe40007fe0100 */
[----:B------:R-:W-:-:S07]  /*2dc0*/  VIADDMNMX R0, R6, UR5, R0, PT ;  /* 0x0000000506007c46 */ /* 0x000fce000b800100 */
.L_x_1162:
[C---:B------:R-:W-:Y:S01]  /*2dd0*/  ISETP.GE.AND P2, PT, R10.reuse, 0x2, PT ;  /* 0x000000020a00780c */ /* 0x040fe20003f46270 */
[----:B------:R-:W0:Y:S01]  /*2de0*/  SHFL.IDX PT, R2, R2, 0x1, 0x1c1f ;  /* 0x003c1f0002027f89 */ /* 0x000e2200000e0000 */
        /* <DEDUP_REMOVED lines=115> */
[----:B------:R-:W-:Y:S02]  /*3520*/  VIADDMNMX R0, R2, R8, R7, PT ;  /* 0x0000000802007246 */ /* 0x000fe40003800107 */
[----:B------:R-:W-:Y:S02]  /*3530*/  FSEL R69, R69, -INF , !P6 ;  /* 0xff80000045457808 */ /* 0x000fe40007000000 */
[----:B------:R-:W-:-:S13]  /*3540*/  PLOP3.LUT P6, PT, PT, PT, UP1, 0x40, 0x0 ;  /* 0x000000000000781c */ /* 0x000fda0003fce818 */
[----:B------:R-:W-:Y:S05]  /*3550*/  @P6 BRA `(.L_x_1166) ;  /* 0x00000000005c6947 */ /* 0x000fea0003800000 */
        /* <DEDUP_REMOVED lines=13> */
.L_x_1168:
[----:B------:R-:W-:-:S06]  /*3630*/  UISETP.NE.AND UP2, UPT, UR5, 0x1, UPT ;  /* 0x000000010500788c */ /* 0x000fcc000bf45270 */
[----:B------:R-:W-:-:S05]  /*3640*/  PLOP3.LUT P6, PT, PT, PT, UP2, 0x80, 0x0 ;  /* 0x000000000000781c */ /* 0x000fca0003fcf028 */
[----:B------:R-:W-:-:S08]  /*3650*/  @UP2 ULDC.64 UR6, c[0x0][0x9e8] ;  /* 0x00027a0000062ab9 */ /* 0x000fd00000000a00 */
[----:B------:R-:W-:Y:S01]  /*3660*/  @P6 IMAD.HI.U32 R3, R2, UR6, RZ ;  /* 0x0000000602036c27 */ /* 0x000fe2000f8e00ff */
[----:B------:R-:W-:-:S13]  /*3670*/  PLOP3.LUT P6, PT, PT, PT, UP2, 0x80, 0x0 ;  /* 0x000000000000781c */ /* 0x000fda0003fcf028 */
[----:B------:R-:W-:-:S07]  /*3680*/  @P6 SHF.R.U32.HI R2, RZ, UR7, R3 ;  /* 0x00000007ff026c19 */ /* 0x000fce0008011603 */
.L_x_1169:
[----:B------:R-:W-:Y:S05]  /*3690*/  BSYNC B0 ;  /* 0x0000000000007941 */ /* 0x000fea0003800000 */
.L_x_1167:
[----:B------:R-:W-:-:S05]  /*36a0*/  IMAD R3, R2, UR5, R11 ;  /* 0x0000000502037c24 */ /* 0x000fca000f8e020b */
[----:B------:R-:W-:Y:S02]  /*36b0*/  VIMNMX R6, R6, R3, !PT ;  /* 0x0000000306067248 */ /* 0x000fe40007fe0100 */
[----:B------:R-:W-:-:S07]  /*36c0*/  VIADDMNMX R0, R3, UR5, R0, PT ;  /* 0x0000000503007c46 */ /* 0x000fce000b800100 */
.L_x_1166:
[C---:B------:R-:W-:Y:S01]  /*36d0*/  ISETP.GT.AND P2, PT, R6.reuse, 0x1, !P2 ;  /* 0x000000010600780c */ /* 0x040fe20005744270 */
[----:B------:R-:W-:Y:S01]  /*36e0*/  ULDC UR14, c[0x0][0x988] ;  /* 0x00026200000e7ab9 */ /* 0x000fe20000000800 */
[----:B------:R-:W-:Y:S01]  /*36f0*/  ISETP.GT.AND P3, PT, R6, 0x8, !P3 ;  /* 0x000000080600780c */ /* 0x000fe20005f64270 */
[----:B------:R-:W-:Y:S01]  /*3700*/  @UP0 ULDC UR6, c[0x0][0x44c] ;  /* 0x0001130000060ab9 */ /* 0x000fe20000000800 */
[C---:B------:R-:W-:Y:S01]  /*3710*/  ISETP.LT.OR P2, PT, R0.reuse, 0x2, P2 ;  /* 0x000000020000780c */ /* 0x040fe20001741670 */
[----:B------:R-:W-:Y:S01]  /*3720*/  UIMAD.WIDE.U32 UR6, UR39, UR6, URZ ;  /* 0x00000006270672a5 */ /* 0x000fe2000f8e003f */
[----:B------:R-:W-:Y:S01]  /*3730*/  ISETP.LT.OR P3, PT, R0, 0x9, P3 ;  /* 0x000000090000780c */ /* 0x000fe20001f61670 */
[----:B------:R-:W-:Y:S01]  /*3740*/  @UP0 ULDC UR18, c[0x0][0x450] ;  /* 0x0001140000120ab9 */ /* 0x000fe20000000800 */
[----:B------:R-:W-:Y:S01]  /*3750*/  FSEL R27, R27, -INF , !P2 ;  /* 0xff8000001b1b7808 */ /* 0x000fe20005000000 */
[----:B------:R-:W-:Y:S01]  /*3760*/  UMOV UR10, UR39 ;  /* 0x00000027000a7c82 */ /* 0x000fe20008000000 */
[----:B------:R-:W-:Y:S01]  /*3770*/  ISETP.NE.AND P2, PT, R14, RZ, PT ;  /* 0x000000ff0e00720c */ /* 0x000fe20003f45270 */
[----:B------:R-:W-:Y:S01]  /*3780*/  @UP0 USHF.R.U32.HI UR10, URZ, UR18, UR7 ;  /* 0x000000123f0a0299 */ /* 0x000fe20008011607 */
[----:B------:R-:W-:-:S02]  /*3790*/  FSEL R30, R30, -INF , !P3 ;  /* 0xff8000001e1e7808 */ /* 0x000fc40005800000 */
[----:B------:R-:W-:Y:S02]  /*37a0*/  ISETP.GT.AND P2, PT, R6, 0x9, !P2 ;  /* 0x000000090600780c */ /* 0x000fe40005744270 */
[----:B------:R-:W-:Y:S02]  /*37b0*/  ISETP.NE.AND P3, PT, R28, RZ, PT ;  /* 0x000000ff1c00720c */ /* 0x000fe40003f65270 */
[----:B------:R-:W-:Y:S02]  /*37c0*/  ISETP.LT.OR P2, PT, R0, 0xa, P2 ;  /* 0x0000000a0000780c */ /* 0x000fe40001741670 */
[----:B------:R-:W-:Y:S02]  /*37d0*/  FMNMX.FTZ R2, R13, R25, !PT ;  /* 0x000000190d027209 */ /* 0x000fe40007810000 */
[----:B------:R-:W-:Y:S02]  /*37e0*/  FSEL R31, R31, -INF , !P2 ;  /* 0xff8000001f1f7808 */ /* 0x000fe40005000000 */
[----:B------:R-:W-:-:S02]  /*37f0*/  ISETP.NE.AND P2, PT, R20, RZ, PT ;  /* 0x000000ff1400720c */ /* 0x000fc40003f45270 */
[----:B------:R-:W-:Y:S02]  /*3800*/  ISETP.NE.AND P6, PT, R72, RZ, PT ;  /* 0x000000ff4800720c */ /* 0x000fe40003fc5270 */
[----:B------:R-:W-:Y:S02]  /*3810*/  ISETP.GT.AND P2, PT, R6, 0x10, !P2 ;  /* 0x000000100600780c */ /* 0x000fe40005744270 */
[----:B------:R-:W-:Y:S02]  /*3820*/  FMNMX.FTZ R2, R15, R2, !PT ;  /* 0x000000020f027209 */ /* 0x000fe40007810000 */
        /* <DEDUP_REMOVED lines=10> */
[----:B------:R-:W-:Y:S02]  /*38d0*/  ISETP.GT.AND P2, PT, R6, 0x18, !P3 ;  /* 0x000000180600780c */ /* 0x000fe40005f44270 */
[----:B------:R-:W-:Y:S02]  /*38e0*/  FMNMX.FTZ R3, R37, R2, !PT ;  /* 0x0000000225037209 */ /* 0x000fe40007810000 */
[----:B------:R-:W-:Y:S02]  /*38f0*/  ISETP.LT.OR P2, PT, R0, 0x19, P2 ;  /* 0x000000190000780c */ /* 0x000fe40001741670 */
[----:B------:R-:W-:Y:S02]  /*3900*/  FMNMX.FTZ R2, R40, R3, !PT ;  /* 0x0000000328027209 */ /* 0x000fe40007810000 */
[----:B------:R-:W-:-:S02]  /*3910*/  FSEL R38, R38, -INF , !P2 ;  /* 0xff80000026267808 */ /* 0x000fc40005000000 */
[----:B------:R-:W-:Y:S02]  /*3920*/  ISETP.GT.AND P2, PT, R6, 0x19, !P6 ;  /* 0x000000190600780c */ /* 0x000fe40007744270 */
[----:B------:R-:W-:Y:S02]  /*3930*/  FMNMX.FTZ R3, R41, R2, !PT ;  /* 0x0000000229037209 */ /* 0x000fe40007810000 */
[----:B------:R-:W-:Y:S02]  /*3940*/  ISETP.LT.OR P2, PT, R0, 0x1a, P2 ;  /* 0x0000001a0000780c */ /* 0x000fe40001741670 */
[----:B------:R-:W-:Y:S02]  /*3950*/  FMNMX.FTZ R2, R44, R3, !PT ;  /* 0x000000032c027209 */ /* 0x000fe40007810000 */
[----:B------:R-:W-:Y:S02]  /*3960*/  FSEL R39, R39, -INF , !P2 ;  /* 0xff80000027277808 */ /* 0x000fe40005000000 */
[----:B------:R-:W-:-:S02]  /*3970*/  ISETP.NE.AND P2, PT, R73, RZ, PT ;  /* 0x000000ff4900720c */ /* 0x000fc40003f45270 */
[----:B------:R-:W-:Y:S02]  /*3980*/  FMNMX.FTZ R3, R45, R2, !PT ;  /* 0x000000022d037209 */ /* 0x000fe40007810000 */
        /* <DEDUP_REMOVED lines=29> */
[----:B------:R-:W-:Y:S01]  /*3b60*/  ISETP.NE.AND P3, PT, R84, RZ, PT ;  /* 0x000000ff5400720c */ /* 0x000fe20003f65270 */
[----:B------:R-:W0:Y:S01]  /*3b70*/  SHFL.BFLY PT, R3, R2, 0x2, 0x1f ;  /* 0x0c401f0002037f89 */ /* 0x000e2200000e0000 */
[----:B------:R-:W-:Y:S02]  /*3b80*/  ISETP.LT.OR P2, PT, R0, 0x31, P2 ;  /* 0x000000310000780c */ /* 0x000fe40001741670 */
[----:B------:R-:W-:Y:S02]  /*3b90*/  ISETP.NE.AND P6, PT, R12, RZ, PT ;  /* 0x000000ff0c00720c */ /* 0x000fe40003fc5270 */
[----:B------:R-:W-:Y:S02]  /*3ba0*/  FSEL R50, R50, -INF , !P2 ;  /* 0xff80000032327808 */ /* 0x000fe40005000000 */
[----:B------:R-:W-:Y:S02]  /*3bb0*/  ISETP.NE.AND P2, PT, R80, RZ, PT ;  /* 0x000000ff5000720c */ /* 0x000fe40003f45270 */
[----:B------:R-:W-:-:S02]  /*3bc0*/  ISETP.GT.AND P4, PT, R6, 0x51, !P4 ;  /* 0x000000510600780c */ /* 0x000fc40006784270 */
[C---:B------:R-:W-:Y:S02]  /*3bd0*/  ISETP.GT.AND P2, PT, R6.reuse, 0x31, !P2 ;  /* 0x000000310600780c */ /* 0x040fe40005744270 */
[----:B------:R-:W-:Y:S02]  /*3be0*/  ISETP.GT.AND P5, PT, R6, 0x58, !P5 ;  /* 0x000000580600780c */ /* 0x000fe40006fa4270 */
[C---:B------:R-:W-:Y:S02]  /*3bf0*/  ISETP.LT.OR P2, PT, R0.reuse, 0x32, P2 ;  /* 0x000000320000780c */ /* 0x040fe40001741670 */
[----:B------:R-:W-:Y:S02]  /*3c00*/  ISETP.LT.OR P4, PT, R0, 0x52, P4 ;  /* 0x000000520000780c */ /* 0x000fe40002781670 */
[----:B------:R-:W-:Y:S02]  /*3c10*/  FSEL R51, R51, -INF , !P2 ;  /* 0xff80000033337808 */ /* 0x000fe40005000000 */
[----:B------:R-:W-:-:S02]  /*3c20*/  ISETP.NE.AND P2, PT, R81, RZ, PT ;  /* 0x000000ff5100720c */ /* 0x000fc40003f45270 */
[----:B------:R-:W-:Y:S02]  /*3c30*/  ISETP.LT.OR P5, PT, R0, 0x59, P5 ;  /* 0x000000590000780c */ /* 0x000fe40002fa1670 */
[----:B------:R-:W-:Y:S02]  /*3c40*/  ISETP.GT.AND P2, PT, R6, 0x38, !P2 ;  /* 0x000000380600780c */ /* 0x000fe40005744270 */
[----:B0-----:R-:W-:Y:S02]  /*3c50*/  FMNMX.FTZ R8, R2, R3, !PT ;  /* 0x0000000302087209 */ /* 0x001fe40007810000 */
[----:B------:R-:W-:Y:S02]  /*3c60*/  ISETP.LT.OR P2, PT, R0, 0x39, P2 ;  /* 0x000000390000780c */ /* 0x000fe40001741670 */
[----:B------:R-:W-:Y:S01]  /*3c70*/  FSEL R67, R67, -INF , !P4 ;  /* 0xff80000043437808 */ /* 0x000fe20006000000 */
[----:B------:R-:W0:Y:S01]  /*3c80*/  SHFL.BFLY PT, R3, R8, 0x1, 0x1f ;  /* 0x0c201f0008037f89 */ /* 0x000e2200000e0000 */
[----:B------:R-:W-:-:S02]  /*3c90*/  FSEL R54, R54, -INF , !P2 ;  /* 0xff80000036367808 */ /* 0x000fc40005000000 */
[----:B------:R-:W-:Y:S02]  /*3ca0*/  ISETP.NE.AND P2, PT, R82, RZ, PT ;  /* 0x000000ff5200720c */ /* 0x000fe40003f45270 */
[----:B------:R-:W-:Y:S02]  /*3cb0*/  FSEL R70, R70, -INF , !P5 ;  /* 0xff80000046467808 */ /* 0x000fe40006800000 */
[----:B------:R-:W-:Y:S02]  /*3cc0*/  ISETP.GT.AND P2, PT, R6, 0x39, !P2 ;  /* 0x000000390600780c */ /* 0x000fe40005744270 */
[----:B------:R-:W-:Y:S02]  /*3cd0*/  R2UR UR11, R77 ;  /* 0x000000004d0b72ca */ /* 0x000fe400000e0000 */
[----:B------:R-:W-:-:S04]  /*3ce0*/  ISETP.LT.OR P2, PT, R0, 0x3a, P2 ;  /* 0x0000003a0000780c */ /* 0x000fc80001741670 */
[----:B------:R-:W-:Y:S02]  /*3cf0*/  FSEL R55, R55, -INF , !P2 ;  /* 0xff80000037377808 */ /* 0x000fe40005000000 */
[----:B------:R-:W-:-:S04]  /*3d00*/  ISETP.NE.AND P2, PT, R83, RZ, PT ;  /* 0x000000ff5300720c */ /* 0x000fc80003f45270 */
[----:B------:R-:W-:Y:S01]  /*3d10*/  ISETP.GT.AND P2, PT, R6, 0x40, !P2 ;  /* 0x000000400600780c */ /* 0x000fe20005744270 */
[----:B------:R-:W-:Y:S01]  /*3d20*/  UIADD3 UR6, UR11, UR10, URZ ;  /* 0x0000000a0b067290 */ /* 0x000fe2000fffe03f */
[----:B0-----:R-:W-:Y:S02]  /*3d30*/  FMNMX.FTZ R3, R8, R3, !PT ;  /* 0x0000000308037209 */ /* 0x001fe40007810000 */
[----:B------:R-:W-:Y:S01]  /*3d40*/  ISETP.LT.OR P2, PT, R0, 0x41, P2 ;  /* 0x000000410000780c */ /* 0x000fe20001741670 */
[----:B------:R-:W-:Y:S02]  /*3d50*/  UIADD3 UR4, UR6, UR4, URZ ;  /* 0x0000000406047290 */ /* 0x000fe4000fffe03f */
[----:B------:R-:W-:Y:S01]  /*3d60*/  FMUL.FTZ R7, R3, UR14 ;  /* 0x0000000e03077c20 */ /* 0x000fe20008410000 */
[----:B------:R-:W-:Y:S02]  /*3d70*/  FSEL R58, R58, -INF , !P2 ;  /* 0xff8000003a3a7808 */ /* 0x000fe40005000000 */
[----:B------:R-:W-:-:S02]  /*3d80*/  ISETP.GT.AND P2, PT, R6, 0x41, !P3 ;  /* 0x000000410600780c */ /* 0x000fc40005f44270 */
[----:B------:R-:W-:Y:S02]  /*3d90*/  ISETP.NE.AND P3, PT, R87, RZ, PT ;  /* 0x000000ff5700720c */ /* 0x000fe40003f65270 */
[----:B------:R-:W-:Y:S02]  /*3da0*/  ISETP.LT.OR P2, PT, R0, 0x42, P2 ;  /* 0x000000420000780c */ /* 0x000fe40001741670 */
[C---:B------:R-:W-:Y:S02]  /*3db0*/  ISETP.GT.AND P3, PT, R6.reuse, 0x50, !P3 ;  /* 0x000000500600780c */ /* 0x040fe40005f64270 */
[----:B------:R-:W-:Y:S02]  /*3dc0*/  FSEL R59, R59, -INF , !P2 ;  /* 0xff8000003b3b7808 */ /* 0x000fe40005000000 */
[----:B------:R-:W-:Y:S02]  /*3dd0*/  ISETP.GT.AND P2, PT, R6, RZ, !P6 ;  /* 0x000000ff0600720c */ /* 0x000fe40007744270 */
[----:B------:R-:W-:-:S02]  /*3de0*/  ISETP.NE.AND P6, PT, R85, RZ, PT ;  /* 0x000000ff5500720c */ /* 0x000fc40003fc5270 */
[C---:B------:R-:W-:Y:S02]  /*3df0*/  ISETP.LT.OR P2, PT, R0.reuse, 0x1, P2 ;  /* 0x000000010000780c */ /* 0x040fe40001741670 */
[----:B------:R-:W-:Y:S02]  /*3e00*/  ISETP.LT.OR P3, PT, R0, 0x51, P3 ;  /* 0x000000510000780c */ /* 0x000fe40001f61670 */
[----:B------:R-:W-:Y:S02]  /*3e10*/  FSEL R26, R26, -INF , !P2 ;  /* 0xff8000001a1a7808 */ /* 0x000fe40005000000 */
[----:B------:R-:W-:Y:S02]  /*3e20*/  FSETP.NEU.FTZ.AND P2, PT, R3, -INF , PT ;  /* 0xff8000000300780b */ /* 0x000fe40003f5d000 */
[----:B------:R-:W-:Y:S02]  /*3e30*/  FSEL R66, R66, -INF , !P3 ;  /* 0xff80000042427808 */ /* 0x000fe40005800000 */
[----:B------:R-:W-:-:S02]  /*3e40*/  FSEL R10, R7, RZ, P2 ;  /* 0x000000ff070a7208 */ /* 0x000fc40001000000 */
[----:B------:R-:W-:Y:S02]  /*3e50*/  FMNMX.FTZ R7, R26, R27, !PT ;  /* 0x0000001b1a077209 */ /* 0x000fe40007810000 */
[----:B------:R-:W-:Y:S01]  /*3e60*/  ISETP.GT.AND P2, PT, R6, 0x48, !P6 ;  /* 0x000000480600780c */ /* 0x000fe20007744270 */
[--C-:B------:R-:W-:Y:S01]  /*3e70*/  FFMA.FTZ R188, R13, UR14, -R10.reuse ;  /* 0x0000000e0dbc7c23 */ /* 0x100fe2000801080a */
[----:B------:R-:W-:Y:S01]  /*3e80*/  FMNMX.FTZ R2, R30, R7, !PT ;  /* 0x000000071e027209 */ /* 0x000fe20007810000 */
[--C-:B------:R-:W-:Y:S01]  /*3e90*/  FFMA.FTZ R190, R15, UR14, -R10.reuse ;  /* 0x0000000e0fbe7c23 */ /* 0x100fe2000801080a */
[----:B------:R-:W-:Y:S01]  /*3ea0*/  ISETP.LT.OR P2, PT, R0, 0x49, P2 ;  /* 0x000000490000780c */ /* 0x000fe20001741670 */
[--C-:B------:R-:W-:Y:S01]  /*3eb0*/  FFMA.FTZ R8, R25, UR14, -R10.reuse ;  /* 0x0000000e19087c23 */ /* 0x100fe2000801080a */
[----:B------:R-:W-:Y:S01]  /*3ec0*/  FMNMX.FTZ R7, R31, R2, !PT ;  /* 0x000000021f077209 */ /* 0x000fe20007810000 */
[----:B------:R-:W-:Y:S01]  /*3ed0*/  MUFU.EX2 R188, R188 ;  /* 0x000000bc00bc7308 */ /* 0x000fe20000000800 */
[----:B------:R-:W-:Y:S01]  /*3ee0*/  FSEL R62, R62, -INF , !P2 ;  /* 0xff8000003e3e7808 */ /* 0x000fe20005000000 */
[--C-:B------:R-:W-:Y:S01]  /*3ef0*/  FFMA.FTZ R29, R29, UR14, -R10.reuse ;  /* 0x0000000e1d1d7c23 */ /* 0x100fe2000801080a */
[----:B------:R-:W-:Y:S01]  /*3f00*/  FMNMX.FTZ R2, R34, R7, !PT ;  /* 0x0000000722027209 */ /* 0x000fe20007810000 */
[--C-:B------:R-:W-:Y:S01]  /*3f10*/  FFMA.FTZ R184, R32, UR14, -R10.reuse ;  /* 0x0000000e20b87c23 */ /* 0x100fe2000801080a */
[----:B------:R-:W-:Y:S01]  /*3f20*/  ISETP.NE.AND P2, PT, R86, RZ, PT ;  /* 0x000000ff5600720c */ /* 0x000fe20003f45270 */
[--C-:B------:R-:W-:Y:S01]  /*3f30*/  FFMA.FTZ R33, R33, UR14, -R10.reuse ;  /* 0x0000000e21217c23 */ /* 0x100fe2000801080a */
[----:B------:R-:W-:Y:S01]  /*3f40*/  FMNMX.FTZ R9, R35, R2, !PT ;  /* 0x0000000223097209 */ /* 0x000fe20007810000 */
[----:B------:R-:W0:Y:S01]  /*3f50*/  MUFU.EX2 R7, R8 ;  /* 0x0000000800077308 */ /* 0x000e220000000800 */
[----:B------:R-:W-:Y:S01]  /*3f60*/  ISETP.GT.AND P2, PT, R6, 0x49, !P2 ;  /* 0x000000490600780c */ /* 0x000fe20005744270 */
[--C-:B------:R-:W-:Y:S01]  /*3f70*/  FFMA.FTZ R186, R36, UR14, -R10.reuse ;  /* 0x0000000e24ba7c23 */ /* 0x100fe2000801080a */
[----:B------:R-:W-:Y:S01]  /*3f80*/  FMNMX.FTZ R2, R38, R9, !PT ;  /* 0x0000000926027209 */ /* 0x000fe20007810000 */
[--C-:B------:R-:W-:Y:S01]  /*3f90*/  FFMA.FTZ R37, R37, UR14, -R10.reuse ;  /* 0x0000000e25257c23 */ /* 0x100fe2000801080a */
[----:B------:R-:W-:Y:S01]  /*3fa0*/  ISETP.LT.OR P2, PT, R0, 0x4a, P2 ;  /* 0x0000004a0000780c */ /* 0x000fe20001741670 */
[--C-:B------:R-:W-:Y:S01]  /*3fb0*/  FFMA.FTZ R180, R40, UR14, -R10.reuse ;  /* 0x0000000e28b47c23 */ /* 0x100fe2000801080a */
[----:B------:R-:W-:Y:S01]  /*3fc0*/  FMNMX.FTZ R9, R39, R2, !PT ;  /* 0x0000000227097209 */ /* 0x000fe20007810000 */
[----:B------:R-:W1:Y:S01]  /*3fd0*/  MUFU.EX2 R190, R190 ;  /* 0x000000be00be7308 */ /* 0x000e620000000800 */
[----:B------:R-:W-:Y:S01]  /*3fe0*/  FSEL R63, R63, -INF , !P2 ;  /* 0xff8000003f3f7808 */ /* 0x000fe20005000000 */
[--C-:B------:R-:W-:Y:S01]  /*3ff0*/  FFMA.FTZ R41, R41, UR14, -R10.reuse ;  /* 0x0000000e29297c23 */ /* 0x100fe2000801080a */
[----:B------:R-:W-:Y:S01]  /*4000*/  FMNMX.FTZ R2, R42, R9, !PT ;  /* 0x000000092a027209 */ /* 0x000fe20007810000 */
[--C-:B------:R-:W-:Y:S01]  /*4010*/  FFMA.FTZ R44, R44, UR14, -R10.reuse ;  /* 0x0000000e2c2c7c23 */ /* 0x100fe2000801080a */
[----:B------:R-:W-:Y:S01]  /*4020*/  ISETP.NE.AND P6, PT, R24, RZ, PT ;  /* 0x000000ff1800720c */ /* 0x000fe20003fc5270 */
[--C-:B------:R-:W-:Y:S01]  /*4030*/  FFMA.FTZ R45, R45, UR14, -R10.reuse ;  /* 0x0000000e2d2d7c23 */ /* 0x100fe2000801080a */
[----:B------:R-:W-:Y:S01]  /*4040*/  FMNMX.FTZ R11, R43, R2, !PT ;  /* 0x000000022b0b7209 */ /* 0x000fe20007810000 */
[----:B------:R-:W2:Y:S01]  /*4050*/  MUFU.EX2 R9, R29 ;  /* 0x0000001d00097308 */ /* 0x000ea20000000800 */
[----:B------:R-:W-:Y:S01]  /*4060*/  ISETP.GT.AND P6, PT, R6, 0x59, !P6 ;  /* 0x000000590600780c */ /* 0x000fe200077c4270 */
[----:B0-----:R-:W-:Y:S01]  /*4070*/  FADD.FTZ R21, R188, R7 ;  /* 0x00000007bc157221 */ /* 0x001fe20000010000 */
[----:B------:R-:W-:Y:S01]  /*4080*/  FMNMX.FTZ R2, R46, R11, !PT ;  /* 0x0000000b2e027209 */ /* 0x000fe20007810000 */
[--C-:B------:R-:W-:Y:S01]  /*4090*/  FFMA.FTZ R48, R48, UR14, -R10.reuse ;  /* 0x0000000e30307c23 */ /* 0x100fe2000801080a */
[----:B------:R-:W-:Y:S01]  /*40a0*/  ISETP.LT.OR P6, PT, R0, 0x5a, P6 ;  /* 0x0000005a0000780c */ /* 0x000fe200037c1670 */
[--C-:B------:R-:W-:Y:S01]  /*40b0*/  FFMA.FTZ R49, R49, UR14, -R10.reuse ;  /* 0x0000000e31317c23 */ /* 0x100fe2000801080a */
[----:B------:R-:W-:Y:S01]  /*40c0*/  FMNMX.FTZ R11, R47, R2, !PT ;  /* 0x000000022f0b7209 */ /* 0x000fe20007810000 */
[----:B------:R-:W0:Y:S01]  /*40d0*/  MUFU.EX2 R184, R184 ;  /* 0x000000b800b87308 */ /* 0x000e220000000800 */
[----:B------:R-:W-:Y:S01]  /*40e0*/  FSEL R71, R71, -INF , !P6 ;  /* 0xff80000047477808 */ /* 0x000fe20007000000 */
[----:B-1----:R-:W-:Y:S01]  /*40f0*/  FADD.FTZ R6, R190, R21 ;  /* 0x00000015be067221 */ /* 0x002fe20000010000 */
[----:B------:R-:W-:Y:S01]  /*4100*/  FMNMX.FTZ R2, R50, R11, !PT ;  /* 0x0000000b32027209 */ /* 0x000fe20007810000 */
[--C-:B------:R-:W-:Y:S01]  /*4110*/  FFMA.FTZ R52, R52, UR14, -R10.reuse ;  /* 0x0000000e34347c23 */ /* 0x100fe2000801080a */
[--C-:B------:R-:W-:Y:S01]  /*4120*/  FFMA.FTZ R53, R53, UR14, -R10.reuse ;  /* 0x0000000e35357c23 */ /* 0x100fe2000801080a */
[----:B------:R-:W-:Y:S01]  /*4130*/  FFMA.FTZ R56, R56, UR14, -R10 ;  /* 0x0000000e38387c23 */ /* 0x000fe2000801080a */
[----:B------:R-:W-:Y:S01]  /*4140*/  FMNMX.FTZ R13, R51, R2, !PT ;  /* 0x00000002330d7209 */ /* 0x000fe20007810000 */
[----:B------:R-:W1:Y:S01]  /*4150*/  MUFU.EX2 R11, R33 ;  /* 0x00000021000b7308 */ /* 0x000e620000000800 */
[----:B--2---:R-:W-:Y:S01]  /*4160*/  FADD.FTZ R21, R9, R6 ;  /* 0x0000000609157221 */ /* 0x004fe20000010000 */
[--C-:B------:R-:W-:Y:S01]  /*4170*/  FFMA.FTZ R57, R57, UR14, -R10.reuse ;  /* 0x0000000e39397c23 */ /* 0x100fe2000801080a */
[----:B------:R-:W-:Y:S01]  /*4180*/  FMNMX.FTZ R2, R54, R13, !PT ;  /* 0x0000000d36027209 */ /* 0x000fe20007810000 */
[--C-:B------:R-:W-:Y:S01]  /*4190*/  FFMA.FTZ R60, R60, UR14, -R10.reuse ;  /* 0x0000000e3c3c7c23 */ /* 0x100fe2000801080a */
[--C-:B------:R-:W-:Y:S01]  /*41a0*/  FFMA.FTZ R61, R61, UR14, -R10.reuse ;  /* 0x0000000e3d3d7c23 */ /* 0x100fe2000801080a */
[--C-:B------:R-:W-:Y:S01]  /*41b0*/  FFMA.FTZ R64, R64, UR14, -R10.reuse ;  /* 0x0000000e40407c23 */ /* 0x100fe2000801080a */
[----:B------:R-:W-:Y:S01]  /*41c0*/  FMNMX.FTZ R13, R55, R2, !PT ;  /* 0x00000002370d7209 */ /* 0x000fe20007810000 */
[----:B------:R-:W2:Y:S01]  /*41d0*/  MUFU.EX2 R186, R186 ;  /* 0x000000ba00ba7308 */ /* 0x000ea20000000800 */
[----:B0-----:R-:W-:Y:S01]  /*41e0*/  FADD.FTZ R6, R184, R21 ;  /* 0x00000015b8067221 */ /* 0x001fe20000010000 */
[--C-:B------:R-:W-:Y:S01]  /*41f0*/  FFMA.FTZ R65, R65, UR14, -R10.reuse ;  /* 0x0000000e41417c23 */ /* 0x100fe2000801080a */
[----:B------:R-:W-:Y:S01]  /*4200*/  FMNMX.FTZ R2, R58, R13, !PT ;  /* 0x0000000d3a027209 */ /* 0x000fe20007810000 */
[--C-:B------:R-:W-:Y:S01]  /*4210*/  FFMA.FTZ R68, R68, UR14, -R10.reuse ;  /* 0x0000000e44447c23 */ /* 0x100fe2000801080a */
[----:B------:R-:W-:Y:S01]  /*4220*/  F2FP.F16.F32.PACK_AB R188, R7, R188 ;  /* 0x000000bc07bc723e */ /* 0x000fe200000000ff */
[----:B------:R-:W-:Y:S01]  /*4230*/  FFMA.FTZ R10, R69, UR14, -R10 ;  /* 0x0000000e450a7c23 */ /* 0x000fe2000801080a */
[----:B------:R-:W-:Y:S01]  /*4240*/  FMNMX.FTZ R15, R59, R2, !PT ;  /* 0x000000023b0f7209 */ /* 0x000fe20007810000 */
[----:B------:R-:W0:Y:S01]  /*4250*/  MUFU.EX2 R13, R37 ;  /* 0x00000025000d7308 */ /* 0x000e220000000800 */
[----:B-1----:R-:W-:Y:S01]  /*4260*/  FADD.FTZ R21, R11, R6 ;  /* 0x000000060b157221 */ /* 0x002fe20000010000 */
[----:B------:R-:W-:-:S02]  /*4270*/  F2FP.F16.F32.PACK_AB R190, R9, R190 ;  /* 0x000000be09be723e */ /* 0x000fc400000000ff */
[----:B------:R-:W-:Y:S02]  /*4280*/  FMNMX.FTZ R2, R62, R15, !PT ;  /* 0x0000000f3e027209 */ /* 0x000fe40007810000 */
[----:B------:R-:W-:Y:S02]  /*4290*/  F2FP.F16.F32.PACK_AB R184, R11, R184 ;  /* 0x000000b80bb8723e */ /* 0x000fe400000000ff */
        /* <DEDUP_REMOVED lines=11> */
[----:B-1----:R-:W-:-:S03]  /*4350*/  FADD.FTZ R6, R180, R21 ;  /* 0x00000015b4067221 */ /* 0x002fc60000010000 */
[----:B------:R-:W1:Y:S04]  /*4360*/  SHFL.BFLY PT, R15, R0, 0x2, 0x1f ;  /* 0x0c401f00000f7f89 */ /* 0x000e6800000e0000 */
[----:B------:R-:W3:Y:S01]  /*4370*/  MUFU.EX2 R45, R45 ;  /* 0x0000002d002d7308 */ /* 0x000ee20000000800 */
[C---:B--2---:R-:W-:Y:S01]  /*4380*/  FADD.FTZ R25, R41.reuse, R6 ;  /* 0x0000000629197221 */ /* 0x044fe20000010000 */
[----:B------:R-:W-:-:S06]  /*4390*/  F2FP.F16.F32.PACK_AB R180, R41, R180 ;  /* 0x000000b429b4723e */ /* 0x000fcc00000000ff */
[----:B------:R-:W2:Y:S01]  /*43a0*/  MUFU.EX2 R48, R48 ;  /* 0x0000003000307308 */ /* 0x000ea20000000800 */
[----:B0-----:R-:W-:-:S07]  /*43b0*/  FADD.FTZ R8, R44, R25 ;  /* 0x000000192c087221 */ /* 0x001fce0000010000 */
[----:B------:R-:W0:Y:S01]  /*43c0*/  MUFU.EX2 R49, R49 ;  /* 0x0000003100317308 */ /* 0x000e220000000800 */
[C---:B---3--:R-:W-:Y:S01]  /*43d0*/  FADD.FTZ R25, R45.reuse, R8 ;  /* 0x000000082d197221 */ /* 0x048fe20000010000 */
[----:B------:R-:W-:Y:S02]  /*43e0*/  F2FP.F16.F32.PACK_AB R182, R45, R44 ;  /* 0x0000002c2db6723e */ /* 0x000fe400000000ff */
[----:B-1----:R-:W-:-:S04]  /*43f0*/  FMNMX.FTZ R15, R0, R15, !PT ;  /* 0x0000000f000f7209 */ /* 0x002fc80007810000 */
[----:B------:R-:W1:Y:S01]  /*4400*/  MUFU.EX2 R52, R52 ;  /* 0x0000003400347308 */ /* 0x000e620000000800 */
[----:B------:R-:W3:Y:S01]  /*4410*/  SHFL.BFLY PT, R2, R15, 0x1, 0x1f ;  /* 0x0c201f000f027f89 */ /* 0x000ee200000e0000 */
[----:B--2---:R-:W-:-:S06]  /*4420*/  FADD.FTZ R8, R48, R25 ;  /* 0x0000001930087221 */ /* 0x004fcc0000010000 */
[----:B------:R-:W2:Y:S01]  /*4430*/  MUFU.EX2 R53, R53 ;  /* 0x0000003500357308 */ /* 0x000ea20000000800 */
[C---:B0-----:R-:W-:Y:S01]  /*4440*/  FADD.FTZ R25, R49.reuse, R8 ;  /* 0x0000000831197221 */ /* 0x041fe20000010000 */
[----:B------:R-:W-:-:S06]  /*4450*/  F2FP.F16.F32.PACK_AB R176, R49, R48 ;  /* 0x0000003031b0723e */ /* 0x000fcc00000000ff */
[----:B------:R-:W0:Y:S01]  /*4460*/  MUFU.EX2 R56, R56 ;  /* 0x0000003800387308 */ /* 0x000e220000000800 */
[----:B-1----:R-:W-:-:S07]  /*4470*/  FADD.FTZ R8, R52, R25 ;  /* 0x0000001934087221 */ /* 0x002fce0000010000 */
[----:B------:R-:W1:Y:S01]  /*4480*/  MUFU.EX2 R57, R57 ;  /* 0x0000003900397308 */ /* 0x000e620000000800 */
[----:B---3--:R-:W-:Y:S01]  /*4490*/  FMNMX.FTZ R2, R15, R2, !PT ;  /* 0x000000020f027209 */ /* 0x008fe20007810000 */
[C---:B--2---:R-:W-:Y:S01]  /*44a0*/  FADD.FTZ R25, R53.reuse, R8 ;  /* 0x0000000835197221 */ /* 0x044fe20000010000 */
[----:B------:R-:W-:Y:S02]  /*44b0*/  F2FP.F16.F32.PACK_AB R178, R53, R52 ;  /* 0x0000003435b2723e */ /* 0x000fe400000000ff */
[C---:B------:R-:W-:Y:S01]  /*44c0*/  FSETP.NEU.FTZ.AND P2, PT, R2.reuse, -INF , PT ;  /* 0xff8000000200780b */ /* 0x040fe20003f5d000 */
[----:B------:R-:W-:Y:S02]  /*44d0*/  FMUL.FTZ R0, R2, UR14 ;  /* 0x0000000e02007c20 */ /* 0x000fe40008410000 */
[----:B------:R-:W2:Y:S01]  /*44e0*/  MUFU.EX2 R60, R60 ;  /* 0x0000003c003c7308 */ /* 0x000ea20000000800 */
[----:B0-----:R-:W-:Y:S02]  /*44f0*/  FADD.FTZ R8, R56, R25 ;  /* 0x0000001938087221 */ /* 0x001fe40000010000 */
[----:B------:R-:W-:-:S02]  /*4500*/  FSEL R0, R0, RZ, P2 ;  /* 0x000000ff00007208 */ /* 0x000fc40001000000 */
[----:B------:R-:W-:-:S03]  /*4510*/  PLOP3.LUT P2, PT, PT, PT, UP1, 0x40, 0x0 ;  /* 0x000000000000781c */ /* 0x000fc60003f4e818 */
        /* <DEDUP_REMOVED lines=17> */
[----:B------:R-:W-:Y:S01]  /*4630*/  FFMA.FTZ R55, R55, UR14, -R0 ;  /* 0x0000000e37377c23 */ /* 0x000fe20008010800 */
[----:B-1----:R-:W-:Y:S01]  /*4640*/  FADD.FTZ R9, R57, R8 ;  /* 0x0000000839097221 */ /* 0x002fe20000010000 */
[--C-:B------:R-:W-:Y:S01]  /*4650*/  FFMA.FTZ R58, R58, UR14, -R0.reuse ;  /* 0x0000000e3a3a7c23 */ /* 0x100fe20008010800 */
[--C-:B------:R-:W-:Y:S01]  /*4660*/  FFMA.FTZ R59, R59, UR14, -R0.reuse ;  /* 0x0000000e3b3b7c23 */ /* 0x100fe20008010800 */
[--C-:B------:R-:W-:Y:S01]  /*4670*/  FFMA.FTZ R62, R62, UR14, -R0.reuse ;  /* 0x0000000e3e3e7c23 */ /* 0x100fe20008010800 */
[----:B------:R-:W1:Y:S01]  /*4680*/  MUFU.EX2 R30, R30 ;  /* 0x0000001e001e7308 */ /* 0x000e620000000800 */
[----:B--2---:R-:W-:Y:S01]  /*4690*/  FADD.FTZ R8, R60, R9 ;  /* 0x000000093c087221 */ /* 0x004fe20000010000 */
[--C-:B------:R-:W-:Y:S01]  /*46a0*/  FFMA.FTZ R63, R63, UR14, -R0.reuse ;  /* 0x0000000e3f3f7c23 */ /* 0x100fe20008010800 */
[--C-:B------:R-:W-:Y:S01]  /*46b0*/  FFMA.FTZ R66, R66, UR14, -R0.reuse ;  /* 0x0000000e42427c23 */ /* 0x100fe20008010800 */
[--C-:B------:R-:W-:Y:S01]  /*46c0*/  FFMA.FTZ R67, R67, UR14, -R0.reuse ;  /* 0x0000000e43437c23 */ /* 0x100fe20008010800 */
[--C-:B------:R-:W-:Y:S01]  /*46d0*/  FFMA.FTZ R70, R70, UR14, -R0.reuse ;  /* 0x0000000e46467c23 */ /* 0x100fe20008010800 */
[----:B------:R-:W-:Y:S01]  /*46e0*/  FFMA.FTZ R0, R71, UR14, -R0 ;  /* 0x0000000e47007c23 */ /* 0x000fe20008010800 */
[----:B------:R-:W-:Y:S01]  /*46f0*/  F2FP.F16.F32.PACK_AB R172, R57, R56 ;  /* 0x0000003839ac723e */ /* 0x000fe200000000ff */
[----:B------:R-:W2:Y:S01]  /*4700*/  MUFU.EX2 R31, R31 ;  /* 0x0000001f001f7308 */ /* 0x000ea20000000800 */
[----:B0-----:R-:W-:Y:S01]  /*4710*/  FADD.FTZ R21, R26, R27 ;  /* 0x0000001b1a157221 */ /* 0x001fe20000010000 */
        /* <DEDUP_REMOVED lines=37> */
[C---:B0-----:R-:W-:Y:S01]  /*4970*/  FADD.FTZ R9, R65.reuse, R8 ;  /* 0x0000000841097221 */ /* 0x041fe20000010000 */
[----:B------:R-:W-:-:S06]  /*4980*/  F2FP.F16.F32.PACK_AB R168, R65, R64 ;  /* 0x0000004041a8723e */ /* 0x000fcc00000000ff */
[----:B------:R-:W0:Y:S01]  /*4990*/  MUFU.EX2 R55, R55 ;  /* 0x0000003700377308 */ /* 0x000e220000000800 */
[----:B-1----:R-:W-:-:S07]  /*49a0*/  FADD.FTZ R6, R54, R7 ;  /* 0x0000000736067221 */ /* 0x002fce0000010000 */
        /* <DEDUP_REMOVED lines=38> */
.L_x_1171:
[----:B------:R-:W-:-:S11]  /*4c10*/  UISETP.NE.AND UP2, UPT, UR5, 0x1, UPT ;  /* 0x000000010500788c */ /* 0x000fd6000bf45270 */
[----:B------:R-:W-:Y:S02]  /*4c20*/  @UP2 ULDC.64 UR6, c[0x0][0x9e8] ;  /* 0x00027a0000062ab9 */ /* 0x000fe40000000a00 */
[----:B------:R-:W-:-:S04]  /*4c30*/  UIMAD.WIDE.U32 UR10, UR18, UR6, URZ ;  /* 0x00000006120a72a5 */ /* 0x000fc8000f8e003f */
[----:B------:R-:W-:-:S12]  /*4c40*/  @UP2 USHF.R.U32.HI UR18, URZ, UR7, UR11 ;  /* 0x000000073f122299 */ /* 0x000fd8000801160b */
.L_x_1172:
[----:B------:R-:W-:-:S04]  /*4c50*/  UIMAD UR5, UR18, UR5, UR5 ;  /* 0x00000005120572a4 */ /* 0x000fc8000f8e0205 */
[----:B------:R-:W-:-:S04]  /*4c60*/  UISETP.LT.AND UP2, UPT, UR4, UR5, UPT ;  /* 0x000000050400728c */ /* 0x000fc8000bf41270 */
[----:B------:R-:W-:-:S12]  /*4c70*/  USEL UR4, UR4, UR5, UP2 ;  /* 0x0000000504047287 */ /* 0x000fd80009000000 */
.L_x_1170:
        /* <DEDUP_REMOVED lines=10> */
[----:B------:R-:W-:Y:S02]  /*4d20*/  CS2R R108, SRZ ;  /* 0x00000000006c7805 */ /* 0x000fe4000001ff00 */
[----:B------:R-:W-:Y:S01]  /*4d30*/  CS2R R106, SRZ ;  /* 0x00000000006a7805 */ /* 0x000fe2000001ff00 */
[----:B------:R-:W-:Y:S01]  /*4d40*/  UISETP.LT.AND UP2, UPT, UR61, UR4, UPT ;  /* 0x000000043d00728c */ /* 0x000fe2000bf41270 */
[----:B------:R-:W-:Y:S02]  /*4d50*/  CS2R R104, SRZ ;  /* 0x0000000000687805 */ /* 0x000fe4000001ff00 */
[----:B------:R-:W-:Y:S02]  /*4d60*/  CS2R R102, SRZ ;  /* 0x0000000000667805 */ /* 0x000fe4000001ff00 */
[----:B------:R-:W-:Y:S01]  /*4d70*/  CS2R R100, SRZ ;  /* 0x0000000000647805 */ /* 0x000fe2000001ff00 */
[----:B------:R-:W-:Y:S01]  /*4d80*/  USEL UR58, UR61, UR4, !UP2 ;  /* 0x000000043d3a7287 */ /* 0x000fe2000d000000 */
[----:B------:R-:W-:-:S02]  /*4d90*/  CS2R R98, SRZ ;  /* 0x0000000000627805 */ /* 0x000fc4000001ff00 */
[----:B------:R-:W-:Y:S02]  /*4da0*/  CS2R R96, SRZ ;  /* 0x0000000000607805 */ /* 0x000fe4000001ff00 */
[----:B------:R-:W-:Y:S02]  /*4db0*/  CS2R R94, SRZ ;  /* 0x00000000005e7805 */ /* 0x000fe4000001ff00 */
[----:B------:R-:W-:Y:S02]  /*4dc0*/  CS2R R92, SRZ ;  /* 0x00000000005c7805 */ /* 0x000fe4000001ff00 */
[----:B------:R-:W-:Y:S02]  /*4dd0*/  CS2R R90, SRZ ;  /* 0x00000000005a7805 */ /* 0x000fe4000001ff00 */
[----:B------:R-:W-:Y:S02]  /*4de0*/  ISETP.GE.AND P2, PT, R8, UR58, PT ;  /* 0x0000003a08007c0c */ /* 0x000fe4000bf46270 */
        /* <DEDUP_REMOVED lines=33> */
[----:B------:R-:W-:Y:S06]  /*5000*/  @!P2 BRA `(.L_x_1173) ;  /* 0x000000300034a947 */ /* 0x000fec0003800000 */
[----:B------:R-:W-:Y:S01]  /*5010*/  IMAD.MOV.U32 R0, RZ, RZ, 0x3f800000 ;  /* 0x3f800000ff007424 */ /* 0x000fe200078e00ff */
[----:B------:R-:W-:Y:S01]  /*5020*/  ULDC UR59, c[0x0][0x9e4] ;  /* 0x00027900003b7ab9 */ /* 0x000fe20000000800 */
[----:B------:R-:W-:-:S07]  /*5030*/  IMAD.MOV.U32 R119, RZ, RZ, RZ ;  /* 0x000000ffff777224 */ /* 0x000fce00078e00ff */
.L_x_1190:
[----:B------:R-:W-:-:S04]  /*5040*/  UIADD3 UR4, UR36, 0x1, URZ ;  /* 0x0000000124047890 */ /* 0x000fc8000fffe03f */
[----:B------:R-:W-:-:S04]  /*5050*/  UISETP.NE.AND UP2, UPT, UR4, 0x2, UPT ;  /* 0x000000020400788c */ /* 0x000fc8000bf45270 */
[----:B------:R-:W-:Y:S02]  /*5060*/  USEL UR7, URZ, 0x1, UP2 ;  /* 0x000000013f077887 */ /* 0x000fe40009000000 */
[----:B------:R-:W-:Y:S02]  /*5070*/  USEL UR4, UR4, URZ, UP2 ;  /* 0x0000003f04047287 */ /* 0x000fe40009000000 */
[----:B------:R-:W-:Y:S01]  /*5080*/  ULOP3.LUT UR7, UR38, UR7, URZ, 0x3c, !UPT ;  /* 0x0000000726077292 */ /* 0x000fe2000f8e3c3f */
[----:B------:R-:W-:Y:S11]  /*5090*/  @!P0 BRA `(.L_x_1174) ;  /* 0x0000000000048947 */ /* 0x000ff60003800000 */
[----:B------:R-:W-:Y:S01]  /*50a0*/  BPT.TRAP 0x1 ;  /* 0x000000040000795c */ /* 0x000fe20000300000 */
.L_x_1174:
[----:B------:R-:W-:Y:S01]  /*50b0*/  ULEA UR6, UR4, UR37, 0x3 ;  /* 0x0000002504067291 */ /* 0x000fe2000f8e183f */
[----:B------:R-:W-:-:S05]  /*50c0*/  IMAD.U32 R9, RZ, RZ, UR7 ;  /* 0x00000007ff097e24 */ /* 0x000fca000f8e00ff */
[----:B------:R-:W-:-:S04]  /*50d0*/  SHF.L.U32 R9, R9, 0x1f, RZ ;  /* 0x0000001f09097819 */ /* 0x000fc800000006ff */
[----:B------:R0:W1:Y:S01]  /*50e0*/  SYNCS.PHASECHK.TRANS64.TRYWAIT P2, [UR6+0x30830], R9 ;  /* 0x03083009ff0075a7 */ /* 0x0000620008040146 */
[----:B------:R-:W-:Y:S05]  /*50f0*/  @!P0 BRA `(.L_x_1175) ;  /* 0x0000000000048947 */ /* 0x000fea0003800000 */
[----:B------:R-:W-:Y:S01]  /*5100*/  BPT.TRAP 0x1 ;  /* 0x000000040000795c */ /* 0x000fe20000300000 */
.L_x_1175:
[-C--:B------:R-:W-:Y:S01]  /*5110*/  FMUL.FTZ R24, R24, R10.reuse ;  /* 0x0000000a18187220 */ /* 0x080fe20000410000 */
[----:B------:R-:W-:Y:S01]  /*5120*/  FMUL.FTZ R25, R25, R10 ;  /* 0x0000000a19197220 */ /* 0x000fe20000410000 */
[----:B-1----:R-:W-:Y:S06]  /*5130*/  @P2 BRA `(.L_x_1176) ;  /* 0x0000000000082947 */ /* 0x002fec0003800000 */
[----:B------:R-:W1:Y:S02]  /*5140*/  SYNCS.PHASECHK.TRANS64.TRYWAIT P2, [UR6+0x30830], R9 ;  /* 0x03083009ff0075a7 */ /* 0x000e640008040146 */
[----:B-1----:R-:W-:Y:S05]  /*5150*/  @!P2 BRA `(.L_x_1177) ;  /* 0x000001480098a947 */ /* 0x002fea0003800000 */
.L_x_1176:
        /* <DEDUP_REMOVED lines=161> */
.L_x_1178:
[----:B------:R-:W-:Y:S01]  /*5b70*/  ULEA UR5, UR36, UR37, 0x3 ;  /* 0x0000002524057291 */ /* 0x000fe2000f8e183f */
[----:B------:R-:W-:-:S05]  /*5b80*/  IMAD.U32 R0, RZ, RZ, UR38 ;  /* 0x00000026ff007e24 */ /* 0x000fca000f8e00ff */
[----:B------:R-:W-:-:S04]  /*5b90*/  SHF.L.U32 R0, R0, 0x1f, RZ ;  /* 0x0000001f00007819 */ /* 0x000fc800000006ff */
[----:B------:R2:W3:Y:S01]  /*5ba0*/  SYNCS.PHASECHK.TRANS64.TRYWAIT P2, [UR5+0x30850], R0 ;  /* 0x03085000ff0075a7 */ /* 0x0004e20008040145 */
[----:B------:R-:W-:Y:S05]  /*5bb0*/  @!P0 BRA `(.L_x_1179) ;  /* 0x0000000000048947 */ /* 0x000fea0003800000 */
[----:B------:R-:W-:Y:S01]  /*5bc0*/  BPT.TRAP 0x1 ;  /* 0x000000040000795c */ /* 0x000fe20000300000 */
.L_x_1179:
[----:B---3--:R-:W-:Y:S05]  /*5bd0*/  @P2 BRA `(.L_x_1180) ;  /* 0x0000000000082947 */ /* 0x008fea0003800000 */
[----:B------:R-:W3:Y:S02]  /*5be0*/  SYNCS.PHASECHK.TRANS64.TRYWAIT P2, [UR5+0x30850], R0 ;  /* 0x03085000ff0075a7 */ /* 0x000ee40008040145 */
[----:B---3--:R-:W-:Y:S05]  /*5bf0*/  @!P2 BRA `(.L_x_1181) ;  /* 0x000001400008a947 */ /* 0x008fea0003800000 */
.L_x_1180:
[----:B------:R-:W-:Y:S01]  /*5c00*/  UIADD3 UR10, UR37, 0x400, URZ ;  /* 0x00000400250a7890 */ /* 0x000fe2000fffe03f */
[----:B------:R-:W-:Y:S01]  /*5c10*/  WARPGROUP.ARRIVE ;  /* 0x00000000000079c5 */ /* 0x000fe20000000000 */
[----:B------:R-:W-:Y:S01]  /*5c20*/  UMOV UR11, 0x40000040 ;  /* 0x40000040000b7882 */ /* 0x000fe20000000000 */
[----:B------:R-:W-:Y:S01]  /*5c30*/  PLOP3.LUT P2, PT, PT, PT, UP0, 0x80, 0x0 ;  /* 0x000000000000781c */ /* 0x000fe20003f4f008 */
[----:B------:R-:W-:Y:S01]  /*5c40*/  USHF.R.U32.HI UR10, URZ, 0x4, UR10 ;  /* 0x000000043f0a7899 */ /* 0x000fe2000801160a */
[----:B------:R-:W-:Y:S01]  /*5c50*/  PLOP3.LUT P3, PT, PT, PT, UP0, 0x80, 0x0 ;  /* 0x000000000000781c */ /* 0x000fe20003f6f008 */
[----:B------:R-:W-:Y:S01]  /*5c60*/  VIADD R20, R23, UR39 ;  /* 0x0000002717147c36 */ /* 0x000fe20008000000 */
[----:B------:R-:W-:Y:S01]  /*5c70*/  ULDC UR15, c[0x0][0x9dc] ;  /* 0x00027700000f7ab9 */ /* 0x000fe20000000800 */
[----:B------:R-:W-:Y:S01]  /*5c80*/  ULOP3.LUT UR10, UR10, 0x3fff, URZ, 0xc0, !UPT ;  /* 0x00003fff0a0a7892 */ /* 0x000fe2000f8ec03f */
[----:B0-2---:R-:W-:Y:S01]  /*5c90*/  IMAD.U32 R0, RZ, RZ, UR6 ;  /* 0x00000006ff007e24 */ /* 0x005fe2000f8e00ff */
[----:B------:R-:W-:Y:S01]  /*5ca0*/  ULOP3.LUT UR6, URZ, UR15, URZ, 0x33, !UPT ;  /* 0x0000000f3f067292 */ /* 0x000fe2000f8e333f */
[----:B------:R-:W-:Y:S01]  /*5cb0*/  IMAD R15, R8, -0x60, RZ ;  /* 0xffffffa0080f7824 */ /* 0x000fe200078e02ff */
[----:B------:R-:W-:Y:S01]  /*5cc0*/  ULOP3.LUT UR10, UR10, 0x3000000, URZ, 0xfc, !UPT ;  /* 0x030000000a0a7892 */ /* 0x000fe2000f8efc3f */
[----:B------:R-:W-:Y:S01]  /*5cd0*/  @!P1 VIADD R0, R0, 0x30840 ;  /* 0x0003084000009836 */ /* 0x000fe20000000000 */
[----:B------:R-:W-:-:S02]  /*5ce0*/  ULDC UR18, c[0x0][0x9e0] ;  /* 0x0002780000127ab9 */ /* 0x000fc40000000800 */
[----:B------:R-:W-:Y:S02]  /*5cf0*/  UIMAD UR14, UR36, 0x900, UR10 ;  /* 0x00000900240e78a4 */ /* 0x000fe4000f8e020a */
[----:B------:R-:W-:-:S05]  /*5d00*/  @!P1 PRMT R0, RZ, 0x654, R0 ;  /* 0x00000654ff009816 */ /* 0x000fca0000000000 */
        /* <DEDUP_REMOVED lines=28> */
[----:B-1----:R-:W-:Y:S01]  /*5ed0*/  @P2 IMAD.HI.U32 R9, R20, UR10, RZ ;  /* 0x0000000a14092c27 */ /* 0x002fe2000f8e00ff */
[----:B------:R-:W-:Y:S01]  /*5ee0*/  @UP0 ULDC UR10, c[0x0][0x450] ;  /* 0x00011400000a0ab9 */ /* 0x000fe20000000800 */
[----:B------:R-:W-:-:S03]  /*5ef0*/  PLOP3.LUT P2, PT, PT, PT, UP1, 0x40, 0x0 ;  /* 0x000000000000781c */ /* 0x000fc60003f4e818 */
[----:B------:R-:W-:-:S05]  /*5f00*/  @P3 SHF.R.U32.HI R20, RZ, UR10, R9 ;  /* 0x0000000aff143c19 */ /* 0x000fca0008011609 */
[----:B------:R-:W0:Y:S01]  /*5f10*/  SHFL.IDX PT, R21, R20, RZ, 0x1c1f ;  /* 0x001c1fff14157589 */ /* 0x000e2200000e0000 */
[----:B------:R-:W-:Y:S02]  /*5f20*/  WARPGROUP.DEPBAR.LE gsb0, 0x0 ;  /* 0x00008000000079c5 */ /* 0x000fe40000010000 */
[----:B------:R1:W-:Y:S02]  /*5f30*/  @!P1 SYNCS.ARRIVE.TRANS64.RED.A1T0 RZ, [R0+URZ], RZ ;  /* 0x000000ff00ff99a7 */ /* 0x0003e4000810043f */
[----:B-1----:R-:W-:-:S04]  /*5f40*/  IADD3 R0, -R19, 0x1, R15 ;  /* 0x0000000113007810 */ /* 0x002fc80007ffe10f */
[----:B------:R-:W-:-:S05]  /*5f50*/  IADD3 R0, -R17, R0, R16 ;  /* 0x0000000011007210 */ /* 0x000fca0007ffe110 */
[C---:B------:R-:W-:Y:S02]  /*5f60*/  VIADD R14, R0.reuse, UR18 ;  /* 0x00000012000e7c36 */ /* 0x040fe40008000000 */
[----:B------:R-:W-:Y:S02]  /*5f70*/  VIADD R13, R0, UR6 ;  /* 0x00000006000d7c36 */ /* 0x000fe40008000000 */
[----:B------:R-:W-:Y:S02]  /*5f80*/  IMAD.IADD R0, R15, 0x1, -R19 ;  /* 0x000000010f007824 */ /* 0x000fe400078e0a13 */
[--C-:B0-----:R-:W-:Y:S02]  /*5f90*/  IMAD.IADD R12, R14, 0x1, R21.reuse ;  /* 0x000000010e0c7824 */ /* 0x101fe400078e0215 */
[----:B------:R-:W-:Y:S01]  /*5fa0*/  IMAD.IADD R9, R13, 0x1, R21 ;  /* 0x000000010d097824 */ /* 0x000fe200078e0215 */
[----:B------:R-:W-:Y:S06]  /*5fb0*/  @P2 BRA `(.L_x_1182) ;  /* 0x0000000000542947 */ /* 0x000fec0003800000 */
[----:B------:R-:W-:Y:S01]  /*5fc0*/  IADD3 R21, -R17, R16, R21 ;  /* 0x0000001011157210 */ /* 0x000fe20007ffe115 */
[----:B------:R-:W-:Y:S03]  /*5fd0*/  BSSY B0, `(.L_x_1183) ;  /* 0x0000010000007945 */ /* 0x000fe60003800000 */
        /* <DEDUP_REMOVED lines=10> */
.L_x_1184:
[----:B------:R-:W-:-:S05]  /*6080*/  IMAD.U32 R168, RZ, RZ, UR59 ;  /* 0x0000003bffa87e24 */ /* 0x000fca000f8e00ff */
[----:B------:R-:W-:-:S13]  /*6090*/  ISETP.NE.AND P2, PT, R168, 0x1, PT ;  /* 0x00000001a800780c */ /* 0x000fda0003f45270 */
[----:B------:R-:W0:Y:S02]  /*60a0*/  @P2 LDC.64 R10, c[0x0][0x9e8] ;  /* 0x00027a00ff0a2b82 */ /* 0x000e240000000a00 */
[----:B0-----:R-:W-:-:S05]  /*60b0*/  @P2 IMAD.HI.U32 R10, R21, R10, RZ ;  /* 0x0000000a150a2227 */ /* 0x001fca00078e00ff */
[----:B------:R-:W-:-:S07]  /*60c0*/  @P2 SHF.R.U32.HI R21, RZ, R11, R10 ;  /* 0x0000000bff152219 */ /* 0x000fce000001160a */
.L_x_1185:
[----:B------:R-:W-:Y:S05]  /*60d0*/  BSYNC B0 ;  /* 0x0000000000007941 */ /* 0x000fea0003800000 */
.L_x_1183:
[----:B------:R-:W-:-:S05]  /*60e0*/  IMAD R21, R21, R168, R0 ;  /* 0x000000a815157224 */ /* 0x000fca00078e0200 */
[----:B------:R-:W-:Y:S02]  /*60f0*/  VIADDMNMX R12, R21, R168, R12, PT ;  /* 0x000000a8150c7246 */ /* 0x000fe4000380010c */
[----:B------:R-:W-:-:S07]  /*6100*/  VIMNMX R9, R9, R21, !PT ;  /* 0x0000001509097248 */ /* 0x000fce0007fe0100 */
.L_x_1182:
[C---:B------:R-:W-:Y:S02]  /*6110*/  ISETP.GE.AND P2, PT, R15.reuse, 0x2, PT ;  /* 0x000000020f00780c */ /* 0x040fe40003f46270 */
[----:B------:R-:W-:Y:S02]  /*6120*/  ISETP.GE.AND P6, PT, R15, 0xa, PT ;  /* 0x0000000a0f00780c */ /* 0x000fe40003fc6270 */
[----:B------:R-:W-:Y:S02]  /*6130*/  ISETP.GT.AND P4, PT, R9, 0x1, !P2 ;  /* 0x000000010900780c */ /* 0x000fe40005784270 */
[----:B------:R-:W-:Y:S02]  /*6140*/  ISETP.GE.AND P3, PT, R15, 0x9, PT ;  /* 0x000000090f00780c */ /* 0x000fe40003f66270 */
[----:B------:R-:W-:Y:S02]  /*6150*/  ISETP.LT.OR P4, PT, R12, 0x2, P4 ;  /* 0x000000020c00780c */ /* 0x000fe40002781670 */
[----:B------:R-:W-:-:S02]  /*6160*/  LOP3.LUT R18, R18, 0xfffffffb, RZ, 0xc0, !PT ;  /* 0xfffffffb12127812 */ /* 0x000fc400078ec0ff */
[----:B------:R-:W-:Y:S02]  /*6170*/  FSEL R121, R121, -INF , !P4 ;  /* 0xff80000079797808 */ /* 0x000fe40006000000 */
[C---:B------:R-:W-:Y:S02]  /*6180*/  ISETP.GT.AND P5, PT, R9.reuse, 0x8, !P3 ;  /* 0x000000080900780c */ /* 0x040fe40005fa4270 */
[----:B------:R-:W-:Y:S02]  /*6190*/  @P6 LOP3.LUT R18, R18, 0x4, RZ, 0xfc, !PT ;  /* 0x0000000412126812 */ /* 0x000fe400078efcff */
[----:B------:R-:W-:Y:S02]  /*61a0*/  ISETP.GT.AND P4, PT, R9, 0x9, !P6 ;  /* 0x000000090900780c */ /* 0x000fe40007784270 */
[----:B------:R-:W-:Y:S02]  /*61b0*/  ISETP.GE.AND P6, PT, R15, 0x11, PT ;  /* 0x000000110f00780c */ /* 0x000fe40003fc6270 */
[----:B------:R-:W-:-:S02]  /*61c0*/  ISETP.LT.OR P5, PT, R12, 0x9, P5 ;  /* 0x000000090c00780c */ /* 0x000fc40002fa1670 */
[----:B------:R-:W-:Y:S02]  /*61d0*/  ISETP.LT.OR P4, PT, R12, 0xa, P4 ;  /* 0x0000000a0c00780c */ /* 0x000fe40002781670 */
[----:B------:R-:W-:Y:S02]  /*61e0*/  FSEL R124, R124, -INF , !P5 ;  /* 0xff8000007c7c7808 */ /* 0x000fe40006800000 */
[----:B------:R-:W-:Y:S02]  /*61f0*/  ISETP.GE.AND P5, PT, R15, 0x12, PT ;  /* 0x000000120f00780c */ /* 0x000fe40003fa6270 */
[----:B------:R-:W-:Y:S02]  /*6200*/  LOP3.LUT R18, R18, 0xfffffff7, RZ, 0xc0, !PT ;  /* 0xfffffff712127812 */ /* 0x000fe400078ec0ff */
[----:B------:R-:W-:Y:S02]  /*6210*/  FSEL R125, R125, -INF , !P4 ;  /* 0xff8000007d7d7808 */ /* 0x000fe40006000000 */
[----:B------:R-:W-:-:S02]  /*6220*/  ISETP.GT.AND P4, PT, R9, 0x10, !P6 ;  /* 0x000000100900780c */ /* 0x000fc40007784270 */
[----:B------:R-:W-:Y:S02]  /*6230*/  @P6 LOP3.LUT R18, R18, 0x8, RZ, 0xfc, !PT ;  /* 0x0000000812126812 */ /* 0x000fe400078efcff */
[----:B------:R-:W-:Y:S02]  /*6240*/  ISETP.LT.OR P4, PT, R12, 0x11, P4 ;  /* 0x000000110c00780c */ /* 0x000fe40002781670 */
[----:B------:R-:W-:Y:S02]  /*6250*/  LOP3.LUT R18, R18, 0xfff7ffff, RZ, 0xc0, !PT ;  /* 0xfff7ffff12127812 */ /* 0x000fe400078ec0ff */
[----:B------:R-:W-:Y:S02]  /*6260*/  FSEL R128, R128, -INF , !P4 ;  /* 0xff80000080807808 */ /* 0x000fe40006000000 */
[----:B------:R-:W-:Y:S02]  /*6270*/  @P5 LOP3.LUT R18, R18, 0x80000, RZ, 0xfc, !PT ;  /* 0x0008000012125812 */ /* 0x000fe400078efcff */
[----:B------:R-:W-:-:S02]  /*6280*/  ISETP.GT.AND P4, PT, R9, 0x11, !P5 ;  /* 0x000000110900780c */ /* 0x000fc40006f84270 */
[----:B------:R-:W-:Y:S02]  /*6290*/  ISETP.GE.AND P5, PT, R15, 0x19, PT ;  /* 0x000000190f00780c */ /* 0x000fe40003fa6270 */
[----:B------:R-:W-:Y:S02]  /*62a0*/  ISETP.LT.OR P4, PT, R12, 0x12, P4 ;  /* 0x000000120c00780c */ /* 0x000fe40002781670 */
[----:B------:R-:W-:Y:S02]  /*62b0*/  LOP3.LUT R18, R18, 0xfffbffff, RZ, 0xc0, !PT ;  /* 0xfffbffff12127812 */ /* 0x000fe400078ec0ff */
[----:B------:R-:W-:Y:S02]  /*62c0*/  FSEL R129, R129, -INF , !P4 ;  /* 0xff80000081817808 */ /* 0x000fe40006000000 */
[----:B------:R-:W-:-:S04]  /*62d0*/  ISETP.GT.AND P4, PT, R9, 0x18, !P5 ;  /* 0x000000180900780c */ /* 0x000fc80006f84270 */
[----:B------:R-:W-:Y:S02]  /*62e0*/  ISETP.LT.OR P4, PT, R12, 0x19, P4 ;  /* 0x000000190c00780c */ /* 0x000fe40002781670 */
[----:B------:R-:W-:Y:S02]  /*62f0*/  @P5 LOP3.LUT R18, R18, 0x40000, RZ, 0xfc, !PT ;  /* 0x0004000012125812 */ /* 0x000fe400078efcff */
[----:B------:R-:W-:Y:S02]  /*6300*/  ISETP.GE.AND P5, PT, R15, 0x1a, PT ;  /* 0x0000001a0f00780c */ /* 0x000fe40003fa6270 */
[----:B------:R-:W-:Y:S02]  /*6310*/  LOP3.LUT R18, R18, 0xfffdffff, RZ, 0xc0, !PT ;  /* 0xfffdffff12127812 */ /* 0x000fe400078ec0ff */
[----:B------:R-:W-:Y:S02]  /*6320*/  FSEL R132, R132, -INF , !P4 ;  /* 0xff80000084847808 */ /* 0x000fe40006000000 */
[----:B------:R-:W-:-:S04]  /*6330*/  ISETP.GT.AND P4, PT, R9, 0x19, !P5 ;  /* 0x000000190900780c */ /* 0x000fc80006f84270 */
[----:B------:R-:W-:-:S03]  /*6340*/  ISETP.LT.OR P4, PT, R12, 0x1a, P4 ;  /* 0x0000001a0c00780c */ /* 0x000fc60002781670 */
        /* <DEDUP_REMOVED lines=68> */
[----:B------:R-:W-:Y:S02]  /*6790*/  FSEL R156, R156, -INF , !P4 ;  /* 0xff8000009c9c7808 */ /* 0x000fe40006000000 */
[----:B------:R-:W-:Y:S02]  /*67a0*/  LOP3.LUT R18, R18, 0xffffffdf, RZ, 0xc0, !PT ;  /* 0xffffffdf12127812 */ /* 0x000fe400078ec0ff */
[----:B------:R-:W-:-:S04]  /*67b0*/  ISETP.GT.AND P4, PT, R9, 0x49, !P5 ;  /* 0x000000490900780c */ /* 0x000fc80006f84270 */
[----:B------:R-:W-:-:S03]  /*67c0*/  ISETP.LT.OR P4, PT, R12, 0x4a, P4 ;  /* 0x0000004a0c00780c */ /* 0x000fc60002781670 */
[----:B------:R-:W-:Y:S02]  /*67d0*/  @P5 LOP3.LUT R18, R18, 0x20, RZ, 0xfc, !PT ;  /* 0x0000002012125812 */ /* 0x000fe400078efcff */
[----:B------:R-:W-:Y:S02]  /*67e0*/  ISETP.GE.AND P5, PT, R15, 0x51, PT ;  /* 0x000000510f00780c */ /* 0x000fe40003fa6270 */
[----:B------:R-:W-:Y:S02]  /*67f0*/  FSEL R157, R157, -INF , !P4 ;  /* 0xff8000009d9d7808 */ /* 0x000fe40006000000 */
[----:B------:R-:W-:Y:S02]  /*6800*/  ISETP.GT.AND P4, PT, R9, 0x50, !P5 ;  /* 0x000000500900780c */ /* 0x000fe40006f84270 */
[----:B------:R-:W-:Y:S02]  /*6810*/  LOP3.LUT R18, R18, 0xffffffef, RZ, 0xc0, !PT ;  /* 0xffffffef12127812 */ /* 0x000fe400078ec0ff */
[----:B------:R-:W-:-:S04]  /*6820*/  ISETP.LT.OR P4, PT, R12, 0x51, P4 ;  /* 0x000000510c00780c */ /* 0x000fc80002781670 */
[----:B------:R-:W-:Y:S02]  /*6830*/  FSEL R160, R160, -INF , !P4 ;  /* 0xff800000a0a07808 */ /* 0x000fe40006000000 */
[----:B------:R-:W-:Y:S02]  /*6840*/  ISETP.GE.AND P4, PT, R15, 0x52, PT ;  /* 0x000000520f00780c */ /* 0x000fe40003f86270 */
[----:B------:R-:W-:Y:S02]  /*6850*/  @P5 LOP3.LUT R18, R18, 0x10, RZ, 0xfc, !PT ;  /* 0x0000001012125812 */ /* 0x000fe400078efcff */
[----:B------:R-:W-:Y:S02]  /*6860*/  ISETP.GT.AND P5, PT, R9, 0x51, !P4 ;  /* 0x000000510900780c */ /* 0x000fe400067a4270 */
[----:B------:R-:W-:Y:S02]  /*6870*/  LOP3.LUT R18, R18, 0xfffffffd, RZ, 0xc0, !PT ;  /* 0xfffffffd12127812 */ /* 0x000fe400078ec0ff */
[----:B------:R-:W-:-:S04]  /*6880*/  ISETP.LT.OR P5, PT, R12, 0x52, P5 ;  /* 0x000000520c00780c */ /* 0x000fc80002fa1670 */
[----:B------:R-:W-:Y:S02]  /*6890*/  FSEL R161, R161, -INF , !P5 ;  /* 0xff800000a1a17808 */ /* 0x000fe40006800000 */
[----:B------:R-:W-:-:S04]  /*68a0*/  ISETP.GE.AND P5, PT, R15, 0x59, PT ;  /* 0x000000590f00780c */ /* 0x000fc80003fa6270 */
[----:B------:R-:W-:-:S04]  /*68b0*/  ISETP.GT.AND P6, PT, R9, 0x58, !P5 ;  /* 0x000000580900780c */ /* 0x000fc80006fc4270 */
[----:B------:R-:W-:-:S04]  /*68c0*/  ISETP.LT.OR P6, PT, R12, 0x59, P6 ;  /* 0x000000590c00780c */ /* 0x000fc800037c1670 */
[----:B------:R-:W-:Y:S02]  /*68d0*/  FSEL R164, R164, -INF , !P6 ;  /* 0xff800000a4a47808 */ /* 0x000fe40007000000 */
[----:B------:R-:W-:-:S13]  /*68e0*/  ISETP.GE.AND P6, PT, R15, 0x1, PT ;  /* 0x000000010f00780c */ /* 0x000fda0003fc6270 */
[----:B------:R-:W-:Y:S02]  /*68f0*/  @P6 LOP3.LUT R18, R18, 0x2, RZ, 0xfc, !PT ;  /* 0x0000000212126812 */ /* 0x000fe400078efcff */
[----:B------:R-:W-:Y:S02]  /*6900*/  ISETP.GT.AND P6, PT, R9, RZ, !P6 ;  /* 0x000000ff0900720c */ /* 0x000fe400077c4270 */
[----:B------:R-:W-:Y:S02]  /*6910*/  LOP3.LUT R18, R18, 0xfffffffe, RZ, 0xc0, !PT ;  /* 0xfffffffe12127812 */ /* 0x000fe400078ec0ff */
[----:B------:R-:W-:-:S04]  /*6920*/  ISETP.LT.OR P6, PT, R12, 0x1, P6 ;  /* 0x000000010c00780c */ /* 0x000fc800037c1670 */
[----:B------:R-:W-:Y:S02]  /*6930*/  FSEL R120, R120, -INF , !P6 ;  /* 0xff80000078787808 */ /* 0x000fe40007000000 */
[----:B------:R-:W-:-:S13]  /*6940*/  ISETP.GE.AND P6, PT, R15, 0x5a, PT ;  /* 0x0000005a0f00780c */ /* 0x000fda0003fc6270 */
[----:B------:R-:W-:Y:S02]  /*6950*/  @P6 LOP3.LUT R18, R18, 0x1, RZ, 0xfc, !PT ;  /* 0x0000000112126812 */ /* 0x000fe400078efcff */
[----:B------:R-:W-:Y:S02]  /*6960*/  ISETP.GT.AND P6, PT, R9, 0x59, !P6 ;  /* 0x000000590900780c */ /* 0x000fe400077c4270 */
[----:B------:R-:W0:Y:S02]  /*6970*/  SHFL.IDX PT, R9, R20, 0x1, 0x1c1f ;  /* 0x003c1f0014097f89 */ /* 0x000e2400000e0000 */
[----:B------:R-:W-:-:S04]  /*6980*/  ISETP.LT.OR P6, PT, R12, 0x5a, P6 ;  /* 0x0000005a0c00780c */ /* 0x000fc800037c1670 */
[----:B------:R-:W-:Y:S02]  /*6990*/  FSEL R165, R165, -INF , !P6 ;  /* 0xff800000a5a57808 */ /* 0x000fe40007000000 */
[----:B------:R-:W-:Y:S01]  /*69a0*/  PLOP3.LUT P6, PT, PT, PT, UP1, 0x40, 0x0 ;  /* 0x000000000000781c */ /* 0x000fe20003fce818 */
[--C-:B0-----:R-:W-:Y:S02]  /*69b0*/  IMAD.IADD R14, R14, 0x1, R9.reuse ;  /* 0x000000010e0e7824 */ /* 0x101fe400078e0209 */
[----:B------:R-:W-:-:S10]  /*69c0*/  IMAD.IADD R13, R13, 0x1, R9 ;  /* 0x000000010d0d7824 */ /* 0x000fd400078e0209 */
[----:B------:R-:W-:Y:S05]  /*69d0*/  @P6 BRA `(.L_x_1186) ;  /* 0x0000000000546947 */ /* 0x000fea0003800000 */
        /* <DEDUP_REMOVED lines=12> */
.L_x_1188:
[----:B------:R-:W-:-:S05]  /*6aa0*/  IMAD.U32 R15, RZ, RZ, UR59 ;  /* 0x0000003bff0f7e24 */ /* 0x000fca000f8e00ff */
[----:B------:R-:W-:-:S13]  /*6ab0*/  ISETP.NE.AND P6, PT, R15, 0x1, PT ;  /* 0x000000010f00780c */ /* 0x000fda0003fc5270 */
[----:B------:R-:W0:Y:S02]  /*6ac0*/  @P6 LDC.64 R10, c[0x0][0x9e8] ;  /* 0x00027a00ff0a6b82 */ /* 0x000e240000000a00 */
[----:B0-----:R-:W-:-:S05]  /*6ad0*/  @P6 IMAD.HI.U32 R10, R9, R10, RZ ;  /* 0x0000000a090a6227 */ /* 0x001fca00078e00ff */
[----:B------:R-:W-:-:S07]  /*6ae0*/  @P6 SHF.R.U32.HI R9, RZ, R11, R10 ;  /* 0x0000000bff096219 */ /* 0x000fce000001160a */
.L_x_1189:
[----:B------:R-:W-:Y:S05]  /*6af0*/  BSYNC B0 ;  /* 0x0000000000007941 */ /* 0x000fea0003800000 */
.L_x_1187:
[----:B------:R-:W-:-:S05]  /*6b00*/  IMAD R0, R9, R15, R0 ;  /* 0x0000000f09007224 */ /* 0x000fca00078e0200 */
[----:B------:R-:W-:Y:S02]  /*6b10*/  VIADDMNMX R14, R0, R15, R14, PT ;  /* 0x0000000f000e7246 */ /* 0x000fe4000380010e */
[----:B------:R-:W-:-:S07]  /*6b20*/  VIMNMX R13, R13, R0, !PT ;  /* 0x000000000d0d7248 */ /* 0x000fce0007fe0100 */
.L_x_1186:
[C---:B------:R-:W-:Y:S01]  /*6b30*/  ISETP.GT.AND P2, PT, R13.reuse, 0x1, !P2 ;  /* 0x000000010d00780c */ /* 0x040fe20005744270 */
[----:B------:R-:W-:Y:S01]  /*6b40*/  ULDC UR6, c[0x0][0x988] ;  /* 0x0002620000067ab9 */ /* 0x000fe20000000800 */
[----:B------:R-:W-:Y:S01]  /*6b50*/  ISETP.GT.AND P3, PT, R13, 0x8, !P3 ;  /* 0x000000080d00780c */ /* 0x000fe20005f64270 */
[----:B------:R-:W-:Y:S01]  /*6b60*/  UMOV UR14, UR6 ;  /* 0x00000006000e7c82 */ /* 0x000fe20008000000 */
[C---:B------:R-:W-:Y:S01]  /*6b70*/  ISETP.LT.OR P2, PT, R14.reuse, 0x2, P2 ;  /* 0x000000020e00780c */ /* 0x040fe20001741670 */
[----:B------:R-:W-:Y:S01]  /*6b80*/  UMOV UR38, UR7 ;  /* 0x0000000700267c82 */ /* 0x000fe20008000000 */
[----:B------:R-:W-:Y:S01]  /*6b90*/  ISETP.LT.OR P3, PT, R14, 0x9, P3 ;  /* 0x000000090e00780c */ /* 0x000fe20001f61670 */
[----:B------:R-:W-:Y:S01]  /*6ba0*/  UMOV UR36, UR4 ;  /* 0x0000000400247c82 */ /* 0x000fe20008000000 */
[----:B------:R-:W-:Y:S02]  /*6bb0*/  FSEL R123, R123, -INF , !P2 ;  /* 0xff8000007b7b7808 */ /* 0x000fe40005000000 */
[----:B------:R-:W-:-:S02]  /*6bc0*/  LOP3.LUT P2, RZ, R18, 0x4, RZ, 0xc0, !PT ;  /* 0x0000000412ff7812 */ /* 0x000fc4000784c0ff */
[----:B------:R-:W-:Y:S02]  /*6bd0*/  FSEL R126, R126, -INF , !P3 ;  /* 0xff8000007e7e7808 */ /* 0x000fe40005800000 */
[----:B------:R-:W-:Y:S02]  /*6be0*/  ISETP.GT.AND P2, PT, R13, 0x9, !P2 ;  /* 0x000000090d00780c */ /* 0x000fe40005744270 */
[----:B------:R-:W-:Y:S02]  /*6bf0*/  LOP3.LUT P3, RZ, R18, 0x20000, RZ, 0xc0, !PT ;  /* 0x0002000012ff7812 */ /* 0x000fe4000786c0ff */
[----:B------:R-:W-:Y:S02]  /*6c00*/  ISETP.LT.OR P2, PT, R14, 0xa, P2 ;  /* 0x0000000a0e00780c */ /* 0x000fe40001741670 */
[----:B------:R-:W-:Y:S02]  /*6c10*/  LOP3.LUT P6, RZ, R18, 0x10000, RZ, 0xc0, !PT ;  /* 0x0001000012ff7812 */ /* 0x000fe400078cc0ff */
[----:B------:R-:W-:-:S02]  /*6c20*/  FSEL R127, R127, -INF , !P2 ;  /* 0xff8000007f7f7808 */ /* 0x000fc40005000000 */
[----:B------:R-:W-:Y:S02]  /*6c30*/  LOP3.LUT P2, RZ, R18, 0x8, RZ, 0xc0, !PT ;  /* 0x0000000812ff7812 */ /* 0x000fe4000784c0ff */
[----:B------:R-:W-:Y:S02]  /*6c40*/  FMNMX.FTZ R0, R120, R3, !PT ;  /* 0x0000000378007209 */ /* 0x000fe40007810000 */
[----:B------:R-:W-:Y:S02]  /*6c50*/  ISETP.GT.AND P2, PT, R13, 0x10, !P2 ;  /* 0x000000100d00780c */ /* 0x000fe40005744270 */
[----:B------:R-:W-:Y:S02]  /*6c60*/  FMNMX.FTZ R9, R121, R0, !PT ;  /* 0x0000000079097209 */ /* 0x000fe40007810000 */
[----:B------:R-:W-:Y:S02]  /*6c70*/  ISETP.LT.OR P2, PT, R14, 0x11, P2 ;  /* 0x000000110e00780c */ /* 0x000fe40001741670 */
[----:B------:R-:W-:-:S02]  /*6c80*/  FMNMX.FTZ R0, R124, R9, !PT ;  /* 0x000000097c007209 */ /* 0x000fc40007810000 */
[----:B------:R-:W-:Y:S02]  /*6c90*/  FSEL R130, R130, -INF , !P2 ;  /* 0xff80000082827808 */ /* 0x000fe40005000000 */
[----:B------:R-:W-:Y:S02]  /*6ca0*/  LOP3.LUT P2, RZ, R18, 0x80000, RZ, 0xc0, !PT ;  /* 0x0008000012ff7812 */ /* 0x000fe4000784c0ff */
[----:B------:R-:W-:Y:S02]  /*6cb0*/  FMNMX.FTZ R9, R125, R0, !PT ;  /* 0x000000007d097209 */ /* 0x000fe40007810000 */
[----:B------:R-:W-:Y:S02]  /*6cc0*/  ISETP.GT.AND P2, PT, R13, 0x11, !P2 ;  /* 0x000000110d00780c */ /* 0x000fe40005744270 */
[----:B------:R-:W-:Y:S02]  /*6cd0*/  FMNMX.FTZ R0, R128, R9, !PT ;  /* 0x0000000980007209 */ /* 0x000fe40007810000 */
[----:B------:R-:W-:-:S02]  /*6ce0*/  ISETP.LT.OR P2, PT, R14, 0x12, P2 ;  /* 0x000000120e00780c */ /* 0x000fc40001741670 */
[----:B------:R-:W-:Y:S02]  /*6cf0*/  FMNMX.FTZ R9, R129, R0, !PT ;  /* 0x0000000081097209 */ /* 0x000fe40007810000 */
[----:B------:R-:W-:Y:S02]  /*6d00*/  FSEL R131, R131, -INF , !P2 ;  /* 0xff80000083837808 */ /* 0x000fe40005000000 */
[----:B------:R-:W-:Y:S02]  /*6d10*/  LOP3.LUT P2, RZ, R18, 0x40000, RZ, 0xc0, !PT ;  /* 0x0004000012ff7812 */ /* 0x000fe4000784c0ff */
[----:B------:R-:W-:Y:S02]  /*6d20*/  FMNMX.FTZ R0, R132, R9, !PT ;  /* 0x0000000984007209 */ /* 0x000fe40007810000 */
[----:B------:R-:W-:Y:S02]  /*6d30*/  ISETP.GT.AND P2, PT, R13, 0x18, !P2 ;  /* 0x000000180d00780c */ /* 0x000fe40005744270 */
[----:B------:R-:W-:-:S02]  /*6d40*/  FMNMX.FTZ R9, R133, R0, !PT ;  /* 0x0000000085097209 */ /* 0x000fc40007810000 */
[----:B------:R-:W-:Y:S02]  /*6d50*/  ISETP.LT.OR P2, PT, R14, 0x19, P2 ;  /* 0x000000190e00780c */ /* 0x000fe40001741670 */
[----:B------:R-:W-:Y:S02]  /*6d60*/  FMNMX.FTZ R0, R136, R9, !PT ;  /* 0x0000000988007209 */ /* 0x000fe40007810000 */
[----:B------:R-:W-:Y:S02]  /*6d70*/  FSEL R134, R134, -INF , !P2 ;  /* 0xff80000086867808 */ /* 0x000fe40005000000 */
        /* <DEDUP_REMOVED lines=24> */
[----:B------:R-:W-:Y:S02]  /*6f00*/  LOP3.LUT P2, RZ, R18, 0x2000, RZ, 0xc0, !PT ;  /* 0x0000200012ff7812 */ /* 0x000fe4000784c0ff */
[----:B------:R-:W-:Y:S02]  /*6f10*/  FMNMX.FTZ R9, R157, R0, !PT ;  /* 0x000000009d097209 */ /* 0x000fe40007810000 */
[----:B------:R-:W-:-:S02]  /*6f20*/  ISETP.GT.AND P2, PT, R13, 0x29, !P2 ;  /* 0x000000290d00780c */ /* 0x000fc40005744270 */
[----:B------:R-:W-:Y:S02]  /*6f30*/  FMNMX.FTZ R0, R160, R9, !PT ;  /* 0x00000009a0007209 */ /* 0x000fe40007810000 */
[----:B------:R-:W-:Y:S02]  /*6f40*/  ISETP.LT.OR P2, PT, R14, 0x2a, P2 ;  /* 0x0000002a0e00780c */ /* 0x000fe40001741670 */
[----:B------:R-:W-:Y:S02]  /*6f50*/  FMNMX.FTZ R9, R161, R0, !PT ;  /* 0x00000000a1097209 */ /* 0x000fe40007810000 */
[----:B------:R-:W-:Y:S02]  /*6f60*/  FSEL R143, R143, -INF , !P2 ;  /* 0xff8000008f8f7808 */ /* 0x000fe40005000000 */
[C---:B------:R-:W-:Y:S02]  /*6f70*/  LOP3.LUT P2, RZ, R18.reuse, 0x1000, RZ, 0xc0, !PT ;  /* 0x0000100012ff7812 */ /* 0x040fe4000784c0ff */
[----:B------:R-:W-:-:S02]  /*6f80*/  LOP3.LUT P3, RZ, R18, 0x40, RZ, 0xc0, !PT ;  /* 0x0000004012ff7812 */ /* 0x000fc4000786c0ff */
[----:B------:R-:W-:Y:S02]  /*6f90*/  ISETP.GT.AND P2, PT, R13, 0x30, !P2 ;  /* 0x000000300d00780c */ /* 0x000fe40005744270 */
[----:B------:R-:W-:Y:S02]  /*6fa0*/  FMNMX.FTZ R0, R164, R9, !PT ;  /* 0x00000009a4007209 */ /* 0x000fe40007810000 */
[----:B------:R-:W-:Y:S02]  /*6fb0*/  ISETP.LT.OR P2, PT, R14, 0x31, P2 ;  /* 0x000000310e00780c */ /* 0x000fe40001741670 */
[----:B------:R-:W-:Y:S02]  /*6fc0*/  FMNMX.FTZ R10, R165, R0, !PT ;  /* 0x00000000a50a7209 */ /* 0x000fe40007810000 */
[----:B------:R-:W-:Y:S02]  /*6fd0*/  FSEL R146, R146, -INF , !P2 ;  /* 0xff80000092927808 */ /* 0x000fe40005000000 */
[C---:B------:R-:W-:Y:S01]  /*6fe0*/  LOP3.LUT P2, RZ, R18.reuse, 0x800, RZ, 0xc0, !PT ;  /* 0x0000080012ff7812 */ /* 0x040fe2000784c0ff */
[----:B------:R-:W0:Y:S01]  /*6ff0*/  SHFL.BFLY PT, R9, R10, 0x2, 0x1f ;  /* 0x0c401f000a097f89 */ /* 0x000e2200000e0000 */
[----:B------:R-:W-:-:S02]  /*7000*/  LOP3.LUT P6, RZ, R18, 0x20, RZ, 0xc0, !PT ;  /* 0x0000002012ff7812 */ /* 0x000fc400078cc0ff */
[C---:B------:R-:W-:Y:S02]  /*7010*/  ISETP.GT.AND P2, PT, R13.reuse, 0x31, !P2 ;  /* 0x000000310d00780c */ /* 0x040fe40005744270 */
[C---:B------:R-:W-:Y:S02]  /*7020*/  ISETP.GT.AND P4, PT, R13.reuse, 0x51, !P4 ;  /* 0x000000510d00780c */ /* 0x040fe40006784270 */
[----:B------:R-:W-:Y:S02]  /*7030*/  ISETP.LT.OR P2, PT, R14, 0x32, P2 ;  /* 0x000000320e00780c */ /* 0x000fe40001741670 */
[----:B------:R-:W-:Y:S02]  /*7040*/  ISETP.GT.AND P5, PT, R13, 0x58, !P5 ;  /* 0x000000580d00780c */ /* 0x000fe40006fa4270 */
[----:B------:R-:W-:Y:S02]  /*7050*/  FSEL R147, R147, -INF , !P2 ;  /* 0xff80000093937808 */ /* 0x000fe40005000000 */
[----:B------:R-:W-:-:S02]  /*7060*/  LOP3.LUT P2, RZ, R18, 0x400, RZ, 0xc0, !PT ;  /* 0x0000040012ff7812 */ /* 0x000fc4000784c0ff */
[C---:B------:R-:W-:Y:S02]  /*7070*/  ISETP.LT.OR P4, PT, R14.reuse, 0x52, P4 ;  /* 0x000000520e00780c */ /* 0x040fe40002781670 */
[----:B------:R-:W-:Y:S02]  /*7080*/  ISETP.GT.AND P2, PT, R13, 0x38, !P2 ;  /* 0x000000380d00780c */ /* 0x000fe40005744270 */
[C---:B------:R-:W-:Y:S02]  /*7090*/  ISETP.LT.OR P5, PT, R14.reuse, 0x59, P5 ;  /* 0x000000590e00780c */ /* 0x040fe40002fa1670 */
[----:B------:R-:W-:Y:S02]  /*70a0*/  ISETP.LT.OR P2, PT, R14, 0x39, P2 ;  /* 0x000000390e00780c */ /* 0x000fe40001741670 */
[----:B------:R-:W-:Y:S02]  /*70b0*/  FSEL R163, R163, -INF , !P4 ;  /* 0xff800000a3a37808 */ /* 0x000fe40006000000 */
[----:B------:R-:W-:-:S02]  /*70c0*/  FSEL R150, R150, -INF , !P2 ;  /* 0xff80000096967808 */ /* 0x000fc40005000000 */
[----:B------:R-:W-:Y:S02]  /*70d0*/  LOP3.LUT P2, RZ, R18, 0x200, RZ, 0xc0, !PT ;  /* 0x0000020012ff7812 */ /* 0x000fe4000784c0ff */
[----:B0-----:R-:W-:Y:S02]  /*70e0*/  FMNMX.FTZ R11, R10, R9, !PT ;  /* 0x000000090a0b7209 */ /* 0x001fe40007810000 */
[----:B------:R-:W-:Y:S02]  /*70f0*/  ISETP.GT.AND P2, PT, R13, 0x39, !P2 ;  /* 0x000000390d00780c */ /* 0x000fe40005744270 */
[----:B------:R-:W-:Y:S01]  /*7100*/  FSEL R166, R166, -INF , !P5 ;  /* 0xff800000a6a67808 */ /* 0x000fe20006800000 */
[----:B------:R-:W0:Y:S01]  /*7110*/  SHFL.BFLY PT, R0, R11, 0x1, 0x1f ;  /* 0x0c201f000b007f89 */ /* 0x000e2200000e0000 */
[----:B------:R-:W-:-:S04]  /*7120*/  ISETP.LT.OR P2, PT, R14, 0x3a, P2 ;  /* 0x0000003a0e00780c */ /* 0x000fc80001741670 */
[----:B------:R-:W-:Y:S02]  /*7130*/  FSEL R151, R151, -INF , !P2 ;  /* 0xff80000097977808 */ /* 0x000fe40005000000 */
[----:B------:R-:W-:-:S04]  /*7140*/  LOP3.LUT P2, RZ, R18, 0x100, RZ, 0xc0, !PT ;  /* 0x0000010012ff7812 */ /* 0x000fc8000784c0ff */
[----:B------:R-:W-:-:S04]  /*7150*/  ISETP.GT.AND P2, PT, R13, 0x40, !P2 ;  /* 0x000000400d00780c */ /* 0x000fc80005744270 */
[----:B------:R-:W-:-:S04]  /*7160*/  ISETP.LT.OR P2, PT, R14, 0x41, P2 ;  /* 0x000000410e00780c */ /* 0x000fc80001741670 */
[----:B------:R-:W-:Y:S02]  /*7170*/  FSEL R154, R154, -INF , !P2 ;  /* 0xff8000009a9a7808 */ /* 0x000fe40005000000 */
[----:B------:R-:W-:Y:S02]  /*7180*/  LOP3.LUT P2, RZ, R18, 0x80, RZ, 0xc0, !PT ;  /* 0x0000008012ff7812 */ /* 0x000fe4000784c0ff */
[----:B0-----:R-:W-:Y:S02]  /*7190*/  FMNMX.FTZ R9, R11, R0, !PT ;  /* 0x000000000b097209 */ /* 0x001fe40007810000 */
[----:B------:R-:W-:-:S03]  /*71a0*/  ISETP.GT.AND P2, PT, R13, 0x41, !P2 ;  /* 0x000000410d00780c */ /* 0x000fc60005744270 */
[----:B------:R-:W-:Y:S01]  /*71b0*/  FMUL.FTZ R0, R9, UR14 ;  /* 0x0000000e09007c20 */ /* 0x000fe20008410000 */
[----:B------:R-:W-:-:S04]  /*71c0*/  ISETP.LT.OR P2, PT, R14, 0x42, P2 ;  /* 0x000000420e00780c */ /* 0x000fc80001741670 */
[----:B------:R-:W-:Y:S02]  /*71d0*/  FSEL R155, R155, -INF , !P2 ;  /* 0xff8000009b9b7808 */ /* 0x000fe40005000000 */
[C---:B------:R-:W-:Y:S02]  /*71e0*/  ISETP.GT.AND P2, PT, R13.reuse, 0x48, !P3 ;  /* 0x000000480d00780c */ /* 0x040fe40005f44270 */
[----:B------:R-:W-:Y:S02]  /*71f0*/  LOP3.LUT P3, RZ, R18, 0x10, RZ, 0xc0, !PT ;  /* 0x0000001012ff7812 */ /* 0x000fe4000786c0ff */
[----:B------:R-:W-:Y:S02]  /*7200*/  ISETP.LT.OR P2, PT, R14, 0x49, P2 ;  /* 0x000000490e00780c */ /* 0x000fe40001741670 */
[----:B------:R-:W-:Y:S02]  /*7210*/  ISETP.GT.AND P3, PT, R13, 0x50, !P3 ;  /* 0x000000500d00780c */ /* 0x000fe40005f64270 */
[----:B------:R-:W-:-:S02]  /*7220*/  FSEL R158, R158, -INF , !P2 ;  /* 0xff8000009e9e7808 */ /* 0x000fc40005000000 */
[----:B------:R-:W-:Y:S02]  /*7230*/  ISETP.GT.AND P2, PT, R13, 0x49, !P6 ;  /* 0x000000490d00780c */ /* 0x000fe40007744270 */
[----:B------:R-:W-:Y:S02]  /*7240*/  LOP3.LUT P6, RZ, R18, 0x2, RZ, 0xc0, !PT ;  /* 0x0000000212ff7812 */ /* 0x000fe400078cc0ff */
[C---:B------:R-:W-:Y:S02]  /*7250*/  ISETP.LT.OR P2, PT, R14.reuse, 0x4a, P2 ;  /* 0x0000004a0e00780c */ /* 0x040fe40001741670 */
[----:B------:R-:W-:Y:S02]  /*7260*/  ISETP.LT.OR P3, PT, R14, 0x51, P3 ;  /* 0x000000510e00780c */ /* 0x000fe40001f61670 */
[----:B------:R-:W-:Y:S02]  /*7270*/  FSEL R159, R159, -INF , !P2 ;  /* 0xff8000009f9f7808 */ /* 0x000fe40005000000 */
[----:B------:R-:W-:-:S02]  /*7280*/  ISETP.GT.AND P2, PT, R13, RZ, !P6 ;  /* 0x000000ff0d00720c */ /* 0x000fc40007744270 */
[----:B------:R-:W-:Y:S02]  /*7290*/  LOP3.LUT P6, RZ, R18, 0x1, RZ, 0xc0, !PT ;  /* 0x0000000112ff7812 */ /* 0x000fe400078cc0ff */
[----:B------:R-:W-:Y:S02]  /*72a0*/  ISETP.LT.OR P2, PT, R14, 0x1, P2 ;  /* 0x000000010e00780c */ /* 0x000fe40001741670 */
[----:B------:R-:W-:Y:S02]  /*72b0*/  ISETP.GT.AND P6, PT, R13, 0x59, !P6 ;  /* 0x000000590d00780c */ /* 0x000fe400077c4270 */
[----:B------:R-:W-:Y:S02]  /*72c0*/  FSEL R122, R122, -INF , !P2 ;  /* 0xff8000007a7a7808 */ /* 0x000fe40005000000 */
[----:B------:R-:W-:Y:S02]  /*72d0*/  FSETP.NEU.FTZ.AND P2, PT, R9, -INF , PT ;  /* 0xff8000000900780b */ /* 0x000fe40003f5d000 */
[----:B------:R-:W-:-:S02]  /*72e0*/  FMNMX.FTZ R10, R122, R2, !PT ;  /* 0x000000027a0a7209 */ /* 0x000fc40007810000 */
[----:B------:R-:W-:Y:S02]  /*72f0*/  FSEL R0, R0, RZ, P2 ;  /* 0x000000ff00007208 */ /* 0x000fe40001000000 */
[----:B------:R-:W-:Y:S02]  /*7300*/  FMNMX.FTZ R15, R123, R10, !PT ;  /* 0x0000000a7b0f7209 */ /* 0x000fe40007810000 */
[----:B------:R-:W-:Y:S01]  /*7310*/  FSEL R162, R162, -INF , !P3 ;  /* 0xff800000a2a27808 */ /* 0x000fe20005800000 */
[--C-:B------:R-:W-:Y:S01]  /*7320*/  FFMA.FTZ R11, R121, UR14, -R0.reuse ;  /* 0x0000000e790b7c23 */ /* 0x100fe20008010800 */
[----:B------:R-:W-:Y:S01]  /*7330*/  FMNMX.FTZ R10, R126, R15, !PT ;  /* 0x0000000f7e0a7209 */ /* 0x000fe20007810000 */
[--C-:B------:R-:W-:Y:S01]  /*7340*/  FFMA.FTZ R186, R132, UR14, -R0.reuse ;  /* 0x0000000e84ba7c23 */ /* 0x100fe20008010800 */
[----:B------:R-:W-:Y:S01]  /*7350*/  ISETP.LT.OR P6, PT, R14, 0x5a, P6 ;  /* 0x0000005a0e00780c */ /* 0x000fe200037c1670 */
[--C-:B------:R-:W-:Y:S01]  /*7360*/  FFMA.FTZ R188, R120, UR14, -R0.reuse ;  /* 0x0000000e78bc7c23 */ /* 0x100fe20008010800 */
[----:B------:R-:W-:Y:S01]  /*7370*/  FMNMX.FTZ R15, R127, R10, !PT ;  /* 0x0000000a7f0f7209 */ /* 0x000fe20007810000 */
[--C-:B------:R-:W-:Y:S01]  /*7380*/  FFMA.FTZ R190, R124, UR14, -R0.reuse ;  /* 0x0000000e7cbe7c23 */ /* 0x100fe20008010800 */
[----:B------:R-:W-:Y:S01]  /*7390*/  FSEL R167, R167, -INF , !P6 ;  /* 0xff800000a7a77808 */ /* 0x000fe20007000000 */
[----:B------:R-:W-:Y:S01]  /*73a0*/  MUFU.EX2 R11, R11 ;  /* 0x0000000b000b7308 */ /* 0x000fe20000000800 */
[----:B------:R-:W-:Y:S01]  /*73b0*/  FMNMX.FTZ R10, R130, R15, !PT ;  /* 0x0000000f820a7209 */ /* 0x000fe20007810000 */
[--C-:B------:R-:W-:Y:S01]  /*73c0*/  FFMA.FTZ R12, R125, UR14, -R0.reuse ;  /* 0x0000000e7d0c7c23 */ /* 0x100fe20008010800 */
[----:B------:R-:W-:Y:S01]  /*73d0*/  FSEL R132, R9, RZ, P2 ;  /* 0x000000ff09847208 */ /* 0x000fe20001000000 */
[--C-:B------:R-:W-:Y:S01]  /*73e0*/  FFMA.FTZ R184, R128, UR14, -R0.reuse ;  /* 0x0000000e80b87c23 */ /* 0x100fe20008010800 */
[----:B------:R-:W-:Y:S01]  /*73f0*/  FMNMX.FTZ R15, R131, R10, !PT ;  /* 0x0000000a830f7209 */ /* 0x000fe20007810000 */
[--C-:B------:R-:W-:Y:S01]  /*7400*/  FFMA.FTZ R20, R133, UR14, -R0.reuse ;  /* 0x0000000e85147c23 */ /* 0x100fe20008010800 */
[--C-:B------:R-:W-:Y:S01]  /*7410*/  FFMA.FTZ R180, R136, UR14, -R0.reuse ;  /* 0x0000000e88b47c23 */ /* 0x100fe20008010800 */
[----:B------:R-:W-:Y:S01]  /*7420*/  FADD.FTZ R132, -R132, R3 ;  /* 0x0000000384847221 */ /* 0x000fe20000010100 */
[----:B------:R-:W-:Y:S01]  /*7430*/  FMNMX.FTZ R10, R134, R15, !PT ;  /* 0x0000000f860a7209 */ /* 0x000fe20007810000 */
[----:B------:R-:W-:Y:S01]  /*7440*/  MUFU.EX2 R188, R188 ;  /* 0x000000bc00bc7308 */ /* 0x000fe20000000800 */
[--C-:B------:R-:W-:Y:S01]  /*7450*/  FFMA.FTZ R182, R140, UR14, -R0.reuse ;  /* 0x0000000e8cb67c23 */ /* 0x100fe20008010800 */
[--C-:B------:R-:W-:Y:S01]  /*7460*/  FFMA.FTZ R14, R141, UR14, -R0.reuse ;  /* 0x0000000e8d0e7c23 */ /* 0x100fe20008010800 */
[----:B------:R-:W-:Y:S01]  /*7470*/  FMNMX.FTZ R15, R135, R10, !PT ;  /* 0x0000000a870f7209 */ /* 0x000fe20007810000 */
[--C-:B------:R-:W-:Y:S01]  /*7480*/  FFMA.FTZ R176, R144, UR14, -R0.reuse ;  /* 0x0000000e90b07c23 */ /* 0x100fe20008010800 */
[--C-:B------:R-:W-:Y:S01]  /*7490*/  FFMA.FTZ R120, R145, UR14, -R0.reuse ;  /* 0x0000000e91787c23 */ /* 0x100fe20008010800 */
[--C-:B------:R-:W-:Y:S01]  /*74a0*/  FFMA.FTZ R178, R148, UR14, -R0.reuse ;  /* 0x0000000e94b27c23 */ /* 0x100fe20008010800 */
[----:B------:R-:W-:Y:S01]  /*74b0*/  FMNMX.FTZ R10, R138, R15, !PT ;  /* 0x0000000f8a0a7209 */ /* 0x000fe20007810000 */
[--C-:B------:R-:W-:Y:S01]  /*74c0*/  FFMA.FTZ R15, R129, UR14, -R0.reuse ;  /* 0x0000000e810f7c23 */ /* 0x100fe20008010800 */
[----:B------:R-:W-:Y:S01]  /*74d0*/  MUFU.EX2 R190, R190 ;  /* 0x000000be00be7308 */ /* 0x000fe20000000800 */
[--C-:B------:R-:W-:Y:S01]  /*74e0*/  FFMA.FTZ R172, R152, UR14, -R0.reuse ;  /* 0x0000000e98ac7c23 */ /* 0x100fe20008010800 */
[----:B------:R-:W-:Y:S01]  /*74f0*/  FMNMX.FTZ R21, R139, R10, !PT ;  /* 0x0000000a8b157209 */ /* 0x000fe20007810000 */
[--C-:B------:R-:W-:Y:S01]  /*7500*/  FFMA.FTZ R124, R153, UR14, -R0.reuse ;  /* 0x0000000e997c7c23 */ /* 0x100fe20008010800 */
[--C-:B------:R-:W-:Y:S01]  /*7510*/  FFMA.FTZ R174, R156, UR14, -R0.reuse ;  /* 0x0000000e9cae7c23 */ /* 0x100fe20008010800 */
[--C-:B------:R-:W-:Y:S01]  /*7520*/  FFMA.FTZ R125, R157, UR14, -R0.reuse ;  /* 0x0000000e9d7d7c23 */ /* 0x100fe20008010800 */
[----:B------:R-:W-:Y:S01]  /*7530*/  FMNMX.FTZ R10, R142, R21, !PT ;  /* 0x000000158e0a7209 */ /* 0x000fe20007810000 */
[--C-:B------:R-:W-:Y:S01]  /*7540*/  FFMA.FTZ R168, R160, UR14, -R0.reuse ;  /* 0x0000000ea0a87c23 */ /* 0x100fe20008010800 */
[--C-:B------:R-:W-:Y:S01]  /*7550*/  FFMA.FTZ R128, R161, UR14, -R0.reuse ;  /* 0x0000000ea1807c23 */ /* 0x100fe20008010800 */
[----:B------:R-:W-:Y:S01]  /*7560*/  FFMA.FTZ R170, R164, UR14, -R0 ;  /* 0x0000000ea4aa7c23 */ /* 0x000fe20008010800 */
[----:B------:R-:W-:Y:S01]  /*7570*/  FMNMX.FTZ R21, R143, R10, !PT ;  /* 0x0000000a8f157209 */ /* 0x000fe20007810000 */
[----:B------:R-:W-:Y:S01]  /*7580*/  MUFU.EX2 R12, R12 ;  /* 0x0000000c000c7308 */ /* 0x000fe20000000800 */
[----:B------:R-:W-:-:S02]  /*7590*/  IMAD.U32 R133, RZ, RZ, UR5 ;  /* 0x00000005ff857e24 */ /* 0x000fc4000f8e00ff */
[----:B------:R-:W-:Y:S02]  /*75a0*/  FMNMX.FTZ R10, R146, R21, !PT ;  /* 0x00000015920a7209 */ /* 0x000fe40007810000 */
[----:B------:R-:W-:Y:S02]  /*75b0*/  @!P1 VIADD R133, R133, 0x30860 ;  /* 0x0003086085859836 */ /* 0x000fe40000000000 */
[----:B------:R-:W-:Y:S01]  /*75c0*/  FMNMX.FTZ R21, R147, R10, !PT ;  /* 0x0000000a93157209 */ /* 0x000fe20007810000 */
[----:B------:R-:W-:Y:S02]  /*75d0*/  MUFU.EX2 R184, R184 ;  /* 0x000000b800b87308 */ /* 0x000fe40000000800 */
[----:B------:R-:W-:Y:S02]  /*75e0*/  @!P1 PRMT R133, RZ, 0x654, R133 ;  /* 0x00000654ff859816 */ /* 0x000fe40000000085 */
[----:B------:R-:W-:Y:S02]  /*75f0*/  FMNMX.FTZ R10, R150, R21, !PT ;  /* 0x00000015960a7209 */ /* 0x000fe40007810000 */
[----:B------:R0:W-:Y:S02]  /*7600*/  @!P1 SYNCS.ARRIVE.TRANS64.RED.A1T0 RZ, [R133+URZ], RZ ;  /* 0x000000ff85ff99a7 */ /* 0x0001e4000810043f */
[----:B------:R-:W-:Y:S01]  /*7610*/  FMNMX.FTZ R21, R151, R10, !PT ;  /* 0x0000000a97157209 */ /* 0x000fe20007810000 */
[----:B------:R-:W-:Y:S03]  /*7620*/  MUFU.EX2 R15, R15 ;  /* 0x0000000f000f7308 */ /* 0x000fe60000000800 */
[----:B------:R-:W-:Y:S01]  /*7630*/  FMNMX.FTZ R10, R154, R21, !PT ;  /* 0x000000159a0a7209 */ /* 0x000fe20007810000 */
[----:B------:R-:W-:-:S03]  /*7640*/  FFMA.FTZ R21, R137, UR14, -R0 ;  /* 0x0000000e89157c23 */ /* 0x000fc60008010800 */
[----:B------:R-:W-:Y:S01]  /*7650*/  FMNMX.FTZ R121, R155, R10, !PT ;  /* 0x0000000a9b797209 */ /* 0x000fe20007810000 */
[----:B------:R-:W-:Y:S03]  /*7660*/  MUFU.EX2 R186, R186 ;  /* 0x000000ba00ba7308 */ /* 0x000fe60000000800 */
[----:B------:R-:W-:Y:S01]  /*7670*/  FMNMX.FTZ R10, R158, R121, !PT ;  /* 0x000000799e0a7209 */ /* 0x000fe20007810000 */
[--C-:B------:R-:W-:Y:S01]  /*7680*/  FFMA.FTZ R121, R149, UR14, -R0.reuse ;  /* 0x0000000e95797c23 */ /* 0x100fe20008010800 */
[----:B------:R-:W-:Y:S02]  /*7690*/  FFMA.FTZ R0, R165, UR14, -R0 ;  /* 0x0000000ea5007c23 */ /* 0x000fe40008010800 */
[----:B------:R-:W-:Y:S01]  /*76a0*/  FMNMX.FTZ R13, R159, R10, !PT ;  /* 0x0000000a9f0d7209 */ /* 0x000fe20007810000 */
[----:B------:R-:W-:Y:S03]  /*76b0*/  MUFU.EX2 R20, R20 ;  /* 0x0000001400147308 */ /* 0x000fe60000000800 */
[----:B------:R-:W-:-:S04]  /*76c0*/  FMNMX.FTZ R10, R162, R13, !PT ;  /* 0x0000000da20a7209 */ /* 0x000fc80007810000 */
[----:B------:R-:W-:Y:S01]  /*76d0*/  FMNMX.FTZ R13, R163, R10, !PT ;  /* 0x0000000aa30d7209 */ /* 0x000fe20007810000 */
[----:B------:R-:W-:Y:S03]  /*76e0*/  MUFU.EX2 R3, R0 ;  /* 0x0000000000037308 */ /* 0x000fe60000000800 */
[----:B------:R-:W-:-:S04]  /*76f0*/  FMNMX.FTZ R10, R166, R13, !PT ;  /* 0x0000000da60a7209 */ /* 0x000fc80007810000 */
[----:B------:R-:W-:Y:S01]  /*7700*/  FMNMX.FTZ R10, R167, R10, !PT ;  /* 0x0000000aa70a7209 */ /* 0x000fe20007810000 */
[----:B------:R-:W-:Y:S04]  /*7710*/  MUFU.EX2 R180, R180 ;  /* 0x000000b400b47308 */ /* 0x000fe80000000800 */
[----:B------:R-:W1:Y:S04]  /*7720*/  SHFL.BFLY PT, R13, R10, 0x2, 0x1f ;  /* 0x0c401f000a0d7f89 */ /* 0x000e6800000e0000 */
[----:B------:R-:W-:Y:S08]  /*7730*/  MUFU.EX2 R21, R21 ;  /* 0x0000001500157308 */ /* 0x000ff00000000800 */
[----:B------:R-:W-:Y:S08]  /*7740*/  MUFU.EX2 R182, R182 ;  /* 0x000000b600b67308 */ /* 0x000ff00000000800 */
[----:B------:R-:W-:Y:S01]  /*7750*/  MUFU.EX2 R14, R14 ;  /* 0x0000000e000e7308 */ /* 0x000fe20000000800 */
[----:B-1----:R-:W-:-:S07]  /*7760*/  FMNMX.FTZ R13, R10, R13, !PT ;  /* 0x0000000d0a0d7209 */ /* 0x002fce0007810000 */
[----:B------:R-:W-:Y:S01]  /*7770*/  MUFU.EX2 R176, R176 ;  /* 0x000000b000b07308 */ /* 0x000fe20000000800 */
[----:B------:R-:W1:Y:S07]  /*7780*/  SHFL.BFLY PT, R10, R13, 0x1, 0x1f ;  /* 0x0c201f000d0a7f89 */ /* 0x000e6e00000e0000 */
[----:B------:R-:W-:Y:S08]  /*7790*/  MUFU.EX2 R120, R120 ;  /* 0x0000007800787308 */ /* 0x000ff00000000800 */
[----:B------:R-:W-:Y:S08]  /*77a0*/  MUFU.EX2 R178, R178 ;  /* 0x000000b200b27308 */ /* 0x000ff00000000800 */
[----:B------:R-:W-:Y:S01]  /*77b0*/  MUFU.EX2 R121, R121 ;  /* 0x0000007900797308 */ /* 0x000fe20000000800 */
[----:B-1----:R-:W-:Y:S01]  /*77c0*/  FMNMX.FTZ R13, R13, R10, !PT ;  /* 0x0000000a0d0d7209 */ /* 0x002fe20007810000 */
[----:B------:R-:W-:-:S03]  /*77d0*/  FMUL.FTZ R10, R132, UR14 ;  /* 0x0000000e840a7c20 */ /* 0x000fc60008410000 */
[C---:B------:R-:W-:Y:S01]  /*77e0*/  FSETP.NEU.FTZ.AND P2, PT, R13.reuse, -INF , PT ;  /* 0xff8000000d00780b */ /* 0x040fe20003f5d000 */
[----:B------:R-:W-:Y:S02]  /*77f0*/  FMUL.FTZ R129, R13, UR14 ;  /* 0x0000000e0d817c20 */ /* 0x000fe40008410000 */
[----:B------:R-:W1:Y:S03]  /*7800*/  MUFU.EX2 R10, R10 ;  /* 0x0000000a000a7308 */ /* 0x000e660000000800 */
[----:B------:R-:W-:-:S05]  /*7810*/  FSEL R132, R129, RZ, P2 ;  /* 0x000000ff81847208 */ /* 0x000fca0001000000 */
[--C-:B------:R-:W-:Y:S01]  /*7820*/  FFMA.FTZ R191, R126, UR14, -R132.reuse ;  /* 0x0000000e7ebf7c23 */ /* 0x100fe20008010884 */
[--C-:B------:R-:W-:Y:S01]  /*7830*/  FFMA.FTZ R126, R131, UR14, -R132.reuse ;  /* 0x0000000e837e7c23 */ /* 0x100fe20008010884 */
[----:B------:R-:W-:Y:S01]  /*7840*/  FSEL R131, R13, RZ, P2 ;  /* 0x000000ff0d837208 */ /* 0x000fe20001000000 */
[--C-:B------:R-:W-:Y:S01]  /*7850*/  FFMA.FTZ R189, R122, UR14, -R132.reuse ;  /* 0x0000000e7abd7c23 */ /* 0x100fe20008010884 */
[--C-:B------:R-:W-:Y:S01]  /*7860*/  FFMA.FTZ R122, R123, UR14, -R132.reuse ;  /* 0x0000000e7b7a7c23 */ /* 0x100fe20008010884 */
[--C-:B------:R-:W-:Y:S01]  /*7870*/  FFMA.FTZ R185, R130, UR14, -R132.reuse ;  /* 0x0000000e82b97c23 */ /* 0x100fe20008010884 */
[----:B------:R-:W-:Y:S01]  /*7880*/  FFMA.FTZ R123, R127, UR14, -R132 ;  /* 0x0000000e7f7b7c23 */ /* 0x000fe20008010884 */
[----:B------:R-:W-:Y:S01]  /*7890*/  FADD.FTZ R131, -R131, R2 ;  /* 0x0000000283837221 */ /* 0x000fe20000010100 */
[----:B------:R-:W-:Y:S01]  /*78a0*/  MUFU.EX2 R191, R191 ;  /* 0x000000bf00bf7308 */ /* 0x000fe20000000800 */
[----:B-1----:R-:W-:Y:S01]  /*78b0*/  FFMA.FTZ R130, R10, R7, R188 ;  /* 0x000000070a827223 */ /* 0x002fe200000100bc */
[--C-:B------:R-:W-:Y:S01]  /*78c0*/  FFMA.FTZ R187, R134, UR14, -R132.reuse ;  /* 0x0000000e86bb7c23 */ /* 0x100fe20008010884 */
[----:B------:R-:W-:Y:S01]  /*78d0*/  FMUL.FTZ R131, R131, UR14 ;  /* 0x0000000e83837c20 */ /* 0x000fe20008410000 */
[----:B------:R-:W-:Y:S01]  /*78e0*/  FFMA.FTZ R127, R135, UR14, -R132 ;  /* 0x0000000e877f7c23 */ /* 0x000fe20008010884 */
[----:B------:R-:W-:Y:S01]  /*78f0*/  FADD.FTZ R7, R11, R130 ;  /* 0x000000820b077221 */ /* 0x000fe20000010000 */
[--C-:B------:R-:W-:Y:S01]  /*7900*/  FFMA.FTZ R181, R138, UR14, -R132.reuse ;  /* 0x0000000e8ab57c23 */ /* 0x100fe20008010884 */
[--C-:B------:R-:W-:Y:S01]  /*7910*/  FFMA.FTZ R129, R139, UR14, -R132.reuse ;  /* 0x0000000e8b817c23 */ /* 0x100fe20008010884 */
[----:B------:R-:W-:Y:S01]  /*7920*/  MUFU.EX2 R189, R189 ;  /* 0x000000bd00bd7308 */ /* 0x000fe20000000800 */
[----:B------:R-:W-:Y:S01]  /*7930*/  FADD.FTZ R7, R190, R7 ;  /* 0x00000007be077221 */ /* 0x000fe20000010000 */
[--C-:B------:R-:W-:Y:S01]  /*7940*/  FFMA.FTZ R183, R142, UR14, -R132.reuse ;  /* 0x0000000e8eb77c23 */ /* 0x100fe20008010884 */
[--C-:B------:R-:W-:Y:S01]  /*7950*/  FFMA.FTZ R143, R143, UR14, -R132.reuse ;  /* 0x0000000e8f8f7c23 */ /* 0x100fe20008010884 */
[--C-:B------:R-:W-:Y:S01]  /*7960*/  FFMA.FTZ R177, R146, UR14, -R132.reuse ;  /* 0x0000000e92b17c23 */ /* 0x100fe20008010884 */
[----:B------:R-:W-:Y:S01]  /*7970*/  FADD.FTZ R7, R12, R7 ;  /* 0x000000070c077221 */ /* 0x000fe20000010000 */
[--C-:B------:R-:W-:Y:S01]  /*7980*/  FFMA.FTZ R130, R147, UR14, -R132.reuse ;  /* 0x0000000e93827c23 */ /* 0x100fe20008010884 */
[--C-:B------:R-:W-:Y:S01]  /*7990*/  FFMA.FTZ R179, R150, UR14, -R132.reuse ;  /* 0x0000000e96b37c23 */ /* 0x100fe20008010884 */
[----:B------:R1:W2:Y:S01]  /*79a0*/  MUFU.EX2 R0, R131 ;  /* 0x0000008300007308 */ /* 0x0002a20000000800 */
[----:B------:R-:W-:Y:S01]  /*79b0*/  FADD.FTZ R134, R184, R7 ;  /* 0x00000007b8867221 */ /* 0x000fe20000010000 */
[--C-:B------:R-:W-:Y:S01]  /*79c0*/  FFMA.FTZ R173, R154, UR14, -R132.reuse ;  /* 0x0000000e9aad7c23 */ /* 0x100fe20008010884 */
[--C-:B------:R-:W-:Y:S01]  /*79d0*/  FFMA.FTZ R175, R158, UR14, -R132.reuse ;  /* 0x0000000e9eaf7c23 */ /* 0x100fe20008010884 */
[----:B------:R-:W-:Y:S01]  /*79e0*/  F2FP.F16.F32.PACK_AB R190, R12, R190 ;  /* 0x000000be0cbe723e */ /* 0x000fe200000000ff */
[--C-:B------:R-:W-:Y:S01]  /*79f0*/  FFMA.FTZ R159, R159, UR14, -R132.reuse ;  /* 0x0000000e9f9f7c23 */ /* 0x100fe20008010884 */
[--C-:B------:R-:W-:Y:S01]  /*7a00*/  FFMA.FTZ R169, R162, UR14, -R132.reuse ;  /* 0x0000000ea2a97c23 */ /* 0x100fe20008010884 */
[----:B------:R-:W-:Y:S01]  /*7a10*/  FFMA.FTZ R163, R163, UR14, -R132 ;  /* 0x0000000ea3a37c23 */ /* 0x000fe20008010884 */
[----:B------:R-:W3:Y:S01]  /*7a20*/  MUFU.EX2 R122, R122 ;  /* 0x0000007a007a7308 */ /* 0x000ee20000000800 */
[----:B-1----:R-:W-:Y:S01]  /*7a30*/  FADD.FTZ R131, R15, R134 ;  /* 0x000000860f837221 */ /* 0x002fe20000010000 */
[--C-:B------:R-:W-:Y:S01]  /*7a40*/  FFMA.FTZ R166, R166, UR14, -R132.reuse ;  /* 0x0000000ea6a67c23 */ /* 0x100fe20008010884 */
[----:B------:R-:W-:Y:S01]  /*7a50*/  FFMA.FTZ R167, R167, UR14, -R132 ;  /* 0x0000000ea7a77c23 */ /* 0x000fe20008010884 */
[----:B------:R-:W-:Y:S01]  /*7a60*/  F2FP.F16.F32.PACK_AB R188, R11, R188 ;  /* 0x000000bc0bbc723e */ /* 0x000fe200000000ff */
[----:B------:R-:W-:Y:S01]  /*7a70*/  FADD.FTZ R131, R186, R131 ;  /* 0x00000083ba837221 */ /* 0x000fe20000010000 */
[----:B------:R-:W-:-:S02]  /*7a80*/  F2FP.F16.F32.PACK_AB R186, R20, R186 ;  /* 0x000000ba14ba723e */ /* 0x000fc400000000ff */
[----:B------:R-:W1:Y:S01]  /*7a90*/  MUFU.EX2 R123, R123 ;  /* 0x0000007b007b7308 */ /* 0x000e620000000800 */
[----:B--2---:R-:W-:Y:S01]  /*7aa0*/  FFMA.FTZ R7, R0, R6, R189 ;  /* 0x0000000600077223 */ /* 0x004fe200000100bd */
[----:B------:R-:W-:Y:S01]  /*7ab0*/  FADD.FTZ R131, R20, R131 ;  /* 0x0000008314837221 */ /* 0x000fe20000010000 */
[----:B------:R-:W-:Y:S01]  /*7ac0*/  FFMA.FTZ R6, R151, UR14, -R132 ;  /* 0x0000000e97067c23 */ /* 0x000fe20008010884 */
[C---:B------:R-:W-:Y:S01]  /*7ad0*/  ISETP.GT.AND P2, PT, R8.reuse, UR58, PT ;  /* 0x0000003a08007c0c */ /* 0x040fe2000bf44270 */
[----:B------:R-:W-:Y:S02]  /*7ae0*/  VIADD R8, R8, 0xffffffff ;  /* 0xffffffff08087836 */ /* 0x000fe40000000000 */
[----:B------:R-:W-:Y:S01]  /*7af0*/  FADD.FTZ R136, R180, R131 ;  /* 0x00000083b4887221 */ /* 0x000fe20000010000 */
[----:B------:R-:W-:Y:S01]  /*7b00*/  F2FP.F16.F32.PACK_AB R184, R15, R184 ;  /* 0x000000b80fb8723e */ /* 0x000fe200000000ff */
[----:B------:R-:W2:Y:S01]  /*7b10*/  MUFU.EX2 R185, R185 ;  /* 0x000000b900b97308 */ /* 0x000ea20000000800 */
[----:B---3--:R-:W-:Y:S01]  /*7b20*/  FADD.FTZ R134, R122, R7 ;  /* 0x000000077a867221 */ /* 0x008fe20000010000 */
[C---:B------:R-:W-:Y:S01]  /*7b30*/  FADD.FTZ R131, R21.reuse, R136 ;  /* 0x0000008815837221 */ /* 0x040fe20000010000 */
[----:B------:R-:W-:-:S02]  /*7b40*/  F2FP.F16.F32.PACK_AB R180, R21, R180 ;  /* 0x000000b415b4723e */ /* 0x000fc400000000ff */
[----:B------:R-:W-:Y:S01]  /*7b50*/  FADD.FTZ R134, R191, R134 ;  /* 0x00000086bf867221 */ /* 0x000fe20000010000 */
[----:B------:R-:W-:Y:S02]  /*7b60*/  F2FP.F16.F32.PACK_AB R189, R122, R189 ;  /* 0x000000bd7abd723e */ /* 0x000fe400000000ff */
[----:B------:R-:W3:Y:S01]  /*7b70*/  MUFU.EX2 R126, R126 ;  /* 0x0000007e007e7308 */ /* 0x000ee20000000800 */
[C---:B-1----:R-:W-:Y:S01]  /*7b80*/  FADD.FTZ R134, R123.reuse, R134 ;  /* 0x000000867b867221 */ /* 0x042fe20000010000 */
[----:B------:R-:W-:-:S06]  /*7b90*/  F2FP.F16.F32.PACK_AB R191, R123, R191 ;  /* 0x000000bf7bbf723e */ /* 0x000fcc00000000ff */
[----:B------:R-:W1:Y:S01]  /*7ba0*/  MUFU.EX2 R187, R187 ;  /* 0x000000bb00bb7308 */ /* 0x000e620000000800 */
[----:B--2---:R-:W-:-:S07]  /*7bb0*/  FADD.FTZ R7, R185, R134 ;  /* 0x00000086b9077221 */ /* 0x004fce0000010000 */
[----:B------:R-:W2:Y:S01]  /*7bc0*/  MUFU.EX2 R127, R127 ;  /* 0x0000007f007f7308 */ /* 0x000ea20000000800 */
[----:B---3--:R-:W-:Y:S01]  /*7bd0*/  FADD.FTZ R134, R126, R7 ;  /* 0x000000077e867221 */ /* 0x008fe20000010000 */
[----:B------:R-:W-:Y:S01]  /*7be0*/  FADD.FTZ R7, R182, R131 ;  /* 0x00000083b6077221 */ /* 0x000fe20000010000 */
[----:B------:R-:W-:Y:S01]  /*7bf0*/  FFMA.FTZ R131, R155, UR14, -R132 ;  /* 0x0000000e9b837c23 */ /* 0x000fe20008010884 */
[C---:B------:R-:W-:Y:S02]  /*7c00*/  F2FP.F16.F32.PACK_AB R182, R14.reuse, R182 ;  /* 0x000000b60eb6723e */ /* 0x040fe400000000ff */
[----:B------:R-:W-:Y:S01]  /*7c10*/  FADD.FTZ R7, R14, R7 ;  /* 0x000000070e077221 */ /* 0x000fe20000010000 */
[----:B------:R-:W-:Y:S01]  /*7c20*/  F2FP.F16.F32.PACK_AB R185, R126, R185 ;  /* 0x000000b97eb9723e */ /* 0x000fe200000000ff */
[----:B------:R-:W3:Y:S01]  /*7c30*/  MUFU.EX2 R181, R181 ;  /* 0x000000b500b57308 */ /* 0x000ee20000000800 */
[----:B-1----:R-:W-:Y:S01]  /*7c40*/  FADD.FTZ R134, R187, R134 ;  /* 0x00000086bb867221 */ /* 0x002fe20000010000 */
[----:B------:R-:W-:Y:S01]  /*7c50*/  FADD.FTZ R7, R176, R7 ;  /* 0x00000007b0077221 */ /* 0x000fe20000010000 */
[----:B------:R-:W-:-:S03]  /*7c60*/  F2FP.F16.F32.PACK_AB R176, R120, R176 ;  /* 0x000000b078b0723e */ /* 0x000fc600000000ff */
[----:B------:R-:W-:Y:S02]  /*7c70*/  FADD.FTZ R7, R120, R7 ;  /* 0x0000000778077221 */ /* 0x000fe40000010000 */
[----:B------:R-:W1:Y:S01]  /*7c80*/  MUFU.EX2 R129, R129 ;  /* 0x0000008100817308 */ /* 0x000e620000000800 */
[----:B--2---:R-:W-:Y:S01]  /*7c90*/  FADD.FTZ R134, R127, R134 ;  /* 0x000000867f867221 */ /* 0x004fe20000010000 */
[----:B------:R-:W-:Y:S01]  /*7ca0*/  FADD.FTZ R136, R178, R7 ;  /* 0x00000007b2887221 */ /* 0x000fe20000010000 */
[----:B------:R-:W-:Y:S02]  /*7cb0*/  F2FP.F16.F32.PACK_AB R178, R121, R178 ;  /* 0x000000b279b2723e */ /* 0x000fe400000000ff */
[----:B------:R-:W-:Y:S01]  /*7cc0*/  F2FP.F16.F32.PACK_AB R187, R127, R187 ;  /* 0x000000bb7fbb723e */ /* 0x000fe200000000ff */
[----:B0-----:R-:W-:Y:S02]  /*7cd0*/  FADD.FTZ R133, R121, R136 ;  /* 0x0000008879857221 */ /* 0x001fe40000010000 */
[----:B------:R-:W0:Y:S01]  /*7ce0*/  MUFU.EX2 R183, R183 ;  /* 0x000000b700b77308 */ /* 0x000e220000000800 */
[----:B---3--:R-:W-:-:S07]  /*7cf0*/  FADD.FTZ R134, R181, R134 ;  /* 0x00000086b5867221 */ /* 0x008fce0000010000 */
[----:B------:R-:W2:Y:S01]  /*7d00*/  MUFU.EX2 R2, R143 ;  /* 0x0000008f00027308 */ /* 0x000ea20000000800 */
[C---:B-1----:R-:W-:Y:S01]  /*7d10*/  FADD.FTZ R134, R129.reuse, R134 ;  /* 0x0000008681867221 */ /* 0x042fe20000010000 */
[----:B------:R-:W-:-:S06]  /*7d20*/  F2FP.F16.F32.PACK_AB R181, R129, R181 ;  /* 0x000000b581b5723e */ /* 0x000fcc00000000ff */
[----:B------:R-:W1:Y:S01]  /*7d30*/  MUFU.EX2 R172, R172 ;  /* 0x000000ac00ac7308 */ /* 0x000e620000000800 */
[----:B0-----:R-:W-:-:S07]  /*7d40*/  FADD.FTZ R7, R183, R134 ;  /* 0x00000086b7077221 */ /* 0x001fce0000010000 */
        /* <DEDUP_REMOVED lines=10> */
[----:B------:R-:W-:-:S06]  /*7df0*/  F2FP.F16.F32.PACK_AB R172, R124, R172 ;  /* 0x000000ac7cac723e */ /* 0x000fcc00000000ff */
[----:B------:R-:W2:Y:S01]  /*7e00*/  MUFU.EX2 R179, R179 ;  /* 0x000000b300b37308 */ /* 0x000ea20000000800 */
[C---:B-1----:R-:W-:Y:S01]  /*7e10*/  FADD.FTZ R12, R130.reuse, R7 ;  /* 0x00000007820c7221 */ /* 0x042fe20000010000 */
[----:B------:R-:W-:-:S06]  /*7e20*/  F2FP.F16.F32.PACK_AB R177, R130, R177 ;  /* 0x000000b182b1723e */ /* 0x000fcc00000000ff */
[----:B------:R-:W1:Y:S01]  /*7e30*/  MUFU.EX2 R125, R125 ;  /* 0x0000007d007d7308 */ /* 0x000e620000000800 */
[----:B0-----:R-:W-:-:S07]  /*7e40*/  FADD.FTZ R134, R174, R133 ;  /* 0x00000085ae867221 */ /* 0x001fce0000010000 */
[----:B------:R-:W0:Y:S01]  /*7e50*/  MUFU.EX2 R6, R6 ;  /* 0x0000000600067308 */ /* 0x000e220000000800 */
[----:B--2---:R-:W-:-:S07]  /*7e60*/  FADD.FTZ R7, R179, R12 ;  /* 0x0000000cb3077221 */ /* 0x004fce0000010000 */
[----:B------:R-:W2:Y:S01]  /*7e70*/  MUFU.EX2 R168, R168 ;  /* 0x000000a800a87308 */ /* 0x000ea20000000800 */
[C---:B-1----:R-:W-:Y:S01]  /*7e80*/  FADD.FTZ R11, R125.reuse, R134 ;  /* 0x000000867d0b7221 */ /* 0x042fe20000010000 */
[----:B------:R-:W-:-:S06]  /*7e90*/  F2FP.F16.F32.PACK_AB R174, R125, R174 ;  /* 0x000000ae7dae723e */ /* 0x000fcc00000000ff */
        /* <DEDUP_REMOVED lines=9> */
[----:B------:R-:W-:-:S06]  /*7f30*/  F2FP.F16.F32.PACK_AB R168, R128, R168 ;  /* 0x000000a880a8723e */ /* 0x000fcc00000000ff */
[----:B------:R-:W0:Y:S01]  /*7f40*/  MUFU.EX2 R175, R175 ;  /* 0x000000af00af7308 */ /* 0x000e220000000800 */
[C---:B--2---:R-:W-:Y:S01]  /*7f50*/  FADD.FTZ R14, R131.reuse, R14 ;  /* 0x0000000e830e7221 */ /* 0x044fe20000010000 */
[----:B------:R-:W-:-:S06]  /*7f60*/  F2FP.F16.F32.PACK_AB R173, R131, R173 ;  /* 0x000000ad83ad723e */ /* 0x000fcc00000000ff */
[----:B------:R-:W2:Y:S01]  /*7f70*/  MUFU.EX2 R132, R159 ;  /* 0x0000009f00847308 */ /* 0x000ea20000000800 */
[----:B-1----:R-:W-:Y:S01]  /*7f80*/  FADD.FTZ R20, R170, R11 ;  /* 0x0000000baa147221 */ /* 0x002fe20000010000 */
[----:B------:R-:W-:-:S03]  /*7f90*/  F2FP.F16.F32.PACK_AB R170, R3, R170 ;  /* 0x000000aa03aa723e */ /* 0x000fc600000000ff */
[----:B------:R-:W-:-:S03]  /*7fa0*/  FADD.FTZ R7, R3, R20 ;  /* 0x0000001403077221 */ /* 0x000fc60000010000 */
        /* <DEDUP_REMOVED lines=9> */
[----:B------:R-:W-:-:S03]  /*8040*/  F2FP.F16.F32.PACK_AB R169, R12, R169 ;  /* 0x000000a90ca9723e */ /* 0x000fc600000000ff */
[----:B--2---:R-:W-:-:S04]  /*8050*/  FADD.FTZ R3, R166, R3 ;  /* 0x00000003a6037221 */ /* 0x004fc80000010000 */
[C---:B-1----:R-:W-:Y:S01]  /*8060*/  FADD.FTZ R6, R167.reuse, R3 ;  /* 0x00000003a7067221 */ /* 0x042fe20000010000 */
[----:B------:R-:W-:Y:S01]  /*8070*/  F2FP.F16.F32.PACK_AB R171, R167, R166 ;  /* 0x000000a6a7ab723e */ /* 0x000fe200000000ff */
[----:B------:R-:W-:Y:S01]  /*8080*/  IMAD.MOV.U32 R3, RZ, RZ, R9 ;  /* 0x000000ffff037224 */ /* 0x000fe200078e0009 */
[----:B------:R-:W-:Y:S06]  /*8090*/  @P2 BRA `(.L_x_1190) ;  /* 0xffffffcc00e82947 */ /* 0x000fec000383ffff */
[----:B------:R-:W-:Y:S01]  /*80a0*/  IMAD.MOV.U32 R2, RZ, RZ, R13 ;  /* 0x000000ffff027224 */ /* 0x000fe200078e000d */
[----:B------:R-:W-:Y:S01]  /*80b0*/  UMOV UR36, UR4 ;  /* 0x0000000400247c82 */ /* 0x000fe20008000000 */
[----:B------:R-:W-:Y:S01]  /*80c0*/  IMAD.MOV.U32 R3, RZ, RZ, R9 ;  /* 0x000000ffff037224 */ /* 0x000fe200078e0009 */
[----:B------:R-:W-:-:S06]  /*80d0*/  UMOV UR38, UR7 ;  /* 0x0000000700267c82 */ /* 0x000fcc0008000000 */
.L_x_1173:
[----:B------:R-:W-:Y:S01]  /*80e0*/  ULDC UR4, c[0x0][0x448] ;  /* 0x0001120000047ab9 */ /* 0x000fe20000000800 */
[----:B------:R-:W-:Y:S01]  /*80f0*/  IADD3 R9, R16, 0x1, -R17 ;  /* 0x0000000110097810 */ /* 0x000fe20007ffe811 */
[----:B------:R-:W-:Y:S01]  /*8100*/  UISETP.NE.AND UP0, UPT, UR4, 0x1, UPT ;  /* 0x000000010400788c */ /* 0x000fe2000bf05270 */
[----:B------:R-:W-:Y:S02]  /*8110*/  ULDC UR10, c[0x0][0x9e4] ;  /* 0x00027900000a7ab9 */ /* 0x000fe40000000800 */
[----:B------:R-:W-:Y:S01]  /*8120*/  R2UR UR7, R9 ;  /* 0x00000000090772ca */ /* 0x000fe200000e0000 */
[----:B------:R-:W-:Y:S02]  /*8130*/  UISETP.GE.AND UP1, UPT, UR10, 0x1, UPT ;  /* 0x000000010a00788c */ /* 0x000fe4000bf26270 */
[----:B------:R-:W-:-:S04]  /*8140*/  UIADD3 UR6, UR39, 0x7f, URZ ;  /* 0x0000007f27067890 */ /* 0x000fc8000fffe03f */
[----:B------:R-:W-:Y:S01]  /*8150*/  PLOP3.LUT P2, PT, PT, PT, UP1, 0x40, 0x0 ;  /* 0x000000000000781c */ /* 0x000fe20003f4e818 */
[----:B------:R-:W-:Y:S01]  /*8160*/  @UP0 ULDC UR4, c[0x0][0x44c] ;  /* 0x0001130000040ab9 */ /* 0x000fe20000000800 */
[----:B------:R-:W-:Y:S01]  /*8170*/  @UP0 ULDC UR11, c[0x0][0x450] ;  /* 0x00011400000b0ab9 */ /* 0x000fe20000000800 */
[----:B------:R-:W-:-:S04]  /*8180*/  UIMAD.WIDE.U32 UR4, UR6, UR4, URZ ;  /* 0x00000004060472a5 */ /* 0x000fc8000f8e003f */
[----:B------:R-:W-:-:S04]  /*8190*/  @UP0 USHF.R.U32.HI UR6, URZ, UR11, UR5 ;  /* 0x0000000b3f060299 */ /* 0x000fc80008011605 */
[----:B------:R-:W-:-:S04]  /*81a0*/  UIADD3 UR6, UR7, UR6, URZ ;  /* 0x0000000607067290 */ /* 0x000fc8000fffe03f */
[----:B------:R-:W-:Y:S01]  /*81b0*/  UIADD3 UR15, UR6, -UR15, URZ ;  /* 0x8000000f060f7290 */ /* 0x000fe2000fffe03f */
[----:B------:R-:W-:Y:S11]  /*81c0*/  @P2 BRA `(.L_x_1191) ;  /* 0x0000000000482947 */ /* 0x000ff60003800000 */
[----:B------:R-:W-:Y:S02]  /*81d0*/  UMOV UR11, UR6 ;  /* 0x00000006000b7c82 */ /* 0x000fe40008000000 */
        /* <DEDUP_REMOVED lines=10> */
.L_x_1192:
[----:B------:R-:W-:-:S11]  /*8280*/  UISETP.NE.AND UP2, UPT, UR10, 0x1, UPT ;  /* 0x000000010a00788c */ /* 0x000fd6000bf45270 */
[----:B------:R-:W-:Y:S02]  /*8290*/  @UP2 ULDC.64 UR4, c[0x0][0x9e8] ;  /* 0x00027a0000042ab9 */ /* 0x000fe40000000a00 */
[----:B------:R-:W-:-:S04]  /*82a0*/  UIMAD.WIDE.U32 UR6, UR11, UR4, URZ ;  /* 0x000000040b0672a5 */ /* 0x000fc8000f8e003f */
[----:B------:R-:W-:-:S12]  /*82b0*/  @UP2 USHF.R.U32.HI UR11, URZ, UR5, UR7 ;  /* 0x000000053f0b2299 */ /* 0x000fd80008011607 */
.L_x_1193:
[----:B------:R-:W-:-:S04]  /*82c0*/  UIMAD UR10, UR11, UR10, URZ ;  /* 0x0000000a0b0a72a4 */ /* 0x000fc8000f8e023f */
[----:B------:R-:W-:-:S04]  /*82d0*/  UISETP.LT.AND UP2, UPT, UR15, UR10, UPT ;  /* 0x0000000a0f00728c */ /* 0x000fc8000bf41270 */
[----:B------:R-:W-:-:S12]  /*82e0*/  USEL UR15, UR15, UR10, !UP2 ;  /* 0x0000000a0f0f7287 */ /* 0x000fd8000d000000 */
.L_x_1191:
[----:B------:R-:W-:-:S04]  /*82f0*/  UIADD3 UR4, UR15, 0x5f, URZ ;  /* 0x0000005f0f047890 */ /* 0x000fc8000fffe03f */
        /* <DEDUP_REMOVED lines=10> */
[----:B------:R-:W-:Y:S01]  /*83a0*/  UMOV UR4, UR36 ;  /* 0x0000002400047c82 */ /* 0x000fe20008000000 */
[----:B------:R-:W-:-:S05]  /*83b0*/  ULDC UR59, c[0x0][0x988] ;  /* 0x00026200003b7ab9 */ /* 0x000fca0000000800 */
.L_x_1203:
[----:B------:R-:W-:-:S04]  /*83c0*/  UIADD3 UR7, UR4, 0x1, URZ ;  /* 0x0000000104077890 */ /* 0x000fc8000fffe03f */
[----:B------:R-:W-:-:S04]  /*83d0*/  UISETP.NE.AND UP2, UPT, UR7, 0x2, UPT ;  /* 0x000000020700788c */ /* 0x000fc8000bf45270 */
[----:B------:R-:W-:Y:S02]  /*83e0*/  USEL UR7, UR7, URZ, UP2 ;  /* 0x0000003f07077287 */ /* 0x000fe40009000000 */
[----:B------:R-:W-:-:S04]  /*83f0*/  USEL UR38, URZ, 0x1, UP2 ;  /* 0x000000013f267887 */ /* 0x000fc80009000000 */
[----:B------:R-:W-:Y:S01]  /*8400*/  ULOP3.LUT UR38, UR6, UR38, URZ, 0x3c, !UPT ;  /* 0x0000002606267292 */ /* 0x000fe2000f8e3c3f */
[----:B------:R-:W-:Y:S01]  /*8410*/  UMOV UR36, UR7 ;  /* 0x0000000700247c82 */ /* 0x000fe20008000000 */
[----:B------:R-:W-:Y:S10]  /*8420*/  @!P0 BRA `(.L_x_1195) ;  /* 0x0000000000048947 */ /* 0x000ff40003800000 */
[----:B------:R-:W-:Y:S01]  /*8430*/  BPT.TRAP 0x1 ;  /* 0x000000040000795c */ /* 0x000fe20000300000 */
.L_x_1195:
[----:B------:R-:W-:Y:S01]  /*8440*/  ULEA UR5, UR36, UR37, 0x3 ;  /* 0x0000002524057291 */ /* 0x000fe2000f8e183f */
[----:B------:R-:W-:-:S05]  /*8450*/  IMAD.U32 R2, RZ, RZ, UR38 ;  /* 0x00000026ff027e24 */ /* 0x000fca000f8e00ff */
[----:B------:R-:W-:-:S04]  /*8460*/  SHF.L.U32 R2, R2, 0x1f, RZ ;  /* 0x0000001f02027819 */ /* 0x000fc800000006ff */
[----:B------:R0:W1:Y:S01]  /*8470*/  SYNCS.PHASECHK.TRANS64.TRYWAIT P2, [UR5+0x30830], R2 ;  /* 0x03083002ff0075a7 */ /* 0x0000620008040145 */
[----:B------:R-:W-:Y:S05]  /*8480*/  @!P0 BRA `(.L_x_1196) ;  /* 0x0000000000048947 */ /* 0x000fea0003800000 */
[----:B------:R-:W-:Y:S01]  /*8490*/  BPT.TRAP 0x1 ;  /* 0x000000040000795c */ /* 0x000fe20000300000 */
.L_x_1196:
[-C--:B------:R-:W-:Y:S01]  /*84a0*/  FMUL.FTZ R24, R24, R10.reuse ;  /* 0x0000000a18187220 */ /* 0x080fe20000410000 */
[----:B------:R-:W-:Y:S01]  /*84b0*/  FMUL.FTZ R25, R25, R10 ;  /* 0x0000000a19197220 */ /* 0x000fe20000410000 */
[----:B-1----:R-:W-:Y:S06]  /*84c0*/  @P2 BRA `(.L_x_1197) ;  /* 0x0000000000082947 */ /* 0x002fec0003800000 */
[----:B------:R-:W1:Y:S02]  /*84d0*/  SYNCS.PHASECHK.TRANS64.TRYWAIT P2, [UR5+0x30830], R2 ;  /* 0x03083002ff0075a7 */ /* 0x000e640008040145 */
[----:B-1----:R-:W-:Y:S05]  /*84e0*/  @!P2 BRA `(.L_x_1198) ;  /* 0x0000011400e4a947 */ /* 0x002fea0003800000 */
.L_x_1197:
        /* <DEDUP_REMOVED lines=161> */
.L_x_1199:
[----:B------:R-:W-:Y:S01]  /*8f00*/  ULEA UR5, UR4, UR37, 0x3 ;  /* 0x0000002504057291 */ /* 0x000fe2000f8e183f */
[----:B------:R-:W-:-:S05]  /*8f10*/  IMAD.U32 R0, RZ, RZ, UR6 ;  /* 0x00000006ff007e24 */ /* 0x000fca000f8e00ff */
[----:B------:R-:W-:-:S04]  /*8f20*/  SHF.L.U32 R0, R0, 0x1f, RZ ;  /* 0x0000001f00007819 */ /* 0x000fc800000006ff */
[----:B------:R2:W3:Y:S01]  /*8f30*/  SYNCS.PHASECHK.TRANS64.TRYWAIT P2, [UR5+0x30850], R0 ;  /* 0x03085000ff0075a7 */ /* 0x0004e20008040145 */
[----:B------:R-:W-:Y:S05]  /*8f40*/  @!P0 BRA `(.L_x_1200) ;  /* 0x0000000000048947 */ /* 0x000fea0003800000 */
[----:B------:R-:W-:Y:S01]  /*8f50*/  BPT.TRAP 0x1 ;  /* 0x000000040000795c */ /* 0x000fe20000300000 */
.L_x_1200:
[----:B---3--:R-:W-:Y:S05]  /*8f60*/  @P2 BRA `(.L_x_1201) ;  /* 0x0000000000082947 */ /* 0x008fea0003800000 */
[----:B------:R-:W3:Y:S02]  /*8f70*/  SYNCS.PHASECHK.TRANS64.TRYWAIT P2, [UR5+0x30850], R0 ;  /* 0x03085000ff0075a7 */ /* 0x000ee40008040145 */
[----:B---3--:R-:W-:Y:S05]  /*8f80*/  @!P2 BRA `(.L_x_1202) ;  /* 0x0000010c0054a947 */ /* 0x008fea0003800000 */
.L_x_1201:
[----:B------:R-:W-:Y:S01]  /*8f90*/  UIADD3 UR6, UR37, 0x400, URZ ;  /* 0x0000040025067890 */ /* 0x000fe2000fffe03f */
[----:B------:R-:W-:Y:S01]  /*8fa0*/  WARPGROUP.ARRIVE ;  /* 0x00000000000079c5 */ /* 0x000fe20000000000 */
[----:B------:R-:W-:Y:S01]  /*8fb0*/  UMOV UR11, 0x40000040 ;  /* 0x40000040000b7882 */ /* 0x000fe20000000000 */
[----:B0-2---:R-:W-:Y:S01]  /*8fc0*/  FMNMX.FTZ R0, R120, R9, !PT ;  /* 0x0000000978007209 */ /* 0x005fe20007810000 */
[----:B------:R-:W-:Y:S01]  /*8fd0*/  USHF.R.U32.HI UR6, URZ, 0x4, UR6 ;  /* 0x000000043f067899 */ /* 0x000fe20008011606 */
[C---:B------:R-:W-:Y:S01]  /*8fe0*/  ISETP.GT.AND P2, PT, R8.reuse, UR58, PT ;  /* 0x0000003a08007c0c */ /* 0x040fe2000bf44270 */
[----:B------:R-:W-:Y:S01]  /*8ff0*/  UMOV UR14, UR59 ;  /* 0x0000003b000e7c82 */ /* 0x000fe20008000000 */
[----:B-1----:R-:W-:Y:S01]  /*9000*/  FMNMX.FTZ R3, R121, R0, !PT ;  /* 0x0000000079037209 */ /* 0x002fe20007810000 */
[----:B------:R-:W-:Y:S01]  /*9010*/  ULOP3.LUT UR6, UR6, 0x3fff, URZ, 0xc0, !UPT ;  /* 0x00003fff06067892 */ /* 0x000fe2000f8ec03f */
[----:B------:R-:W-:Y:S02]  /*9020*/  VIADD R8, R8, 0xffffffff ;  /* 0xffffffff08087836 */ /* 0x000fe40000000000 */
[----:B------:R-:W-:Y:S01]  /*9030*/  FMNMX.FTZ R0, R124, R3, !PT ;  /* 0x000000037c007209 */ /* 0x000fe20007810000 */
[----:B------:R-:W-:-:S03]  /*9040*/  ULOP3.LUT UR6, UR6, 0x3000000, URZ, 0xfc, !UPT ;  /* 0x0300000006067892 */ /* 0x000fc6000f8efc3f */
[----:B------:R-:W-:Y:S01]  /*9050*/  FMNMX.FTZ R3, R125, R0, !PT ;  /* 0x000000007d037209 */ /* 0x000fe20007810000 */
[----:B------:R-:W-:-:S03]  /*9060*/  UIMAD UR4, UR4, 0x900, UR6 ;  /* 0x00000900040478a4 */ /* 0x000fc6000f8e0206 */
[----:B------:R-:W-:Y:S01]  /*9070*/  FMNMX.FTZ R0, R128, R3, !PT ;  /* 0x0000000380007209 */ /* 0x000fe20007810000 */
[----:B------:R-:W-:-:S03]  /*9080*/  UMOV UR6, UR38 ;  /* 0x0000002600067c82 */ /* 0x000fc60008000000 */
        /* <DEDUP_REMOVED lines=27> */
[----:B0-----:R-:W-:-:S05]  /*9240*/  FMNMX.FTZ R3, R12, R3, !PT ;  /* 0x000000030c037209 */ /* 0x001fca0007810000 */
        /* <DEDUP_REMOVED lines=30> */
[----:B------:R-:W-:Y:S01]  /*9430*/  FFMA.FTZ R13, R133, UR14, -R0 ;  /* 0x0000000e850d7c23 */ /* 0x000fe20008010800 */
[----:B------:R-:W-:Y:S02]  /*9440*/  MUFU.EX2 R14, R14 ;  /* 0x0000000e000e7308 */ /* 0x000fe40000000800 */
[----:B------:R-:W-:-:S04]  /*9450*/  FMNMX.FTZ R21, R151, R2, !PT ;  /* 0x0000000297157209 */ /* 0x000fc80007810000 */
[----:B------:R-:W-:Y:S02]  /*9460*/  FMNMX.FTZ R2, R154, R21, !PT ;  /* 0x000000159a027209 */ /* 0x000fe40007810000 */
[----:B------:R-:W-:Y:S02]  /*9470*/  MUFU.EX2 R13, R13 ;  /* 0x0000000d000d7308 */ /* 0x000fe40000000800 */
[----:B------:R-:W-:-:S04]  /*9480*/  FMNMX.FTZ R21, R155, R2, !PT ;  /* 0x000000029b157209 */ /* 0x000fc80007810000 */
[----:B------:R-:W-:Y:S01]  /*9490*/  FMNMX.FTZ R2, R158, R21, !PT ;  /* 0x000000159e027209 */ /* 0x000fe20007810000 */
[----:B------:R-:W-:Y:S02]  /*94a0*/  WARPGROUP.DEPBAR.LE gsb0, 0x0 ;  /* 0x00008000000079c5 */ /* 0x000fe40000010000 */
[----:B------:R-:W-:Y:S01]  /*94b0*/  WARPGROUP.ARRIVE ;  /* 0x00000000000079c5 */ /* 0x000fe20000000000 */
[----:B------:R-:W-:Y:S01]  /*94c0*/  FMNMX.FTZ R21, R159, R2, !PT ;  /* 0x000000029f157209 */ /* 0x000fe20007810000 */
[--C-:B------:R-:W-:Y:S01]  /*94d0*/  FFMA.FTZ R188, R120, UR14, -R0.reuse ;  /* 0x0000000e78bc7c23 */ /* 0x100fe20008010800 */
[--C-:B------:R-:W-:Y:S01]  /*94e0*/  FFMA.FTZ R190, R124, UR14, -R0.reuse ;  /* 0x0000000e7cbe7c23 */ /* 0x100fe20008010800 */
[--C-:B------:R-:W-:Y:S01]  /*94f0*/  FFMA.FTZ R120, R149, UR14, -R0.reuse ;  /* 0x0000000e95787c23 */ /* 0x100fe20008010800 */
[----:B------:R-:W-:Y:S01]  /*9500*/  FMNMX.FTZ R2, R162, R21, !PT ;  /* 0x00000015a2027209 */ /* 0x000fe20007810000 */
[----:B------:R-:W-:Y:S01]  /*9510*/  HGMMA.64x192x16.F32 R24, R184, gdesc[UR8].tnspB, R24, gsb0 ;  /* 0x42e00008b8187df0 */ /* 0x000fe20008000818 */
[----:B------:R-:W-:Y:S01]  /*9520*/  UIADD3 UR10, UR4, 0x100, URZ ;  /* 0x00000100040a7890 */ /* 0x000fe2000fffe03f */
[--C-:B------:R-:W-:Y:S01]  /*9530*/  FFMA.FTZ R124, R161, UR14, -R0.reuse ;  /* 0x0000000ea17c7c23 */ /* 0x100fe20008010800 */
[----:B------:R-:W-:Y:S01]  /*9540*/  UMOV UR11, 0x40000040 ;  /* 0x40000040000b7882 */ /* 0x000fe20000000000 */
[----:B------:R-:W-:Y:S01]  /*9550*/  FMNMX.FTZ R21, R163, R2, !PT ;  /* 0x00000002a3157209 */ /* 0x000fe20007810000 */
[----:B------:R-:W0:Y:S03]  /*9560*/  MUFU.EX2 R188, R188 ;  /* 0x000000bc00bc7308 */ /* 0x000e260000000800 */
[----:B------:R-:W-:Y:S01]  /*9570*/  FMNMX.FTZ R2, R166, R21, !PT ;  /* 0x00000015a6027209 */ /* 0x000fe20007810000 */
[----:B------:R-:W-:-:S03]  /*9580*/  FFMA.FTZ R21, R145, UR14, -R0 ;  /* 0x0000000e91157c23 */ /* 0x000fc60008010800 */
        /* <DEDUP_REMOVED lines=10> */
[----:B------:R-:W-:Y:S01]  /*9630*/  MUFU.EX2 R124, R124 ;  /* 0x0000007c007c7308 */ /* 0x000fe20000000800 */
[----:B-1----:R-:W-:-:S07]  /*9640*/  FMNMX.FTZ R2, R129, R2, !PT ;  /* 0x0000000281027209 */ /* 0x002fce0007810000 */
[----:B------:R-:W-:Y:S01]  /*9650*/  MUFU.EX2 R129, R164 ;  /* 0x000000a400817308 */ /* 0x000fe20000000800 */
[----:B------:R-:W-:Y:S02]  /*9660*/  WARPGROUP.DEPBAR.LE gsb0, 0x0 ;  /* 0x00008000000079c5 */ /* 0x000fe40000010000 */
[----:B------:R-:W-:Y:S01]  /*9670*/  WARPGROUP.ARRIVE ;  /* 0x00000000000079c5 */ /* 0x000fe20000000000 */
[--C-:B------:R-:W-:Y:S01]  /*9680*/  FFMA.FTZ R186, R132, UR14, -R0.reuse ;  /* 0x0000000e84ba7c23 */ /* 0x100fe20008010800 */
[--C-:B------:R-:W-:Y:S01]  /*9690*/  FFMA.FTZ R184, R128, UR14, -R0.reuse ;  /* 0x0000000e80b87c23 */ /* 0x100fe20008010800 */
[----:B------:R-:W-:Y:S01]  /*96a0*/  FMUL.FTZ R132, R2, UR14 ;  /* 0x0000000e02847c20 */ /* 0x000fe20008410000 */
[----:B------:R-:W-:Y:S02]  /*96b0*/  FFMA.FTZ R128, R141, UR14, -R0 ;  /* 0x0000000e8d807c23 */ /* 0x000fe40008010800 */
[----:B------:R-:W-:Y:S01]  /*96c0*/  HGMMA.64x192x16.F32 R24, R180, gdesc[UR8].tnspB, R24, gsb0 ;  /* 0x42e00008b4187df0 */ /* 0x000fe20008000818 */
[----:B------:R-:W-:Y:S01]  /*96d0*/  UIADD3 UR10, UR4, 0x180, URZ ;  /* 0x00000180040a7890 */ /* 0x000fe2000fffe03f */
[--C-:B------:R-:W-:Y:S01]  /*96e0*/  FFMA.FTZ R189, R122, UR14, -R132.reuse ;  /* 0x0000000e7abd7c23 */ /* 0x100fe20008010884 */
[----:B------:R-:W-:Y:S01]  /*96f0*/  UMOV UR11, 0x40000040 ;  /* 0x40000040000b7882 */ /* 0x000fe20000000000 */
[----:B------:R-:W-:Y:S01]  /*9700*/  FFMA.FTZ R122, R123, UR14, -R132 ;  /* 0x0000000e7b7a7c23 */ /* 0x000fe20008010884 */
[----:B------:R-:W-:-:S02]  /*9710*/  IMAD.U32 R123, RZ, RZ, UR7 ;  /* 0x00000007ff7b7e24 */ /* 0x000fc4000f8e00ff */
[--C-:B------:R-:W-:Y:S01]  /*9720*/  FFMA.FTZ R191, R126, UR14, -R132.reuse ;  /* 0x0000000e7ebf7c23 */ /* 0x100fe20008010884 */
[--C-:B------:R-:W-:Y:S01]  /*9730*/  FFMA.FTZ R126, R127, UR14, -R132.reuse ;  /* 0x0000000e7f7e7c23 */ /* 0x100fe20008010884 */
[----:B------:R-:W-:Y:S01]  /*9740*/  MUFU.EX2 R189, R189 ;  /* 0x000000bd00bd7308 */ /* 0x000fe20000000800 */
[--C-:B------:R-:W-:Y:S01]  /*9750*/  FFMA.FTZ R185, R130, UR14, -R132.reuse ;  /* 0x0000000e82b97c23 */ /* 0x100fe20008010884 */
[----:B------:R-:W-:Y:S01]  /*9760*/  @!P1 LEA R123, R123, UR37, 0x3 ;  /* 0x000000257b7b9c11 */ /* 0x000fe2000f8e18ff */
[----:B------:R-:W-:Y:S02]  /*9770*/  IMAD.U32 R127, RZ, RZ, UR5 ;  /* 0x00000005ff7f7e24 */ /* 0x000fe4000f8e00ff */
[--C-:B------:R-:W-:Y:S01]  /*9780*/  FFMA.FTZ R130, R131, UR14, -R132.reuse ;  /* 0x0000000e83827c23 */ /* 0x100fe20008010884 */
[--C-:B------:R-:W-:Y:S01]  /*9790*/  FFMA.FTZ R187, R134, UR14, -R132.reuse ;  /* 0x0000000e86bb7c23 */ /* 0x100fe20008010884 */
[--C-:B------:R-:W-:Y:S01]  /*97a0*/  FFMA.FTZ R134, R139, UR14, -R132.reuse ;  /* 0x0000000e8b867c23 */ /* 0x100fe20008010884 */
[----:B------:R-:W-:Y:S01]  /*97b0*/  @!P1 VIADD R123, R123, 0x30840 ;  /* 0x000308407b7b9836 */ /* 0x000fe20000000000 */
[----:B------:R-:W-:Y:S01]  /*97c0*/  MUFU.EX2 R122, R122 ;  /* 0x0000007a007a7308 */ /* 0x000fe20000000800 */
[--C-:B------:R-:W-:Y:S01]  /*97d0*/  FFMA.FTZ R158, R158, UR14, -R132.reuse ;  /* 0x0000000e9e9e7c23 */ /* 0x100fe20008010884 */
[--C-:B------:R-:W-:Y:S01]  /*97e0*/  FFMA.FTZ R159, R159, UR14, -R132.reuse ;  /* 0x0000000e9f9f7c23 */ /* 0x100fe20008010884 */
[--C-:B------:R-:W-:Y:S01]  /*97f0*/  FFMA.FTZ R162, R162, UR14, -R132.reuse ;  /* 0x0000000ea2a27c23 */ /* 0x100fe20008010884 */
[----:B------:R-:W-:Y:S01]  /*9800*/  @!P1 PRMT R123, RZ, 0x654, R123 ;  /* 0x00000654ff7b9816 */ /* 0x000fe2000000007b */
[--C-:B------:R-:W-:Y:S01]  /*9810*/  FFMA.FTZ R163, R163, UR14, -R132.reuse ;  /* 0x0000000ea3a37c23 */ /* 0x100fe20008010884 */
[----:B------:R-:W-:-:S02]  /*9820*/  FFMA.FTZ R166, R166, UR14, -R132 ;  /* 0x0000000ea6a67c23 */ /* 0x000fc40008010884 */
        /* <DEDUP_REMOVED lines=10> */
[----:B------:R-:W1:Y:S08]  /*98d0*/  MUFU.EX2 R159, R159 ;  /* 0x0000009f009f7308 */ /* 0x000e700000000800 */
[----:B------:R-:W-:Y:S08]  /*98e0*/  MUFU.EX2 R162, R162 ;  /* 0x000000a200a27308 */ /* 0x000ff00000000800 */
[----:B------:R-:W-:Y:S08]  /*98f0*/  MUFU.EX2 R163, R163 ;  /* 0x000000a300a37308 */ /* 0x000ff00000000800 */
[----:B------:R-:W-:Y:S01]  /*9900*/  MUFU.EX2 R166, R166 ;  /* 0x000000a600a67308 */ /* 0x000fe20000000800 */
[----:B------:R-:W-:-:S02]  /*9910*/  WARPGROUP.DEPBAR.LE gsb0, 0x0 ;  /* 0x00008000000079c5 */ /* 0x000fc40000010000 */
[----:B------:R-:W-:Y:S01]  /*9920*/  WARPGROUP.ARRIVE ;  /* 0x00000000000079c5 */ /* 0x000fe20000000000 */
[--C-:B------:R-:W-:Y:S01]  /*9930*/  FFMA.FTZ R180, R136, UR14, -R0.reuse ;  /* 0x0000000e88b47c23 */ /* 0x100fe20008010800 */
[----:B------:R-:W-:Y:S01]  /*9940*/  FFMA.FTZ R182, R140, UR14, -R0 ;  /* 0x0000000e8cb67c23 */ /* 0x000fe20008010800 */
[----:B------:R-:W-:Y:S01]  /*9950*/  FFMA.FTZ R183, R142, UR14, -R132 ;  /* 0x0000000e8eb77c23 */ /* 0x000fe20008010884 */
[----:B0-----:R-:W-:Y:S01]  /*9960*/  FFMA.FTZ R142, R10, R7, R188 ;  /* 0x000000070a8e7223 */ /* 0x001fe200000100bc */
[--C-:B------:R-:W-:Y:S01]  /*9970*/  FFMA.FTZ R136, R135, UR14, -R132.reuse ;  /* 0x0000000e87887c23 */ /* 0x100fe20008010884 */
[----:B------:R-:W-:Y:S01]  /*9980*/  HGMMA.64x192x16.F32 R24, R176, gdesc[UR8].tnspB, R24, gsb0 ;  /* 0x42e00008b0187df0 */ /* 0x000fe20008000818 */
[----:B------:R-:W-:Y:S01]  /*9990*/  UIADD3 UR10, UR4, 0x200, URZ ;  /* 0x00000200040a7890 */ /* 0x000fe2000fffe03f */
[--C-:B------:R-:W-:Y:S01]  /*99a0*/  FFMA.FTZ R181, R138, UR14, -R132.reuse ;  /* 0x0000000e8ab57c23 */ /* 0x100fe20008010884 */
[----:B------:R-:W-:Y:S01]  /*99b0*/  UMOV UR11, 0x40000040 ;  /* 0x40000040000b7882 */ /* 0x000fe20000000000 */
[----:B------:R-:W-:Y:S01]  /*99c0*/  MUFU.EX2 R180, R180 ;  /* 0x000000b400b47308 */ /* 0x000fe20000000800 */
[--C-:B------:R-:W-:Y:S01]  /*99d0*/  FFMA.FTZ R138, R143, UR14, -R132.reuse ;  /* 0x0000000e8f8a7c23 */ /* 0x100fe20008010884 */
[----:B------:R-:W-:Y:S01]  /*99e0*/  FFMA.FTZ R140, R147, UR14, -R132 ;  /* 0x0000000e938c7c23 */ /* 0x000fe20008010884 */
[----:B------:R-:W-:-:S05]  /*99f0*/  F2FP.F16.F32.PACK_AB R188, R9, R188 ;  /* 0x000000bc09bc723e */ /* 0x000fca00000000ff */
        /* <DEDUP_REMOVED lines=8> */
[--C-:B------:R-:W-:Y:S01]  /*9a80*/  FFMA.FTZ R176, R144, UR14, -R0.reuse ;  /* 0x0000000e90b07c23 */ /* 0x100fe20008010800 */
[----:B------:R-:W-:Y:S01]  /*9a90*/  FFMA.FTZ R178, R148, UR14, -R0 ;  /* 0x0000000e94b27c23 */ /* 0x000fe20008010800 */
[--C-:B------:R-:W-:Y:S01]  /*9aa0*/  FFMA.FTZ R177, R146, UR14, -R132.reuse ;  /* 0x0000000e92b17c23 */ /* 0x100fe20008010884 */
[----:B------:R-:W-:Y:S02]  /*9ab0*/  FFMA.FTZ R179, R150, UR14, -R132 ;  /* 0x0000000e96b37c23 */ /* 0x000fe40008010884 */
[----:B------:R-:W-:Y:S01]  /*9ac0*/  HGMMA.64x192x16.F32 R24, R172, gdesc[UR8].tnspB, R24, gsb0 ;  /* 0x42e00008ac187df0 */ /* 0x000fe20008000818 */
[----:B------:R-:W-:Y:S01]  /*9ad0*/  UIADD3 UR10, UR4, 0x280, URZ ;  /* 0x00000280040a7890 */ /* 0x000fe2000fffe03f */
[----:B------:R-:W-:Y:S01]  /*9ae0*/  MUFU.EX2 R176, R176 ;  /* 0x000000b000b07308 */ /* 0x000fe20000000800 */
[----:B------:R-:W-:Y:S01]  /*9af0*/  UMOV UR11, 0x40000040 ;  /* 0x40000040000b7882 */ /* 0x000fe20000000000 */
[----:B------:R-:W-:-:S06]  /*9b00*/  UMOV UR4, UR36 ;  /* 0x0000002400047c82 */ /* 0x000fcc0008000000 */
[----:B------:R-:W-:Y:S08]  /*9b10*/  MUFU.EX2 R177, R177 ;  /* 0x000000b100b17308 */ /* 0x000ff00000000800 */
[----:B------:R-:W-:Y:S08]  /*9b20*/  MUFU.EX2 R178, R178 ;  /* 0x000000b200b27308 */ /* 0x000ff00000000800 */
[----:B------:R-:W-:Y:S01]  /*9b30*/  MUFU.EX2 R179, R179 ;  /* 0x000000b300b37308 */ /* 0x000fe20000000800 */
[----:B------:R-:W-:-:S02]  /*9b40*/  WARPGROUP.DEPBAR.LE gsb0, 0x0 ;  /* 0x00008000000079c5 */ /* 0x000fc40000010000 */
[----:B------:R-:W-:Y:S01]  /*9b50*/  WARPGROUP.ARRIVE ;  /* 0x00000000000079c5 */ /* 0x000fe20000000000 */
[--C-:B------:R-:W-:Y:S01]  /*9b60*/  FFMA.FTZ R172, R152, UR14, -R0.reuse ;  /* 0x0000000e98ac7c23 */ /* 0x100fe20008010800 */
[----:B------:R-:W-:Y:S01]  /*9b70*/  FFMA.FTZ R174, R156, UR14, -R0 ;  /* 0x0000000e9cae7c23 */ /* 0x000fe20008010800 */
[----:B------:R-:W-:Y:S01]  /*9b80*/  FADD.FTZ R0, -R2, R11 ;  /* 0x0000000b02007221 */ /* 0x000fe20000010100 */
[----:B------:R-:W-:Y:S01]  /*9b90*/  FFMA.FTZ R173, R154, UR14, -R132 ;  /* 0x0000000e9aad7c23 */ /* 0x000fe20008010884 */
[----:B------:R-:W-:Y:S01]  /*9ba0*/  MUFU.EX2 R11, R165 ;  /* 0x000000a5000b7308 */ /* 0x000fe20000000800 */
[----:B------:R-:W-:Y:S01]  /*9bb0*/  HGMMA.64x192x16.F32 R24, R168, gdesc[UR8].tnspB, R24, gsb0 ;  /* 0x42e00008a8187df0 */ /* 0x000fe20008000818 */
[----:B------:R-:W-:Y:S01]  /*9bc0*/  FMUL.FTZ R0, R0, UR14 ;  /* 0x0000000e00007c20 */ /* 0x000fe20008410000 */
[----:B-1----:R-:W-:-:S05]  /*9bd0*/  F2FP.F16.F32.PACK_AB R175, R159, R158 ;  /* 0x0000009e9faf723e */ /* 0x002fca00000000ff */
[----:B------:R-:W0:Y:S08]  /*9be0*/  MUFU.EX2 R0, R0 ;  /* 0x0000000000007308 */ /* 0x000e300000000800 */
[----:B------:R-:W-:Y:S08]  /*9bf0*/  MUFU.EX2 R172, R172 ;  /* 0x000000ac00ac7308 */ /* 0x000ff00000000800 */
[----:B------:R-:W-:Y:S01]  /*9c00*/  MUFU.EX2 R173, R173 ;  /* 0x000000ad00ad7308 */ /* 0x000fe20000000800 */
[----:B0-----:R-:W-:Y:S01]  /*9c10*/  FFMA.FTZ R7, R0, R6, R189 ;  /* 0x0000000600077223 */ /* 0x001fe200000100bd */
[----:B------:R-:W-:-:S06]  /*9c20*/  F2FP.F16.F32.PACK_AB R189, R122, R189 ;  /* 0x000000bd7abd723e */ /* 0x000fcc00000000ff */
[----:B------:R-:W-:Y:S01]  /*9c30*/  MUFU.EX2 R174, R174 ;  /* 0x000000ae00ae7308 */ /* 0x000fe20000000800 */
[----:B------:R-:W-:Y:S02]  /*9c40*/  WARPGROUP.DEPBAR.LE gsb0, 0x0 ;  /* 0x00008000000079c5 */ /* 0x000fe40000010000 */
[----:B------:R0:W-:Y:S01]  /*9c50*/  @!P1 SYNCS.ARRIVE.TRANS64.RED.A1T0 RZ, [R123+URZ], RZ ;  /* 0x000000ff7bff99a7 */ /* 0x0001e2000810043f */
[----:B------:R-:W-:Y:S02]  /*9c60*/  F2FP.F16.F32.PACK_AB R170, R11, R129 ;  /* 0x000000810baa723e */ /* 0x000fe400000000ff */
[----:B------:R-:W-:Y:S02]  /*9c70*/  F2FP.F16.F32.PACK_AB R168, R124, R20 ;  /* 0x000000147ca8723e */ /* 0x000fe400000000ff */
[----:B------:R-:W-:Y:S01]  /*9c80*/  F2FP.F16.F32.PACK_AB R169, R163, R162 ;  /* 0x000000a2a3a9723e */ /* 0x000fe200000000ff */
[----:B0-----:R-:W-:-:S05]  /*9c90*/  @!P1 VIADD R123, R127, 0x30860 ;  /* 0x000308607f7b9836 */ /* 0x001fca0000000000 */
[----:B------:R-:W-:Y:S01]  /*9ca0*/  @!P1 PRMT R6, RZ, 0x654, R123 ;  /* 0x00000654ff069816 */ /* 0x000fe2000000007b */
[----:B------:R-:W-:Y:S01]  /*9cb0*/  FADD.FTZ R123, R9, R142 ;  /* 0x0000008e097b7221 */ /* 0x000fe20000010000 */
[----:B------:R-:W-:Y:S02]  /*9cc0*/  FADD.FTZ R142, R122, R7 ;  /* 0x000000077a8e7221 */ /* 0x000fe40000010000 */
[----:B------:R0:W-:Y:S01]  /*9cd0*/  @!P1 SYNCS.ARRIVE.TRANS64.RED.A1T0 RZ, [R6+URZ], RZ ;  /* 0x000000ff06ff99a7 */ /* 0x0001e2000810043f */
[----:B------:R-:W-:Y:S01]  /*9ce0*/  FADD.FTZ R144, R190, R123 ;  /* 0x0000007bbe907221 */ /* 0x000fe20000010000 */
[----:B------:R-:W-:Y:S01]  /*9cf0*/  FADD.FTZ R7, R191, R142 ;  /* 0x0000008ebf077221 */ /* 0x000fe20000010000 */
[----:B------:R-:W-:Y:S01]  /*9d00*/  FFMA.FTZ R142, R155, UR14, -R132 ;  /* 0x0000000e9b8e7c23 */ /* 0x000fe20008010884 */
[C---:B------:R-:W-:Y:S01]  /*9d10*/  F2FP.F16.F32.PACK_AB R190, R15.reuse, R190 ;  /* 0x000000be0fbe723e */ /* 0x040fe200000000ff */
[----:B------:R-:W-:Y:S01]  /*9d20*/  FADD.FTZ R123, R15, R144 ;  /* 0x000000900f7b7221 */ /* 0x000fe20000010000 */
[C---:B------:R-:W-:Y:S01]  /*9d30*/  FADD.FTZ R144, R126.reuse, R7 ;  /* 0x000000077e907221 */ /* 0x040fe20000010000 */
[----:B------:R-:W-:Y:S01]  /*9d40*/  F2FP.F16.F32.PACK_AB R191, R126, R191 ;  /* 0x000000bf7ebf723e */ /* 0x000fe200000000ff */
[----:B0-----:R-:W-:Y:S01]  /*9d50*/  FFMA.FTZ R6, R151, UR14, -R132 ;  /* 0x0000000e97067c23 */ /* 0x001fe20008010884 */
[----:B------:R-:W-:Y:S01]  /*9d60*/  FADD.FTZ R123, R184, R123 ;  /* 0x0000007bb87b7221 */ /* 0x000fe20000010000 */
[----:B------:R-:W-:Y:S01]  /*9d70*/  FADD.FTZ R7, R185, R144 ;  /* 0x00000090b9077221 */ /* 0x000fe20000010000 */
[C---:B------:R-:W-:Y:S01]  /*9d80*/  F2FP.F16.F32.PACK_AB R184, R12.reuse, R184 ;  /* 0x000000b80cb8723e */ /* 0x040fe200000000ff */
[----:B------:R-:W-:Y:S01]  /*9d90*/  MUFU.EX2 R142, R142 ;  /* 0x0000008e008e7308 */ /* 0x000fe20000000800 */
[----:B------:R-:W-:Y:S01]  /*9da0*/  FADD.FTZ R123, R12, R123 ;  /* 0x0000007b0c7b7221 */ /* 0x000fe20000010000 */
[C---:B------:R-:W-:Y:S01]  /*9db0*/  FADD.FTZ R144, R130.reuse, R7 ;  /* 0x0000000782907221 */ /* 0x040fe20000010000 */
[----:B------:R-:W-:Y:S01]  /*9dc0*/  FFMA.FTZ R132, R167, UR14, -R132 ;  /* 0x0000000ea7847c23 */ /* 0x000fe20008010884 */
[----:B------:R-:W-:Y:S01]  /*9dd0*/  F2FP.F16.F32.PACK_AB R185, R130, R185 ;  /* 0x000000b982b9723e */ /* 0x000fe200000000ff */
        /* <DEDUP_REMOVED lines=10> */
[----:B------:R-:W1:Y:S01]  /*9e80*/  MUFU.EX2 R132, R132 ;  /* 0x0000008400847308 */ /* 0x000e620000000800 */
        /* <DEDUP_REMOVED lines=10> */
[----:B------:R-:W-:Y:S01]  /*9f30*/  FADD.FTZ R7, R177, R12 ;  /* 0x0000000cb1077221 */ /* 0x000fe20000010000 */
[C---:B------:R-:W-:Y:S02]  /*9f40*/  F2FP.F16.F32.PACK_AB R176, R21.reuse, R176 ;  /* 0x000000b015b0723e */ /* 0x040fe400000000ff */
[----:B------:R-:W-:Y:S01]  /*9f50*/  FADD.FTZ R9, R21, R122 ;  /* 0x0000007a15097221 */ /* 0x000fe20000010000 */
[C---:B------:R-:W-:Y:S01]  /*9f60*/  FADD.FTZ R12, R140.reuse, R7 ;  /* 0x000000078c0c7221 */ /* 0x040fe20000010000 */
[----:B------:R-:W-:-:S02]  /*9f70*/  F2FP.F16.F32.PACK_AB R177, R140, R177 ;  /* 0x000000b18cb1723e */ /* 0x000fc400000000ff */
[----:B------:R-:W-:Y:S01]  /*9f80*/  FADD.FTZ R9, R178, R9 ;  /* 0x00000009b2097221 */ /* 0x000fe20000010000 */
[----:B------:R-:W-:Y:S01]  /*9f90*/  FADD.FTZ R7, R179, R12 ;  /* 0x0000000cb3077221 */ /* 0x000fe20000010000 */
[----:B0-----:R-:W-:Y:S02]  /*9fa0*/  F2FP.F16.F32.PACK_AB R179, R6, R179 ;  /* 0x000000b306b3723e */ /* 0x001fe400000000ff */
[----:B------:R-:W-:Y:S01]  /*9fb0*/  FADD.FTZ R9, R120, R9 ;  /* 0x0000000978097221 */ /* 0x000fe20000010000 */
[----:B------:R-:W-:Y:S01]  /*9fc0*/  FADD.FTZ R12, R6, R7 ;  /* 0x00000007060c7221 */ /* 0x000fe20000010000 */
        /* <DEDUP_REMOVED lines=11> */
[----:B------:R-:W-:Y:S01]  /*a080*/  FADD.FTZ R9, R159, R6 ;  /* 0x000000069f097221 */ /* 0x000fe20000010000 */
[----:B-1----:R-:W-:-:S02]  /*a090*/  F2FP.F16.F32.PACK_AB R171, R132, R166 ;  /* 0x000000a684ab723e */ /* 0x002fc400000000ff */
[----:B------:R-:W-:Y:S01]  /*a0a0*/  FADD.FTZ R7, R20, R7 ;  /* 0x0000000714077221 */ /* 0x000fe20000010000 */
[----:B------:R-:W-:-:S03]  /*a0b0*/  FADD.FTZ R9, R162, R9 ;  /* 0x00000009a2097221 */ /* 0x000fc60000010000 */
[----:B------:R-:W-:Y:S01]  /*a0c0*/  FADD.FTZ R6, R124, R7 ;  /* 0x000000077c067221 */ /* 0x000fe20000010000 */
[----:B------:R-:W-:-:S03]  /*a0d0*/  FADD.FTZ R9, R163, R9 ;  /* 0x00000009a3097221 */ /* 0x000fc60000010000 */
[----:B------:R-:W-:Y:S01]  /*a0e0*/  FADD.FTZ R6, R129, R6 ;  /* 0x0000000681067221 */ /* 0x000fe20000010000 */
[----:B------:R-:W-:-:S03]  /*a0f0*/  FADD.FTZ R9, R166, R9 ;  /* 0x00000009a6097221 */ /* 0x000fc60000010000 */
[----:B------:R-:W-:Y:S01]  /*a100*/  FADD.FTZ R7, R11, R6 ;  /* 0x000000060b077221 */ /* 0x000fe20000010000 */
[----:B------:R-:W-:Y:S01]  /*a110*/  FADD.FTZ R6, R132, R9 ;  /* 0x0000000984067221 */ /* 0x000fe20000010000 */
[----:B------:R-:W-:Y:S02]  /*a120*/  IMAD.MOV.U32 R11, RZ, RZ, R2 ;  /* 0x000000ffff0b7224 */ /* 0x000fe400078e0002 */
[----:B------:R-:W-:Y:S01]  /*a130*/  IMAD.MOV.U32 R9, RZ, RZ, R3 ;  /* 0x000000ffff097224 */ /* 0x000fe200078e0003 */
[----:B------:R-:W-:Y:S06]  /*a140*/  @P2 BRA `(.L_x_1203) ;  /* 0xffffffe0009c2947 */ /* 0x000fec000383ffff */
.L_x_1194:
        /* <DEDUP_REMOVED lines=8> */
.L_x_1221:
        /* <DEDUP_REMOVED lines=8> */
.L_x_1205:
[----:B------:R-:W-:Y:S01]  /*a250*/  ULEA UR5, UR36, UR37, 0x3 ;  /* 0x0000002524057291 */ /* 0x000fe2000f8e183f */
[----:B------:R-:W-:-:S05]  /*a260*/  IMAD.U32 R2, RZ, RZ, UR38 ;  /* 0x00000026ff027e24 */ /* 0x000fca000f8e00ff */
[----:B------:R-:W-:-:S04]  /*a270*/  SHF.L.U32 R2, R2, 0x1f, RZ ;  /* 0x0000001f02027819 */ /* 0x000fc800000006ff */
[----:B------:R0:W1:Y:S01]  /*a280*/  SYNCS.PHASECHK.TRANS64.TRYWAIT P2, [UR5+0x30830], R2 ;  /* 0x03083002ff0075a7 */ /* 0x0000620008040145 */
[----:B------:R-:W-:Y:S05]  /*a290*/  @!P0 BRA `(.L_x_1206) ;  /* 0x0000000000048947 */ /* 0x000fea0003800000 */
[----:B------:R-:W-:Y:S01]  /*a2a0*/  BPT.TRAP 0x1 ;  /* 0x000000040000795c */ /* 0x000fe20000300000 */
.L_x_1206:
[-C--:B------:R-:W-:Y:S01]  /*a2b0*/  FMUL.FTZ R24, R24, R10.reuse ;  /* 0x0000000a18187220 */ /* 0x080fe20000410000 */
[----:B------:R-:W-:Y:S01]  /*a2c0*/  FMUL.FTZ R25, R25, R10 ;  /* 0x0000000a19197220 */ /* 0x000fe20000410000 */
[----:B-1----:R-:W-:Y:S06]  /*a2d0*/  @P2 BRA `(.L_x_1207) ;  /* 0x0000000000082947 */ /* 0x002fec0003800000 */
[----:B------:R-:W1:Y:S02]  /*a2e0*/  SYNCS.PHASECHK.TRANS64.TRYWAIT P2, [UR5+0x30830], R2 ;  /* 0x03083002ff0075a7 */ /* 0x000e640008040145 */
[----:B-1----:R-:W-:Y:S05]  /*a2f0*/  @!P2 BRA `(.L_x_1208) ;  /* 0x000000f80090a947 */ /* 0x002fea0003800000 */
.L_x_1207:
        /* <DEDUP_REMOVED lines=161> */
.L_x_1209:
[----:B------:R-:W-:Y:S01]  /*ad10*/  ULEA UR5, UR4, UR37, 0x3 ;  /* 0x0000002504057291 */ /* 0x000fe2000f8e183f */
[----:B------:R-:W-:-:S05]  /*ad20*/  IMAD.U32 R0, RZ, RZ, UR6 ;  /* 0x00000006ff007e24 */ /* 0x000fca000f8e00ff */
[----:B------:R-:W-:-:S04]  /*ad30*/  SHF.L.U32 R0, R0, 0x1f, RZ ;  /* 0x0000001f00007819 */ /* 0x000fc800000006ff */
[----:B------:R2:W3:Y:S01]  /*ad40*/  SYNCS.PHASECHK.TRANS64.TRYWAIT P2, [UR5+0x30850], R0 ;  /* 0x03085000ff0075a7 */ /* 0x0004e20008040145 */
[----:B------:R-:W-:Y:S05]  /*ad50*/  @!P0 BRA `(.L_x_1210) ;  /* 0x0000000000048947 */ /* 0x000fea0003800000 */
[----:B------:R-:W-:Y:S01]  /*ad60*/  BPT.TRAP 0x1 ;  /* 0x000000040000795c */ /* 0x000fe20000300000 */
.L_x_1210:
[----:B---3--:R-:W-:Y:S05]  /*ad70*/  @P2 BRA `(.L_x_1211) ;  /* 0x0000000000082947 */ /* 0x008fea0003800000 */
[----:B------:R-:W3:Y:S02]  /*ad80*/  SYNCS.PHASECHK.TRANS64.TRYWAIT P2, [UR5+0x30850], R0 ;  /* 0x03085000ff0075a7 */ /* 0x000ee40008040145 */
[----:B---3--:R-:W-:Y:S05]  /*ad90*/  @!P2 BRA `(.L_x_1212) ;  /* 0x000000f00000a947 */ /* 0x008fea0003800000 */
.L_x_1211:
        /* <DEDUP_REMOVED lines=9> */
[----:B0-2---:R-:W-:Y:S02]  /*ae30*/  IMAD.U32 R0, RZ, RZ, UR7 ;  /* 0x00000007ff007e24 */ /* 0x005fe4000f8e00ff */
[----:B------:R-:W-:Y:S01]  /*ae40*/  IMAD R15, R8, -0x60, RZ ;  /* 0xffffffa0080f7824 */ /* 0x000fe200078e02ff */
[----:B------:R-:W-:-:S02]  /*ae50*/  ULOP3.LUT UR6, UR6, 0x3000000, URZ, 0xfc, !UPT ;  /* 0x0300000006067892 */ /* 0x000fc4000f8efc3f */
[----:B------:R-:W-:Y:S02]  /*ae60*/  @!P1 LEA R0, R0, UR37, 0x3 ;  /* 0x0000002500009c11 */ /* 0x000fe4000f8e18ff */
[----:B------:R-:W-:-:S03]  /*ae70*/  UIMAD UR4, UR4, 0x900, UR6 ;  /* 0x00000900040478a4 */ /* 0x000fc6000f8e0206 */
[----:B------:R-:W-:-:S04]  /*ae80*/  @!P1 VIADD R0, R0, 0x30840 ;  /* 0x0003084000009836 */ /* 0x000fc80000000000 */
[----:B------:R-:W-:Y:S01]  /*ae90*/  UMOV UR10, UR4 ;  /* 0x00000004000a7c82 */ /* 0x000fe20008000000 */
[----:B------:R-:W-:Y:S01]  /*aea0*/  @!P1 PRMT R0, RZ, 0x654, R0 ;  /* 0x00000654ff009816 */ /* 0x000fe20000000000 */
        /* <DEDUP_REMOVED lines=23> */
[----:B------:R-:W-:Y:S02]  /*b020*/  @UP0 ULDC UR4, c[0x0][0x44c] ;  /* 0x0001130000040ab9 */ /* 0x000fe40000000800 */
[----:B-1----:R-:W-:Y:S01]  /*b030*/  @P2 IMAD.HI.U32 R2, R20, UR4, RZ ;  /* 0x0000000414022c27 */ /* 0x002fe2000f8e00ff */
[----:B------:R-:W-:Y:S01]  /*b040*/  @UP0 ULDC UR4, c[0x0][0x450] ;  /* 0x0001140000040ab9 */ /* 0x000fe20000000800 */
[----:B------:R-:W-:-:S03]  /*b050*/  PLOP3.LUT P2, PT, PT, PT, UP1, 0x40, 0x0 ;  /* 0x000000000000781c */ /* 0x000fc60003f4e818 */
[----:B------:R-:W-:Y:S01]  /*b060*/  @P3 SHF.R.U32.HI R20, RZ, UR4, R2 ;  /* 0x00000004ff143c19 */ /* 0x000fe20008011602 */
[----:B------:R-:W-:-:S04]  /*b070*/  ULOP3.LUT UR4, URZ, UR59, URZ, 0x33, !UPT ;  /* 0x0000003b3f047292 */ /* 0x000fc8000f8e333f */
[----:B------:R-:W0:Y:S01]  /*b080*/  SHFL.IDX PT, R21, R20, RZ, 0x1c1f ;  /* 0x001c1fff14157589 */ /* 0x000e2200000e0000 */
[----:B------:R-:W-:Y:S02]  /*b090*/  WARPGROUP.DEPBAR.LE gsb0, 0x0 ;  /* 0x00008000000079c5 */ /* 0x000fe40000010000 */
[----:B------:R-:W-:-:S06]  /*b0a0*/  WARPGROUP.ARRIVE ;  /* 0x00000000000079c5 */ /* 0x000fcc0000000000 */
[----:B------:R-:W-:Y:S03]  /*b0b0*/  HGMMA.64x192x16.F32 R24, R168, gdesc[UR8].tnspB, R24, gsb0 ;  /* 0x42e00008a8187df0 */ /* 0x000fe60008000818 */
        /* <DEDUP_REMOVED lines=22> */
.L_x_1215:
[----:B------:R-:W-:-:S05]  /*b220*/  IMAD.U32 R168, RZ, RZ, UR58 ;  /* 0x0000003affa87e24 */ /* 0x000fca000f8e00ff */
[----:B------:R-:W-:-:S13]  /*b230*/  ISETP.NE.AND P2, PT, R168, 0x1, PT ;  /* 0x00000001a800780c */ /* 0x000fda0003f45270 */
[----:B------:R-:W0:Y:S02]  /*b240*/  @P2 LDC.64 R2, c[0x0][0x9e8] ;  /* 0x00027a00ff022b82 */ /* 0x000e240000000a00 */
[----:B0-----:R-:W-:-:S05]  /*b250*/  @P2 IMAD.HI.U32 R2, R21, R2, RZ ;  /* 0x0000000215022227 */ /* 0x001fca00078e00ff */
[----:B------:R-:W-:-:S07]  /*b260*/  @P2 SHF.R.U32.HI R21, RZ, R3, R2 ;  /* 0x00000003ff152219 */ /* 0x000fce0000011602 */
.L_x_1216:
[----:B------:R-:W-:Y:S05]  /*b270*/  BSYNC B0 ;  /* 0x0000000000007941 */ /* 0x000fea0003800000 */
.L_x_1214:
[----:B------:R-:W-:-:S05]  /*b280*/  IMAD R21, R21, R168, R0 ;  /* 0x000000a815157224 */ /* 0x000fca00078e0200 */
[----:B------:R-:W-:Y:S02]  /*b290*/  VIADDMNMX R12, R21, R168, R12, PT ;  /* 0x000000a8150c7246 */ /* 0x000fe4000380010c */
[----:B------:R-:W-:-:S07]  /*b2a0*/  VIMNMX R10, R10, R21, !PT ;  /* 0x000000150a0a7248 */ /* 0x000fce0007fe0100 */
.L_x_1213:
[C---:B------:R-:W-:Y:S02]  /*b2b0*/  ISETP.GE.AND P2, PT, R15.reuse, 0x2, PT ;  /* 0x000000020f00780c */ /* 0x040fe40003f46270 */
[C---:B------:R-:W-:Y:S02]  /*b2c0*/  ISETP.GE.AND P6, PT, R15.reuse, 0xa, PT ;  /* 0x0000000a0f00780c */ /* 0x040fe40003fc6270 */
[----:B------:R-:W-:Y:S02]  /*b2d0*/  ISETP.GT.AND P4, PT, R10, 0x1, !P2 ;  /* 0x000000010a00780c */ /* 0x000fe40005784270 */
[----:B------:R-:W-:Y:S02]  /*b2e0*/  ISETP.GE.AND P3, PT, R15, 0x9, PT ;  /* 0x000000090f00780c */ /* 0x000fe40003f66270 */
[----:B------:R-:W-:Y:S02]  /*b2f0*/  ISETP.LT.OR P4, PT, R12, 0x2, P4 ;  /* 0x000000020c00780c */ /* 0x000fe40002781670 */
[----:B------:R-:W-:-:S02]  /*b300*/  LOP3.LUT R18, R18, 0xfffffffb, RZ, 0xc0, !PT ;  /* 0xfffffffb12127812 */ /* 0x000fc400078ec0ff */
[----:B------:R-:W-:Y:S02]  /*b310*/  FSEL R121, R121, -INF , !P4 ;  /* 0xff80000079797808 */ /* 0x000fe40006000000 */
[----:B------:R-:W-:Y:S02]  /*b320*/  ISETP.GT.AND P5, PT, R10, 0x8, !P3 ;  /* 0x000000080a00780c */ /* 0x000fe40005fa4270 */
        /* <DEDUP_REMOVED lines=123> */
[----:B------:R-:W-:Y:S02]  /*bae0*/  ISETP.GE.AND P6, PT, R15, 0x5a, PT ;  /* 0x0000005a0f00780c */ /* 0x000fe40003fc6270 */
[----:B------:R-:W0:Y:S11]  /*baf0*/  SHFL.IDX PT, R15, R20, 0x1, 0x1c1f ;  /* 0x003c1f00140f7f89 */ /* 0x000e3600000e0000 */
[----:B------:R-:W-:-:S02]  /*bb00*/  @P6 LOP3.LUT R18, R18, 0x1, RZ, 0xfc, !PT ;  /* 0x0000000112126812 */ /* 0x000fc400078efcff */
[----:B------:R-:W-:-:S04]  /*bb10*/  ISETP.GT.AND P6, PT, R10, 0x59, !P6 ;  /* 0x000000590a00780c */ /* 0x000fc800077c4270 */
        /* <DEDUP_REMOVED lines=18> */
.L_x_1219:
[----:B------:R-:W-:-:S05]  /*bc40*/  IMAD.U32 R21, RZ, RZ, UR58 ;  /* 0x0000003aff157e24 */ /* 0x000fca000f8e00ff */
[----:B------:R-:W-:-:S13]  /*bc50*/  ISETP.NE.AND P6, PT, R21, 0x1, PT ;  /* 0x000000011500780c */ /* 0x000fda0003fc5270 */
[----:B------:R-:W0:Y:S02]  /*bc60*/  @P6 LDC.64 R2, c[0x0][0x9e8] ;  /* 0x00027a00ff026b82 */ /* 0x000e240000000a00 */
[----:B0-----:R-:W-:-:S05]  /*bc70*/  @P6 IMAD.HI.U32 R2, R15, R2, RZ ;  /* 0x000000020f026227 */ /* 0x001fca00078e00ff */
[----:B------:R-:W-:-:S07]  /*bc80*/  @P6 SHF.R.U32.HI R15, RZ, R3, R2 ;  /* 0x00000003ff0f6219 */ /* 0x000fce0000011602 */
.L_x_1220:
[----:B------:R-:W-:Y:S05]  /*bc90*/  BSYNC B0 ;  /* 0x0000000000007941 */ /* 0x000fea0003800000 */
.L_x_1218:
[----:B------:R-:W-:-:S05]  /*bca0*/  IMAD R0, R15, R21, R0 ;  /* 0x000000150f007224 */ /* 0x000fca00078e0200 */
[----:B------:R-:W-:Y:S02]  /*bcb0*/  VIADDMNMX R14, R0, R21, R14, PT ;  /* 0x00000015000e7246 */ /* 0x000fe4000380010e */
[----:B------:R-:W-:-:S07]  /*bcc0*/  VIMNMX R13, R13, R0, !PT ;  /* 0x000000000d0d7248 */ /* 0x000fce0007fe0100 */
.L_x_1217:
        /* <DEDUP_REMOVED lines=120> */
[----:B------:R-:W-:Y:S02]  /*c450*/  FSEL R162, R162, -INF , !P3 ;  /* 0xff800000a2a27808 */ /* 0x000fe40005800000 */
[----:B------:R-:W-:Y:S02]  /*c460*/  FSEL R122, R122, -INF , !P2 ;  /* 0xff8000007a7a7808 */ /* 0x000fe40005000000 */
[----:B------:R-:W-:Y:S02]  /*c470*/  FSETP.NEU.FTZ.AND P2, PT, R3, -INF , PT ;  /* 0xff8000000300780b */ /* 0x000fe40003f5d000 */
[----:B------:R-:W-:-:S02]  /*c480*/  FMNMX.FTZ R2, R122, R9, !PT ;  /* 0x000000097a027209 */ /* 0x000fc40007810000 */
[----:B------:R-:W-:Y:S02]  /*c490*/  FSEL R0, R0, RZ, P2 ;  /* 0x000000ff00007208 */ /* 0x000fe40001000000 */
        /* <DEDUP_REMOVED lines=10> */
[--C-:B------:R-:W-:Y:S01]  /*c540*/  FFMA.FTZ R190, R124, UR14, -R0.reuse ;  /* 0x0000000e7cbe7c23 */ /* 0x100fe20008010800 */
        /* <DEDUP_REMOVED lines=22> */
[----:B------:R-:W-:Y:S01]  /*c6b0*/  FFMA.FTZ R170, R164, UR14, -R0 ;  /* 0x0000000ea4aa7c23 */ /* 0x000fe20008010800 */
[----:B------:R-:W-:Y:S01]  /*c6c0*/  MUFU.EX2 R188, R188 ;  /* 0x000000bc00bc7308 */ /* 0x000fe20000000800 */
[----:B------:R-:W-:-:S04]  /*c6d0*/  FMNMX.FTZ R2, R142, R21, !PT ;  /* 0x000000158e027209 */ /* 0x000fc80007810000 */
[----:B------:R-:W-:-:S03]  /*c6e0*/  FMNMX.FTZ R21, R143, R2, !PT ;  /* 0x000000028f157209 */ /* 0x000fc60007810000 */
[----:B------:R-:W-:Y:S01]  /*c6f0*/  MUFU.EX2 R12, R12 ;  /* 0x0000000c000c7308 */ /* 0x000fe20000000800 */
[----:B------:R-:W-:Y:S01]  /*c700*/  FMNMX.FTZ R2, R146, R21, !PT ;  /* 0x0000001592027209 */ /* 0x000fe20007810000 */
[----:B------:R-:W-:Y:S01]  /*c710*/  FFMA.FTZ R21, R133, UR14, -R0 ;  /* 0x0000000e85157c23 */ /* 0x000fe20008010800 */
[----:B------:R-:W-:Y:S02]  /*c720*/  IMAD.U32 R133, RZ, RZ, UR5 ;  /* 0x00000005ff857e24 */ /* 0x000fe4000f8e00ff */
[----:B------:R-:W-:Y:S02]  /*c730*/  FMNMX.FTZ R121, R147, R2, !PT ;  /* 0x0000000293797209 */ /* 0x000fe40007810000 */
[----:B------:R-:W-:Y:S01]  /*c740*/  @!P1 VIADD R133, R133, 0x30860 ;  /* 0x0003086085859836 */ /* 0x000fe20000000000 */
[----:B------:R-:W-:Y:S01]  /*c750*/  MUFU.EX2 R190, R190 ;  /* 0x000000be00be7308 */ /* 0x000fe20000000800 */
[----:B------:R-:W-:-:S03]  /*c760*/  FMNMX.FTZ R2, R150, R121, !PT ;  /* 0x0000007996027209 */ /* 0x000fc60007810000 */
[----:B------:R-:W-:Y:S02]  /*c770*/  @!P1 PRMT R133, RZ, 0x654, R133 ;  /* 0x00000654ff859816 */ /* 0x000fe40000000085 */
[----:B------:R-:W-:Y:S02]  /*c780*/  FMNMX.FTZ R121, R151, R2, !PT ;  /* 0x0000000297797209 */ /* 0x000fe40007810000 */
[----:B------:R-:W-:Y:S01]  /*c790*/  MUFU.EX2 R15, R15 ;  /* 0x0000000f000f7308 */ /* 0x000fe20000000800 */
[----:B------:R0:W-:Y:S01]  /*c7a0*/  @!P1 SYNCS.ARRIVE.TRANS64.RED.A1T0 RZ, [R133+URZ], RZ ;  /* 0x000000ff85ff99a7 */ /* 0x0001e2000810043f */
[----:B------:R-:W-:-:S04]  /*c7b0*/  FMNMX.FTZ R2, R154, R121, !PT ;  /* 0x000000799a027209 */ /* 0x000fc80007810000 */
[----:B------:R-:W-:Y:S02]  /*c7c0*/  FMNMX.FTZ R121, R155, R2, !PT ;  /* 0x000000029b797209 */ /* 0x000fe40007810000 */
[----:B------:R-:W-:Y:S02]  /*c7d0*/  MUFU.EX2 R184, R184 ;  /* 0x000000b800b87308 */ /* 0x000fe40000000800 */
[----:B------:R-:W-:-:S04]  /*c7e0*/  FMNMX.FTZ R2, R158, R121, !PT ;  /* 0x000000799e027209 */ /* 0x000fc80007810000 */
[----:B------:R-:W-:Y:S02]  /*c7f0*/  FMNMX.FTZ R121, R159, R2, !PT ;  /* 0x000000029f797209 */ /* 0x000fe40007810000 */
[----:B------:R-:W-:Y:S02]  /*c800*/  MUFU.EX2 R20, R20 ;  /* 0x0000001400147308 */ /* 0x000fe40000000800 */
[----:B------:R-:W-:-:S04]  /*c810*/  FMNMX.FTZ R2, R162, R121, !PT ;  /* 0x00000079a2027209 */ /* 0x000fc80007810000 */
[----:B------:R-:W-:Y:S02]  /*c820*/  FMNMX.FTZ R121, R163, R2, !PT ;  /* 0x00000002a3797209 */ /* 0x000fe40007810000 */
[----:B------:R-:W-:Y:S02]  /*c830*/  MUFU.EX2 R186, R186 ;  /* 0x000000ba00ba7308 */ /* 0x000fe40000000800 */
[----:B------:R-:W-:Y:S01]  /*c840*/  FMNMX.FTZ R2, R166, R121, !PT ;  /* 0x00000079a6027209 */ /* 0x000fe20007810000 */
[----:B------:R-:W-:-:S03]  /*c850*/  FFMA.FTZ R121, R149, UR14, -R0 ;  /* 0x0000000e95797c23 */ /* 0x000fc60008010800 */
[----:B------:R-:W-:Y:S02]  /*c860*/  FMNMX.FTZ R2, R167, R2, !PT ;  /* 0x00000002a7027209 */ /* 0x000fe40007810000 */
[----:B------:R-:W-:Y:S03]  /*c870*/  MUFU.EX2 R21, R21 ;  /* 0x0000001500157308 */ /* 0x000fe60000000800 */
[----:B------:R-:W1:Y:S05]  /*c880*/  SHFL.BFLY PT, R125, R2, 0x2, 0x1f ;  /* 0x0c401f00027d7f89 */ /* 0x000e6a00000e0000 */
[----:B------:R-:W-:Y:S08]  /*c890*/  MUFU.EX2 R180, R180 ;  /* 0x000000b400b47308 */ /* 0x000ff00000000800 */
[----:B------:R-:W-:Y:S08]  /*c8a0*/  MUFU.EX2 R13, R137 ;  /* 0x00000089000d7308 */ /* 0x000ff00000000800 */
[----:B------:R-:W-:Y:S01]  /*c8b0*/  MUFU.EX2 R182, R182 ;  /* 0x000000b600b67308 */ /* 0x000fe20000000800 */
[----:B-1----:R-:W-:Y:S01]  /*c8c0*/  FMNMX.FTZ R10, R2, R125, !PT ;  /* 0x0000007d020a7209 */ /* 0x002fe20007810000 */
[--C-:B------:R-:W-:Y:S01]  /*c8d0*/  FFMA.FTZ R125, R157, UR14, -R0.reuse ;  /* 0x0000000e9d7d7c23 */ /* 0x100fe20008010800 */
[----:B------:R-:W-:-:S03]  /*c8e0*/  FFMA.FTZ R0, R165, UR14, -R0 ;  /* 0x0000000ea5007c23 */ /* 0x000fc60008010800 */
[----:B------:R-:W1:Y:S02]  /*c8f0*/  SHFL.BFLY PT, R129, R10, 0x1, 0x1f ;  /* 0x0c201f000a817f89 */ /* 0x000e6400000e0000 */
[----:B------:R2:W-:Y:S08]  /*c900*/  MUFU.EX2 R11, R0 ;  /* 0x00000000000b7308 */ /* 0x0005f00000000800 */
[----:B------:R-:W-:Y:S08]  /*c910*/  MUFU.EX2 R14, R14 ;  /* 0x0000000e000e7308 */ /* 0x000ff00000000800 */
[----:B------:R-:W-:Y:S01]  /*c920*/  MUFU.EX2 R176, R176 ;  /* 0x000000b000b07308 */ /* 0x000fe20000000800 */
[----:B-1----:R-:W-:Y:S01]  /*c930*/  FMNMX.FTZ R2, R10, R129, !PT ;  /* 0x000000810a027209 */ /* 0x002fe20007810000 */
[----:B------:R-:W-:-:S06]  /*c940*/  FMUL.FTZ R10, R132, UR14 ;  /* 0x0000000e840a7c20 */ /* 0x000fcc0008410000 */
[----:B------:R-:W-:Y:S01]  /*c950*/  MUFU.EX2 R120, R120 ;  /* 0x0000007800787308 */ /* 0x000fe20000000800 */
[C---:B------:R-:W-:Y:S01]  /*c960*/  FSETP.NEU.FTZ.AND P2, PT, R2.reuse, -INF , PT ;  /* 0xff8000000200780b */ /* 0x040fe20003f5d000 */
[----:B------:R-:W-:-:S03]  /*c970*/  FMUL.FTZ R129, R2, UR14 ;  /* 0x0000000e02817c20 */ /* 0x000fc60008410000 */
[----:B--2---:R-:W-:-:S03]  /*c980*/  FSEL R0, R2, RZ, P2 ;  /* 0x000000ff02007208 */ /* 0x004fc60001000000 */
[----:B------:R-:W1:Y:S01]  /*c990*/  MUFU.EX2 R10, R10 ;  /* 0x0000000a000a7308 */ /* 0x000e620000000800 */
[----:B------:R-:W-:Y:S01]  /*c9a0*/  FSEL R132, R129, RZ, P2 ;  /* 0x000000ff81847208 */ /* 0x000fe20001000000 */
[----:B------:R-:W-:Y:S01]  /*c9b0*/  FADD.FTZ R0, -R0, R9 ;  /* 0x0000000900007221 */ /* 0x000fe20000010100 */
[C---:B------:R-:W-:Y:S01]  /*c9c0*/  ISETP.GT.AND P2, PT, R8.reuse, UR61, PT ;  /* 0x0000003d08007c0c */ /* 0x040fe2000bf44270 */
[----:B------:R-:W-:Y:S02]  /*c9d0*/  VIADD R8, R8, 0xffffffff ;  /* 0xffffffff08087836 */ /* 0x000fe40000000000 */
[--C-:B------:R-:W-:Y:S01]  /*c9e0*/  FFMA.FTZ R189, R122, UR14, -R132.reuse ;  /* 0x0000000e7abd7c23 */ /* 0x100fe20008010884 */
[----:B------:R-:W-:Y:S01]  /*c9f0*/  FMUL.FTZ R0, R0, UR14 ;  /* 0x0000000e00007c20 */ /* 0x000fe20008410000 */
        /* <DEDUP_REMOVED lines=8> */
[----:B------:R-:W-:Y:S01]  /*ca80*/  FFMA.FTZ R181, R138, UR14, -R132 ;  /* 0x0000000e8ab57c23 */ /* 0x000fe20008010884 */
[----:B-1----:R-:W-:Y:S01]  /*ca90*/  FFMA.FTZ R7, R10, R7, R188 ;  /* 0x000000070a077223 */ /* 0x002fe200000100bc */
[--C-:B------:R-:W-:Y:S01]  /*caa0*/  FFMA.FTZ R129, R139, UR14, -R132.reuse ;  /* 0x0000000e8b817c23 */ /* 0x100fe20008010884 */
[--C-:B------:R-:W-:Y:S01]  /*cab0*/  FFMA.FTZ R183, R142, UR14, -R132.reuse ;  /* 0x0000000e8eb77c23 */ /* 0x100fe20008010884 */
[----:B------:R-:W1:Y:S01]  /*cac0*/  MUFU.EX2 R0, R0 ;  /* 0x0000000000007308 */ /* 0x000e620000000800 */
[----:B------:R-:W-:Y:S01]  /*cad0*/  FADD.FTZ R7, R12, R7 ;  /* 0x000000070c077221 */ /* 0x000fe20000010000 */
[--C-:B------:R-:W-:Y:S01]  /*cae0*/  FFMA.FTZ R143, R143, UR14, -R132.reuse ;  /* 0x0000000e8f8f7c23 */ /* 0x100fe20008010884 */
[--C-:B------:R-:W-:Y:S01]  /*caf0*/  FFMA.FTZ R177, R146, UR14, -R132.reuse ;  /* 0x0000000e92b17c23 */ /* 0x100fe20008010884 */
[--C-:B------:R-:W-:Y:S01]  /*cb00*/  FFMA.FTZ R130, R147, UR14, -R132.reuse ;  /* 0x0000000e93827c23 */ /* 0x100fe20008010884 */
[----:B------:R-:W-:Y:S01]  /*cb10*/  FADD.FTZ R134, R190, R7 ;  /* 0x00000007be867221 */ /* 0x000fe20000010000 */
[--C-:B------:R-:W-:Y:S01]  /*cb20*/  FFMA.FTZ R179, R150, UR14, -R132.reuse ;  /* 0x0000000e96b37c23 */ /* 0x100fe20008010884 */
[----:B------:R-:W-:Y:S01]  /*cb30*/  FFMA.FTZ R173, R154, UR14, -R132 ;  /* 0x0000000e9aad7c23 */ /* 0x000fe20008010884 */
[----:B------:R-:W2:Y:S01]  /*cb40*/  MUFU.EX2 R122, R122 ;  /* 0x0000007a007a7308 */ /* 0x000ea20000000800 */
[----:B------:R-:W-:Y:S01]  /*cb50*/  FADD.FTZ R7, R15, R134 ;  /* 0x000000860f077221 */ /* 0x000fe20000010000 */
[--C-:B------:R-:W-:Y:S01]  /*cb60*/  FFMA.FTZ R175, R158, UR14, -R132.reuse ;  /* 0x0000000e9eaf7c23 */ /* 0x100fe20008010884 */
[----:B------:R-:W-:Y:S01]  /*cb70*/  F2FP.F16.F32.PACK_AB R188, R12, R188 ;  /* 0x000000bc0cbc723e */ /* 0x000fe200000000ff */
[--C-:B------:R-:W-:Y:S01]  /*cb80*/  FFMA.FTZ R159, R159, UR14, -R132.reuse ;  /* 0x0000000e9f9f7c23 */ /* 0x100fe20008010884 */
[----:B------:R-:W-:Y:S01]  /*cb90*/  FADD.FTZ R131, R184, R7 ;  /* 0x00000007b8837221 */ /* 0x000fe20000010000 */
[----:B------:R-:W-:Y:S01]  /*cba0*/  F2FP.F16.F32.PACK_AB R184, R20, R184 ;  /* 0x000000b814b8723e */ /* 0x000fe200000000ff */
[--C-:B------:R-:W-:Y:S01]  /*cbb0*/  FFMA.FTZ R169, R162, UR14, -R132.reuse ;  /* 0x0000000ea2a97c23 */ /* 0x100fe20008010884 */
[----:B------:R-:W3:Y:S01]  /*cbc0*/  MUFU.EX2 R191, R191 ;  /* 0x000000bf00bf7308 */ /* 0x000ee20000000800 */
[----:B-1----:R-:W-:Y:S01]  /*cbd0*/  FFMA.FTZ R7, R0, R6, R189 ;  /* 0x0000000600077223 */ /* 0x002fe200000100bd */
[----:B------:R-:W-:Y:S01]  /*cbe0*/  FADD.FTZ R131, R20, R131 ;  /* 0x0000008314837221 */ /* 0x000fe20000010000 */
[--C-:B------:R-:W-:Y:S01]  /*cbf0*/  FFMA.FTZ R6, R151, UR14, -R132.reuse ;  /* 0x0000000e97067c23 */ /* 0x100fe20008010884 */
[--C-:B------:R-:W-:Y:S01]  /*cc00*/  FFMA.FTZ R163, R163, UR14, -R132.reuse ;  /* 0x0000000ea3a37c23 */ /* 0x100fe20008010884 */
[--C-:B------:R-:W-:Y:S01]  /*cc10*/  FFMA.FTZ R166, R166, UR14, -R132.reuse ;  /* 0x0000000ea6a67c23 */ /* 0x100fe20008010884 */
[----:B------:R-:W-:Y:S01]  /*cc20*/  FADD.FTZ R136, R186, R131 ;  /* 0x00000083ba887221 */ /* 0x000fe20000010000 */
[----:B------:R-:W-:Y:S01]  /*cc30*/  FFMA.FTZ R167, R167, UR14, -R132 ;  /* 0x0000000ea7a77c23 */ /* 0x000fe20008010884 */
[----:B------:R-:W1:Y:S01]  /*cc40*/  MUFU.EX2 R123, R123 ;  /* 0x0000007b007b7308 */ /* 0x000e620000000800 */
[----:B--2---:R-:W-:Y:S01]  /*cc50*/  FADD.FTZ R134, R122, R7 ;  /* 0x000000077a867221 */ /* 0x004fe20000010000 */
[----:B------:R-:W-:Y:S01]  /*cc60*/  FADD.FTZ R7, R21, R136 ;  /* 0x0000008815077221 */ /* 0x000fe20000010000 */
[----:B------:R-:W-:-:S02]  /*cc70*/  F2FP.F16.F32.PACK_AB R190, R15, R190 ;  /* 0x000000be0fbe723e */ /* 0x000fc400000000ff */
[----:B------:R-:W-:Y:S01]  /*cc80*/  F2FP.F16.F32.PACK_AB R186, R21, R186 ;  /* 0x000000ba15ba723e */ /* 0x000fe200000000ff */
[----:B------:R-:W-:Y:S01]  /*cc90*/  FADD.FTZ R136, R180, R7 ;  /* 0x00000007b4887221 */ /* 0x000fe20000010000 */
[----:B------:R-:W-:Y:S01]  /*cca0*/  F2FP.F16.F32.PACK_AB R180, R13, R180 ;  /* 0x000000b40db4723e */ /* 0x000fe200000000ff */
[----:B------:R-:W2:Y:S01]  /*ccb0*/  MUFU.EX2 R185, R185 ;  /* 0x000000b900b97308 */ /* 0x000ea20000000800 */
[----:B---3--:R-:W-:Y:S01]  /*ccc0*/  FADD.FTZ R134, R191, R134 ;  /* 0x00000086bf867221 */ /* 0x008fe20000010000 */
[----:B------:R-:W-:Y:S01]  /*ccd0*/  FADD.FTZ R131, R13, R136 ;  /* 0x000000880d837221 */ /* 0x000fe20000010000 */
[----:B------:R-:W-:-:S05]  /*cce0*/  F2FP.F16.F32.PACK_AB R189, R122, R189 ;  /* 0x000000bd7abd723e */ /* 0x000fca00000000ff */
        /* <DEDUP_REMOVED lines=18> */
[C---:B--2---:R-:W-:Y:S01]  /*ce10*/  FADD.FTZ R134, R127.reuse, R134 ;  /* 0x000000867f867221 */ /* 0x044fe20000010000 */
[----:B------:R-:W-:-:S06]  /*ce20*/  F2FP.F16.F32.PACK_AB R187, R127, R187 ;  /* 0x000000bb7fbb723e */ /* 0x000fcc00000000ff */
[----:B------:R-:W2:Y:S01]  /*ce30*/  MUFU.EX2 R178, R178 ;  /* 0x000000b200b27308 */ /* 0x000ea20000000800 */
[----:B---3--:R-:W-:-:S07]  /*ce40*/  FADD.FTZ R134, R181, R134 ;  /* 0x00000086b5867221 */ /* 0x008fce0000010000 */
[----:B------:R-:W3:Y:S01]  /*ce50*/  MUFU.EX2 R183, R183 ;  /* 0x000000b700b77308 */ /* 0x000ee20000000800 */
[C---:B-1----:R-:W-:Y:S01]  /*ce60*/  FADD.FTZ R134, R129.reuse, R134 ;  /* 0x0000008681867221 */ /* 0x042fe20000010000 */
[----:B------:R-:W-:-:S06]  /*ce70*/  F2FP.F16.F32.PACK_AB R181, R129, R181 ;  /* 0x000000b581b5723e */ /* 0x000fcc00000000ff */
[----:B------:R-:W1:Y:S01]  /*ce80*/  MUFU.EX2 R121, R121 ;  /* 0x0000007900797308 */ /* 0x000e620000000800 */
[----:B--2---:R-:W-:-:S07]  /*ce90*/  FADD.FTZ R136, R178, R7 ;  /* 0x00000007b2887221 */ /* 0x004fce0000010000 */
[----:B------:R-:W2:Y:S01]  /*cea0*/  MUFU.EX2 R9, R143 ;  /* 0x0000008f00097308 */ /* 0x000ea20000000800 */
[----:B---3--:R-:W-:-:S07]  /*ceb0*/  FADD.FTZ R134, R183, R134 ;  /* 0x00000086b7867221 */ /* 0x008fce0000010000 */
[----:B------:R-:W0:Y:S01]  /*cec0*/  MUFU.EX2 R172, R172 ;  /* 0x000000ac00ac7308 */ /* 0x000e220000000800 */
[C---:B-1----:R-:W-:Y:S01]  /*ced0*/  FADD.FTZ R7, R121.reuse, R136 ;  /* 0x0000008879077221 */ /* 0x042fe20000010000 */
[----:B------:R-:W-:-:S06]  /*cee0*/  F2FP.F16.F32.PACK_AB R178, R121, R178 ;  /* 0x000000b279b2723e */ /* 0x000fcc00000000ff */
[----:B------:R-:W1:Y:S01]  /*cef0*/  MUFU.EX2 R177, R177 ;  /* 0x000000b100b17308 */ /* 0x000e620000000800 */
[C---:B--2---:R-:W-:Y:S01]  /*cf00*/  FADD.FTZ R134, R9.reuse, R134 ;  /* 0x0000008609867221 */ /* 0x044fe20000010000 */
[----:B------:R-:W-:Y:S01]  /*cf10*/  F2FP.F16.F32.PACK_AB R183, R9, R183 ;  /* 0x000000b709b7723e */ /* 0x000fe200000000ff */
[----:B------:R-:W-:-:S05]  /*cf20*/  IMAD.MOV.U32 R9, RZ, RZ, R2 ;  /* 0x000000ffff097224 */ /* 0x000fca00078e0002 */
        /* <DEDUP_REMOVED lines=18> */
[C---:B-1----:R-:W-:Y:S01]  /*d050*/  FADD.FTZ R14, R6.reuse, R7 ;  /* 0x00000007060e7221 */ /* 0x042fe20000010000 */
[----:B------:R-:W-:-:S06]  /*d060*/  F2FP.F16.F32.PACK_AB R179, R6, R179 ;  /* 0x000000b306b3723e */ /* 0x000fcc00000000ff */
[----:B------:R-:W1:Y:S01]  /*d070*/  MUFU.EX2 R128, R128 ;  /* 0x0000008000807308 */ /* 0x000e620000000800 */
[----:B--2---:R-:W-:-:S07]  /*d080*/  FADD.FTZ R13, R168, R13 ;  /* 0x0000000da80d7221 */ /* 0x004fce0000010000 */
        /* <DEDUP_REMOVED lines=25> */
[----:B------:R-:W-:Y:S01]  /*d220*/  IMAD.MOV.U32 R11, RZ, RZ, R3 ;  /* 0x000000ffff0b7224 */ /* 0x000fe200078e0003 */
[----:B------:R-:W-:Y:S06]  /*d230*/  @P2 BRA `(.L_x_1221) ;  /* 0xffffffcc00e42947 */ /* 0x000fec000383ffff */
.L_x_1204:
        /* <DEDUP_REMOVED lines=99> */
.L_x_1222:
[----:B------:R-:W-:Y:S01]  /*d870*/  ULEA UR5, UR36, UR37, 0x3 ;  /* 0x0000002524057291 */ /* 0x000fe2000f8e183f */
[----:B------:R-:W-:-:S05]  /*d880*/  IMAD.U32 R0, RZ, RZ, UR38 ;  /* 0x00000026ff007e24 */ /* 0x000fca000f8e00ff */
[----:B------:R-:W-:-:S04]  /*d890*/  SHF.L.U32 R0, R0, 0x1f, RZ ;  /* 0x0000001f00007819 */ /* 0x000fc800000006ff */
[----:B------:R0:W1:Y:S01]  /*d8a0*/  SYNCS.PHASECHK.TRANS64.TRYWAIT P2, [UR5+0x30850], R0 ;  /* 0x03085000ff0075a7 */ /* 0x0000620008040145 */
[----:B------:R-:W-:Y:S05]  /*d8b0*/  @!P0 BRA `(.L_x_1223) ;  /* 0x0000000000048947 */ /* 0x000fea0003800000 */
[----:B------:R-:W-:Y:S01]  /*d8c0*/  BPT.TRAP 0x1 ;  /* 0x000000040000795c */ /* 0x000fe20000300000 */
.L_x_1223:
[----:B-1----:R-:W-:Y:S05]  /*d8d0*/  @P2 BRA `(.L_x_1224) ;  /* 0x0000000000082947 */ /* 0x002fea0003800000 */
[----:B------:R-:W1:Y:S02]  /*d8e0*/  SYNCS.PHASECHK.TRANS64.TRYWAIT P0, [UR5+0x30850], R0 ;  /* 0x03085000ff0075a7 */ /* 0x000e640008000145 */
[----:B-1----:R-:W-:Y:S05]  /*d8f0*/  @!P0 BRA `(.L_x_1225) ;  /* 0x000000c400408947 */ /* 0x002fea0003800000 */
.L_x_1224:
[----:B------:R-:W-:Y:S01]  /*d900*/  UIADD3 UR37, UR37, 0x400, URZ ;  /* 0x0000040025257890 */ /* 0x000fe2000fffe03f */
[----:B------:R-:W-:Y:S01]  /*d910*/  WARPGROUP.ARRIVE ;  /* 0x00000000000079c5 */ /* 0x000fe20000000000 */
[----:B------:R-:W-:Y:S01]  /*d920*/  UMOV UR7, 0x40000040 ;  /* 0x4000004000077882 */ /* 0x000fe20000000000 */
[----:B01----:R-:W0:Y:S01]  /*d930*/  SHFL.BFLY PT, R0, R7, 0x2, 0x1f ;  /* 0x0c401f0007007f89 */ /* 0x003e2200000e0000 */
[----:B------:R-:W-:Y:S01]  /*d940*/  USHF.R.U32.HI UR37, URZ, 0x4, UR37 ;  /* 0x000000043f257899 */ /* 0x000fe20008011625 */
[----:B------:R-:W-:Y:S01]  /*d950*/  IMAD.U32 R10, RZ, RZ, UR5 ;  /* 0x00000005ff0a7e24 */ /* 0x000fe2000f8e00ff */
[----:B------:R-:W-:Y:S01]  /*d960*/  R2UR UR8, R222 ;  /* 0x00000000de0872ca */ /* 0x000fe200000e0000 */
[----:B------:R-:W1:Y:S01]  /*d970*/  SHFL.BFLY PT, R5, R6, 0x2, 0x1f ;  /* 0x0c401f0006057f89 */ /* 0x000e6200000e0000 */
[----:B------:R-:W-:Y:S01]  /*d980*/  ULOP3.LUT UR37, UR37, 0x3fff, URZ, 0xc0, !UPT ;  /* 0x00003fff25257892 */ /* 0x000fe2000f8ec03f */
[----:B------:R-:W-:Y:S02]  /*d990*/  @!P1 VIADD R10, R10, 0x30860 ;  /* 0x000308600a0a9836 */ /* 0x000fe40000000000 */
[----:B------:R-:W-:Y:S01]  /*d9a0*/  IMAD.MOV.U32 R8, RZ, RZ, RZ ;  /* 0x000000ffff087224 */ /* 0x000fe200078e00ff */
[----:B------:R-:W-:Y:S01]  /*d9b0*/  ULOP3.LUT UR4, UR37, 0x3000000, URZ, 0xfc, !UPT ;  /* 0x0300000025047892 */ /* 0x000fe2000f8efc3f */
[----:B------:R-:W-:Y:S01]  /*d9c0*/  IMAD.U32 R14, RZ, RZ, UR14 ;  /* 0x0000000eff0e7e24 */ /* 0x000fe2000f8e00ff */
[----:B------:R-:W-:-:S02]  /*d9d0*/  @!P1 PRMT R10, RZ, 0x654, R10 ;  /* 0x00000654ff0a9816 */ /* 0x000fc4000000000a */
[----:B------:R-:W-:Y:S02]  /*d9e0*/  UIMAD UR4, UR36, 0x900, UR4 ;  /* 0x00000900240478a4 */ /* 0x000fe4000f8e0204 */
[----:B------:R-:W-:Y:S02]  /*d9f0*/  UIADD3 UR36, UR36, 0x1, URZ ;  /* 0x0000000124247890 */ /* 0x000fe4000fffe03f */
[----:B------:R-:W-:Y:S02]  /*da00*/  UIADD3 UR8, UR8, 0x1, URZ ;  /* 0x0000000108087890 */ /* 0x000fe4000fffe03f */
[----:B------:R-:W-:Y:S01]  /*da10*/  UISETP.NE.AND UP0, UPT, UR36, 0x2, UPT ;  /* 0x000000022400788c */ /* 0x000fe2000bf05270 */
[----:B------:R-:W-:Y:S02]  /*da20*/  UMOV UR6, UR4 ;  /* 0x0000000400067c82 */ /* 0x000fe40008000000 */
[----:B------:R-:W-:Y:S01]  /*da30*/  HGMMA.64x192x16.F32 R24, R188, gdesc[UR4].tnspB, R24, gsb0 ;  /* 0x42e00004bc187df0 */ /* 0x000fe20008000818 */
[----:B------:R-:W-:Y:S01]  /*da40*/  UIADD3 UR6, UR4, 0x80, URZ ;  /* 0x0000008004067890 */ /* 0x000fe2000fffe03f */
[----:B0-----:R-:W-:Y:S01]  /*da50*/  FADD.FTZ R0, R0, R7 ;  /* 0x0000000700007221 */ /* 0x001fe20000010000 */
[----:B------:R-:W-:Y:S01]  /*da60*/  UMOV UR7, 0x40000040 ;  /* 0x4000004000077882 */ /* 0x000fe20000000000 */
[----:B------:R-:W-:-:S02]  /*da70*/  IMAD.U32 R222, RZ, RZ, UR8 ;  /* 0x00000008ffde7e24 */ /* 0x000fc4000f8e00ff */
[----:B-1----:R-:W-:Y:S01]  /*da80*/  FADD.FTZ R4, R5, R6 ;  /* 0x0000000605047221 */ /* 0x002fe20000010000 */
[----:B------:R-:W-:Y:S01]  /*da90*/  IMAD.U32 R6, RZ, RZ, UR14 ;  /* 0x0000000eff067e24 */ /* 0x000fe2000f8e00ff */
[----:B------:R-:W0:Y:S01]  /*daa0*/  SHFL.BFLY PT, R5, R0, 0x1, 0x1f ;  /* 0x0c201f0000057f89 */ /* 0x000e2200000e0000 */
[----:B------:R-:W-:-:S03]  /*dab0*/  USEL UR36, UR36, URZ, UP0 ;  /* 0x0000003f24247287 */ /* 0x000fc60008000000 */
[----:B------:R-:W1:Y:S01]  /*dac0*/  SHFL.BFLY PT, R9, R4, 0x1, 0x1f ;  /* 0x0c201f0004097f89 */ /* 0x000e6200000e0000 */
[----:B0-----:R-:W-:Y:S01]  /*dad0*/  FADD.FTZ R11, R0, R5 ;  /* 0x00000005000b7221 */ /* 0x001fe20000010000 */
[----:B------:R-:W-:Y:S02]  /*dae0*/  IMAD.MOV.U32 R5, RZ, RZ, RZ ;  /* 0x000000ffff057224 */ /* 0x000fe400078e00ff */
[----:B------:R-:W-:Y:S02]  /*daf0*/  IMAD.MOV.U32 R0, RZ, RZ, -0x800000 ;  /* 0xff800000ff007424 */ /* 0x000fe400078e00ff */
[----:B-1----:R-:W-:Y:S01]  /*db00*/  FADD.FTZ R12, R4, R9 ;  /* 0x00000009040c7221 */ /* 0x002fe20000010000 */
[----:B------:R-:W-:Y:S01]  /*db10*/  FSETP.NE.FTZ.AND P0, PT, R11, RZ, PT ;  /* 0x000000ff0b00720b */ /* 0x000fe20003f15000 */
[----:B------:R-:W-:-:S03]  /*db20*/  IMAD.MOV.U32 R4, RZ, RZ, -0x800000 ;  /* 0xff800000ff047424 */ /* 0x000fc600078e00ff */
        /* <DEDUP_REMOVED lines=33> */
[----:B------:R-:W-:-:S04]  /*dd40*/  USEL UR4, URZ, 0x1, UP0 ;  /* 0x000000013f047887 */ /* 0x000fc80008000000 */
[----:B------:R-:W-:Y:S01]  /*dd50*/  ULOP3.LUT UR38, UR38, UR4, URZ, 0x3c, !UPT ;  /* 0x0000000426267292 */ /* 0x000fe2000f8e3c3f */
[----:B------:R-:W-:Y:S02]  /*dd60*/  WARPGROUP.DEPBAR.LE gsb0, 0x0 ;  /* 0x00008000000079c5 */ /* 0x000fe40000010000 */
[----:B------:R-:W-:-:S10]  /*dd70*/  WARPGROUP.ARRIVE ;  /* 0x00000000000079c5 */ /* 0x000fd40000000000 */
        /* <DEDUP_REMOVED lines=99> */
.L_x_1155:
        /* <DEDUP_REMOVED lines=16> */
[----:B------:R-:W-:Y:S01]  /*e4b0*/  ULDC.64 UR12, c[0x0][0xc00] ;  /* 0x00030000000c7ab9 */ /* 0x000fe20000000a00 */
[----:B------:R-:W-:Y:S01]  /*e4c0*/  ULDC.64 UR18, c[0x0][0x208] ;  /* 0x0000820000127ab9 */ /* 0x000fe20000000a00 */
[----:B------:R-:W-:Y:S02]  /*e4d0*/  R2UR UR17, R194 ;  /* 0x00000000c21172ca */ /* 0x000fe400000e0000 */
[----:B------:R-:W-:Y:S02]  /*e4e0*/  R2UR UR16, R195 ;  /* 0x00000000c31072ca */ /* 0x000fe400000e0000 */
[----:B------:R-:W-:-:S05]  /*e4f0*/  R2UR UR23, R196 ;  /* 0x00000000c41772ca */ /* 0x000fca00000e0000 */
[----:B------:R-:W-:Y:S01]  /*e500*/  UIMAD.WIDE UR12, UR9, 0x4, UR12 ;  /* 0x00000004090c78a5 */ /* 0x000fe2000f8e020c */
[----:B------:R-:W-:Y:S01]  /*e510*/  UMOV UR10, UR8 ;  /* 0x00000008000a7c82 */ /* 0x000fe20008000000 */
[----:B0-----:R-:W-:Y:S01]  /*e520*/  UMOV UR11, UR4 ;  /* 0x00000004000b7c82 */ /* 0x001fe20008000000 */
[----:B------:R-:W-:Y:S01]  /*e530*/  BAR.SYNC.DEFER_BLOCKING 0x1, 0x100 ;  /* 0x0044000000007b1d */ /* 0x000fe20000010000 */
[----:B--2---:R-:W-:-:S03]  /*e540*/  IMAD.WIDE R8, R5, R8, UR10 ;  /* 0x0000000a05087e25 */ /* 0x004fc6000f8e0208 */
[C---:B------:R-:W-:Y:S02]  /*e550*/  IADD3 R12, P1, R8.reuse, 0x40, RZ ;  /* 0x00000040080c7810 */ /* 0x040fe40007f3e0ff */
[C---:B------:R-:W-:Y:S02]  /*e560*/  LOP3.LUT R5, R8.reuse, 0x380, RZ, 0xc0, !PT ;  /* 0x0000038008057812 */ /* 0x040fe400078ec0ff */
[C---:B------:R-:W-:Y:S01]  /*e570*/  IADD3 R10, P2, R8.reuse, 0x20, RZ ;  /* 0x00000020080a7810 */ /* 0x040fe20007f5e0ff */
[--C-:B------:R-:W-:Y:S01]  /*e580*/  IMAD.X R77, RZ, RZ, R9.reuse, P1 ;  /* 0x000000ffff4d7224 */ /* 0x100fe200008e0609 */
[C---:B------:R-:W-:Y:S02]  /*e590*/  IADD3 R131, P6, R8.reuse, 0x60, RZ ;  /* 0x0000006008837810 */ /* 0x040fe40007fde0ff */
[----:B------:R-:W-:Y:S01]  /*e5a0*/  IADD3 R133, P5, R8, 0x4000, RZ ;  /* 0x0000400008857810 */ /* 0x000fe20007fbe0ff */
[--C-:B------:R-:W-:Y:S01]  /*e5b0*/  IMAD.X R17, RZ, RZ, R9.reuse, P2 ;  /* 0x000000ffff117224 */ /* 0x100fe200010e0609 */
[----:B------:R-:W-:Y:S01]  /*e5c0*/  LOP3.LUT R11, R12, 0x380, RZ, 0xc0, !PT ;  /* 0x000003800c0b7812 */ /* 0x000fe200078ec0ff */
[--C-:B------:R-:W-:Y:S01]  /*e5d0*/  IMAD.X R79, RZ, RZ, R9.reuse, P6 ;  /* 0x000000ffff4f7224 */ /* 0x100fe200030e0609 */
[----:B------:R-:W-:Y:S01]  /*e5e0*/  SHF.R.U64 R5, R5, 0x3, RZ ;  /* 0x0000000305057819 */ /* 0x000fe200000012ff */
[----:B------:R-:W-:Y:S01]  /*e5f0*/  IMAD.X R81, RZ, RZ, R9, P5 ;  /* 0x000000ffff517224 */ /* 0x000fe200028e0609 */
[----:B------:R-:W-:-:S02]  /*e600*/  SHF.R.U64 R11, R11, 0x3, RZ ;  /* 0x000000030b0b7819 */ /* 0x000fc400000012ff */
[C---:B------:R-:W-:Y:S02]  /*e610*/  IADD3 R82, P0, R8.reuse, 0x4020, RZ ;  /* 0x0000402008527810 */ /* 0x040fe40007f1e0ff */
[C---:B------:R-:W-:Y:S02]  /*e620*/  IADD3 R135, P4, R8.reuse, 0x4040, RZ ;  /* 0x0000404008877810 */ /* 0x040fe40007f9e0ff */
[C---:B------:R-:W-:Y:S01]  /*e630*/  IADD3 R86, P3, R8.reuse, 0x4060, RZ ;  /* 0x0000406008567810 */ /* 0x040fe20007f7e0ff */
[--C-:B------:R-:W-:Y:S01]  /*e640*/  IMAD.X R83, RZ, RZ, R9.reuse, P0 ;  /* 0x000000ffff537224 */ /* 0x100fe200000e0609 */
[C---:B------:R-:W-:Y:S01]  /*e650*/  IADD3 R137, P2, R8.reuse, 0x8000, RZ ;  /* 0x0000800008897810 */ /* 0x040fe20007f5e0ff */
[--C-:B------:R-:W-:Y:S01]  /*e660*/  IMAD.X R85, RZ, RZ, R9.reuse, P4 ;  /* 0x000000ffff557224 */ /* 0x100fe200020e0609 */
[C---:B------:R-:W-:Y:S01]  /*e670*/  IADD3 R139, P1, R8.reuse, 0x8020, RZ ;  /* 0x00008020088b7810 */ /* 0x040fe20007f3e0ff */
[--C-:B------:R-:W-:Y:S01]  /*e680*/  IMAD.X R87, RZ, RZ, R9.reuse, P3 ;  /* 0x000000ffff577224 */ /* 0x100fe200018e0609 */
[C---:B------:R-:W-:Y:S01]  /*e690*/  IADD3 R141, P6, R8.reuse, 0x8040, RZ ;  /* 0x00008040088d7810 */ /* 0x040fe20007fde0ff */
[--C-:B------:R-:W-:Y:S01]  /*e6a0*/  IMAD.X R89, RZ, RZ, R9.reuse, P2 ;  /* 0x000000ffff597224 */ /* 0x100fe200010e0609 */
[----:B------:R-:W-:Y:S01]  /*e6b0*/  IADD3 R143, P5, R8, 0x8060, RZ ;  /* 0x00008060088f7810 */ /* 0x000fe20007fbe0ff */
[--C-:B------:R-:W-:Y:S01]  /*e6c0*/  IMAD.X R91, RZ, RZ, R9.reuse, P1 ;  /* 0x000000ffff5b7224 */ /* 0x100fe200008e0609 */
[----:B------:R-:W-:Y:S01]  /*e6d0*/  LOP3.LUT R8, R5, R8, RZ, 0x3c, !PT ;  /* 0x0000000805087212 */ /* 0x000fe200078e3cff */
[--C-:B------:R-:W-:Y:S01]  /*e6e0*/  IMAD.X R13, RZ, RZ, R9.reuse, P6 ;  /* 0x000000ffff0d7224 */ /* 0x100fe200030e0609 */
[----:B------:R-:W-:Y:S01]  /*e6f0*/  LOP3.LUT R5, R10, 0x380, RZ, 0xc0, !PT ;  /* 0x000003800a057812 */ /* 0x000fe200078ec0ff */
[----:B------:R-:W-:Y:S01]  /*e700*/  IMAD.X R15, RZ, RZ, R9, P5 ;  /* 0x000000ffff0f7224 */ /* 0x000fe200028e0609 */
[----:B------:R-:W-:-:S02]  /*e710*/  LOP3.LUT R76, R11, R12, RZ, 0x3c, !PT ;  /* 0x0000000c0b4c7212 */ /* 0x000fc400078e3cff */
[----:B------:R-:W-:Y:S02]  /*e720*/  LOP3.LUT R12, R137, 0x380, RZ, 0xc0, !PT ;  /* 0x00000380890c7812 */ /* 0x000fe400078ec0ff */
[----:B------:R-:W-:Y:S02]  /*e730*/  LOP3.LUT R14, R131, 0x380, RZ, 0xc0, !PT ;  /* 0x00000380830e7812 */ /* 0x000fe400078ec0ff */
[----:B------:R-:W-:Y:S02]  /*e740*/  SHF.R.U64 R5, R5, 0x3, RZ ;  /* 0x0000000305057819 */ /* 0x000fe400000012ff */
[----:B------:R-:W-:Y:S02]  /*e750*/  SHF.R.U64 R12, R12, 0x3, RZ ;  /* 0x000000030c0c7819 */ /* 0x000fe400000012ff */
[----:B------:R-:W-:Y:S02]  /*e760*/  SHF.R.U64 R14, R14, 0x3, RZ ;  /* 0x000000030e0e7819 */ /* 0x000fe400000012ff */
[----:B------:R-:W-:-:S02]  /*e770*/  LOP3.LUT R16, R5, R10, RZ, 0x3c, !PT ;  /* 0x0000000a05107212 */ /* 0x000fc400078e3cff */
[----:B------:R-:W-:Y:S02]  /*e780*/  LOP3.LUT R80, R133, 0x380, RZ, 0xc0, !PT ;  /* 0x0000038085507812 */ /* 0x000fe400078ec0ff */
[----:B------:R-:W-:Y:S02]  /*e790*/  LOP3.LUT R5, R82, 0x380, RZ, 0xc0, !PT ;  /* 0x0000038052057812 */ /* 0x000fe400078ec0ff */
[----:B------:R-:W-:Y:S02]  /*e7a0*/  LOP3.LUT R10, R135, 0x380, RZ, 0xc0, !PT ;  /* 0x00000380870a7812 */ /* 0x000fe400078ec0ff */
[----:B------:R-:W-:Y:S02]  /*e7b0*/  LOP3.LUT R11, R86, 0x380, RZ, 0xc0, !PT ;  /* 0x00000380560b7812 */ /* 0x000fe400078ec0ff */
[----:B------:R-:W-:Y:S02]  /*e7c0*/  LOP3.LUT R88, R12, R137, RZ, 0x3c, !PT ;  /* 0x000000890c587212 */ /* 0x000fe400078e3cff */
[----:B------:R-:W-:-:S02]  /*e7d0*/  LOP3.LUT R78, R14, R131, RZ, 0x3c, !PT ;  /* 0x000000830e4e7212 */ /* 0x000fc400078e3cff */
[----:B------:R-:W-:Y:S02]  /*e7e0*/  LOP3.LUT R12, R139, 0x380, RZ, 0xc0, !PT ;  /* 0x000003808b0c7812 */ /* 0x000fe400078ec0ff */
[----:B------:R-:W-:Y:S02]  /*e7f0*/  LOP3.LUT R14, R141, 0x380, RZ, 0xc0, !PT ;  /* 0x000003808d0e7812 */ /* 0x000fe400078ec0ff */
[----:B------:R-:W-:Y:S02]  /*e800*/  SHF.R.U64 R80, R80, 0x3, RZ ;  /* 0x0000000350507819 */ /* 0x000fe400000012ff */
[----:B------:R-:W-:Y:S02]  /*e810*/  SHF.R.U64 R5, R5, 0x3, RZ ;  /* 0x0000000305057819 */ /* 0x000fe400000012ff */
[----:B------:R-:W-:Y:S02]  /*e820*/  LOP3.LUT R130, R143, 0x380, RZ, 0xc0, !PT ;  /* 0x000003808f827812 */ /* 0x000fe400078ec0ff */
[----:B------:R-:W-:-:S02]  /*e830*/  SHF.R.U64 R10, R10, 0x3, RZ ;  /* 0x000000030a0a7819 */ /* 0x000fc400000012ff */
[----:B------:R-:W-:Y:S02]  /*e840*/  SHF.R.U64 R11, R11, 0x3, RZ ;  /* 0x000000030b0b7819 */ /* 0x000fe400000012ff */
[----:B------:R-:W-:Y:S02]  /*e850*/  SHF.R.U64 R12, R12, 0x3, RZ ;  /* 0x000000030c0c7819 */ /* 0x000fe400000012ff */
[----:B------:R-:W-:Y:S02]  /*e860*/  SHF.R.U64 R14, R14, 0x3, RZ ;  /* 0x000000030e0e7819 */ /* 0x000fe400000012ff */
[----:B------:R-:W-:Y:S02]  /*e870*/  LOP3.LUT R80, R80, R133, RZ, 0x3c, !PT ;  /* 0x0000008550507212 */ /* 0x000fe400078e3cff */
[----:B------:R-:W-:Y:S02]  /*e880*/  LOP3.LUT R82, R5, R82, RZ, 0x3c, !PT ;  /* 0x0000005205527212 */ /* 0x000fe400078e3cff */
[----:B------:R-:W-:-:S02]  /*e890*/  SHF.R.U64 R130, R130, 0x3, RZ ;  /* 0x0000000382827819 */ /* 0x000fc400000012ff */
[----:B------:R-:W-:Y:S02]  /*e8a0*/  LOP3.LUT R84, R10, R135, RZ, 0x3c, !PT ;  /* 0x000000870a547212 */ /* 0x000fe400078e3cff */
[----:B------:R-:W-:Y:S02]  /*e8b0*/  LOP3.LUT R86, R11, R86, RZ, 0x3c, !PT ;  /* 0x000000560b567212 */ /* 0x000fe400078e3cff */
[----:B------:R-:W-:Y:S02]  /*e8c0*/  MOV R5, R8 ;  /* 0x0000000800057202 */ /* 0x000fe40000000f00 */
[----:B------:R-:W-:Y:S02]  /*e8d0*/  F2FP.F16.F32.PACK_AB R8, R25, R24 ;  /* 0x000000181908723e */ /* 0x000fe400000000ff */
[----:B------:R-:W-:Y:S02]  /*e8e0*/  F2FP.F16.F32.PACK_AB R9, R27, R26 ;  /* 0x0000001a1b09723e */ /* 0x000fe400000000ff */
[----:B------:R-:W-:-:S02]  /*e8f0*/  F2FP.F16.F32.PACK_AB R10, R29, R28 ;  /* 0x0000001c1d0a723e */ /* 0x000fc400000000ff */
[----:B------:R-:W-:Y:S02]  /*e900*/  F2FP.F16.F32.PACK_AB R11, R31, R30 ;  /* 0x0000001e1f0b723e */ /* 0x000fe400000000ff */
[----:B------:R-:W-:Y:S02]  /*e910*/  LOP3.LUT R90, R12, R139, RZ, 0x3c, !PT ;  /* 0x0000008b0c5a7212 */ /* 0x000fe400078e3cff */
[----:B------:R-:W-:Y:S01]  /*e920*/  LOP3.LUT R12, R14, R141, RZ, 0x3c, !PT ;  /* 0x0000008d0e0c7212 */ /* 0x000fe200078e3cff */
[----:B------:R0:W-:Y:S01]  /*e930*/  STSM.16.M88.4 [R5], R8 ;  /* 0x0000000805007844 */ /* 0x0001e20000000200 */
[----:B------:R-:W-:Y:S02]  /*e940*/  LOP3.LUT R14, R130, R143, RZ, 0x3c, !PT ;  /* 0x0000008f820e7212 */ /* 0x000fe400078e3cff */
[----:B------:R-:W-:Y:S02]  /*e950*/  MOV R137, R16 ;  /* 0x0000001000897202 */ /* 0x000fe40000000f00 */
[----:B------:R-:W-:-:S02]  /*e960*/  MOV R134, R80 ;  /* 0x0000005000867202 */ /* 0x000fc40000000f00 */
[----:B------:R-:W-:Y:S02]  /*e970*/  MOV R133, R82 ;  /* 0x0000005200857202 */ /* 0x000fe40000000f00 */
[----:B------:R-:W-:Y:S02]  /*e980*/  MOV R17, R84 ;  /* 0x0000005400117202 */ /* 0x000fe40000000f00 */
[----:B------:R-:W-:Y:S02]  /*e990*/  MOV R16, R86 ;  /* 0x0000005600107202 */ /* 0x000fe40000000f00 */
[----:B------:R-:W-:Y:S02]  /*e9a0*/  F2FP.F16.F32.PACK_AB R80, R33, R32 ;  /* 0x000000202150723e */ /* 0x000fe400000000ff */
[----:B------:R-:W-:Y:S02]  /*e9b0*/  F2FP.F16.F32.PACK_AB R81, R35, R34 ;  /* 0x000000222351723e */ /* 0x000fe400000000ff */
[----:B------:R-:W-:-:S02]  /*e9c0*/  F2FP.F16.F32.PACK_AB R82, R37, R36 ;  /* 0x000000242552723e */ /* 0x000fc400000000ff */
[----:B------:R-:W-:Y:S02]  /*e9d0*/  F2FP.F16.F32.PACK_AB R83, R39, R38 ;  /* 0x000000262753723e */ /* 0x000fe400000000ff */
[----:B------:R-:W-:Y:S02]  /*e9e0*/  MOV R136, R76 ;  /* 0x0000004c00887202 */ /* 0x000fe40000000f00 */
[----:B------:R-:W-:Y:S01]  /*e9f0*/  F2FP.F16.F32.PACK_AB R84, R41, R40 ;  /* 0x000000282954723e */ /* 0x000fe200000000ff */
[----:B------:R1:W-:Y:S01]  /*ea00*/  STSM.16.M88.4 [R137], R80 ;  /* 0x0000005089007844 */ /* 0x0003e20000000200 */
[----:B------:R-:W-:Y:S02]  /*ea10*/  F2FP.F16.F32.PACK_AB R85, R43, R42 ;  /* 0x0000002a2b55723e */ /* 0x000fe400000000ff */
[----:B------:R-:W-:Y:S02]  /*ea20*/  F2FP.F16.F32.PACK_AB R86, R45, R44 ;  /* 0x0000002c2d56723e */ /* 0x000fe400000000ff */
[----:B------:R-:W-:-:S02]  /*ea30*/  F2FP.F16.F32.PACK_AB R87, R47, R46 ;  /* 0x0000002e2f57723e */ /* 0x000fc400000000ff */
[----:B------:R-:W-:Y:S02]  /*ea40*/  MOV R135, R78 ;  /* 0x0000004e00877202 */ /* 0x000fe40000000f00 */
[----:B------:R-:W-:Y:S01]  /*ea50*/  MOV R130, R12 ;  /* 0x0000000c00827202 */ /* 0x000fe20000000f00 */
[----:B------:R2:W-:Y:S01]  /*ea60*/  STSM.16.M88.4 [R136], R84 ;  /* 0x0000005488007844 */ /* 0x0005e20000000200 */
[----:B0-----:R-:W-:Y:S02]  /*ea70*/  MOV R5, R14 ;  /* 0x0000000e00057202 */ /* 0x001fe40000000f00 */
[----:B------:R-:W-:Y:S02]  /*ea80*/  F2FP.F16.F32.PACK_AB R8, R49, R48 ;  /* 0x000000303108723e */ /* 0x000fe400000000ff */
[----:B------:R-:W-:Y:S02]  /*ea90*/  F2FP.F16.F32.PACK_AB R9, R51, R50 ;  /* 0x000000323309723e */ /* 0x000fe400000000ff */
[----:B------:R-:W-:-:S02]  /*eaa0*/  F2FP.F16.F32.PACK_AB R10, R53, R52 ;  /* 0x00000034350a723e */ /* 0x000fc400000000ff */
[----:B------:R-:W-:Y:S02]  /*eab0*/  F2FP.F16.F32.PACK_AB R11, R55, R54 ;  /* 0x00000036370b723e */ /* 0x000fe400000000ff */
[----:B------:R-:W-:Y:S02]  /*eac0*/  F2FP.F16.F32.PACK_AB R12, R57, R56 ;  /* 0x00000038390c723e */ /* 0x000fe400000000ff */
[----:B------:R-:W-:Y:S01]  /*ead0*/  F2FP.F16.F32.PACK_AB R13, R59, R58 ;  /* 0x0000003a3b0d723e */ /* 0x000fe200000000ff */
[----:B------:R-:W-:Y:S01]  /*eae0*/  STSM.16.M88.4 [R135], R8 ;  /* 0x0000000887007844 */ /* 0x000fe20000000200 */
[----:B------:R-:W-:Y:S02]  /*eaf0*/  F2FP.F16.F32.PACK_AB R14, R61, R60 ;  /* 0x0000003c3d0e723e */ /* 0x000fe400000000ff */
[----:B------:R-:W-:Y:S02]  /*eb00*/  F2FP.F16.F32.PACK_AB R15, R63, R62 ;  /* 0x0000003e3f0f723e */ /* 0x000fe400000000ff */
[----:B------:R-:W-:-:S02]  /*eb10*/  F2FP.F16.F32.PACK_AB R76, R65, R64 ;  /* 0x00000040414c723e */ /* 0x000fc400000000ff */
[----:B------:R-:W-:Y:S01]  /*eb20*/  F2FP.F16.F32.PACK_AB R77, R67, R66 ;  /* 0x00000042434d723e */ /* 0x000fe200000000ff */
[----:B------:R-:W-:Y:S01]  /*eb30*/  STSM.16.M88.4 [R134], R12 ;  /* 0x0000000c86007844 */ /* 0x000fe20000000200 */
[----:B------:R-:W-:Y:S02]  /*eb40*/  F2FP.F16.F32.PACK_AB R78, R69, R68 ;  /* 0x00000044454e723e */ /* 0x000fe400000000ff */
[----:B------:R-:W-:Y:S02]  /*eb50*/  F2FP.F16.F32.PACK_AB R79, R71, R70 ;  /* 0x00000046474f723e */ /* 0x000fe400000000ff */
[----:B-1----:R-:W-:Y:S02]  /*eb60*/  F2FP.F16.F32.PACK_AB R80, R73, R72 ;  /* 0x000000484950723e */ /* 0x002fe400000000ff */
[----:B------:R-:W-:Y:S01]  /*eb70*/  F2FP.F16.F32.PACK_AB R81, R75, R74 ;  /* 0x0000004a4b51723e */ /* 0x000fe200000000ff */
[----:B------:R-:W-:Y:S01]  /*eb80*/  STSM.16.M88.4 [R133], R76 ;  /* 0x0000004c85007844 */ /* 0x000fe20000000200 */
[----:B------:R-:W-:-:S02]  /*eb90*/  F2FP.F16.F32.PACK_AB R82, R3, R2 ;  /* 0x000000020352723e */ /* 0x000fc400000000ff */
[----:B------:R-:W-:Y:S02]  /*eba0*/  F2FP.F16.F32.PACK_AB R83, R123, R122 ;  /* 0x0000007a7b53723e */ /* 0x000fe400000000ff */
[----:B------:R-:W-:Y:S02]  /*ebb0*/  MOV R132, R88 ;  /* 0x0000005800847202 */ /* 0x000fe40000000f00 */
[----:B------:R-:W-:Y:S01]  /*ebc0*/  MOV R131, R90 ;  /* 0x0000005a00837202 */ /* 0x000fe20000000f00 */
[----:B------:R0:W-:Y:S01]  /*ebd0*/  STSM.16.M88.4 [R17], R80 ;  /* 0x0000005011007844 */ /* 0x0001e20000000200 */
[----:B--2---:R-:W-:Y:S02]  /*ebe0*/  F2FP.F16.F32.PACK_AB R84, R7, R6 ;  /* 0x000000060754723e */ /* 0x004fe400000000ff */
[----:B------:R-:W-:Y:S02]  /*ebf0*/  F2FP.F16.F32.PACK_AB R85, R125, R124 ;  /* 0x0000007c7d55723e */ /* 0x000fe400000000ff */
[----:B------:R-:W-:-:S02]  /*ec00*/  F2FP.F16.F32.PACK_AB R86, R21, R20 ;  /* 0x000000141556723e */ /* 0x000fc400000000ff */
[----:B------:R-:W-:Y:S02]  /*ec10*/  F2FP.F16.F32.PACK_AB R87, R127, R126 ;  /* 0x0000007e7f57723e */ /* 0x000fe400000000ff */
[----:B------:R-:W-:Y:S02]  /*ec20*/  F2FP.F16.F32.PACK_AB R88, R121, R120 ;  /* 0x000000787958723e */ /* 0x000fe400000000ff */
[----:B------:R-:W-:Y:S01]  /*ec30*/  F2FP.F16.F32.PACK_AB R89, R129, R128 ;  /* 0x000000808159723e */ /* 0x000fe200000000ff */
[----:B------:R1:W-:Y:S01]  /*ec40*/  STSM.16.M88.4 [R16], R84 ;  /* 0x0000005410007844 */ /* 0x0003e20000000200 */
[----:B------:R-:W-:Y:S02]  /*ec50*/  F2FP.F16.F32.PACK_AB R90, R93, R92 ;  /* 0x0000005c5d5a723e */ /* 0x000fe400000000ff */
[----:B------:R-:W-:Y:S01]  /*ec60*/  F2FP.F16.F32.PACK_AB R91, R95, R94 ;  /* 0x0000005e5f5b723e */ /* 0x000fe200000000ff */
[----:B0-----:R-:W-:Y:S01]  /*ec70*/  IMAD.U32 R17, RZ, RZ, UR13 ;  /* 0x0000000dff117e24 */ /* 0x001fe2000f8e00ff */
[----:B------:R-:W-:Y:S01]  /*ec80*/  F2FP.F16.F32.PACK_AB R8, R97, R96 ;  /* 0x000000606108723e */ /* 0x000fe200000000ff */
[----:B------:R-:W0:Y:S01]  /*ec90*/  LDC.64 R82, c[0x0][0xc08] ;  /* 0x00030200ff527b82 */ /* 0x000e220000000a00 */
[----:B------:R-:W-:Y:S01]  /*eca0*/  F2FP.F16.F32.PACK_AB R9, R99, R98 ;  /* 0x000000626309723e */ /* 0x000fe200000000ff */
[----:B------:R-:W-:Y:S01]  /*ecb0*/  STSM.16.M88.4 [R132], R88 ;  /* 0x0000005884007844 */ /* 0x000fe20000000200 */
[----:B------:R-:W-:-:S02]  /*ecc0*/  F2FP.F16.F32.PACK_AB R10, R101, R100 ;  /* 0x00000064650a723e */ /* 0x000fc400000000ff */
[----:B------:R-:W-:Y:S02]  /*ecd0*/  F2FP.F16.F32.PACK_AB R11, R103, R102 ;  /* 0x00000066670b723e */ /* 0x000fe400000000ff */
[----:B------:R-:W-:Y:S02]  /*ece0*/  F2FP.F16.F32.PACK_AB R12, R105, R104 ;  /* 0x00000068690c723e */ /* 0x000fe400000000ff */
[----:B------:R-:W-:Y:S01]  /*ecf0*/  F2FP.F16.F32.PACK_AB R13, R107, R106 ;  /* 0x0000006a6b0d723e */ /* 0x000fe200000000ff */
[----:B------:R-:W-:Y:S01]  /*ed00*/  STSM.16.M88.4 [R131], R8 ;  /* 0x0000000883007844 */ /* 0x000fe20000000200 */
[----:B------:R-:W-:Y:S01]  /*ed10*/  F2FP.F16.F32.PACK_AB R14, R109, R108 ;  /* 0x0000006c6d0e723e */ /* 0x000fe200000000ff */
[----:B-1----:R-:W-:Y:S01]  /*ed20*/  IMAD.U32 R16, RZ, RZ, UR12 ;  /* 0x0000000cff107e24 */ /* 0x002fe2000f8e00ff */
[----:B------:R-:W-:Y:S02]  /*ed30*/  F2FP.F16.F32.PACK_AB R15, R111, R110 ;  /* 0x0000006e6f0f723e */ /* 0x000fe400000000ff */
[----:B------:R-:W-:-:S02]  /*ed40*/  F2FP.F16.F32.PACK_AB R76, R113, R112 ;  /* 0x00000070714c723e */ /* 0x000fc400000000ff */
[----:B------:R-:W-:Y:S01]  /*ed50*/  F2FP.F16.F32.PACK_AB R77, R115, R114 ;  /* 0x00000072734d723e */ /* 0x000fe200000000ff */
[----:B------:R-:W-:Y:S01]  /*ed60*/  STSM.16.M88.4 [R130], R12 ;  /* 0x0000000c82007844 */ /* 0x000fe20000000200 */
[----:B------:R-:W-:Y:S02]  /*ed70*/  F2FP.F16.F32.PACK_AB R78, R117, R116 ;  /* 0x00000074754e723e */ /* 0x000fe400000000ff */
[----:B------:R-:W-:Y:S02]  /*ed80*/  F2FP.F16.F32.PACK_AB R79, R119, R118 ;  /* 0x00000076774f723e */ /* 0x000fe400000000ff */
[----:B------:R-:W-:-:S03]  /*ed90*/  ISETP.NE.U32.AND P0, PT, RZ, UR14, PT ;  /* 0x0000000eff007c0c */ /* 0x000fc6000bf05070 */
[----:B------:R1:W-:Y:S01]  /*eda0*/  STSM.16.M88.4 [R5], R76 ;  /* 0x0000004c05007844 */ /* 0x0003e20000000200 */
[----:B------:R-:W-:Y:S01]  /*edb0*/  BAR.SYNC.DEFER_BLOCKING 0x1, 0x100 ;  /* 0x0044000000007b1d */ /* 0x000fe20000010000 */
[----:B------:R-:W-:Y:S02]  /*edc0*/  ISETP.NE.AND.EX P0, PT, RZ, UR15, PT, P0 ;  /* 0x0000000fff007c0c */ /* 0x000fe4000bf05300 */
[----:B0-----:R-:W-:-:S05]  /*edd0*/  ISETP.NE.U32.AND P1, PT, R82, RZ, PT ;  /* 0x000000ff5200720c */ /* 0x001fca0003f25070 */
[----:B-1----:R-:W0:Y:S06]  /*ede0*/  LDC R76, c[0x0][0xbe8] ;  /* 0x0002fa00ff4c7b82 */ /* 0x002e2c0000000800 */
[----:B------:R-:W2:Y:S01]  /*edf0*/  @P0 LDG.E R80, desc[UR18][R16.64] ;  /* 0x0000001210500981 */ /* 0x000ea2000c1e1900 */
[----:B------:R-:W-:Y:S01]  /*ee00*/  R2UR UR4, R83 ;  /* 0x00000000530472ca */ /* 0x000fe200000e0000 */
[----:B------:R-:W-:-:S12]  /*ee10*/  VOTEU.ANY UP0, P1 ;  /* 0x00000000003f7886 */ /* 0x000fd80000800100 */
[----:B------:R-:W-:Y:S01]  /*ee20*/  UISETP.NE.AND.EX UP0, UPT, UR4, URZ, UPT, UP0 ;  /* 0x0000003f0400728c */ /* 0x000fe2000bf05300 */
[----:B0-----:R-:W-:Y:S02]  /*ee30*/  ISETP.NE.AND P1, PT, R76, 0x1, PT ;  /* 0x000000014c00780c */ /* 0x001fe40003f25270 */
[----:B------:R-:W-:Y:S02]  /*ee40*/  ULDC UR4, c[0x0][0xa88] ;  /* 0x0002a20000047ab9 */ /* 0x000fe40000000800 */
[----:B------:R-:W-:Y:S01]  /*ee50*/  IMAD.U32 R5, RZ, RZ, UR4 ;  /* 0x00000004ff057e24 */ /* 0x000fe2000f8e00ff */
[----:B------:R-:W-:Y:S01]  /*ee60*/  PLOP3.LUT P4, PT, PT, PT, UP0, 0x80, 0x0 ;  /* 0x000000000000781c */ /* 0x000fe20003f8f008 */
[----:B------:R-:W-:-:S04]  /*ee70*/  ULDC UR4, c[0x0][0xad4] ;  /* 0x0002b50000047ab9 */ /* 0x000fc80000000800 */
[----:B------:R-:W-:Y:S02]  /*ee80*/  @UP0 ULDC.64 UR12, c[0x0][0xc08] ;  /* 0x00030200000c0ab9 */ /* 0x000fe40000000a00 */
[----:B------:R-:W-:Y:S01]  /*ee90*/  @UP0 UIMAD.WIDE UR12, UR9, 0x4, UR12 ;  /* 0x00000004090c08a5 */ /* 0x000fe2000f8e020c */
[----:B------:R-:W0:Y:S01]  /*eea0*/  @P1 LDC R10, c[0x0][0xbec] ;  /* 0x0002fb00ff0a1b82 */ /* 0x000e220000000800 */
[----:B------:R-:W-:-:S04]  /*eeb0*/  UISETP.NE.AND UP0, UPT, UR17, URZ, UPT ;  /* 0x0000003f1100728c */ /* 0x000fc8000bf05270 */
[----:B------:R-:W-:Y:S01]  /*eec0*/  USEL UR4, UR17, UR4, UP0 ;  /* 0x0000000411047287 */ /* 0x000fe20008000000 */
[----:B------:R-:W-:Y:S02]  /*eed0*/  IMAD.U32 R8, RZ, RZ, UR12 ;  /* 0x0000000cff087e24 */ /* 0x000fe4000f8e00ff */
[----:B------:R-:W1:Y:S01]  /*eee0*/  @P1 LDC R13, c[0x0][0xbf0] ;  /* 0x0002fc00ff0d1b82 */ /* 0x000e620000000800 */
[----:B------:R-:W-:Y:S01]  /*eef0*/  UISETP.GT.AND UP1, UPT, UR4, 0x1, UPT ;  /* 0x000000010400788c */ /* 0x000fe2000bf24270 */
[----:B------:R-:W-:Y:S01]  /*ef00*/  IMAD.U32 R9, RZ, RZ, UR13 ;  /* 0x0000000dff097e24 */ /* 0x000fe2000f8e00ff */
[----:B------:R-:W-:Y:S02]  /*ef10*/  UMOV UR22, 0x9b8 ;  /* 0x000009b800167882 */ /* 0x000fe40000000000 */
[----:B------:R-:W-:Y:S02]  /*ef20*/  USEL UR22, UR22, 0x978, UP1 ;  /* 0x0000097816167887 */ /* 0x000fe40008800000 */
[----:B------:R-:W-:Y:S01]  /*ef30*/  UISETP.NE.U32.AND UP0, UPT, UR14, URZ, UPT ;  /* 0x0000003f0e00728c */ /* 0x000fe2000bf05070 */
[----:B------:R-:W-:Y:S01]  /*ef40*/  VIADD R15, R23, UR39 ;  /* 0x00000027170f7c36 */ /* 0x000fe20008000000 */
[----:B------:R-:W-:Y:S01]  /*ef50*/  USHF.R.S32.HI UR12, URZ, 0x1f, UR9 ;  /* 0x0000001f3f0c7899 */ /* 0x000fe20008011409 */
[----:B------:R0:W5:Y:S01]  /*ef60*/  @P4 LDG.E R5, desc[UR18][R8.64] ;  /* 0x0000001208054981 */ /* 0x000162000c1e1900 */
[----:B------:R-:W-:Y:S01]  /*ef70*/  UMOV UR4, URZ ;  /* 0x0000003f00047c82 */ /* 0x000fe20008000000 */
[----:B------:R-:W-:Y:S01]  /*ef80*/  UISETP.NE.AND.EX UP0, UPT, UR15, URZ, UPT, UP0 ;  /* 0x0000003f0f00728c */ /* 0x000fe2000bf05300 */
[----:B------:R-:W-:Y:S01]  /*ef90*/  IMAD.MOV.U32 R11, RZ, RZ, R15 ;  /* 0x000000ffff0b7224 */ /* 0x000fe200078e000f */
[----:B------:R-:W-:-:S02]  /*efa0*/  USEL UR20, UR16, URZ, UP1 ;  /* 0x0000003f10147287 */ /* 0x000fc40008800000 */
[----:B------:R-:W-:Y:S02]  /*efb0*/  USEL UR9, UR9, URZ, !UP0 ;  /* 0x0000003f09097287 */ /* 0x000fe4000c000000 */
[----:B------:R-:W-:Y:S01]  /*efc0*/  USEL UR21, UR12, URZ, !UP0 ;  /* 0x0000003f0c157287 */ /* 0x000fe2000c000000 */
[----:B------:R-:W-:Y:S02]  /*efd0*/  ULDC.64 UR16, c[0x0][UR22+0x220] ;  /* 0x0000880016107abb */ /* 0x000fe40008000a00 */
[----:B------:R-:W-:Y:S01]  /*efe0*/  ULDC.64 UR12, c[0x0][UR22+0x218] ;  /* 0x00008600160c7abb */ /* 0x000fe20008000a00 */
[----:B------:R-:W-:Y:S01]  /*eff0*/  ULDC.64 UR18, c[0x0][UR22+0x228] ;  /* 0x00008a0016127abb */ /* 0x000fe20008000a00 */
[----:B------:R-:W-:Y:S01]  /*f000*/  UIMAD.WIDE.U32 UR14, UR12, UR23, URZ ;  /* 0x000000170c0e72a5 */ /* 0x000fe2000f8e003f */
[----:B0-----:R-:W-:Y:S01]  /*f010*/  @P1 IMAD.HI.U32 R8, R15, R10, RZ ;  /* 0x0000000a0f081227 */ /* 0x001fe200078e00ff */
[----:B------:R-:W-:Y:S02]  /*f020*/  UIMAD UR23, UR13, UR23, URZ ;  /* 0x000000170d1772a4 */ /* 0x000fe4000f8e023f */
[----:B------:R-:W-:-:S02]  /*f030*/  UIMAD UR17, UR17, UR9, URZ ;  /* 0x00000009111172a4 */ /* 0x000fc4000f8e023f */
[----:B------:R-:W-:Y:S01]  /*f040*/  UIMAD.WIDE.U32 UR24, UR18, UR20, URZ ;  /* 0x00000014121872a5 */ /* 0x000fe2000f8e003f */
[----:B-1----:R-:W-:Y:S01]  /*f050*/  @P1 SHF.R.U32.HI R11, RZ, R13, R8 ;  /* 0x0000000dff0b1219 */ /* 0x002fe20000011608 */
[----:B------:R-:W-:Y:S02]  /*f060*/  UIMAD.WIDE.U32 UR12, UR16, UR9, URZ ;  /* 0x00000009100c72a5 */ /* 0x000fe4000f8e003f */
[----:B------:R-:W-:Y:S02]  /*f070*/  UIMAD UR18, UR19, UR20, URZ ;  /* 0x00000014131272a4 */ /* 0x000fe4000f8e023f */
[----:B------:R-:W-:Y:S01]  /*f080*/  UIMAD UR17, UR16, UR21, UR17 ;  /* 0x00000015101172a4 */ /* 0x000fe2000f8e0211 */
[----:B------:R-:W-:Y:S01]  /*f090*/  IMAD.U32 R8, RZ, RZ, UR24 ;  /* 0x00000018ff087e24 */ /* 0x000fe2000f8e00ff */
[----:B------:R-:W-:Y:S01]  /*f0a0*/  UIADD3 UR18, UR25, UR18, URZ ;  /* 0x0000001219127290 */ /* 0x000fe2000fffe03f */
[----:B------:R-:W-:Y:S01]  /*f0b0*/  IMAD.MOV R13, RZ, RZ, -R11 ;  /* 0x000000ffff0d7224 */ /* 0x000fe200078e0a0b */
[----:B------:R-:W-:Y:S01]  /*f0c0*/  UIADD3 UR23, UR15, UR23, URZ ;  /* 0x000000170f177290 */ /* 0x000fe2000fffe03f */
[----:B------:R-:W-:Y:S01]  /*f0d0*/  IMAD.U32 R9, RZ, RZ, UR25 ;  /* 0x00000019ff097e24 */ /* 0x000fe2000f8e00ff */
[----:B------:R-:W-:Y:S01]  /*f0e0*/  UIADD3 UR17, UR13, UR17, URZ ;  /* 0x000000110d117290 */ /* 0x000fe2000fffe03f */
[----:B------:R-:W-:Y:S01]  /*f0f0*/  IMAD R13, R76, R13, R15 ;  /* 0x0000000d4c0d7224 */ /* 0x000fe200078e020f */
[----:B------:R-:W-:Y:S01]  /*f100*/  SHF.R.S32.HI R9, RZ, 0x1f, R11 ;  /* 0x0000001fff097819 */ /* 0x000fe2000001140b */
[----:B------:R-:W-:-:S03]  /*f110*/  IMAD.U32 R12, RZ, RZ, UR18 ;  /* 0x00000012ff0c7e24 */ /* 0x000fc6000f8e00ff */
[----:B------:R-:W-:Y:S02]  /*f120*/  SHF.R.S32.HI R10, RZ, 0x1f, R13 ;  /* 0x0000001fff0a7819 */ /* 0x000fe4000001140d */
[----:B--2---:R-:W-:-:S13]  /*f130*/  @P0 R2UR UR4, R80 ;  /* 0x00000000500402ca */ /* 0x004fda00000e0000 */
[----:B------:R-:W-:Y:S02]  /*f140*/  UIADD3 UR14, UP0, UP2, UR12, UR14, UR4 ;  /* 0x0000000e0c0e7290 */ /* 0x000fe4000fa1e004 */
[----:B------:R-:W-:Y:S01]  /*f150*/  USHF.R.S32.HI UR16, URZ, 0x1f, UR4 ;  /* 0x0000001f3f107899 */ /* 0x000fe20008011404 */
[----:B------:R-:W-:-:S03]  /*f160*/  ULDC.64 UR12, c[0x0][UR22+0x210] ;  /* 0x00008400160c7abb */ /* 0x000fc60008000a00 */
[----:B------:R-:W-:Y:S01]  /*f170*/  IADD3 R8, P2, P3, R11, UR14, R8 ;  /* 0x0000000e0b087c10 */ /* 0x000fe2000fb5e008 */
[----:B------:R-:W-:Y:S01]  /*f180*/  UIADD3.X UR14, UR17, UR23, UR16, UP0, UP2 ;  /* 0x00000017110e7290 */ /* 0x000fe200087e4410 */
[----:B------:R-:W-:-:S04]  /*f190*/  IMAD R11, R13, UR13, RZ ;  /* 0x0000000d0d0b7c24 */ /* 0x000fc8000f8e02ff */
[----:B------:R-:W-:Y:S01]  /*f1a0*/  IMAD R11, R10, UR12, R11 ;  /* 0x0000000c0a0b7c24 */ /* 0x000fe2000f8e020b */
[----:B------:R-:W-:Y:S01]  /*f1b0*/  IADD3.X R9, R9, UR14, R12, P2, P3 ;  /* 0x0000000e09097c10 */ /* 0x000fe200097e640c */
[----:B------:R-:W-:Y:S01]  /*f1c0*/  ULDC.64 UR14, c[0x0][0xba8] ;  /* 0x0002ea00000e7ab9 */ /* 0x000fe20000000a00 */
        /* <DEDUP_REMOVED lines=12> */
.L_x_1228:
[----:B------:R-:W2:Y:S01]  /*f290*/  LDL R13, [R1+0x28] ;  /* 0x00002800010d7983 */ /* 0x000ea20000100800 */
[----:B-----5:R-:W-:Y:S01]  /*f2a0*/  IMAD R16, R5, R76, RZ ;  /* 0x0000004c05107224 */ /* 0x020fe200078e02ff */
[----:B------:R-:W-:Y:S01]  /*f2b0*/  LOP3.LUT P0, RZ, R223, 0x3, RZ, 0xc0, !PT ;  /* 0x00000003dfff7812 */ /* 0x000fe2000780c0ff */
[----:B------:R-:W-:Y:S01]  /*f2c0*/  ULDC.64 UR12, c[0x0][0x208] ;  /* 0x00008200000c7ab9 */ /* 0x000fe20000000a00 */
[----:B------:R-:W-:Y:S04]  /*f2d0*/  SHFL.IDX PT, R8, R12, RZ, 0x1c1f ;  /* 0x001c1fff0c087589 */ /* 0x000fe800000e0000 */
[----:B------:R-:W0:Y:S04]  /*f2e0*/  SHFL.IDX PT, R9, R14, RZ, 0x1c1f ;  /* 0x001c1fff0e097589 */ /* 0x000e2800000e0000 */
[----:B------:R-:W-:Y:S04]  /*f2f0*/  SHFL.IDX PT, R10, R12, 0x1, 0x1c1f ;  /* 0x003c1f000c0a7f89 */ /* 0x000fe800000e0000 */
[----:B------:R-:W1:Y:S01]  /*f300*/  SHFL.IDX PT, R11, R14, 0x1, 0x1c1f ;  /* 0x003c1f000e0b7f89 */ /* 0x000e6200000e0000 */
[----:B--2---:R-:W-:-:S04]  /*f310*/  VIADD R17, R13, UR39 ;  /* 0x000000270d117c36 */ /* 0x004fc80008000000 */
[C---:B------:R-:W-:Y:S01]  /*f320*/  VIADD R13, R17.reuse, 0x8 ;  /* 0x00000008110d7836 */ /* 0x040fe20000000000 */
[----:B------:R-:W-:-:S04]  /*f330*/  ISETP.GE.OR P2, PT, R17, R16, P0 ;  /* 0x000000101100720c */ /* 0x000fc80000746670 */
[----:B------:R-:W-:-:S09]  /*f340*/  ISETP.GE.OR P0, PT, R13, R16, P0 ;  /* 0x000000100d00720c */ /* 0x000fd20000706670 */
[----:B0-----:R0:W-:Y:S04]  /*f350*/  @!P2 ST.E desc[UR12][R8.64], R0 ;  /* 0x000000000800a985 */ /* 0x0011e8000c10190c */
[----:B-1----:R0:W-:Y:S01]  /*f360*/  @!P0 ST.E desc[UR12][R10.64], R4 ;  /* 0x000000040a008985 */ /* 0x0021e2000c10190c */
[----:B------:R-:W-:-:S13]  /*f370*/  PLOP3.LUT P0, PT, PT, PT, UP1, 0x80, 0x0 ;  /* 0x000000000000781c */ /* 0x000fda0003f0f018 */
[----:B0-----:R-:W-:Y:S05]  /*f380*/  @P0 BRA `(.L_x_1229) ;  /* 0x0000000c00580947 */ /* 0x001fea0003800000 */
[----:B------:R-:W-:Y:S01]  /*f390*/  IMAD R2, R220, 0x40, R22 ;  /* 0x00000040dc027824 */ /* 0x000fe200078e0216 */
[----:B------:R-:W-:Y:S01]  /*f3a0*/  ULDC.64 UR12, c[0x0][0x208] ;  /* 0x00008200000c7ab9 */ /* 0x000fe20000000a00 */
[----:B------:R-:W-:Y:S01]  /*f3b0*/  IMAD.MOV.U32 R3, RZ, RZ, 0x2 ;  /* 0x00000002ff037424 */ /* 0x000fe200078e00ff */
[----:B------:R-:W-:Y:S01]  /*f3c0*/  ULDC.64 UR14, c[0x0][0xaa0] ;  /* 0x0002a800000e7ab9 */ /* 0x000fe20000000a00 */
[----:B------:R-:W0:Y:S01]  /*f3d0*/  @P1 LDC R21, c[0x0][0xbf0] ;  /* 0x0002fc00ff151b82 */ /* 0x000e220000000800 */
[----:B------:R-:W-:Y:S01]  /*f3e0*/  R2UR UR17, R196 ;  /* 0x00000000c41172ca */ /* 0x000fe200000e0000 */
[----:B------:R-:W-:-:S03]  /*f3f0*/  IMAD.WIDE R2, R2, R3, UR10 ;  /* 0x0000000a02027e25 */ /* 0x000fc6000f8e0203 */
[C---:B------:R-:W-:Y:S02]  /*f400*/  IADD3 R9, P4, R2.reuse, 0x1000, RZ ;  /* 0x0000100002097810 */ /* 0x040fe40007f9e0ff */
[C---:B------:R-:W-:Y:S02]  /*f410*/  IADD3 R13, P3, R2.reuse, 0x2000, RZ ;  /* 0x00002000020d7810 */ /* 0x040fe40007f7e0ff */
[C---:B------:R-:W-:Y:S02]  /*f420*/  IADD3 R25, P6, R2.reuse, 0x3000, RZ ;  /* 0x0000300002197810 */ /* 0x040fe40007fde0ff */
[C---:B------:R-:W-:Y:S02]  /*f430*/  IADD3 R29, P5, R2.reuse, 0x4000, RZ ;  /* 0x00004000021d7810 */ /* 0x040fe40007fbe0ff */
[----:B------:R-:W-:Y:S02]  /*f440*/  IADD3 R33, P2, R2, 0x5000, RZ ;  /* 0x0000500002217810 */ /* 0x000fe40007f5e0ff */
        /* <DEDUP_REMOVED lines=28> */
[C---:B------:R-:W-:Y:S02]  /*f610*/  LOP3.LUT R7, R2.reuse, 0x380, RZ, 0xc0, !PT ;  /* 0x0000038002077812 */ /* 0x040fe400078ec0ff */
[----:B------:R-:W-:Y:S01]  /*f620*/  IADD3 R5, P2, R2, 0xb000, RZ ;  /* 0x0000b00002057810 */ /* 0x000fe20007f5e0ff */
[----:B------:R-:W5:Y:S01]  /*f630*/  LD.E.128 R28, desc[UR12][R28.64] ;  /* 0x0000000c1c1c7980 */ /* 0x000f62000c101d00 */
[----:B------:R-:W-:-:S02]  /*f640*/  LOP3.LUT R36, R37, 0x380, RZ, 0xc0, !PT ;  /* 0x0000038025247812 */ /* 0x000fc400078ec0ff */
[----:B------:R-:W-:Y:S01]  /*f650*/  LOP3.LUT R40, R41, 0x380, RZ, 0xc0, !PT ;  /* 0x0000038029287812 */ /* 0x000fe200078ec0ff */
[----:B------:R-:W-:Y:S01]  /*f660*/  IMAD.X R57, RZ, RZ, R3, P2 ;  /* 0x000000ffff397224 */ /* 0x000fe200010e0603 */
[----:B------:R-:W-:Y:S01]  /*f670*/  LOP3.LUT R44, R45, 0x380, RZ, 0xc0, !PT ;  /* 0x000003802d2c7812 */ /* 0x000fe200078ec0ff */
[----:B------:R-:W5:Y:S01]  /*f680*/  LD.E.128 R32, desc[UR12][R32.64] ;  /* 0x0000000c20207980 */ /* 0x000f62000c101d00 */
[----:B------:R-:W-:Y:S02]  /*f690*/  LOP3.LUT R48, R49, 0x380, RZ, 0xc0, !PT ;  /* 0x0000038031307812 */ /* 0x000fe400078ec0ff */
[----:B------:R-:W-:Y:S02]  /*f6a0*/  LOP3.LUT R52, R53, 0x380, RZ, 0xc0, !PT ;  /* 0x0000038035347812 */ /* 0x000fe400078ec0ff */
[----:B------:R-:W-:Y:S02]  /*f6b0*/  SHF.R.U64 R7, R7, 0x3, RZ ;  /* 0x0000000307077819 */ /* 0x000fe400000012ff */
[----:B------:R-:W-:-:S02]  /*f6c0*/  LOP3.LUT R0, R5, 0x380, RZ, 0xc0, !PT ;  /* 0x0000038005007812 */ /* 0x000fc400078ec0ff */
[----:B------:R-:W-:Y:S02]  /*f6d0*/  SHF.R.U64 R36, R36, 0x3, RZ ;  /* 0x0000000324247819 */ /* 0x000fe400000012ff */
[----:B------:R-:W-:Y:S02]  /*f6e0*/  SHF.R.U64 R40, R40, 0x3, RZ ;  /* 0x0000000328287819 */ /* 0x000fe400000012ff */
[----:B------:R-:W-:Y:S02]  /*f6f0*/  SHF.R.U64 R44, R44, 0x3, RZ ;  /* 0x000000032c2c7819 */ /* 0x000fe400000012ff */
[----:B------:R-:W-:Y:S02]  /*f700*/  SHF.R.U64 R48, R48, 0x3, RZ ;  /* 0x0000000330307819 */ /* 0x000fe400000012ff */
[----:B------:R-:W-:Y:S02]  /*f710*/  SHF.R.U64 R52, R52, 0x3, RZ ;  /* 0x0000000334347819 */ /* 0x000fe400000012ff */
[----:B------:R-:W-:-:S02]  /*f720*/  LOP3.LUT R2, R7, R2, RZ, 0x3c, !PT ;  /* 0x0000000207027212 */ /* 0x000fc400078e3cff */
        /* <DEDUP_REMOVED lines=12> */
[----:B------:R-:W5:Y:S04]  /*f7f0*/  LD.E.128 R36, desc[UR12][R36.64] ;  /* 0x0000000c24247980 */ /* 0x000f68000c101d00 */
[----:B------:R1:W5:Y:S04]  /*f800*/  LD.E.128 R4, desc[UR12][R2.64] ;  /* 0x0000000c02047980 */ /* 0x000368000c101d00 */
[----:B------:R-:W5:Y:S04]  /*f810*/  LD.E.128 R40, desc[UR12][R40.64] ;  /* 0x0000000c28287980 */ /* 0x000f68000c101d00 */
[----:B------:R-:W5:Y:S01]  /*f820*/  LD.E.128 R44, desc[UR12][R44.64] ;  /* 0x0000000c2c2c7980 */ /* 0x000f62000c101d00 */
[----:B-1----:R-:W1:Y:S03]  /*f830*/  @P1 LDC R3, c[0x0][0xbec] ;  /* 0x0002fb00ff031b82 */ /* 0x002e660000000800 */
[----:B------:R-:W5:Y:S04]  /*f840*/  LD.E.128 R48, desc[UR12][R48.64] ;  /* 0x0000000c30307980 */ /* 0x000f68000c101d00 */
[----:B------:R-:W5:Y:S04]  /*f850*/  LD.E.128 R52, desc[UR12][R52.64] ;  /* 0x0000000c34347980 */ /* 0x000f68000c101d00 */
[----:B------:R-:W5:Y:S01]  /*f860*/  LD.E.128 R56, desc[UR12][R56.64] ;  /* 0x0000000c38387980 */ /* 0x000f62000c101d00 */
[----:B------:R-:W-:-:S02]  /*f870*/  UIMAD UR12, UR16, UR14, URZ ;  /* 0x0000000e100c72a4 */ /* 0x000fc4000f8e023f */
[----:B------:R-:W-:Y:S01]  /*f880*/  UIMAD.WIDE.U32 UR10, UR4, UR14, URZ ;  /* 0x0000000e040a72a5 */ /* 0x000fe2000f8e003f */
[----:B------:R-:W-:Y:S01]  /*f890*/  IMAD R0, R193, 0x20, R220 ;  /* 0x00000020c1007824 */ /* 0x000fe200078e02dc */
[----:B------:R-:W-:Y:S01]  /*f8a0*/  UIMAD UR12, UR4, UR15, UR12 ;  /* 0x0000000f040c72a4 */ /* 0x000fe2000f8e020c */
[----:B------:R-:W-:Y:S01]  /*f8b0*/  @!PT LDS RZ, [RZ] ;  /* 0x00000000fffff984 */ /* 0x000fe20000000800 */
[----:B------:R-:W-:Y:S01]  /*f8c0*/  @!PT LDS RZ, [RZ] ;  /* 0x00000000fffff984 */ /* 0x000fe20000000800 */
[----:B------:R-:W-:Y:S01]  /*f8d0*/  @!PT LDS RZ, [RZ] ;  /* 0x00000000fffff984 */ /* 0x000fe20000000800 */
[----:B------:R-:W-:Y:S01]  /*f8e0*/  @!PT LDS RZ, [RZ] ;  /* 0x00000000fffff984 */ /* 0x000fe20000000800 */
[----:B------:R2:W-:Y:S06]  /*f8f0*/  MEMBAR.ALL.CTA ;  /* 0x0000000000007992 */ /* 0x0005ec0000008000 */
[----:B--2---:R-:W2:Y:S01]  /*f900*/  FENCE.VIEW.ASYNC.S ;  /* 0x00000000000073c6 */ /* 0x004ea20000000000 */
[----:B------:R-:W-:-:S03]  /*f910*/  UIADD3 UR11, UR11, UR12, URZ ;  /* 0x0000000c0b0b7290 */ /* 0x000fc6000fffe03f */
[----:B------:R-:W-:Y:S01]  /*f920*/  ULDC.64 UR12, c[0x0][0xae8] ;  /* 0x0002ba00000c7ab9 */ /* 0x000fe20000000a00 */
[----:B------:R-:W-:Y:S01]  /*f930*/  VIADD R20, R0, UR39 ;  /* 0x0000002700147c36 */ /* 0x000fe20008000000 */
[----:B------:R-:W-:Y:S02]  /*f940*/  UIMAD.WIDE.U32 UR10, UR17, UR12, UR10 ;  /* 0x0000000c110a72a5 */ /* 0x000fe4000f8e000a */
[----:B------:R-:W-:Y:S01]  /*f950*/  USHF.R.S32.HI UR4, URZ, 0x1f, UR9 ;  /* 0x0000001f3f047899 */ /* 0x000fe20008011409 */
[----:B-1----:R-:W-:Y:S01]  /*f960*/  @P1 IMAD.HI.U32 R0, R20, R3, RZ ;  /* 0x0000000314001227 */ /* 0x002fe200078e00ff */
[----:B------:R-:W-:-:S03]  /*f970*/  UIMAD UR11, UR17, UR13, UR11 ;  /* 0x0000000d110b72a4 */ /* 0x000fc6000f8e020b */
[----:B------:R-:W-:Y:S02]  /*f980*/  ULDC.64 UR12, c[0x0][0xaf0] ;  /* 0x0002bc00000c7ab9 */ /* 0x000fe40000000a00 */
[----:B------:R-:W-:Y:S01]  /*f990*/  UIMAD UR4, UR4, UR12, URZ ;  /* 0x0000000c040472a4 */ /* 0x000fe2000f8e023f */
[----:B------:R-:W-:Y:S01]  /*f9a0*/  IMAD.MOV.U32 R17, RZ, RZ, R20 ;  /* 0x000000ffff117224 */ /* 0x000fe200078e0014 */
[----:B0-----:R-:W-:Y:S01]  /*f9b0*/  @P1 SHF.R.U32.HI R17, RZ, R21, R0 ;  /* 0x00000015ff111219 */ /* 0x001fe20000011600 */
[----:B------:R-:W-:Y:S02]  /*f9c0*/  UIMAD.WIDE.U32 UR10, UR9, UR12, UR10 ;  /* 0x0000000c090a72a5 */ /* 0x000fe4000f8e000a */
[----:B------:R-:W-:Y:S01]  /*f9d0*/  UIMAD UR4, UR9, UR13, UR4 ;  /* 0x0000000d090472a4 */ /* 0x000fe2000f8e0204 */
[--C-:B------:R-:W-:Y:S01]  /*f9e0*/  SHF.R.S32.HI R0, RZ, 0x1f, R17.reuse ;  /* 0x0000001fff007819 */ /* 0x100fe20000011411 */
[----:B------:R-:W-:Y:S01]  /*f9f0*/  IMAD.MOV R21, RZ, RZ, -R17 ;  /* 0x000000ffff157224 */ /* 0x000fe200078e0a11 */
[----:B------:R-:W-:Y:S01]  /*fa00*/  ULDC.64 UR12, c[0x0][0xae0] ;  /* 0x0002b800000c7ab9 */ /* 0x000fe20000000a00 */
[----:B------:R-:W-:-:S02]  /*fa10*/  UIADD3 UR4, UR11, UR4, URZ ;  /* 0x000000040b047290 */ /* 0x000fc4000fffe03f */
[----:B------:R-:W-:Y:S02]  /*fa20*/  IMAD.U32 R3, RZ, RZ, UR11 ;  /* 0x0000000bff037e24 */ /* 0x000fe4000f8e00ff */
[----:B------:R-:W-:Y:S02]  /*fa30*/  IMAD R0, R0, UR12, RZ ;  /* 0x0000000c00007c24 */ /* 0x000fe4000f8e02ff */
[----:B------:R-:W-:Y:S02]  /*fa40*/  IMAD R21, R76, R21, R20 ;  /* 0x000000154c157224 */ /* 0x000fe400078e0214 */
[----:B------:R-:W-:Y:S01]  /*fa50*/  IMAD.U32 R2, RZ, RZ, UR10 ;  /* 0x0000000aff027e24 */ /* 0x000fe2000f8e00ff */
[----:B------:R-:W-:Y:S01]  /*fa60*/  ULDC.64 UR10, c[0x0][0xad8] ;  /* 0x0002b600000a7ab9 */ /* 0x000fe20000000a00 */
[----:B------:R-:W-:Y:S02]  /*fa70*/  IMAD.U32 R3, RZ, RZ, UR4 ;  /* 0x00000004ff037e24 */ /* 0x000fe4000f8e00ff */
[C---:B------:R-:W-:Y:S01]  /*fa80*/  IMAD R61, R17.reuse, UR13, R0 ;  /* 0x0000000d113d7c24 */ /* 0x040fe2000f8e0200 */
[----:B------:R-:W-:Y:S01]  /*fa90*/  SHF.R.S32.HI R0, RZ, 0x1f, R21 ;  /* 0x0000001fff007819 */ /* 0x000fe20000011415 */
[----:B------:R-:W-:-:S04]  /*faa0*/  IMAD.WIDE.U32 R2, R17, UR12, R2 ;  /* 0x0000000c11027c25 */ /* 0x000fc8000f8e0002 */
[----:B------:R-:W-:Y:S02]  /*fab0*/  VIADD R63, R220, UR39 ;  /* 0x00000027dc3f7c36 */ /* 0x000fe40008000000 */
[----:B------:R-:W-:Y:S02]  /*fac0*/  IMAD.IADD R3, R3, 0x1, R61 ;  /* 0x0000000103037824 */ /* 0x000fe400078e023d */
[----:B------:R-:W-:Y:S02]  /*fad0*/  IMAD R0, R0, UR10, RZ ;  /* 0x0000000a00007c24 */ /* 0x000fe4000f8e02ff */
[----:B------:R-:W-:Y:S01]  /*fae0*/  VIADD R17, R63, 0x20 ;  /* 0x000000203f117836 */ /* 0x000fe20000000000 */
[----:B------:R-:W-:Y:S01]  /*faf0*/  UIADD3 UR8, UR8, 0x30820, URZ ;  /* 0x0003082008087890 */ /* 0x000fe2000fffe03f */
[C---:B------:R-:W-:Y:S02]  /*fb00*/  IMAD R61, R21.reuse, UR11, R0 ;  /* 0x0000000b153d7c24 */ /* 0x040fe4000f8e0200 */
[----:B------:R-:W-:Y:S01]  /*fb10*/  IMAD.WIDE.U32 R2, R21, UR10, R2 ;  /* 0x0000000a15027c25 */ /* 0x000fe2000f8e0002 */
[-C--:B------:R-:W-:Y:S01]  /*fb20*/  ISETP.GE.AND P1, PT, R17, R16.reuse, PT ;  /* 0x000000101100720c */ /* 0x080fe20003f26270 */
[----:B------:R-:W-:Y:S01]  /*fb30*/  ULDC.64 UR10, c[0x0][0xa80] ;  /* 0x0002a000000a7ab9 */ /* 0x000fe20000000a00 */
[C---:B------:R-:W-:Y:S01]  /*fb40*/  ISETP.GE.AND P2, PT, R63.reuse, R16, PT ;  /* 0x000000103f00720c */ /* 0x040fe20003f46270 */
[----:B------:R-:W-:Y:S01]  /*fb50*/  VIADD R17, R63, 0x40 ;  /* 0x000000403f117836 */ /* 0x000fe20000000000 */
[----:B------:R-:W-:Y:S01]  /*fb60*/  UPRMT UR8, URZ, 0x654, UR8 ;  /* 0x000006543f087896 */ /* 0x000fe20008000008 */
[----:B------:R-:W-:Y:S01]  /*fb70*/  IMAD.IADD R3, R3, 0x1, R61 ;  /* 0x0000000103037824 */ /* 0x000fe200078e023d */
[----:B------:R-:W-:-:S02]  /*fb80*/  LEA R0, P3, R2, UR10, 0x1 ;  /* 0x0000000a02007c11 */ /* 0x000fc4000f8608ff */
[----:B------:R-:W-:Y:S02]  /*fb90*/  ISETP.GE.AND P0, PT, R17, R16, PT ;  /* 0x000000101100720c */ /* 0x000fe40003f06270 */
[----:B------:R-:W-:Y:S01]  /*fba0*/  LEA.HI.X R17, R2, UR11, R3, 0x1, P3 ;  /* 0x0000000b02117c11 */ /* 0x000fe200098f0c03 */
[----:B------:R-:W-:Y:S01]  /*fbb0*/  VIADD R64, R22, 0x40 ;  /* 0x0000004016407836 */ /* 0x000fe20000000000 */
[----:B--2---:R0:W1:Y:S01]  /*fbc0*/  SHFL.IDX PT, R21, R0, RZ, 0x181f ;  /* 0x00181fff00157589 */ /* 0x00406200000e0000 */
[----:B------:R-:W-:Y:S01]  /*fbd0*/  SYNCS.ARRIVE.TRANS64.RED.A1T0 RZ, [UR8], RZ ;  /* 0x000000ffffff79a7 */ /* 0x000fe20008100408 */
[----:B------:R-:W-:Y:S02]  /*fbe0*/  BSSY B1, `(.L_x_1230) ;  /* 0x0000014000017945 */ /* 0x000fe40003800000 */
[----:B------:R0:W2:Y:S01]  /*fbf0*/  SHFL.IDX PT, R61, R17, RZ, 0x181f ;  /* 0x00181fff113d7589 */ /* 0x0000a200000e0000 */
[----:B------:R-:W-:Y:S02]  /*fc00*/  SHF.R.S32.HI R62, RZ, 0x1f, R22 ;  /* 0x0000001fff3e7819 */ /* 0x000fe40000011416 */
[----:B------:R-:W-:-:S02]  /*fc10*/  SHF.R.S32.HI R66, RZ, 0x1f, R192 ;  /* 0x0000001fff427819 */ /* 0x000fc400000114c0 */
        /* <DEDUP_REMOVED lines=16> */
.L_x_1231:
[----:B------:R-:W-:Y:S05]  /*fd20*/  BSYNC B1 ;  /* 0x0000000000017941 */ /* 0x000fea0003800000 */
.L_x_1230:
[----:B---3-5:R3:W4:Y:S01]  /*fd30*/  SHFL.IDX PT, R7, R17, 0x1, 0x181f ;  /* 0x00381f0011077f89 */ /* 0x02872200000e0000 */
        /* <DEDUP_REMOVED lines=11> */
[-C--:B----4-:R-:W-:Y:S02]  /*fdf0*/  @!P4 LEA.HI.X R3, R22, R7.reuse, R62, 0x1, P1 ;  /* 0x000000071603c211 */ /* 0x090fe400008f0c3e */
[-C--:B------:R-:W-:Y:S02]  /*fe00*/  @!P5 LEA.HI.X R5, R64, R7.reuse, R65, 0x1, P2 ;  /* 0x000000074005d211 */ /* 0x080fe400010f0c41 */
[----:B------:R-:W-:Y:S01]  /*fe10*/  @!P6 LEA.HI.X R7, R192, R7, R66, 0x1, P3 ;  /* 0x00000007c007e211 */ /* 0x000fe200018f0c42 */
[----:B------:R0:W-:Y:S04]  /*fe20*/  @!P4 ST.E.128 desc[UR8][R2.64], R8 ;  /* 0x000000080200c985 */ /* 0x0001e8000c101d08 */
[----:B------:R0:W-:Y:S04]  /*fe30*/  @!P5 ST.E.128 desc[UR8][R4.64], R32 ;  /* 0x000000200400d985 */ /* 0x0001e8000c101d08 */
[----:B------:R0:W-:Y:S02]  /*fe40*/  @!P6 ST.E.128 desc[UR8][R6.64], R48 ;  /* 0x000000300600e985 */ /* 0x0001e4000c101d08 */
.L_x_1233:
[----:B------:R-:W-:Y:S05]  /*fe50*/  BSYNC B1 ;  /* 0x0000000000017941 */ /* 0x000fea0003800000 */
.L_x_1232:
[----:B0---4-:R0:W4:Y:S01]  /*fe60*/  SHFL.IDX PT, R7, R17, 0x2, 0x181f ;  /* 0x00581f0011077f89 */ /* 0x01112200000e0000 */
        /* <DEDUP_REMOVED lines=17> */
.L_x_1235:
[----:B------:R-:W-:Y:S05]  /*ff80*/  BSYNC B1 ;  /* 0x0000000000017941 */ /* 0x000fea0003800000 */
.L_x_1234:
[----:B0-----:R-:W-:Y:S01]  /*ff90*/  VIADD R3, R63, 0x60 ;  /* 0x000000603f037836 */ /* 0x001fe20000000000 */
[----:B---3--:R-:W0:Y:S04]  /*ffa0*/  SHFL.IDX PT, R17, R17, 0x3, 0x181f ;  /* 0x00781f0011117f89 */ /* 0x008e2800000e0000 */
[----:B------:R-:W-:Y:S01]  /*ffb0*/  ISETP.GE.AND P0, PT, R3, R16, PT ;  /* 0x000000100300720c */ /* 0x000fe20003f06270 */
[----:B----4-:R4:W3:-:S12]  /*ffc0*/  SHFL.IDX PT, R7, R0, 0x3, 0x181f ;  /* 0x00781f0000077f89 */ /* 0x0108d800000e0000 */
[----:B----4-:R-:W-:Y:S05]  /*ffd0*/  @P0 BRA `(.L_x_1236) ;  /* 0x0000002000300947 */ /* 0x010fea0003800000 */
[----:B------:R-:W-:Y:S01]  /*ffe0*/  ULDC UR4, c[0x0][0xac8] ;  /* 0x0002b20000047ab9 */ /* 0x000fe20000000800 */
[----:B------:R-:W-:Y:S01]  /*fff0*/  ULDC.64 UR8, c[0x0][0x208] ;  /* 0x0000820000087ab9 */ /* 0x000fe20000000a00 */
[----:B------:R-:W-:Y:S02]  /*10000*/  ISETP.GE.AND P2, PT, R22, UR4, PT ;  /* 0x0000000416007c0c */ /* 0x000fe4000bf46270 */
[----:B------:R-:W-:-:S11]  /*10010*/  ISETP.GE.AND P3, PT, R64, UR4, PT ;  /* 0x0000000440007c0c */ /* 0x000fd6000bf66270 */
[-C--:B---3--:R-:W-:Y:S02]  /*10020*/  @!P2 LEA R2, P0, R22, R7.reuse, 0x1 ;  /* 0x000000071602a211 */ /* 0x088fe400078008ff */
[----:B------:R-:W-:Y:S02]  /*10030*/  @!P3 LEA R4, P1, R64, R7, 0x1 ;  /* 0x000000074004b211 */ /* 0x000fe400078208ff */
[-C--:B0-----:R-:W-:Y:S02]  /*10040*/  @!P2 LEA.HI.X R3, R22, R17.reuse, R62, 0x1, P0 ;  /* 0x000000111603a211 */ /* 0x081fe400000f0c3e */
[----:B------:R-:W-:Y:S02]  /*10050*/  ISETP.GE.AND P0, PT, R192, UR4, PT ;  /* 0x00000004c0007c0c */ /* 0x000fe4000bf06270 */
[----:B------:R-:W-:Y:S01]  /*10060*/  @!P3 LEA.HI.X R5, R64, R17, R65, 0x1, P1 ;  /* 0x000000114005b211 */ /* 0x000fe200008f0c41 */
[----:B------:R4:W-:Y:S04]  /*10070*/  @!P2 ST.E.128 desc[UR8][R2.64], R24 ;  /* 0x000000180200a985 */ /* 0x0009e8000c101d08 */
[----:B------:R4:W-:Y:S06]  /*10080*/  @!P3 ST.E.128 desc[UR8][R4.64], R40 ;  /* 0x000000280400b985 */ /* 0x0009ec000c101d08 */
[----:B------:R-:W-:Y:S05]  /*10090*/  @P0 BRA `(.L_x_1236) ;  /* 0x0000002000000947 */ /* 0x000fea0003800000 */
[----:B----4-:R-:W-:Y:S01]  /*100a0*/  LEA R2, P0, R192, R7, 0x1 ;  /* 0x00000007c0027211 */ /* 0x010fe200078008ff */
[----:B------:R-:W-:-:S03]  /*100b0*/  ULDC.64 UR8, c[0x0][0x208] ;  /* 0x0000820000087ab9 */ /* 0x000fc60000000a00 */
[----:B------:R-:W-:-:S05]  /*100c0*/  LEA.HI.X R3, R192, R17, R66, 0x1, P0 ;  /* 0x00000011c0037211 */ /* 0x000fca00000f0c42 */
[----:B------:R0:W-:Y:S01]  /*100d0*/  ST.E.128 desc[UR8][R2.64], R56 ;  /* 0x0000003802007985 */ /* 0x0001e2000c101d08 */
[----:B------:R-:W-:Y:S05]  /*100e0*/  BRA `(.L_x_1236) ;  /* 0x0000001c00ec7947 */ /* 0x000fea0003800000 */
.L_x_1229:
        /* <DEDUP_REMOVED lines=41> */
[----:B------:R-:W-:Y:S01]  /*10380*/  ULDC.64 UR12, c[0x0][0xb30] ;  /* 0x0002cc00000c7ab9 */ /* 0x000fe20000000a00 */
[----:B------:R-:W-:-:S02]  /*10390*/  IMAD R11, R76, R11, R15 ;  /* 0x0000000b4c0b7224 */ /* 0x000fc400078e020f */
[----:B------:R-:W-:Y:S02]  /*103a0*/  IMAD R0, R0, UR12, RZ ;  /* 0x0000000c00007c24 */ /* 0x000fe4000f8e02ff */
[----:B------:R-:W-:Y:S01]  /*103b0*/  IMAD.U32 R4, RZ, RZ, UR10 ;  /* 0x0000000aff047e24 */ /* 0x000fe2000f8e00ff */
[----:B------:R-:W-:Y:S01]  /*103c0*/  ULDC.64 UR10, c[0x0][0xb28] ;  /* 0x0002ca00000a7ab9 */ /* 0x000fe20000000a00 */
[----:B------:R-:W-:Y:S02]  /*103d0*/  IMAD.U32 R5, RZ, RZ, UR4 ;  /* 0x00000004ff057e24 */ /* 0x000fe4000f8e00ff */
[C---:B------:R-:W-:Y:S01]  /*103e0*/  IMAD R15, R9.reuse, UR13, R0 ;  /* 0x0000000d090f7c24 */ /* 0x040fe2000f8e0200 */
[----:B------:R-:W-:Y:S01]  /*103f0*/  SHF.R.S32.HI R0, RZ, 0x1f, R11 ;  /* 0x0000001fff007819 */ /* 0x000fe2000001140b */
[----:B------:R-:W-:-:S04]  /*10400*/  IMAD.WIDE.U32 R4, R9, UR12, R4 ;  /* 0x0000000c09047c25 */ /* 0x000fc8000f8e0004 */
[----:B------:R-:W-:Y:S02]  /*10410*/  IMAD R0, R0, UR10, RZ ;  /* 0x0000000a00007c24 */ /* 0x000fe4000f8e02ff */
[----:B------:R-:W-:Y:S02]  /*10420*/  IMAD.IADD R5, R5, 0x1, R15 ;  /* 0x0000000105057824 */ /* 0x000fe400078e020f */
[C---:B------:R-:W-:Y:S02]  /*10430*/  IMAD R9, R11.reuse, UR11, R0 ;  /* 0x0000000b0b097c24 */ /* 0x040fe4000f8e0200 */
[----:B------:R-:W-:Y:S01]  /*10440*/  IMAD.WIDE.U32 R4, R11, UR10, R4 ;  /* 0x0000000a0b047c25 */ /* 0x000fe2000f8e0004 */
[----:B------:R-:W-:-:S03]  /*10450*/  ULDC.64 UR10, c[0x0][0xb00] ;  /* 0x0002c000000a7ab9 */ /* 0x000fc60000000a00 */
[----:B------:R-:W-:Y:S01]  /*10460*/  IMAD.IADD R5, R5, 0x1, R9 ;  /* 0x0000000105057824 */ /* 0x000fe200078e0209 */
[----:B------:R-:W-:-:S04]  /*10470*/  LEA R0, P1, R4, UR10, 0x2 ;  /* 0x0000000a04007c11 */ /* 0x000fc8000f8210ff */
        /* <DEDUP_REMOVED lines=11> */
[-C--:B-1----:R-:W-:Y:S02]  /*10530*/  @!P1 LEA R10, P5, R219, R4.reuse, 0x2 ;  /* 0x00000004db0a9211 */ /* 0x082fe400078a10ff */
[CC--:B------:R-:W-:Y:S02]  /*10540*/  @!P0 LEA R14, P6, R218.reuse, R4.reuse, 0x2 ;  /* 0x00000004da0e8211 */ /* 0x0c0fe400078c10ff */
        /* <DEDUP_REMOVED lines=13> */
[----:B------:R-:W-:Y:S01]  /*10620*/  @!P3 ST.E.64 desc[UR8][R76.64], R36 ;  /* 0x000000244c00b985 */ /* 0x000fe2000c101b08 */
        /* <DEDUP_REMOVED lines=16> */
[-C--:B------:R-:W-:Y:S02]  /*10730*/  @!P3 LEA R24, P6, R211, R4.reuse, 0x2 ;  /* 0x00000004d318b211 */ /* 0x080fe400078c10ff */
        /* <DEDUP_REMOVED lines=22> */
[----:B------:R2:W-:Y:S01]  /*108a0*/  @!P1 ST.E.64 desc[UR8][R10.64], R2 ;  /* 0x000000020a009985 */ /* 0x0005e2000c101b08 */
        /* <DEDUP_REMOVED lines=13> */
[----:B--2---:R-:W-:Y:S01]  /*10980*/  @!P0 LEA R2, P5, R202, R4, 0x2 ;  /* 0x00000004ca028211 */ /* 0x004fe200078a10ff */
[----:B------:R3:W-:Y:S01]  /*10990*/  @!P3 ST.E.64 desc[UR8][R32.64], R92 ;  /* 0x0000005c2000b985 */ /* 0x0007e2000c101b08 */
[----:B------:R-:W-:-:S02]  /*109a0*/  ISETP.GE.AND P3, PT, R199, UR4, PT ;  /* 0x00000004c7007c0c */ /* 0x000fc4000bf66270 */
[-C--:B------:R-:W-:Y:S02]  /*109b0*/  @!P0 LEA.HI.X R3, R202, R5.reuse, R229, 0x2, P5 ;  /* 0x00000005ca038211 */ /* 0x080fe400028f14e5 */
[----:B------:R-:W-:Y:S02]  /*109c0*/  ISETP.GE.AND P5, PT, R197, UR4, PT ;  /* 0x00000004c5007c0c */ /* 0x000fe4000bfa6270 */
[CC--:B-1----:R-:W-:Y:S01]  /*109d0*/  @!P1 LEA R6, P6, R201.reuse, R4.reuse, 0x2 ;  /* 0x00000004c9069211 */ /* 0x0c2fe200078c10ff */
[----:B------:R3:W-:Y:S02]  /*109e0*/  @!P0 ST.E.64 desc[UR8][R2.64], R96 ;  /* 0x0000006002008985 */ /* 0x0007e4000c101b08 */
[-C--:B------:R-:W-:Y:S02]  /*109f0*/  @!P4 LEA R8, P0, R200, R4.reuse, 0x2 ;  /* 0x00000004c808c211 */ /* 0x080fe400078010ff */
        /* <DEDUP_REMOVED lines=13> */
.L_x_1238:
[----:B------:R-:W-:Y:S05]  /*10ad0*/  BSYNC B1 ;  /* 0x0000000000017941 */ /* 0x000fea0003800000 */
.L_x_1237:
        /* <DEDUP_REMOVED lines=104> */
.L_x_1227:
[----:B------:R-:W0:Y:S01]  /*11160*/  LDC.64 R2, c[0x0][0xc00] ;  /* 0x00030000ff027b82 */ /* 0x000e220000000a00 */
[----:B------:R-:W-:Y:S01]  /*11170*/  R2UR UR11, R221 ;  /* 0x00000000dd0b72ca */ /* 0x000fe200000e0000 */
[----:B------:R-:W-:Y:S01]  /*11180*/  ULDC.64 UR8, c[0x0][0xc00] ;  /* 0x0003000000087ab9 */ /* 0x000fe20000000a00 */
[----:B------:R-:W-:Y:S01]  /*11190*/  R2UR UR10, R194 ;  /* 0x00000000c20a72ca */ /* 0x000fe200000e0000 */
[----:B------:R-:W-:Y:S01]  /*111a0*/  IMAD.MOV.U32 R7, RZ, RZ, RZ ;  /* 0x000000ffff077224 */ /* 0x000fe200078e00ff */
[----:B------:R-:W-:-:S03]  /*111b0*/  ULDC.64 UR12, c[0x0][0x208] ;  /* 0x00008200000c7ab9 */ /* 0x000fc60000000a00 */
[----:B------:R-:W1:Y:S06]  /*111c0*/  LDC.64 R4, c[0x0][0xc08] ;  /* 0x00030200ff047b82 */ /* 0x000e6c0000000a00 */
[----:B------:R-:W-:Y:S01]  /*111d0*/  UIMAD.WIDE UR8, UR11, 0x4, UR8 ;  /* 0x000000040b0878a5 */ /* 0x000fe2000f8e0208 */
[----:B0-----:R-:W-:-:S05]  /*111e0*/  ISETP.NE.U32.AND P0, PT, R2, RZ, PT ;  /* 0x000000ff0200720c */ /* 0x001fca0003f05070 */
[----:B------:R-:W-:Y:S01]  /*111f0*/  IMAD.U32 R2, RZ, RZ, UR8 ;  /* 0x00000008ff027e24 */ /* 0x000fe2000f8e00ff */
[----:B------:R-:W-:Y:S01]  /*11200*/  R2UR UR4, R3 ;  /* 0x00000000030472ca */ /* 0x000fe200000e0000 */
[----:B------:R-:W-:Y:S01]  /*11210*/  IMAD.U32 R3, RZ, RZ, UR9 ;  /* 0x00000009ff037e24 */ /* 0x000fe2000f8e00ff */
[----:B-1----:R-:W-:-:S05]  /*11220*/  ISETP.NE.U32.AND P1, PT, R4, RZ, PT ;  /* 0x000000ff0400720c */ /* 0x002fca0003f25070 */
[----:B------:R-:W-:-:S06]  /*11230*/  VOTEU.ANY UP0, P0 ;  /* 0x00000000003f7886 */ /* 0x000fcc0000000100 */
[----:B------:R-:W-:Y:S01]  /*11240*/  UISETP.NE.AND.EX UP0, UPT, UR4, URZ, UPT, UP0 ;  /* 0x0000003f0400728c */ /* 0x000fe2000bf05300 */
[----:B------:R-:W-:Y:S01]  /*11250*/  R2UR UR4, R5 ;  /* 0x00000000050472ca */ /* 0x000fe200000e0000 */
[----:B------:R-:W-:-:S04]  /*11260*/  VOTEU.ANY UP1, P1 ;  /* 0x00000000003f7886 */ /* 0x000fc80000820100 */
[----:B------:R-:W-:-:S08]  /*11270*/  PLOP3.LUT P0, PT, PT, PT, UP0, 0x80, 0x0 ;  /* 0x000000000000781c */ /* 0x000fd00003f0f008 */
[----:B------:R-:W-:-:S06]  /*11280*/  UISETP.NE.AND.EX UP1, UPT, UR4, URZ, UPT, UP1 ;  /* 0x0000003f0400728c */ /* 0x000fcc000bf25310 */
[----:B------:R-:W-:Y:S01]  /*11290*/  PLOP3.LUT P1, PT, PT, PT, UP1, 0x80, 0x0 ;  /* 0x000000000000781c */ /* 0x000fe20003f2f018 */
[----:B------:R0:W5:Y:S01]  /*112a0*/  @P0 LDG.E R7, desc[UR12][R2.64] ;  /* 0x0000000c02070981 */ /* 0x000162000c1e1900 */
[----:B------:R-:W-:Y:S02]  /*112b0*/  ULDC UR4, c[0x0][0xa88] ;  /* 0x0002a20000047ab9 */ /* 0x000fe40000000800 */
[----:B------:R-:W-:Y:S01]  /*112c0*/  IMAD.U32 R0, RZ, RZ, UR4 ;  /* 0x00000004ff007e24 */ /* 0x000fe2000f8e00ff */
[----:B------:R-:W-:Y:S02]  /*112d0*/  @UP1 ULDC.64 UR8, c[0x0][0xc08] ;  /* 0x0003020000081ab9 */ /* 0x000fe40000000a00 */
[----:B------:R-:W-:Y:S02]  /*112e0*/  @UP1 UIMAD.WIDE UR8, UR11, 0x4, UR8 ;  /* 0x000000040b0818a5 */ /* 0x000fe4000f8e0208 */
[----:B------:R-:W-:-:S04]  /*112f0*/  UISETP.NE.AND UP1, UPT, UR10, URZ, UPT ;  /* 0x0000003f0a00728c */ /* 0x000fc8000bf25270 */
[----:B------:R-:W-:Y:S02]  /*11300*/  IMAD.U32 R4, RZ, RZ, UR8 ;  /* 0x00000008ff047e24 */ /* 0x000fe4000f8e00ff */
[----:B------:R-:W-:-:S05]  /*11310*/  IMAD.U32 R5, RZ, RZ, UR9 ;  /* 0x00000009ff057e24 */ /* 0x000fca000f8e00ff */
[----:B------:R-:W-:Y:S01]  /*11320*/  @!UP1 ULDC UR10, c[0x0][0xad4] ;  /* 0x0002b500000a9ab9 */ /* 0x000fe20000000800 */
[----:B------:R0:W5:Y:S01]  /*11330*/  @P1 LDG.E R0, desc[UR12][R4.64] ;  /* 0x0000000c04001981 */ /* 0x000162000c1e1900 */
[----:B------:R-:W-:Y:S01]  /*11340*/  IMAD.U32 R194, RZ, RZ, UR10 ;  /* 0x0000000affc27e24 */ /* 0x000fe2000f8e00ff */
[----:B------:R-:W-:Y:S06]  /*11350*/  @P1 BRA `(.L_x_1239) ;  /* 0x0000000000141947 */ /* 0x000fec0003800000 */
[----:B------:R-:W-:Y:S05]  /*11360*/  @!P0 BRA `(.L_x_1239) ;  /* 0x0000000000108947 */ /* 0x000fea0003800000 */
[----:B------:R-:W-:Y:S02]  /*11370*/  ULDC.64 UR8, c[0x0][0x208] ;  /* 0x0000820000087ab9 */ /* 0x000fe40000000a00 */
[----:B0-----:R-:W2:Y:S04]  /*11380*/  LDG.E R5, desc[UR8][R2.64] ;  /* 0x0000000802057981 */ /* 0x001ea8000c1e1900 */
[----:B-----5:R-:W2:Y:S02]  /*11390*/  LDG.E R0, desc[UR8][R2.64+0x4] ;  /* 0x0000040802007981 */ /* 0x020ea4000c1e1900 */
[----:B--2---:R-:W-:-:S07]  /*113a0*/  IMAD.IADD R0, R0, 0x1, -R5 ;  /* 0x0000000100007824 */ /* 0x004fce00078e0a05 */
.L_x_1239:
[----:B0-----:R-:W0:Y:S01]  /*113b0*/  S2R R2, SR_TID.X ;  /* 0x0000000000027919 */ /* 0x001e220000002100 */
[----:B------:R-:W-:Y:S01]  /*113c0*/  R2UR UR4, R221 ;  /* 0x00000000dd0472ca */ /* 0x000fe200000e0000 */
[----:B------:R-:W-:Y:S01]  /*113d0*/  BSSY B1, `(.L_x_1240) ;  /* 0x0000043000017945 */ /* 0x000fe20003800000 */
[----:B-----5:R-:W-:-:S11]  /*113e0*/  R2UR UR20, R7 ;  /* 0x00000000071472ca */ /* 0x020fd600000e0000 */
[----:B------:R-:W-:Y:S02]  /*113f0*/  USHF.R.S32.HI UR8, URZ, 0x1f, UR4 ;  /* 0x0000001f3f087899 */ /* 0x000fe40008011404 */
[----:B------:R-:W-:Y:S02]  /*11400*/  USEL UR4, UR4, URZ, !UP0 ;  /* 0x0000003f04047287 */ /* 0x000fe4000c000000 */
[----:B------:R-:W-:Y:S02]  /*11410*/  USEL UR8, UR8, URZ, !UP0 ;  /* 0x0000003f08087287 */ /* 0x000fe4000c000000 */
[----:B------:R-:W-:Y:S01]  /*11420*/  USHF.R.S32.HI UR20, URZ, 0x1f, UR20 ;  /* 0x0000001f3f147899 */ /* 0x000fe20008011414 */
[----:B0-----:R-:W-:-:S05]  /*11430*/  VIADD R2, R2, 0xffffff80 ;  /* 0xffffff8002027836 */ /* 0x001fca0000000000 */
[----:B------:R-:W-:-:S13]  /*11440*/  ISETP.GT.AND P0, PT, R2, 0x7f, PT ;  /* 0x0000007f0200780c */ /* 0x000fda0003f04270 */
[----:B------:R-:W-:Y:S05]  /*11450*/  @P0 BRA `(.L_x_1241) ;  /* 0x0000000000e80947 */ /* 0x000fea0003800000 */
[----:B------:R-:W0:Y:S01]  /*11460*/  S2R R6, SR_TID.X ;  /* 0x0000000000067919 */ /* 0x000e220000002100 */
[----:B------:R-:W1:Y:S01]  /*11470*/  LDC R9, c[0x0][0xbe8] ;  /* 0x0002fa00ff097b82 */ /* 0x000e620000000800 */
[----:B------:R-:W-:Y:S02]  /*11480*/  IMAD.U32 R3, RZ, RZ, UR39 ;  /* 0x00000027ff037e24 */ /* 0x000fe4000f8e00ff */
[----:B-1----:R-:W-:-:S03]  /*11490*/  IMAD R2, R0, R9, RZ ;  /* 0x0000000900027224 */ /* 0x002fc600078e02ff */
[----:B0-----:R-:W-:-:S04]  /*114a0*/  IADD3 R6, R3, -0x80, R6 ;  /* 0xffffff8003067810 */ /* 0x001fc80007ffe006 */
        /* <DEDUP_REMOVED lines=16> */
[----:B------:R-:W-:Y:S02]  /*115b0*/  UIMAD.WIDE.U32 UR16, UR10, UR19, URZ ;  /* 0x000000130a1072a5 */ /* 0x000fe4000f8e003f */
[----:B------:R-:W-:Y:S01]  /*115c0*/  UIMAD UR19, UR11, UR19, URZ ;  /* 0x000000130b1372a4 */ /* 0x000fe2000f8e023f */
[----:B0-----:R-:W-:Y:S01]  /*115d0*/  @P0 IMAD.HI.U32 R5, R6, R5, RZ ;  /* 0x0000000506050227 */ /* 0x001fe200078e00ff */
[----:B------:R-:W-:Y:S02]  /*115e0*/  UIMAD UR13, UR13, UR4, URZ ;  /* 0x000000040d0d72a4 */ /* 0x000fe4000f8e023f */
[----:B------:R-:W-:Y:S01]  /*115f0*/  UIMAD.WIDE.U32 UR10, UR12, UR4, URZ ;  /* 0x000000040c0a72a5 */ /* 0x000fe2000f8e003f */
[----:B------:R-:W-:Y:S01]  /*11600*/  IMAD.U32 R2, RZ, RZ, UR16 ;  /* 0x00000010ff027e24 */ /* 0x000fe2000f8e00ff */
[----:B------:R-:W-:-:S02]  /*11610*/  UIADD3 UR19, UR17, UR19, URZ ;  /* 0x0000001311137290 */ /* 0x000fc4000fffe03f */
[----:B------:R-:W-:Y:S01]  /*11620*/  IMAD.U32 R3, RZ, RZ, UR17 ;  /* 0x00000011ff037e24 */ /* 0x000fe2000f8e00ff */
[----:B------:R-:W-:Y:S01]  /*11630*/  UIMAD UR13, UR12, UR8, UR13 ;  /* 0x000000080c0d72a4 */ /* 0x000fe2000f8e020d */
[----:B-1----:R-:W-:Y:S01]  /*11640*/  @P0 SHF.R.U32.HI R4, RZ, R8, R5 ;  /* 0x00000008ff040219 */ /* 0x002fe20000011605 */
[----:B------:R-:W-:Y:S01]  /*11650*/  ULDC.64 UR14, c[0x0][UR18+0x228] ;  /* 0x00008a00120e7abb */ /* 0x000fe20008000a00 */
[----:B------:R-:W-:Y:S01]  /*11660*/  IADD3 R3, P0, P1, R2, UR10, R7 ;  /* 0x0000000a02037c10 */ /* 0x000fe2000f91e007 */
[----:B------:R-:W-:Y:S01]  /*11670*/  UIADD3 UR13, UR11, UR13, URZ ;  /* 0x0000000d0b0d7290 */ /* 0x000fe2000fffe03f */
[----:B------:R-:W-:Y:S01]  /*11680*/  IMAD.U32 R2, RZ, RZ, UR20 ;  /* 0x00000014ff027e24 */ /* 0x000fe2000f8e00ff */
[----:B------:R-:W-:Y:S01]  /*11690*/  UIMAD.WIDE.U32 UR16, UR14, UR9, URZ ;  /* 0x000000090e1072a5 */ /* 0x000fe2000f8e003f */
[----:B------:R-:W-:Y:S01]  /*116a0*/  IMAD.MOV R5, RZ, RZ, -R4 ;  /* 0x000000ffff057224 */ /* 0x000fe200078e0a04 */
[----:B------:R-:W-:Y:S01]  /*116b0*/  UIMAD UR9, UR15, UR9, URZ ;  /* 0x000000090f0972a4 */ /* 0x000fe2000f8e023f */
[----:B------:R-:W-:Y:S01]  /*116c0*/  IMAD.U32 R11, RZ, RZ, UR19 ;  /* 0x00000013ff0b7e24 */ /* 0x000fe2000f8e00ff */
[----:B------:R-:W-:Y:S01]  /*116d0*/  ULDC.64 UR10, c[0x0][UR18+0x210] ;  /* 0x00008400120a7abb */ /* 0x000fe20008000a00 */
[----:B------:R-:W-:Y:S01]  /*116e0*/  IMAD R5, R9, R5, R6 ;  /* 0x0000000509057224 */ /* 0x000fe200078e0206 */
[----:B------:R-:W-:-:S02]  /*116f0*/  UIADD3 UR9, UR17, UR9, URZ ;  /* 0x0000000911097290 */ /* 0x000fc4000fffe03f */
[----:B------:R-:W-:Y:S01]  /*11700*/  IADD3.X R6, R11, UR13, R2, P0, P1 ;  /* 0x0000000d0b067c10 */ /* 0x000fe200087e2402 */
[----:B------:R-:W-:Y:S01]  /*11710*/  IMAD R9, R5, UR11, RZ ;  /* 0x0000000b05097c24 */ /* 0x000fe2000f8e02ff */
[----:B------:R-:W-:Y:S01]  /*11720*/  IADD3 R2, P0, P1, R4, UR16, R3 ;  /* 0x0000001004027c10 */ /* 0x000fe2000f91e003 */
[----:B------:R-:W-:Y:S01]  /*11730*/  ULDC.64 UR12, c[0x0][0xba8] ;  /* 0x0002ea00000c7ab9 */ /* 0x000fe20000000a00 */
[----:B------:R-:W-:Y:S01]  /*11740*/  SHF.R.S32.HI R3, RZ, 0x1f, R4 ;  /* 0x0000001fff037819 */ /* 0x000fe20000011404 */
[----:B------:R-:W-:Y:S01]  /*11750*/  @!UP0 ULDC UR12, c[0x0][0xb50] ;  /* 0x0002d400000c8ab9 */ /* 0x000fe20000000800 */
[----:B------:R-:W-:Y:S01]  /*11760*/  SHF.R.S32.HI R4, RZ, 0x1f, R5 ;  /* 0x0000001fff047819 */ /* 0x000fe20000011405 */
[----:B------:R-:W-:Y:S01]  /*11770*/  @!UP0 ULDC UR13, c[0x0][0xb54] ;  /* 0x0002d500000d8ab9 */ /* 0x000fe20000000800 */
[----:B------:R-:W-:-:S03]  /*11780*/  IADD3.X R3, R3, UR9, R6, P0, P1 ;  /* 0x0000000903037c10 */ /* 0x000fc600087e2406 */
[----:B------:R-:W-:Y:S02]  /*11790*/  IMAD R9, R4, UR10, R9 ;  /* 0x0000000a04097c24 */ /* 0x000fe4000f8e0209 */
[----:B------:R-:W-:-:S04]  /*117a0*/  IMAD.WIDE.U32 R2, R5, UR10, R2 ;  /* 0x0000000a05027c25 */ /* 0x000fc8000f8e0002 */
[----:B------:R-:W-:Y:S01]  /*117b0*/  IMAD.IADD R3, R3, 0x1, R9 ;  /* 0x0000000103037824 */ /* 0x000fe200078e0209 */
[----:B------:R-:W-:-:S04]  /*117c0*/  LEA R4, P0, R2, UR12, 0x2 ;  /* 0x0000000c02047c11 */ /* 0x000fc8000f8010ff */
[----:B------:R-:W-:Y:S01]  /*117d0*/  LEA.HI.X R5, R2, UR13, R3, 0x2, P0 ;  /* 0x0000000d02057c11 */ /* 0x000fe200080f1403 */
[----:B------:R-:W-:-:S05]  /*117e0*/  IMAD.MOV.U32 R3, RZ, RZ, -0x800000 ;  /* 0xff800000ff037424 */ /* 0x000fca00078e00ff */
[----:B------:R0:W-:Y:S03]  /*117f0*/  STG.E desc[UR22][R4.64], R3 ;  /* 0x0000000304007986 */ /* 0x0001e6000c101916 */
.L_x_1241:
[----:B------:R-:W-:Y:S05]  /*11800*/  BSYNC B1 ;  /* 0x0000000000017941 */ /* 0x000fea0003800000 */
.L_x_1240:
[----:B------:R-:W-:-:S13]  /*11810*/  R2UR UR9, R194 ;  /* 0x00000000c20972ca */ /* 0x000fda00000e0000 */
[----:B------:R-:W-:-:S06]  /*11820*/  UISETP.GT.AND UP0, UPT, UR9, 0x1, UPT ;  /* 0x000000010900788c */ /* 0x000fcc000bf04270 */
[----:B------:R-:W-:-:S13]  /*11830*/  PLOP3.LUT P0, PT, PT, PT, UP0, 0x80, 0x0 ;  /* 0x000000000000781c */ /* 0x000fda0003f0f008 */
[----:B------:R-:W-:Y:S05]  /*11840*/  @P0 BRA `(.L_x_1236) ;  /* 0x0000000800140947 */ /* 0x000fea0003800000 */
[----:B------:R-:W1:Y:S01]  /*11850*/  LDC R11, c[0x0][0xbe8] ;  /* 0x0002fa00ff0b7b82 */ /* 0x000e620000000800 */
[C---:B------:R-:W-:Y:S01]  /*11860*/  R2UR UR10, R7.reuse ;  /* 0x00000000070a72ca */ /* 0x040fe200000e0000 */
[----:B------:R-:W-:Y:S01]  /*11870*/  ULDC.64 UR12, c[0x0][0xaa0] ;  /* 0x0002a800000c7ab9 */ /* 0x000fe20000000a00 */
[----:B------:R-:W-:Y:S01]  /*11880*/  R2UR UR14, R7 ;  /* 0x00000000070e72ca */ /* 0x000fe200000e0000 */
[----:B------:R-:W-:Y:S01]  /*11890*/  UIMAD UR9, UR20, UR12, URZ ;  /* 0x0000000c140972a4 */ /* 0x000fe2000f8e023f */
[----:B------:R-:W-:Y:S01]  /*118a0*/  R2UR UR15, R196 ;  /* 0x00000000c40f72ca */ /* 0x000fe200000e0000 */
[----:B------:R-:W-:Y:S01]  /*118b0*/  IMAD R2, R193, 0x20, R220 ;  /* 0x00000020c1027824 */ /* 0x000fe200078e02dc */
[----:B------:R-:W-:Y:S01]  /*118c0*/  BSSY B1, `(.L_x_1242) ;  /* 0x0000044000017945 */ /* 0x000fe20003800000 */
[----:B------:R-:W-:Y:S01]  /*118d0*/  VIADD R10, R22, 0x40 ;  /* 0x00000040160a7836 */ /* 0x000fe20000000000 */
[----:B------:R-:W-:Y:S01]  /*118e0*/  SHF.R.S32.HI R8, RZ, 0x1f, R192 ;  /* 0x0000001fff087819 */ /* 0x000fe200000114c0 */
[----:B------:R-:W-:-:S03]  /*118f0*/  VIADD R6, R2, UR39 ;  /* 0x0000002702067c36 */ /* 0x000fc60008000000 */
[----:B------:R-:W-:Y:S01]  /*11900*/  SHF.R.S32.HI R12, RZ, 0x1f, R10 ;  /* 0x0000001fff0c7819 */ /* 0x000fe2000001140a */
[----:B------:R-:W-:Y:S01]  /*11910*/  UIMAD.WIDE.U32 UR10, UR10, UR12, URZ ;  /* 0x0000000c0a0a72a5 */ /* 0x000fe2000f8e003f */
[----:B0-----:R-:W-:Y:S01]  /*11920*/  IMAD.MOV.U32 R5, RZ, RZ, R6 ;  /* 0x000000ffff057224 */ /* 0x001fe200078e0006 */
[----:B------:R-:W-:-:S03]  /*11930*/  UIMAD UR9, UR14, UR13, UR9 ;  /* 0x0000000d0e0972a4 */ /* 0x000fc6000f8e0209 */
[----:B------:R-:W-:Y:S01]  /*11940*/  ULDC.64 UR12, c[0x0][0xae8] ;  /* 0x0002ba00000c7ab9 */ /* 0x000fe20000000a00 */
[----:B------:R-:W-:Y:S01]  /*11950*/  UIADD3 UR11, UR11, UR9, URZ ;  /* 0x000000090b0b7290 */ /* 0x000fe2000fffe03f */
[----:B-1----:R-:W-:-:S03]  /*11960*/  ISETP.NE.AND P0, PT, R11, 0x1, PT ;  /* 0x000000010b00780c */ /* 0x002fc60003f05270 */
[----:B------:R-:W-:-:S04]  /*11970*/  UIMAD.WIDE.U32 UR10, UR15, UR12, UR10 ;  /* 0x0000000c0f0a72a5 */ /* 0x000fc8000f8e000a */
[----:B------:R-:W-:-:S03]  /*11980*/  UIMAD UR9, UR15, UR13, UR11 ;  /* 0x0000000d0f0972a4 */ /* 0x000fc6000f8e020b */
[----:B------:R-:W-:Y:S02]  /*11990*/  ULDC.64 UR12, c[0x0][0xaf0] ;  /* 0x0002bc00000c7ab9 */ /* 0x000fe40000000a00 */
[----:B------:R-:W-:Y:S01]  /*119a0*/  UIMAD UR8, UR8, UR12, URZ ;  /* 0x0000000c080872a4 */ /* 0x000fe2000f8e023f */
[----:B------:R-:W0:Y:S03]  /*119b0*/  @P0 LDC R3, c[0x0][0xbec] ;  /* 0x0002fb00ff030b82 */ /* 0x000e260000000800 */
[----:B------:R-:W-:-:S03]  /*119c0*/  UIMAD UR11, UR4, UR13, UR8 ;  /* 0x0000000d040b72a4 */ /* 0x000fc6000f8e0208 */
[----:B------:R-:W-:Y:S02]  /*119d0*/  UMOV UR8, UR10 ;  /* 0x0000000a00087c82 */ /* 0x000fe40008000000 */
[----:B------:R-:W-:Y:S01]  /*119e0*/  UIMAD.WIDE.U32 UR8, UR4, UR12, UR8 ;  /* 0x0000000c040872a5 */ /* 0x000fe2000f8e0008 */
[----:B------:R-:W1:Y:S03]  /*119f0*/  @P0 LDC R7, c[0x0][0xbf0] ;  /* 0x0002fc00ff070b82 */ /* 0x000e660000000800 */
[----:B------:R-:W-:-:S03]  /*11a00*/  UIADD3 UR4, UR9, UR11, URZ ;  /* 0x0000000b09047290 */ /* 0x000fc6000fffe03f */
[----:B------:R-:W-:Y:S01]  /*11a10*/  ULDC.64 UR10, c[0x0][0xae0] ;  /* 0x0002b800000a7ab9 */ /* 0x000fe20000000a00 */
[----:B0-----:R-:W-:-:S04]  /*11a20*/  @P0 IMAD.HI.U32 R2, R6, R3, RZ ;  /* 0x0000000306020227 */ /* 0x001fc800078e00ff */
[----:B------:R-:W-:Y:S02]  /*11a30*/  IMAD.U32 R3, RZ, RZ, UR9 ;  /* 0x00000009ff037e24 */ /* 0x000fe4000f8e00ff */
[----:B------:R-:W-:Y:S01]  /*11a40*/  IMAD.U32 R3, RZ, RZ, UR4 ;  /* 0x00000004ff037e24 */ /* 0x000fe2000f8e00ff */
[----:B-1----:R-:W-:-:S04]  /*11a50*/  @P0 SHF.R.U32.HI R5, RZ, R7, R2 ;  /* 0x00000007ff050219 */ /* 0x002fc80000011602 */
[--C-:B------:R-:W-:Y:S01]  /*11a60*/  SHF.R.S32.HI R2, RZ, 0x1f, R5.reuse ;  /* 0x0000001fff027819 */ /* 0x100fe20000011405 */
[----:B------:R-:W-:-:S04]  /*11a70*/  IMAD.MOV R7, RZ, RZ, -R5 ;  /* 0x000000ffff077224 */ /* 0x000fc800078e0a05 */
[----:B------:R-:W-:Y:S02]  /*11a80*/  IMAD R4, R2, UR10, RZ ;  /* 0x0000000a02047c24 */ /* 0x000fe4000f8e02ff */
[----:B------:R-:W-:Y:S02]  /*11a90*/  IMAD R7, R11, R7, R6 ;  /* 0x000000070b077224 */ /* 0x000fe400078e0206 */
[----:B------:R-:W-:Y:S01]  /*11aa0*/  IMAD.U32 R2, RZ, RZ, UR8 ;  /* 0x00000008ff027e24 */ /* 0x000fe2000f8e00ff */
[----:B------:R-:W-:Y:S01]  /*11ab0*/  ULDC.64 UR8, c[0x0][0xad8] ;  /* 0x0002b60000087ab9 */ /* 0x000fe20000000a00 */
[C---:B------:R-:W-:Y:S01]  /*11ac0*/  IMAD R9, R5.reuse, UR11, R4 ;  /* 0x0000000b05097c24 */ /* 0x040fe2000f8e0204 */
[----:B------:R-:W-:Y:S01]  /*11ad0*/  SHF.R.S32.HI R4, RZ, 0x1f, R7 ;  /* 0x0000001fff047819 */ /* 0x000fe20000011407 */
[----:B------:R-:W-:-:S04]  /*11ae0*/  IMAD.WIDE.U32 R2, R5, UR10, R2 ;  /* 0x0000000a05027c25 */ /* 0x000fc8000f8e0002 */
[----:B------:R-:W-:Y:S01]  /*11af0*/  IMAD.IADD R3, R3, 0x1, R9 ;  /* 0x0000000103037824 */ /* 0x000fe200078e0209 */
[----:B------:R-:W-:Y:S01]  /*11b00*/  SHF.R.S32.HI R9, RZ, 0x1f, R22 ;  /* 0x0000001fff097819 */ /* 0x000fe20000011416 */
[----:B------:R-:W-:Y:S02]  /*11b10*/  IMAD R4, R4, UR8, RZ ;  /* 0x0000000804047c24 */ /* 0x000fe4000f8e02ff */
[----:B------:R-:W-:Y:S02]  /*11b20*/  VIADD R6, R220, UR39 ;  /* 0x00000027dc067c36 */ /* 0x000fe40008000000 */
[----:B------:R-:W-:Y:S02]  /*11b30*/  IMAD R11, R0, R11, RZ ;  /* 0x0000000b000b7224 */ /* 0x000fe400078e02ff */
[C---:B------:R-:W-:Y:S02]  /*11b40*/  IMAD R5, R7.reuse, UR9, R4 ;  /* 0x0000000907057c24 */ /* 0x040fe4000f8e0204 */
[----:B------:R-:W-:Y:S01]  /*11b50*/  IMAD.WIDE.U32 R2, R7, UR8, R2 ;  /* 0x0000000807027c25 */ /* 0x000fe2000f8e0002 */
[----:B------:R-:W-:Y:S01]  /*11b60*/  ISETP.GE.AND P2, PT, R6, R11, PT ;  /* 0x0000000b0600720c */ /* 0x000fe20003f46270 */
[----:B------:R-:W-:-:S02]  /*11b70*/  ULDC.64 UR8, c[0x0][0xa80] ;  /* 0x0002a00000087ab9 */ /* 0x000fc40000000a00 */
[----:B------:R-:W-:Y:S01]  /*11b80*/  IMAD.IADD R3, R3, 0x1, R5 ;  /* 0x0000000103037824 */ /* 0x000fe200078e0205 */
[----:B------:R-:W-:Y:S01]  /*11b90*/  LEA R4, P3, R2, UR8, 0x1 ;  /* 0x0000000802047c11 */ /* 0x000fe2000f8608ff */
[----:B------:R-:W-:-:S03]  /*11ba0*/  VIADD R0, R6, 0x20 ;  /* 0x0000002006007836 */ /* 0x000fc60000000000 */
[----:B------:R-:W-:Y:S01]  /*11bb0*/  LEA.HI.X R5, R2, UR9, R3, 0x1, P3 ;  /* 0x0000000902057c11 */ /* 0x000fe200098f0c03 */
[----:B------:R0:W1:Y:S01]  /*11bc0*/  SHFL.IDX PT, R7, R4, RZ, 0x181f ;  /* 0x00181fff04077589 */ /* 0x00006200000e0000 */
[-C--:B------:R-:W-:Y:S01]  /*11bd0*/  ISETP.GE.AND P1, PT, R0, R11.reuse, PT ;  /* 0x0000000b0000720c */ /* 0x080fe20003f26270 */
[----:B------:R-:W-:Y:S02]  /*11be0*/  VIADD R0, R6, 0x40 ;  /* 0x0000004006007836 */ /* 0x000fe40000000000 */
[----:B------:R0:W2:Y:S03]  /*11bf0*/  SHFL.IDX PT, R3, R5, RZ, 0x181f ;  /* 0x00181fff05037589 */ /* 0x0000a600000e0000 */
[----:B------:R-:W-:Y:S01]  /*11c00*/  ISETP.GE.AND P0, PT, R0, R11, PT ;  /* 0x0000000b0000720c */ /* 0x000fe20003f06270 */
[----:B------:R-:W-:-:S12]  /*11c10*/  @P2 BRA `(.L_x_1243) ;  /* 0x0000000000382947 */ /* 0x000fd80003800000 */
        /* <DEDUP_REMOVED lines=14> */
.L_x_1243:
[----:B------:R-:W-:Y:S05]  /*11d00*/  BSYNC B1 ;  /* 0x0000000000017941 */ /* 0x000fea0003800000 */
.L_x_1242:
[----:B--23--:R2:W3:Y:S01]  /*11d10*/  SHFL.IDX PT, R3, R5, 0x1, 0x181f ;  /* 0x00381f0005037f89 */ /* 0x00c4e200000e0000 */
[----:B------:R-:W-:Y:S03]  /*11d20*/  BSSY B1, `(.L_x_1244) ;  /* 0x0000011000017945 */ /* 0x000fe60003800000 */
[----:B-1----:R2:W1:Y:S01]  /*11d30*/  SHFL.IDX PT, R7, R4, 0x1, 0x181f ;  /* 0x00381f0004077f89 */ /* 0x00246200000e0000 */
        /* <DEDUP_REMOVED lines=9> */
[-C--:B---3--:R-:W-:Y:S02]  /*11dd0*/  @!P4 LEA.HI.X R15, R22, R3.reuse, R9, 0x1, P1 ;  /* 0x00000003160fc211 */ /* 0x088fe400008f0c09 */
[-C--:B------:R-:W-:Y:S02]  /*11de0*/  @!P5 LEA.HI.X R17, R10, R3.reuse, R12, 0x1, P2 ;  /* 0x000000030a11d211 */ /* 0x080fe400010f0c0c */
[----:B------:R-:W-:Y:S01]  /*11df0*/  @!P6 LEA.HI.X R3, R192, R3, R8, 0x1, P3 ;  /* 0x00000003c003e211 */ /* 0x000fe200018f0c08 */
[----:B------:R4:W-:Y:S04]  /*11e00*/  @!P4 ST.E.128 desc[UR8][R14.64], RZ ;  /* 0x000000ff0e00c985 */ /* 0x0009e8000c101d08 */
[----:B------:R4:W-:Y:S04]  /*11e10*/  @!P5 ST.E.128 desc[UR8][R16.64], RZ ;  /* 0x000000ff1000d985 */ /* 0x0009e8000c101d08 */
[----:B------:R4:W-:Y:S02]  /*11e20*/  @!P6 ST.E.128 desc[UR8][R2.64], RZ ;  /* 0x000000ff0200e985 */ /* 0x0009e4000c101d08 */
.L_x_1245:
[----:B------:R-:W-:Y:S05]  /*11e30*/  BSYNC B1 ;  /* 0x0000000000017941 */ /* 0x000fea0003800000 */
.L_x_1244:
[----:B---34-:R3:W4:Y:S01]  /*11e40*/  SHFL.IDX PT, R3, R5, 0x2, 0x181f ;  /* 0x00581f0005037f89 */ /* 0x01872200000e0000 */
        /* <DEDUP_REMOVED lines=17> */
.L_x_1247:
[----:B------:R-:W-:Y:S05]  /*11f60*/  BSYNC B1 ;  /* 0x0000000000017941 */ /* 0x000fea0003800000 */
.L_x_1246:
[----:B------:R-:W-:Y:S01]  /*11f70*/  VIADD R0, R6, 0x60 ;  /* 0x0000006006007836 */ /* 0x000fe20000000000 */
[----:B0-23--:R-:W2:Y:S04]  /*11f80*/  SHFL.IDX PT, R5, R5, 0x3, 0x181f ;  /* 0x00781f0005057f89 */ /* 0x00dea800000e0000 */
[----:B------:R-:W-:Y:S01]  /*11f90*/  ISETP.GE.AND P0, PT, R0, R11, PT ;  /* 0x0000000b0000720c */ /* 0x000fe20003f06270 */
[----:B-1--4-:R1:W3:-:S12]  /*11fa0*/  SHFL.IDX PT, R3, R4, 0x3, 0x181f ;  /* 0x00781f0004037f89 */ /* 0x0122d800000e0000 */
[----:B-1----:R-:W-:Y:S05]  /*11fb0*/  @P0 BRA `(.L_x_1236) ;  /* 0x0000000000380947 */ /* 0x002fea0003800000 */
[----:B------:R-:W-:Y:S01]  /*11fc0*/  ULDC UR4, c[0x0][0xac8] ;  /* 0x0002b20000047ab9 */ /* 0x000fe20000000800 */
[----:B------:R-:W-:Y:S01]  /*11fd0*/  ULDC.64 UR8, c[0x0][0x208] ;  /* 0x0000820000087ab9 */ /* 0x000fe20000000a00 */
[----:B------:R-:W-:Y:S02]  /*11fe0*/  ISETP.GE.AND P3, PT, R22, UR4, PT ;  /* 0x0000000416007c0c */ /* 0x000fe4000bf66270 */
[----:B------:R-:W-:Y:S02]  /*11ff0*/  ISETP.GE.AND P4, PT, R10, UR4, PT ;  /* 0x000000040a007c0c */ /* 0x000fe4000bf86270 */
[----:B------:R-:W-:-:S09]  /*12000*/  ISETP.GE.AND P5, PT, R192, UR4, PT ;  /* 0x00000004c0007c0c */ /* 0x000fd2000bfa6270 */
[-C--:B---3--:R-:W-:Y:S02]  /*12010*/  @!P3 LEA R6, P0, R22, R3.reuse, 0x1 ;  /* 0x000000031606b211 */ /* 0x088fe400078008ff */
[-C--:B------:R-:W-:Y:S02]  /*12020*/  @!P4 LEA R14, P1, R10, R3.reuse, 0x1 ;  /* 0x000000030a0ec211 */ /* 0x080fe400078208ff */
[----:B------:R-:W-:Y:S02]  /*12030*/  @!P5 LEA R2, P2, R192, R3, 0x1 ;  /* 0x00000003c002d211 */ /* 0x000fe400078408ff */
[-C--:B--2---:R-:W-:Y:S02]  /*12040*/  @!P3 LEA.HI.X R7, R22, R5.reuse, R9, 0x1, P0 ;  /* 0x000000051607b211 */ /* 0x084fe400000f0c09 */
[-C--:B------:R-:W-:Y:S02]  /*12050*/  @!P4 LEA.HI.X R15, R10, R5.reuse, R12, 0x1, P1 ;  /* 0x000000050a0fc211 */ /* 0x080fe400008f0c0c */
[----:B------:R-:W-:Y:S01]  /*12060*/  @!P5 LEA.HI.X R3, R192, R5, R8, 0x1, P2 ;  /* 0x00000005c003d211 */ /* 0x000fe200010f0c08 */
[----:B------:R1:W-:Y:S04]  /*12070*/  @!P3 ST.E.128 desc[UR8][R6.64], RZ ;  /* 0x000000ff0600b985 */ /* 0x0003e8000c101d08 */
[----:B------:R1:W-:Y:S04]  /*12080*/  @!P4 ST.E.128 desc[UR8][R14.64], RZ ;  /* 0x000000ff0e00c985 */ /* 0x0003e8000c101d08 */
[----:B------:R1:W-:Y:S02]  /*12090*/  @!P5 ST.E.128 desc[UR8][R2.64], RZ ;  /* 0x000000ff0200d985 */ /* 0x0003e4000c101d08 */
.L_x_1236:
[----:B------:R-:W-:Y:S05]  /*120a0*/  BSYNC B0 ;  /* 0x0000000000007941 */ /* 0x000fea0003800000 */
.L_x_1226:
[----:B------:R-:W-:Y:S02]  /*120b0*/  ULDC UR4, c[0x0][0xc3c] ;  /* 0x00030f0000047ab9 */ /* 0x000fe40000000800 */
[----:B------:R-:W-:-:S06]  /*120c0*/  UISETP.GE.AND UP0, UPT, UR6, UR4, UPT ;  /* 0x000000040600728c */ /* 0x000fcc000bf06270 */
[----:B------:R-:W-:-:S13]  /*120d0*/  PLOP3.LUT P0, PT, PT, PT, UP0, 0x80, 0x0 ;  /* 0x000000000000781c */ /* 0x000fda0003f0f008 */
[----:B------:R-:W-:Y:S05]  /*120e0*/  @!P0 BRA `(.L_x_1248) ;  /* 0xfffffef0000c8947 */ /* 0x000fea000383ffff */
[----:B------:R-:W-:Y:S05]  /*120f0*/  EXIT ;  /* 0x000000000000794d */ /* 0x000fea0003800000 */
.L_x_1143:
[----:B------:R-:W-:-:S08]  /*12100*/  NOP ;  /* 0x0000000000007918 */ /* 0x000fd00000000000 */
[----:B0-----:R-:W0:-:S00]  /*12110*/  USETMAXREG.DEALLOC.CTAPOOL 0x18 ;  /* 0x00000018000079c8 */ /* 0x001e0000080e0500 */
[----:B0-----:R-:W-:Y:S01]  /*12120*/  LOP3.LUT R0, R0, 0x3, RZ, 0xc0, !PT ;  /* 0x0000000300007812 */ /* 0x001fe200078ec0ff */
[----:B------:R-:W-:Y:S01]  /*12130*/  IMAD.MOV.U32 R7, RZ, RZ, RZ ;  /* 0x000000ffff077224 */ /* 0x000fe200078e00ff */
[----:B------:R-:W-:-:S04]  /*12140*/  LOP3.LUT R18, R18, 0xfffffffd, RZ, 0xc0, !PT ;  /* 0xfffffffd12127812 */ /* 0x000fc800078ec0ff */
[----:B------:R-:W0:Y:S02]  /*12150*/  SHFL.IDX PT, R0, R0, RZ, 0x1f ;  /* 0x00001fff00007589 */ /* 0x000e2400000e0000 */
[----:B0-----:R-:W-:-:S13]  /*12160*/  ISETP.NE.AND P0, PT, R0, RZ, PT ;  /* 0x000000ff0000720c */ /* 0x001fda0003f05270 */
[----:B------:R-:W-:Y:S01]  /*12170*/  @P0 LOP3.LUT R18, R18, 0x2, RZ, 0xfc, !PT ;  /* 0x0000000212120812 */ /* 0x000fe200078efcff */
[----:B------:R-:W-:Y:S06]  /*12180*/  @!P0 BRA `(.L_x_1249) ;  /* 0x0000000000248947 */ /* 0x000fec0003800000 */
[----:B------:R-:W0:Y:S08]  /*12190*/  S2UR UR5, SR_CgaCtaId ;  /* 0x00000000000579c3 */ /* 0x000e300000008800 */
[----:B------:R-:W-:Y:S06]  /*121a0*/  BAR.SYNC.DEFER_BLOCKING 0x5, 0x180 ;  /* 0x0146000000007b1d */ /* 0x000fec0000010000 */
[----:B------:R-:W-:-:S02]  /*121b0*/  UMOV UR4, 0x400 ;  /* 0x0000040000047882 */ /* 0x000fc40000000000 */
[----:B0-----:R-:W-:-:S09]  /*121c0*/  ULEA UR4, UR5, UR4, 0x18 ;  /* 0x0000000405047291 */ /* 0x001fd2000f8ec03f */
[----:B------:R-:W0:Y:S04]  /*121d0*/  LDS.128 R8, [UR4+0x308d0] ;  /* 0x0308d004ff087984 */ /* 0x000e280008000c00 */
[----:B0-----:R3:W-:Y:S04]  /*121e0*/  STL.64 [R1], R8 ;  /* 0x0000000801007387 */ /* 0x0017e80000100a00 */
[----:B------:R3:W-:Y:S01]  /*121f0*/  STL.64 [R1+0x8], R10 ;  /* 0x0000080a01007387 */ /* 0x0007e20000100a00 */
[----:B------:R-:W-:Y:S06]  /*12200*/  BAR.ARV 0x4, 0x180 ;  /* 0x0106000000007b1d */ /* 0x000fec0000002000 */
[----:B------:R-:W-:Y:S05]  /*12210*/  BRA `(.L_x_1250) ;  /* 0x0000000c00bc7947 */ /* 0x000fea0003800000 */
.L_x_1249:
[----:B------:R-:W-:Y:S01]  /*12220*/  LOP3.LUT R0, R6, 0x1f, RZ, 0xc0, !PT ;  /* 0x0000001f06007812 */ /* 0x000fe200078ec0ff */
[----:B------:R-:W-:Y:S01]  /*12230*/  ULDC UR4, c[0x0][0xc3c] ;  /* 0x00030f0000047ab9 */ /* 0x000fe20000000800 */
[----:B------:R-:W-:Y:S01]  /*12240*/  ULDC.64 UR6, c[0x0][0x208] ;  /* 0x0000820000067ab9 */ /* 0x000fe20000000a00 */
[----:B------:R-:W-:Y:S01]  /*12250*/  IMAD.MOV.U32 R8, RZ, RZ, RZ ;  /* 0x000000ffff087224 */ /* 0x000fe200078e00ff */
[----:B------:R-:W-:Y:S01]  /*12260*/  ISETP.NE.AND P0, PT, R0, 0x1f, PT ;  /* 0x0000001f0000780c */ /* 0x000fe20003f05270 */
[----:B------:R-:W-:-:S03]  /*12270*/  ULDC UR5, c[0x0][0xc38] ;  /* 0x00030e0000057ab9 */ /* 0x000fc60000000800 */
[----:B------:R-:W-:-:S13]  /*12280*/  ISETP.GE.OR P1, PT, R0, UR4, !P0 ;  /* 0x0000000400007c0c */ /* 0x000fda000c726670 */
[----:B------:R-:W0:Y:S08]  /*12290*/  @!P1 LDC.64 R2, c[0x0][0xc80] ;  /* 0x00032000ff029b82 */ /* 0x000e300000000a00 */
        /* <DEDUP_REMOVED lines=36> */
.L_x_1253:
        /* <DEDUP_REMOVED lines=39> */
[----:B------:R-:W-:-:S07]  /*12750*/  IMAD.MOV.U32 R5, RZ, RZ, R2 ;  /* 0x000000ffff057224 */ /* 0x000fce00078e0002 */
.L_x_1251:
[----:B------:R-:W-:Y:S02]  /*12760*/  IMAD.IADD R10, R9, 0x1, -R4 ;  /* 0x00000001090a7824 */ /* 0x000fe400078e0a04 */
[----:B------:R-:W-:Y:S02]  /*12770*/  IMAD.MOV.U32 R3, RZ, RZ, RZ ;  /* 0x000000ffff037224 */ /* 0x000fe400078e00ff */
[----:B------:R-:W-:-:S05]  /*12780*/  IMAD R2, R5, UR5, R10 ;  /* 0x0000000505027c24 */ /* 0x000fca000f8e020a */
[----:B------:R-:W-:-:S13]  /*12790*/  ISETP.GT.AND P0, PT, R2, UR6, PT ;  /* 0x0000000602007c0c */ /* 0x000fda000bf04270 */
[----:B------:R-:W-:-:S04]  /*127a0*/  VOTE.ANY R2, PT, !P0 ;  /* 0x0000000000027806 */ /* 0x000fc800040e0100 */
[----:B------:R-:W0:Y:S01]  /*127b0*/  POPC R9, R2 ;  /* 0x0000000200097309 */ /* 0x000e220000000000 */
[----:B------:R-:W-:Y:S01]  /*127c0*/  ISETP.NE.AND P0, PT, R2, RZ, PT ;  /* 0x000000ff0200720c */ /* 0x000fe20003f05270 */
[----:B0-----:R0:W1:Y:S04]  /*127d0*/  SHFL.IDX PT, R8, R8, R9, 0x1f ;  /* 0x00001f0908087589 */ /* 0x00106800000e0000 */
[----:B------:R0:W2:Y:S08]  /*127e0*/  SHFL.IDX PT, R4, R7, R9, 0x1f ;  /* 0x00001f0907047589 */ /* 0x0000b000000e0000 */
[----:B------:R-:W-:Y:S05]  /*127f0*/  @!P0 BRA `(.L_x_1254) ;  /* 0x0000000000088947 */ /* 0x000fea0003800000 */
[----:B------:R-:W-:-:S05]  /*12800*/  VIADD R2, R9, 0xffffffff ;  /* 0xffffffff09027836 */ /* 0x000fca0000000000 */
[----:B------:R3:W4:Y:S02]  /*12810*/  SHFL.IDX PT, R3, R5, R2, 0x1f ;  /* 0x00001f0205037589 */ /* 0x00072400000e0000 */
.L_x_1254:
[----:B----4-:R-:W-:Y:S01]  /*12820*/  IMAD R3, R3, UR5, R10 ;  /* 0x0000000503037c24 */ /* 0x010fe2000f8e020a */
[----:B-1----:R-:W-:Y:S01]  /*12830*/  ISETP.NE.AND P0, PT, R8, 0x1, PT ;  /* 0x000000010800780c */ /* 0x002fe20003f05270 */
[----:B------:R-:W-:-:S03]  /*12840*/  VIADD R14, R9, UR4 ;  /* 0x00000004090e7c36 */ /* 0x000fc60008000000 */
[----:B------:R1:W-:Y:S01]  /*12850*/  STL [R1], R3 ;  /* 0x0000000301007387 */ /* 0x0003e20000100800 */
[----:B---3--:R-:W-:-:S03]  /*12860*/  IADD3 R5, -R3, UR6, RZ ;  /* 0x0000000603057c10 */ /* 0x008fc6000fffe1ff */
[----:B------:R1:W-:Y:S05]  /*12870*/  STL [R1+0xc], R14 ;  /* 0x00000c0e01007387 */ /* 0x0003ea0000100800 */
[----:B------:R-:W-:Y:S05]  /*12880*/  @!P0 BRA `(.L_x_1255) ;  /* 0x0000000000e08947 */ /* 0x000fea0003800000 */
[----:B0-2---:R-:W-:Y:S02]  /*12890*/  IABS R7, R4 ;  /* 0x0000000400077213 */ /* 0x005fe40000000000 */
[----:B------:R-:W-:Y:S02]  /*128a0*/  IABS R9, R8 ;  /* 0x0000000800097213 */ /* 0x000fe40000000000 */
[----:B------:R-:W0:Y:S01]  /*128b0*/  I2F.RP R10, R7 ;  /* 0x00000007000a7306 */ /* 0x000e220000209400 */
[----:B------:R-:W-:-:S07]  /*128c0*/  IABS R12, R5 ;  /* 0x00000005000c7213 */ /* 0x000fce0000000000 */
[----:B------:R-:W-:Y:S08]  /*128d0*/  I2F.RP R13, R9 ;  /* 0x00000009000d7306 */ /* 0x000ff00000209400 */
[----:B0-----:R-:W1:Y:S02]  /*128e0*/  MUFU.RCP R10, R10 ;  /* 0x0000000a000a7308 */ /* 0x001e640000001000 */
[----:B-1----:R-:W-:-:S06]  /*128f0*/  VIADD R3, R10, 0xffffffe ;  /* 0x0ffffffe0a037836 */ /* 0x002fcc0000000000 */
[----:B------:R-:W0:Y:S02]  /*12900*/  F2I.FTZ.U32.TRUNC.NTZ R3, R3 ;  /* 0x0000000300037305 */ /* 0x000e24000021f000 */
[----:B0-----:R-:W-:-:S04]  /*12910*/  IMAD.MOV R2, RZ, RZ, -R3 ;  /* 0x000000ffff027224 */ /* 0x001fc800078e0a03 */
[----:B------:R-:W-:Y:S02]  /*12920*/  IMAD R11, R2, R7, RZ ;  /* 0x00000007020b7224 */ /* 0x000fe400078e02ff */
[----:B------:R-:W-:-:S04]  /*12930*/  IMAD.MOV.U32 R2, RZ, RZ, RZ ;  /* 0x000000ffff027224 */ /* 0x000fc800078e00ff */
[----:B------:R-:W-:Y:S01]  /*12940*/  IMAD.HI.U32 R11, R3, R11, R2 ;  /* 0x0000000b030b7227 */ /* 0x000fe200078e0002 */
[----:B------:R-:W-:Y:S01]  /*12950*/  IABS R3, R4 ;  /* 0x0000000400037213 */ /* 0x000fe20000000000 */
[----:B------:R-:W0:Y:S04]  /*12960*/  MUFU.RCP R2, R13 ;  /* 0x0000000d00027308 */ /* 0x000e280000001000 */
[----:B------:R-:W-:Y:S02]  /*12970*/  IMAD.MOV R3, RZ, RZ, -R3 ;  /* 0x000000ffff037224 */ /* 0x000fe400078e0a03 */
[----:B------:R-:W-:-:S04]  /*12980*/  IMAD.HI.U32 R10, R11, R12, RZ ;  /* 0x0000000c0b0a7227 */ /* 0x000fc800078e00ff */
[----:B------:R-:W-:-:S05]  /*12990*/  IMAD R12, R10, R3, R12 ;  /* 0x000000030a0c7224 */ /* 0x000fca00078e020c */
[----:B------:R-:W-:Y:S01]  /*129a0*/  ISETP.GT.U32.AND P1, PT, R7, R12, PT ;  /* 0x0000000c0700720c */ /* 0x000fe20003f24070 */
[----:B0-----:R-:W-:-:S06]  /*129b0*/  VIADD R3, R2, 0xffffffe ;  /* 0x0ffffffe02037836 */ /* 0x001fcc0000000000 */
[----:B------:R-:W0:Y:S06]  /*129c0*/  F2I.FTZ.U32.TRUNC.NTZ R3, R3 ;  /* 0x0000000300037305 */ /* 0x000e2c000021f000 */
[----:B------:R-:W-:Y:S02]  /*129d0*/  @!P1 IMAD.IADD R12, R12, 0x1, -R7 ;  /* 0x000000010c0c9824 */ /* 0x000fe400078e0a07 */
[----:B------:R-:W-:Y:S01]  /*129e0*/  @!P1 VIADD R10, R10, 0x1 ;  /* 0x000000010a0a9836 */ /* 0x000fe20000000000 */
[----:B------:R-:W-:Y:S02]  /*129f0*/  ISETP.NE.AND P1, PT, R4, RZ, PT ;  /* 0x000000ff0400720c */ /* 0x000fe40003f25270 */
[----:B------:R-:W-:Y:S01]  /*12a00*/  ISETP.GE.U32.AND P0, PT, R12, R7, PT ;  /* 0x000000070c00720c */ /* 0x000fe20003f06070 */
[----:B0-----:R-:W-:-:S04]  /*12a10*/  IMAD.MOV R2, RZ, RZ, -R3 ;  /* 0x000000ffff027224 */ /* 0x001fc800078e0a03 */
[----:B------:R-:W-:Y:S02]  /*12a20*/  IMAD R7, R2, R9, RZ ;  /* 0x0000000902077224 */ /* 0x000fe400078e02ff */
[----:B------:R-:W-:-:S06]  /*12a30*/  IMAD.MOV.U32 R2, RZ, RZ, RZ ;  /* 0x000000ffff027224 */ /* 0x000fcc00078e00ff */
[----:B------:R-:W-:Y:S02]  /*12a40*/  @P0 VIADD R10, R10, 0x1 ;  /* 0x000000010a0a0836 */ /* 0x000fe40000000000 */
[----:B------:R-:W-:Y:S01]  /*12a50*/  IMAD.HI.U32 R7, R3, R7, R2 ;  /* 0x0000000703077227 */ /* 0x000fe200078e0002 */
[----:B------:R-:W-:Y:S02]  /*12a60*/  LOP3.LUT R2, R5, R4, RZ, 0x3c, !PT ;  /* 0x0000000405027212 */ /* 0x000fe400078e3cff */
[----:B------:R-:W-:Y:S02]  /*12a70*/  IABS R3, R8 ;  /* 0x0000000800037213 */ /* 0x000fe40000000000 */
[----:B------:R-:W-:-:S03]  /*12a80*/  ISETP.GE.AND P2, PT, R2, RZ, PT ;  /* 0x000000ff0200720c */ /* 0x000fc60003f46270 */
[----:B------:R-:W-:-:S10]  /*12a90*/  IMAD.MOV R3, RZ, RZ, -R3 ;  /* 0x000000ffff037224 */ /* 0x000fd400078e0a03 */
[----:B------:R-:W-:Y:S01]  /*12aa0*/  @!P2 IMAD.MOV R10, RZ, RZ, -R10 ;  /* 0x000000ffff0aa224 */ /* 0x000fe200078e0a0a */
[----:B------:R-:W-:-:S04]  /*12ab0*/  @!P1 LOP3.LUT R10, RZ, R4, RZ, 0x33, !PT ;  /* 0x00000004ff0a9212 */ /* 0x000fc800078e33ff */
        /* <DEDUP_REMOVED lines=9> */
[----:B------:R-:W-:Y:S01]  /*12b50*/  ISETP.GE.AND P2, PT, R2, RZ, PT ;  /* 0x000000ff0200720c */ /* 0x000fe20003f46270 */
[----:B------:R-:W-:-:S04]  /*12b60*/  IMAD.MOV R2, RZ, RZ, -R10 ;  /* 0x000000ffff027224 */ /* 0x000fc800078e0a0a */
[----:B------:R-:W-:Y:S02]  /*12b70*/  IMAD R2, R4, R2, R5 ;  /* 0x0000000204027224 */ /* 0x000fe400078e0205 */
[----:B------:R-:W-:-:S06]  /*12b80*/  @P0 VIADD R7, R7, 0x1 ;  /* 0x0000000107070836 */ /* 0x000fcc0000000000 */
[----:B------:R-:W-:Y:S01]  /*12b90*/  @!P2 IMAD.MOV R7, RZ, RZ, -R7 ;  /* 0x000000ffff07a224 */ /* 0x000fe200078e0a07 */
[----:B------:R-:W-:-:S05]  /*12ba0*/  @!P1 LOP3.LUT R7, RZ, R8, RZ, 0x33, !PT ;  /* 0x00000008ff079212 */ /* 0x000fca00078e33ff */
[--C-:B------:R-:W-:Y:S02]  /*12bb0*/  IMAD.MOV R3, RZ, RZ, -R7.reuse ;  /* 0x000000ffff037224 */ /* 0x100fe400078e0a07 */
[C---:B------:R-:W-:Y:S02]  /*12bc0*/  IMAD R7, R8.reuse, 0x1000000, R7 ;  /* 0x0100000008077824 */ /* 0x040fe400078e0207 */
[----:B------:R-:W-:-:S04]  /*12bd0*/  IMAD R8, R8, R3, R10 ;  /* 0x0000000308087224 */ /* 0x000fc800078e020a */
[----:B------:R-:W-:-:S05]  /*12be0*/  IMAD R3, R8, 0x10000, R7 ;  /* 0x0001000008037824 */ /* 0x000fca00078e0207 */
[----:B------:R0:W-:Y:S01]  /*12bf0*/  STL [R1+0x8], R3 ;  /* 0x0000080301007387 */ /* 0x0001e20000100800 */
[----:B------:R-:W-:Y:S05]  /*12c00*/  BRA `(.L_x_1256) ;  /* 0x0000000000f87947 */ /* 0x000fea0003800000 */
.L_x_1255:
[----:B-1----:R-:W1:Y:S01]  /*12c10*/  LDC.64 R2, c[0x0][0xc90] ;  /* 0x00032400ff027b82 */ /* 0x002e620000000a00 */
[----:B------:R-:W-:Y:S01]  /*12c20*/  ULDC.64 UR6, c[0x0][0x208] ;  /* 0x0000820000067ab9 */ /* 0x000fe20000000a00 */
[----:B-1----:R-:W-:-:S05]  /*12c30*/  IMAD.WIDE R2, R14, 0x4, R2 ;  /* 0x000000040e027825 */ /* 0x002fca00078e0202 */
[----:B0-----:R0:W2:Y:S02]  /*12c40*/  LDG.E R7, desc[UR6][R2.64] ;  /* 0x0000000602077981 */ /* 0x0010a4000c1e1900 */
[----:B0-----:R-:W-:Y:S02]  /*12c50*/  IMAD.MOV.U32 R2, RZ, RZ, RZ ;  /* 0x000000ffff027224 */ /* 0x001fe400078e00ff */
[----:B--2---:R-:W-:-:S05]  /*12c60*/  IMAD R8, R4, R7, RZ ;  /* 0x0000000704087224 */ /* 0x004fca00078e02ff */
[----:B------:R-:W-:-:S04]  /*12c70*/  IABS R9, R8 ;  /* 0x0000000800097213 */ /* 0x000fc80000000000 */
[----:B------:R-:W0:Y:S08]  /*12c80*/  I2F.RP R10, R9 ;  /* 0x00000009000a7306 */ /* 0x000e300000209400 */
[----:B0-----:R-:W0:Y:S02]  /*12c90*/  MUFU.RCP R10, R10 ;  /* 0x0000000a000a7308 */ /* 0x001e240000001000 */
[----:B0-----:R-:W-:-:S06]  /*12ca0*/  VIADD R11, R10, 0xffffffe ;  /* 0x0ffffffe0a0b7836 */ /* 0x001fcc0000000000 */
[----:B------:R-:W0:Y:S02]  /*12cb0*/  F2I.FTZ.U32.TRUNC.NTZ R3, R11 ;  /* 0x0000000b00037305 */ /* 0x000e24000021f000 */
[----:B0-----:R-:W-:-:S04]  /*12cc0*/  IMAD.MOV R12, RZ, RZ, -R3 ;  /* 0x000000ffff0c7224 */ /* 0x001fc800078e0a03 */
[----:B------:R-:W-:-:S04]  /*12cd0*/  IMAD R13, R12, R9, RZ ;  /* 0x000000090c0d7224 */ /* 0x000fc800078e02ff */
[----:B------:R-:W-:Y:S01]  /*12ce0*/  IMAD.HI.U32 R2, R3, R13, R2 ;  /* 0x0000000d03027227 */ /* 0x000fe200078e0002 */
[----:B------:R-:W-:Y:S02]  /*12cf0*/  IABS R13, R5 ;  /* 0x00000005000d7213 */ /* 0x000fe40000000000 */
[----:B------:R-:W-:-:S03]  /*12d00*/  IABS R3, R8 ;  /* 0x0000000800037213 */ /* 0x000fc60000000000 */
[----:B------:R-:W-:-:S04]  /*12d10*/  IMAD.HI.U32 R2, R2, R13, RZ ;  /* 0x0000000d02027227 */ /* 0x000fc800078e00ff */
[----:B------:R-:W-:-:S04]  /*12d20*/  IMAD.MOV R3, RZ, RZ, -R3 ;  /* 0x000000ffff037224 */ /* 0x000fc800078e0a03 */
[----:B------:R-:W-:Y:S01]  /*12d30*/  IMAD R10, R2, R3, R13 ;  /* 0x00000003020a7224 */ /* 0x000fe200078e020d */
[----:B------:R-:W-:-:S04]  /*12d40*/  LOP3.LUT R3, R5, R8, RZ, 0x3c, !PT ;  /* 0x0000000805037212 */ /* 0x000fc800078e3cff */
[----:B------:R-:W-:Y:S02]  /*12d50*/  ISETP.GT.U32.AND P1, PT, R9, R10, PT ;  /* 0x0000000a0900720c */ /* 0x000fe40003f24070 */
[----:B------:R-:W-:-:S11]  /*12d60*/  ISETP.GE.AND P2, PT, R3, RZ, PT ;  /* 0x000000ff0300720c */ /* 0x000fd60003f46270 */
[----:B------:R-:W-:Y:S02]  /*12d70*/  @!P1 IMAD.IADD R10, R10, 0x1, -R9 ;  /* 0x000000010a0a9824 */ /* 0x000fe400078e0a09 */
[----:B------:R-:W-:Y:S01]  /*12d80*/  @!P1 VIADD R2, R2, 0x1 ;  /* 0x0000000102029836 */ /* 0x000fe20000000000 */
[----:B------:R-:W-:Y:S02]  /*12d90*/  ISETP.NE.AND P1, PT, R8, RZ, PT ;  /* 0x000000ff0800720c */ /* 0x000fe40003f25270 */
[----:B------:R-:W-:-:S13]  /*12da0*/  ISETP.GE.U32.AND P0, PT, R10, R9, PT ;  /* 0x000000090a00720c */ /* 0x000fda0003f06070 */
[----:B------:R-:W-:-:S04]  /*12db0*/  @P0 VIADD R2, R2, 0x1 ;  /* 0x0000000102020836 */ /* 0x000fc80000000000 */
[----:B------:R-:W-:Y:S01]  /*12dc0*/  @!P2 IMAD.MOV R2, RZ, RZ, -R2 ;  /* 0x000000ffff02a224 */ /* 0x000fe200078e0a02 */
[----:B------:R-:W-:-:S05]  /*12dd0*/  @!P1 LOP3.LUT R2, RZ, R8, RZ, 0x33, !PT ;  /* 0x00000008ff029212 */ /* 0x000fca00078e33ff */
[----:B------:R-:W-:Y:S02]  /*12de0*/  IMAD R9, R7, R2, RZ ;  /* 0x0000000207097224 */ /* 0x000fe400078e02ff */
[----:B------:R-:W-:Y:S02]  /*12df0*/  IMAD.MOV R2, RZ, RZ, -R2 ;  /* 0x000000ffff027224 */ /* 0x000fe400078e0a02 */
[----:B------:R-:W-:Y:S02]  /*12e00*/  IMAD.MOV R10, RZ, RZ, -R9 ;  /* 0x000000ffff0a7224 */ /* 0x000fe400078e0a09 */
[----:B------:R-:W-:Y:S02]  /*12e10*/  IMAD R8, R8, R2, R5 ;  /* 0x0000000208087224 */ /* 0x000fe400078e0205 */
[----:B------:R-:W-:Y:S01]  /*12e20*/  IMAD.MOV.U32 R2, RZ, RZ, RZ ;  /* 0x000000ffff027224 */ /* 0x000fe200078e00ff */
[----:B------:R-:W-:Y:S02]  /*12e30*/  VIADDMNMX R7, R10, UR5, R7, PT ;  /* 0x000000050a077c46 */ /* 0x000fe4000b800107 */
[----:B------:R-:W-:-:S02]  /*12e40*/  IADD3 R9, R9, 0x1000000, R8 ;  /* 0x0100000009097810 */ /* 0x000fc40007ffe008 */
[----:B------:R-:W-:-:S04]  /*12e50*/  IABS R10, R7 ;  /* 0x00000007000a7213 */ /* 0x000fc80000000000 */
[----:B------:R-:W0:Y:S08]  /*12e60*/  I2F.RP R11, R10 ;  /* 0x0000000a000b7306 */ /* 0x000e300000209400 */
[----:B0-----:R-:W0:Y:S02]  /*12e70*/  MUFU.RCP R11, R11 ;  /* 0x0000000b000b7308 */ /* 0x001e240000001000 */
[----:B0-----:R-:W-:Y:S01]  /*12e80*/  VIADD R3, R11, 0xffffffe ;  /* 0x0ffffffe0b037836 */ /* 0x001fe20000000000 */
[----:B------:R-:W-:-:S05]  /*12e90*/  IABS R11, R7 ;  /* 0x00000007000b7213 */ /* 0x000fca0000000000 */
[----:B------:R-:W0:Y:S02]  /*12ea0*/  F2I.FTZ.U32.TRUNC.NTZ R3, R3 ;  /* 0x0000000300037305 */ /* 0x000e24000021f000 */
[----:B0-----:R-:W-:-:S04]  /*12eb0*/  IMAD.MOV R5, RZ, RZ, -R3 ;  /* 0x000000ffff057224 */ /* 0x001fc800078e0a03 */
[----:B------:R-:W-:-:S04]  /*12ec0*/  IMAD R5, R5, R10, RZ ;  /* 0x0000000a05057224 */ /* 0x000fc800078e02ff */
[----:B------:R-:W-:Y:S01]  /*12ed0*/  IMAD.HI.U32 R2, R3, R5, R2 ;  /* 0x0000000503027227 */ /* 0x000fe200078e0002 */
[----:B------:R-:W-:-:S03]  /*12ee0*/  IABS R5, R8 ;  /* 0x0000000800057213 */ /* 0x000fc60000000000 */
[----:B------:R-:W-:Y:S02]  /*12ef0*/  IMAD.MOV R3, RZ, RZ, -R11 ;  /* 0x000000ffff037224 */ /* 0x000fe400078e0a0b */
        /* <DEDUP_REMOVED lines=11> */
[----:B------:R-:W-:Y:S01]  /*12fb0*/  @!P1 LOP3.LUT R2, RZ, R7, RZ, 0x33, !PT ;  /* 0x00000007ff029212 */ /* 0x000fe200078e33ff */
[----:B------:R-:W-:-:S04]  /*12fc0*/  IMAD.MOV R7, RZ, RZ, -R7 ;  /* 0x000000ffff077224 */ /* 0x000fc800078e0a07 */
[----:B------:R-:W-:-:S05]  /*12fd0*/  IMAD R3, R2, R7, R9 ;  /* 0x0000000702037224 */ /* 0x000fca00078e0209 */
[----:B------:R1:W-:Y:S02]  /*12fe0*/  STL [R1+0x8], R3 ;  /* 0x0000080301007387 */ /* 0x0003e40000100800 */
.L_x_1256:
[----:B01----:R-:W-:-:S05]  /*12ff0*/  LOP3.LUT R3, RZ, R2, RZ, 0x33, !PT ;  /* 0x00000002ff037212 */ /* 0x003fca00078e33ff */
[----:B------:R-:W-:-:S05]  /*13000*/  IMAD.IADD R2, R4, 0x1, R3 ;  /* 0x0000000104027824 */ /* 0x000fca00078e0203 */
[----:B------:R1:W-:Y:S01]  /*13010*/  STL [R1+0x4], R2 ;  /* 0x0000040201007387 */ /* 0x0003e20000100800 */
[----:B------:R-:W-:Y:S05]  /*13020*/  BRA `(.L_x_1257) ;  /* 0x0000000000107947 */ /* 0x000fea0003800000 */
.L_x_1252:
[----:B------:R-:W-:Y:S01]  /*13030*/  IMAD.U32 R2, RZ, RZ, UR6 ;  /* 0x00000006ff027e24 */ /* 0x000fe2000f8e00ff */
[----:B------:R0:W-:Y:S04]  /*13040*/  STL [R1+0x4], RZ ;  /* 0x000004ff01007387 */ /* 0x0001e80000100800 */
[----:B------:R0:W-:Y:S04]  /*13050*/  STL [R1+0x8], RZ ;  /* 0x000008ff01007387 */ /* 0x0001e80000100800 */
[----:B------:R0:W-:Y:S02]  /*13060*/  STL [R1], R2 ;  /* 0x0000000201007387 */ /* 0x0001e40000100800 */
.L_x_1257:
[----:B------:R-:W2:Y:S04]  /*13070*/  LDL R8, [R1] ;  /* 0x0000000001087983 */ /* 0x000ea80000100800 */
[----:B------:R-:W2:Y:S04]  /*13080*/  LDL R9, [R1+0x4] ;  /* 0x0000040001097983 */ /* 0x000ea80000100800 */
[----:B------:R-:W2:Y:S04]  /*13090*/  LDL R10, [R1+0x8] ;  /* 0x00000800010a7983 */ /* 0x000ea80000100800 */
[----:B------:R-:W2:Y:S01]  /*130a0*/  LDL R11, [R1+0xc] ;  /* 0x00000c00010b7983 */ /* 0x000ea20000100800 */
[----:B------:R-:W-:-:S13]  /*130b0*/  ISETP.NE.AND P0, PT, R0, RZ, PT ;  /* 0x000000ff0000720c */ /* 0x000fda0003f05270 */
[----:B------:R-:W3:Y:S01]  /*130c0*/  @!P0 S2R R3, SR_CgaCtaId ;  /* 0x0000000000038919 */ /* 0x000ee20000008800 */
[----:B------:R-:W-:-:S04]  /*130d0*/  @!P0 MOV R0, 0x400 ;  /* 0x0000040000008802 */ /* 0x000fc80000000f00 */
[----:B---3--:R-:W-:-:S05]  /*130e0*/  @!P0 LEA R0, R3, R0, 0x18 ;  /* 0x0000000003008211 */ /* 0x008fca00078ec0ff */
[----:B--2---:R2:W-:Y:S01]  /*130f0*/  @!P0 STS.128 [R0+0x308d0], R8 ;  /* 0x0308d00800008388 */ /* 0x0045e20000000c00 */
[----:B------:R-:W-:Y:S06]  /*13100*/  BAR.ARV 0x5, 0x180 ;  /* 0x0146000000007b1d */ /* 0x000fec0000002000 */
.L_x_1250:
[----:B--2---:R-:W2:Y:S01]  /*13110*/  LDL R0, [R1+0xc] ;  /* 0x00000c0001007983 */ /* 0x004ea20000100800 */
[----:B------:R-:W-:-:S03]  /*13120*/  ULDC UR4, c[0x0][0xc3c] ;  /* 0x00030f0000047ab9 */ /* 0x000fc60000000800 */
[----:B------:R4:W-:Y:S01]  /*13130*/  STL [R1+0x10], RZ ;  /* 0x000010ff01007387 */ /* 0x0009e20000100800 */
[----:B--2---:R-:W-:Y:S01]  /*13140*/  ISETP.GE.AND P0, PT, R0, UR4, PT ;  /* 0x0000000400007c0c */ /* 0x004fe2000bf06270 */
[----:B------:R-:W-:-:S05]  /*13150*/  IMAD.MOV.U32 R0, RZ, RZ, 0x1 ;  /* 0x00000001ff007424 */ /* 0x000fca00078e00ff */
[----:B------:R4:W-:Y:S04]  /*13160*/  STL [R1+0x14], R0 ;  /* 0x0000140001007387 */ /* 0x0009e80000100800 */
[----:B------:R4:W-:Y:S03]  /*13170*/  STL [R1+0x50], RZ ;  /* 0x000050ff01007387 */ /* 0x0009e60000100800 */
[----:B------:R-:W-:Y:S05]  /*13180*/  @P0 BRA `(.L_x_1258) ;  /* 0x0000006400640947 */ /* 0x000fea0003800000 */
[----:B------:R-:W2:Y:S01]  /*13190*/  S2UR UR5, SR_CgaCtaId ;  /* 0x00000000000579c3 */ /* 0x000ea20000008800 */
[C---:B----4-:R-:W-:Y:S01]  /*131a0*/  IMAD.SHL.U32 R0, R6.reuse, 0x8, RZ ;  /* 0x0000000806007824 */ /* 0x050fe200078e00ff */
[----:B------:R-:W-:Y:S01]  /*131b0*/  LOP3.LUT R4, R6, 0x7f, RZ, 0xc0, !PT ;  /* 0x0000007f06047812 */ /* 0x000fe200078ec0ff */
[----:B------:R-:W-:Y:S01]  /*131c0*/  UMOV UR4, 0x400 ;  /* 0x0000040000047882 */ /* 0x000fe20000000000 */
[----:B------:R-:W-:Y:S01]  /*131d0*/  BSSY B8, `(.L_x_1258) ;  /* 0x0000654000087945 */ /* 0x000fe20003800000 */
[----:B------:R-:W-:Y:S01]  /*131e0*/  ULDC UR38, c[0x0][0xc] ;  /* 0x0000030000267ab9 */ /* 0x000fe20000000800 */
[----:B------:R-:W-:Y:S01]  /*131f0*/  LOP3.LUT R3, R0, 0x1f8, RZ, 0xc0, !PT ;  /* 0x000001f800037812 */ /* 0x000fe200078ec0ff */
[----:B01----:R-:W-:Y:S01]  /*13200*/  IMAD.SHL.U32 R2, R4, 0x8, RZ ;  /* 0x0000000804027824 */ /* 0x003fe200078e00ff */
[----:B------:R-:W-:Y:S01]  /*13210*/  LOP3.LUT R0, R0, 0x38, RZ, 0xc0, !PT ;  /* 0x0000003800007812 */ /* 0x000fe200078ec0ff */
[----:B------:R-:W-:Y:S01]  /*13220*/  ULDC.64 UR36, c[0x0][0x198] ;  /* 0x0000660000247ab9 */ /* 0x000fe20000000a00 */
[----:B------:R-:W-:Y:S01]  /*13230*/  LOP3.LUT R3, R3, 0x38, R6, 0x78, !PT ;  /* 0x0000003803037812 */ /* 0x000fe200078e7806 */
[----:B------:R-:W-:-:S03]  /*13240*/  IMAD.SHL.U32 R6, R6, 0x10, RZ ;  /* 0x0000001006067824 */ /* 0x000fc600078e00ff */
[----:B------:R-:W-:Y:S02]  /*13250*/  LOP3.LUT R2, R3, 0x200, R2, 0xf8, !PT ;  /* 0x0000020003027812 */ /* 0x000fe400078ef802 */
[----:B------:R-:W-:-:S04]  /*13260*/  SHF.R.U32.HI R3, RZ, 0x3, R4 ;  /* 0x00000003ff037819 */ /* 0x000fc80000011604 */
[----:B------:R-:W-:Y:S01]  /*13270*/  LOP3.LUT R4, R3, 0x70, R6, 0xf8, !PT ;  /* 0x0000007003047812 */ /* 0x000fe200078ef806 */
[----:B--2---:R-:W-:-:S06]  /*13280*/  ULEA UR4, UR5, UR4, 0x18 ;  /* 0x0000000405047291 */ /* 0x004fcc000f8ec03f */
[----:B------:R-:W-:-:S04]  /*13290*/  IMAD.U32 R19, RZ, RZ, UR4 ;  /* 0x00000004ff137e24 */ /* 0x000fc8000f8e00ff */
[----:B------:R-:W-:Y:S02]  /*132a0*/  IMAD R3, R2, 0x2, R19 ;  /* 0x0000000202037824 */ /* 0x000fe400078e0213 */
[----:B------:R-:W-:-:S03]  /*132b0*/  IMAD.MOV.U32 R2, RZ, RZ, 0x1 ;  /* 0x00000001ff027424 */ /* 0x000fc600078e00ff */
[----:B------:R-:W-:Y:S04]  /*132c0*/  STL [R1+0x20], R3 ;  /* 0x0000200301007387 */ /* 0x000fe80000100800 */
[----:B------:R-:W-:Y:S04]  /*132d0*/  STL [R1+0x50], RZ ;  /* 0x000050ff01007387 */ /* 0x000fe80000100800 */
[----:B------:R0:W-:Y:S04]  /*132e0*/  STL [R1+0x14], R2 ;  /* 0x0000140201007387 */ /* 0x0001e80000100800 */
[----:B------:R1:W-:Y:S01]  /*132f0*/  STL [R1+0x10], RZ ;  /* 0x000010ff01007387 */ /* 0x0003e20000100800 */
[----:B0-----:R-:W-:-:S02]  /*13300*/  LOP3.LUT R2, R0, 0x40, RZ, 0xfc, !PT ;  /* 0x0000004000027812 */ /* 0x001fc400078efcff */
[----:B-1----:R-:W-:-:S07]  /*13310*/  LOP3.LUT R0, R0, 0x80, RZ, 0xfc, !PT ;  /* 0x0000008000007812 */ /* 0x002fce00078efcff */
.L_x_1374:
[----:B--23--:R-:W2:Y:S01]  /*13320*/  LDL R9, [R1+0xc] ;  /* 0x00000c0001097983 */ /* 0x00cea20000100800 */
[----:B------:R-:W-:Y:S05]  /*13330*/  YIELD ;  /* 0x0000000000007946 */ /* 0x000fea0003800000 */
[----:B------:R-:W-:Y:S01]  /*13340*/  ULDC.64 UR4, c[0x0][0xa28] ;  /* 0x00028a0000047ab9 */ /* 0x000fe20000000a00 */
[----:B------:R-:W-:Y:S01]  /*13350*/  IMAD.MOV.U32 R0, RZ, RZ, RZ ;  /* 0x000000ffff007224 */ /* 0x000fe200078e00ff */
[----:B------:R-:W-:Y:S01]  /*13360*/  ISETP.NE.U32.AND P0, PT, RZ, UR4, PT ;  /* 0x00000004ff007c0c */ /* 0x000fe2000bf05070 */
[----:B01----:R-:W0:Y:S01]  /*13370*/  LDC.64 R4, c[0x0][0xa00] ;  /* 0x00028000ff047b82 */ /* 0x003e220000000a00 */
[----:B------:R-:W-:Y:S01]  /*13380*/  ULDC.64 UR8, c[0x0][0x208] ;  /* 0x0000820000087ab9 */ /* 0x000fe20000000a00 */
[----:B------:R-:W-:Y:S01]  /*13390*/  IMAD.MOV.U32 R10, RZ, RZ, RZ ;  /* 0x000000ffff0a7224 */ /* 0x000fe200078e00ff */
[----:B------:R-:W-:Y:S01]  /*133a0*/  ISETP.NE.AND.EX P0, PT, RZ, UR5, PT, P0 ;  /* 0x00000005ff007c0c */ /* 0x000fe2000bf05300 */
[----:B------:R-:W-:Y:S01]  /*133b0*/  ULDC.64 UR4, c[0x0][0xa18] ;  /* 0x0002860000047ab9 */ /* 0x000fe20000000a00 */
[----:B------:R-:W-:-:S11]  /*133c0*/  ULDC.64 UR6, c[0x0][0xa08] ;  /* 0x0002820000067ab9 */ /* 0x000fd60000000a00 */
[----:B------:R-:W2:Y:S02]  /*133d0*/  @P0 LDC.64 R2, c[0x0][0xa28] ;  /* 0x00028a00ff020b82 */ /* 0x000ea40000000a00 */
[----:B--2---:R-:W-:-:S05]  /*133e0*/  @P0 IMAD.WIDE R2, R9, 0x4, R2 ;  /* 0x0000000409020825 */ /* 0x004fca00078e0202 */
[----:B------:R1:W5:Y:S01]  /*133f0*/  @P0 LDG.E R0, desc[UR8][R2.64] ;  /* 0x0000000802000981 */ /* 0x000362000c1e1900 */
[----:B------:R-:W-:Y:S01]  /*13400*/  ISETP.NE.U32.AND P0, PT, RZ, UR4, PT ;  /* 0x00000004ff007c0c */ /* 0x000fe2000bf05070 */
[----:B0-----:R-:W-:Y:S01]  /*13410*/  IMAD.WIDE R4, R9, 0x4, R4 ;  /* 0x0000000409047825 */ /* 0x001fe200078e0204 */
[----:B------:R-:W-:Y:S02]  /*13420*/  ISETP.NE.U32.AND P1, PT, RZ, UR6, PT ;  /* 0x00000006ff007c0c */ /* 0x000fe4000bf25070 */
[----:B------:R-:W-:Y:S01]  /*13430*/  ISETP.NE.AND.EX P2, PT, RZ, UR5, PT, P0 ;  /* 0x00000005ff007c0c */ /* 0x000fe2000bf45300 */
[----:B------:R-:W-:Y:S01]  /*13440*/  ULDC.64 UR4, c[0x0][0xa00] ;  /* 0x0002800000047ab9 */ /* 0x000fe20000000a00 */
[----:B------:R-:W-:Y:S01]  /*13450*/  ISETP.NE.AND.EX P1, PT, RZ, UR7, PT, P1 ;  /* 0x00000007ff007c0c */ /* 0x000fe2000bf25310 */
[----:B------:R-:W-:Y:S01]  /*13460*/  IMAD.MOV.U32 R8, RZ, RZ, RZ ;  /* 0x000000ffff087224 */ /* 0x000fe200078e00ff */
[----:B------:R-:W-:Y:S01]  /*13470*/  ISETP.NE.U32.AND P0, PT, RZ, UR4, PT ;  /* 0x00000004ff007c0c */ /* 0x000fe2000bf05070 */
[----:B-1----:R-:W0:Y:S03]  /*13480*/  LDC.64 R2, c[0x0][0xa08] ;  /* 0x00028200ff027b82 */ /* 0x002e260000000a00 */
[----:B------:R-:W-:-:S05]  /*13490*/  ISETP.NE.AND.EX P0, PT, RZ, UR5, PT, P0 ;  /* 0x00000005ff007c0c */ /* 0x000fca000bf05300 */
[----:B------:R-:W1:Y:S08]  /*134a0*/  @P2 LDC.64 R6, c[0x0][0xa18] ;  /* 0x00028600ff062b82 */ /* 0x000e700000000a00 */
[----:B------:R-:W2:Y:S01]  /*134b0*/  @P0 LDG.E R10, desc[UR8][R4.64] ;  /* 0x00000008040a0981 */ /* 0x000ea2000c1e1900 */
[----:B------:R-:W-:Y:S01]  /*134c0*/  ULDC UR4, c[0x0][0x288] ;  /* 0x0000a20000047ab9 */ /* 0x000fe20000000800 */
[----:B0-----:R-:W-:-:S05]  /*134d0*/  IMAD.WIDE R2, R9, 0x4, R2 ;  /* 0x0000000409027825 */ /* 0x001fca00078e0202 */
[----:B------:R-:W5:Y:S01]  /*134e0*/  @P1 LDG.E R8, desc[UR8][R2.64] ;  /* 0x0000000802081981 */ /* 0x000f62000c1e1900 */
[----:B-1----:R-:W-:-:S03]  /*134f0*/  @P2 IMAD.WIDE R6, R9, 0x4, R6 ;  /* 0x0000000409062825 */ /* 0x002fc600078e0206 */
[----:B--2---:R0:W-:Y:S02]  /*13500*/  STL [R1+0x30], R10 ;  /* 0x0000300a01007387 */ /* 0x0041e40000100800 */
[----:B0-----:R-:W-:Y:S01]  /*13510*/  IMAD.U32 R10, RZ, RZ, UR4 ;  /* 0x00000004ff0a7e24 */ /* 0x001fe2000f8e00ff */
[----:B------:R-:W-:-:S05]  /*13520*/  ULDC.64 UR4, c[0x0][0x418] ;  /* 0x0001060000047ab9 */ /* 0x000fca0000000a00 */
        /* <DEDUP_REMOVED lines=12> */
[----:B------:R-:W0:Y:S04]  /*135f0*/  LDG.E R7, desc[UR4][R4.64] ;  /* 0x0000000404077981 */ /* 0x000e28000c1e1900 */
[----:B------:R-:W0:Y:S02]  /*13600*/  LDG.E R4, desc[UR4][R4.64+0x4] ;  /* 0x0000040404047981 */ /* 0x000e24000c1e1900 */
[----:B0-----:R-:W-:-:S05]  /*13610*/  IMAD.IADD R10, R4, 0x1, -R7 ;  /* 0x00000001040a7824 */ /* 0x001fca00078e0a07 */
[----:B------:R1:W-:Y:S02]  /*13620*/  STL [R1+0x2c], R10 ;  /* 0x00002c0a01007387 */ /* 0x0003e40000100800 */
.L_x_1259:
[----:B------:R-:W2:Y:S01]  /*13630*/  LDL.LU R5, [R1+0x8] ;  /* 0x0000080001057983 */ /* 0x000ea20000300800 */
[----:B------:R-:W-:Y:S02]  /*13640*/  ULDC.64 UR4, c[0x0][0xa20] ;  /* 0x0002880000047ab9 */ /* 0x000fe40000000a00 */
[----:B------:R-:W-:-:S04]  /*13650*/  ISETP.NE.U32.AND P0, PT, RZ, UR4, PT ;  /* 0x00000004ff007c0c */ /* 0x000fc8000bf05070 */
[----:B------:R-:W-:Y:S02]  /*13660*/  ISETP.NE.AND.EX P0, PT, RZ, UR5, PT, P0 ;  /* 0x00000005ff007c0c */ /* 0x000fe4000bf05300 */
[C---:B--2---:R-:W-:Y:S02]  /*13670*/  LOP3.LUT R7, R5.reuse, 0xff000000, RZ, 0xc0, !PT ;  /* 0xff00000005077812 */ /* 0x044fe400078ec0ff */
[C---:B------:R-:W-:Y:S02]  /*13680*/  LOP3.LUT R4, R5.reuse, 0xff0000, RZ, 0xc0, !PT ;  /* 0x00ff000005047812 */ /* 0x040fe400078ec0ff */
[----:B------:R-:W-:Y:S02]  /*13690*/  SHF.R.U32.HI R7, RZ, 0x8, R7 ;  /* 0x00000008ff077819 */ /* 0x000fe40000011607 */
[----:B------:R-:W-:Y:S02]  /*136a0*/  LOP3.LUT R16, R5, 0xffff, RZ, 0xc0, !PT ;  /* 0x0000ffff05107812 */ /* 0x000fe400078ec0ff */
[----:B------:R-:W-:Y:S01]  /*136b0*/  LEA.HI R7, R4, R7, RZ, 0x10 ;  /* 0x0000000704077211 */ /* 0x000fe200078f80ff */
[----:B-----5:R-:W-:-:S05]  /*136c0*/  IMAD.IADD R4, R8, 0x1, R0 ;  /* 0x0000000108047824 */ /* 0x020fca00078e0200 */
[----:B------:R2:W-:Y:S01]  /*136d0*/  STL [R1+0x18], R4 ;  /* 0x0000180401007387 */ /* 0x0005e20000100800 */
[----:B------:R-:W-:Y:S05]  /*136e0*/  @!P0 BRA `(.L_x_1260) ;  /* 0x0000000000148947 */ /* 0x000fea0003800000 */
[----:B------:R-:W3:Y:S01]  /*136f0*/  LDC.64 R2, c[0x0][0xa20] ;  /* 0x00028800ff027b82 */ /* 0x000ee20000000a00 */
[----:B------:R-:W-:Y:S01]  /*13700*/  ULDC.64 UR4, c[0x0][0x208] ;  /* 0x0000820000047ab9 */ /* 0x000fe20000000a00 */
[----:B---3--:R-:W-:-:S05]  /*13710*/  IMAD.WIDE R2, R9, 0x4, R2 ;  /* 0x0000000409027825 */ /* 0x008fca00078e0202 */
[----:B------:R3:W5:Y:S01]  /*13720*/  LDG.E R6, desc[UR4][R2.64] ;  /* 0x0000000402067981 */ /* 0x000762000c1e1900 */
[----:B------:R-:W-:Y:S05]  /*13730*/  BRA `(.L_x_1261) ;  /* 0x0000000000147947 */ /* 0x000fea0003800000 */
.L_x_1260:
[----:B------:R-:W-:Y:S05]  /*13740*/  @!P1 BRA `(.L_x_1261) ;  /* 0x0000000000109947 */ /* 0x000fea0003800000 */
[----:B------:R-:W-:Y:S02]  /*13750*/  ULDC.64 UR4, c[0x0][0x208] ;  /* 0x0000820000047ab9 */ /* 0x000fe40000000a00 */
[----:B------:R-:W3:Y:S04]  /*13760*/  LDG.E R6, desc[UR4][R2.64] ;  /* 0x0000000402067981 */ /* 0x000ee8000c1e1900 */
[----:B------:R-:W3:Y:S02]  /*13770*/  LDG.E R2, desc[UR4][R2.64+0x4] ;  /* 0x0000040402027981 */ /* 0x000ee4000c1e1900 */
[----:B---3--:R-:W-:-:S07]  /*13780*/  IMAD.IADD R6, R2, 0x1, -R6 ;  /* 0x0000000102067824 */ /* 0x008fce00078e0a06 */
.L_x_1261:
[----:B--2---:R-:W2:Y:S01]  /*13790*/  LDL.LU R4, [R1+0x4] ;  /* 0x0000040001047983 */ /* 0x004ea20000300800 */
[----:B---3--:R-:W3:Y:S01]  /*137a0*/  LDC R2, c[0x0][0x448] ;  /* 0x00011200ff027b82 */ /* 0x008ee20000000800 */
[----:B-----5:R-:W-:Y:S01]  /*137b0*/  IMAD.IADD R0, R6, 0x1, -R0 ;  /* 0x0000000106007824 */ /* 0x020fe200078e0a00 */
[----:B---3--:R-:W-:-:S13]  /*137c0*/  ISETP.NE.AND P1, PT, R2, 0x1, PT ;  /* 0x000000010200780c */ /* 0x008fda0003f25270 */
[----:B------:R-:W3:Y:S08]  /*137d0*/  @P1 LDC R3, c[0x0][0x44c] ;  /* 0x00011300ff031b82 */ /* 0x000ef00000000800 */
[----:B------:R-:W4:Y:S01]  /*137e0*/  @P1 LDC R2, c[0x0][0x450] ;  /* 0x00011400ff021b82 */ /* 0x000f220000000800 */
[----:B--2---:R-:W-:-:S04]  /*137f0*/  IMAD.SHL.U32 R11, R4, 0x80, RZ ;  /* 0x00000080040b7824 */ /* 0x004fc800078e00ff */
[----:B------:R-:W-:Y:S01]  /*13800*/  VIADD R4, R11, 0x7f ;  /* 0x0000007f0b047836 */ /* 0x000fe20000000000 */
[----:B------:R2:W-:Y:S03]  /*13810*/  STL [R1+0x28], R11 ;  /* 0x0000280b01007387 */ /* 0x0005e60000100800 */
[----:B---3--:R-:W-:-:S04]  /*13820*/  @P1 IMAD.HI.U32 R3, R4, R3, RZ ;  /* 0x0000000304031227 */ /* 0x008fc800078e00ff */
[----:B------:R-:W-:Y:S01]  /*13830*/  IMAD.MOV.U32 R6, RZ, RZ, R4 ;  /* 0x000000ffff067224 */ /* 0x000fe200078e0004 */
[----:B----4-:R-:W-:Y:S01]  /*13840*/  @P1 SHF.R.U32.HI R6, RZ, R2, R3 ;  /* 0x00000002ff061219 */ /* 0x010fe20000011603 */
[----:B------:R-:W-:-:S04]  /*13850*/  VIADD R2, R0, 0x5f ;  /* 0x0000005f00027836 */ /* 0x000fc80000000000 */
[----:B------:R-:W-:-:S05]  /*13860*/  IMAD.HI R2, R2, 0x2aaaaaab, RZ ;  /* 0x2aaaaaab02027827 */ /* 0x000fca00078e02ff */
[----:B------:R-:W-:-:S04]  /*13870*/  SHF.R.U32.HI R3, RZ, 0x1f, R2 ;  /* 0x0000001fff037819 */ /* 0x000fc80000011602 */
[----:B------:R-:W-:Y:S02]  /*13880*/  LEA.HI.SX32 R9, R2, R3, 0x1c ;  /* 0x0000000302097211 */ /* 0x000fe400078fe2ff */
[----:B------:R-:W-:-:S03]  /*13890*/  IADD3 R2, R0, 0x1, -R10 ;  /* 0x0000000100027810 */ /* 0x000fc60007ffe80a */
[----:B------:R2:W-:Y:S02]  /*138a0*/  STL [R1+0x58], R9 ;  /* 0x0000580901007387 */ /* 0x0005e40000100800 */
[----:B------:R-:W-:Y:S02]  /*138b0*/  IMAD.IADD R6, R2, 0x1, R6 ;  /* 0x0000000102067824 */ /* 0x000fe400078e0206 */
[----:B------:R-:W3:Y:S02]  /*138c0*/  LDC.64 R2, c[0x0][0x9e0] ;  /* 0x00027800ff027b82 */ /* 0x000ee40000000a00 */
[----:B---3--:R-:W-:Y:S01]  /*138d0*/  ISETP.GE.AND P2, PT, R3, 0x1, PT ;  /* 0x000000010300780c */ /* 0x008fe20003f46270 */
[----:B------:R-:W-:-:S12]  /*138e0*/  IMAD.IADD R2, R6, 0x1, R2 ;  /* 0x0000000106027824 */ /* 0x000fd800078e0202 */
[----:B--2---:R-:W-:Y:S05]  /*138f0*/  @!P2 BRA `(.L_x_1262) ;  /* 0x000000000048a947 */ /* 0x004fea0003800000 */
[C---:B------:R-:W-:Y:S01]  /*13900*/  ISETP.GT.AND P0, PT, R6.reuse, RZ, PT ;  /* 0x000000ff0600720c */ /* 0x040fe20003f04270 */
[----:B------:R-:W-:Y:S01]  /*13910*/  BSSY B0, `(.L_x_1263) ;  /* 0x000000e000007945 */ /* 0x000fe20003800000 */
[----:B------:R-:W-:-:S11]  /*13920*/  VIADD R8, R6, 0xffffffff ;  /* 0xffffffff06087836 */ /* 0x000fd60000000000 */
[----:B------:R-:W-:Y:S05]  /*13930*/  @P0 BRA `(.L_x_1264) ;  /* 0x00000000001c0947 */ /* 0x000fea0003800000 */
[----:B------:R-:W-:Y:S01]  /*13940*/  ISETP.NE.AND P0, PT, R3, 0x1, PT ;  /* 0x000000010300780c */ /* 0x000fe20003f05270 */
[----:B------:R-:W-:-:S12]  /*13950*/  IMAD.MOV R6, RZ, RZ, -R6 ;  /* 0x000000ffff067224 */ /* 0x000fd800078e0a06 */
[----:B------:R-:W2:Y:S02]  /*13960*/  @P0 LDC.64 R4, c[0x0][0x9e8] ;  /* 0x00027a00ff040b82 */ /* 0x000ea40000000a00 */
[----:B--2---:R-:W-:-:S05]  /*13970*/  @P0 IMAD.HI.U32 R4, R6, R4, RZ ;  /* 0x0000000406040227 */ /* 0x004fca00078e00ff */
[----:B------:R-:W-:-:S04]  /*13980*/  @P0 SHF.R.U32.HI R6, RZ, R5, R4 ;  /* 0x00000005ff060219 */ /* 0x000fc80000011604 */
[----:B------:R-:W-:Y:S01]  /*13990*/  LOP3.LUT R8, RZ, R6, RZ, 0x33, !PT ;  /* 0x00000006ff087212 */ /* 0x000fe200078e33ff */
[----:B------:R-:W-:Y:S06]  /*139a0*/  BRA `(.L_x_1265) ;  /* 0x0000000000107947 */ /* 0x000fec0003800000 */
.L_x_1264:
[----:B------:R-:W-:-:S13]  /*139b0*/  ISETP.NE.AND P0, PT, R3, 0x1, PT ;  /* 0x000000010300780c */ /* 0x000fda0003f05270 */
[----:B------:R-:W2:Y:S02]  /*139c0*/  @P0 LDC.64 R4, c[0x0][0x9e8] ;  /* 0x00027a00ff040b82 */ /* 0x000ea40000000a00 */
[----:B--2---:R-:W-:-:S05]  /*139d0*/  @P0 IMAD.HI.U32 R4, R8, R4, RZ ;  /* 0x0000000408040227 */ /* 0x004fca00078e00ff */
[----:B------:R-:W-:-:S07]  /*139e0*/  @P0 SHF.R.U32.HI R8, RZ, R5, R4 ;  /* 0x00000005ff080219 */ /* 0x000fce0000011604 */
.L_x_1265:
[----:B------:R-:W-:Y:S05]  /*139f0*/  BSYNC B0 ;  /* 0x0000000000007941 */ /* 0x000fea0003800000 */
.L_x_1263:
[----:B------:R-:W-:-:S05]  /*13a00*/  IMAD R8, R8, R3, R3 ;  /* 0x0000000308087224 */ /* 0x000fca00078e0203 */
[----:B------:R-:W-:-:S07]  /*13a10*/  VIMNMX R2, R2, R8, PT ;  /* 0x0000000802027248 */ /* 0x000fce0003fe0100 */
.L_x_1262:
[----:B------:R-:W2:Y:S01]  /*13a20*/  @P1 LDC R4, c[0x0][0x44c] ;  /* 0x00011300ff041b82 */ /* 0x000ea20000000800 */
[----:B------:R-:W-:Y:S01]  /*13a30*/  VIADD R2, R2, 0x5f ;  /* 0x0000005f02027836 */ /* 0x000fe20000000000 */
[----:B------:R-:W-:Y:S01]  /*13a40*/  ULDC UR4, c[0x0][0x9dc] ;  /* 0x0002770000047ab9 */ /* 0x000fe20000000800 */
[----:B------:R-:W-:Y:S02]  /*13a50*/  IMAD.MOV.U32 R5, RZ, RZ, R11 ;  /* 0x000000ffff057224 */ /* 0x000fe400078e000b */
[----:B------:R-:W-:-:S03]  /*13a60*/  IMAD.HI R2, R2, 0x2aaaaaab, RZ ;  /* 0x2aaaaaab02027827 */ /* 0x000fc600078e02ff */
[----:B------:R-:W3:Y:S01]  /*13a70*/  @P1 LDC R6, c[0x0][0x450] ;  /* 0x00011400ff061b82 */ /* 0x000ee20000000800 */
[----:B--2---:R-:W-:-:S05]  /*13a80*/  @P1 IMAD.HI.U32 R4, R11, R4, RZ ;  /* 0x000000040b041227 */ /* 0x004fca00078e00ff */
[----:B---3--:R-:W-:-:S04]  /*13a90*/  @P1 SHF.R.U32.HI R5, RZ, R6, R4 ;  /* 0x00000006ff051219 */ /* 0x008fc80000011604 */
[----:B------:R-:W-:Y:S02]  /*13aa0*/  IADD3 R6, R5, R0, -R10 ;  /* 0x0000000005067210 */ /* 0x000fe40007ffe80a */
[----:B------:R-:W-:-:S04]  /*13ab0*/  SHF.R.U32.HI R0, RZ, 0x1f, R2 ;  /* 0x0000001fff007819 */ /* 0x000fc80000011602 */
[----:B------:R-:W-:Y:S01]  /*13ac0*/  LEA.HI.SX32 R4, R2, R0, 0x1c ;  /* 0x0000000002047211 */ /* 0x000fe200078fe2ff */
[----:B------:R-:W-:-:S03]  /*13ad0*/  VIADD R2, R6, -UR4 ;  /* 0x8000000406027c36 */ /* 0x000fc60008000000 */
[----:B------:R-:W-:Y:S01]  /*13ae0*/  VIMNMX R0, R9, R4, PT ;  /* 0x0000000409007248 */ /* 0x000fe20003fe0100 */
[----:B------:R2:W-:Y:S01]  /*13af0*/  STL [R1+0x54], R4 ;  /* 0x0000540401007387 */ /* 0x0005e20000100800 */
[----:B------:R-:W-:Y:S05]  /*13b00*/  @!P2 BRA `(.L_x_1266) ;  /* 0x000000000044a947 */ /* 0x000fea0003800000 */
[----:B------:R-:W-:Y:S01]  /*13b10*/  ISETP.GT.AND P0, PT, R6, -0x1, PT ;  /* 0xffffffff0600780c */ /* 0x000fe20003f04270 */
[----:B------:R-:W-:-:S12]  /*13b20*/  BSSY B0, `(.L_x_1267) ;  /* 0x000000d000007945 */ /* 0x000fd80003800000 */
[----:B------:R-:W-:Y:S05]  /*13b30*/  @P0 BRA `(.L_x_1268) ;  /* 0x00000000001c0947 */ /* 0x000fea0003800000 */
[----:B------:R-:W-:Y:S02]  /*13b40*/  ISETP.NE.AND P0, PT, R3, 0x1, PT ;  /* 0x000000010300780c */ /* 0x000fe40003f05270 */
[----:B------:R-:W-:-:S11]  /*13b50*/  LOP3.LUT R6, RZ, R6, RZ, 0x33, !PT ;  /* 0x00000006ff067212 */ /* 0x000fd600078e33ff */
[----:B--2---:R-:W2:Y:S02]  /*13b60*/  @P0 LDC.64 R4, c[0x0][0x9e8] ;  /* 0x00027a00ff040b82 */ /* 0x004ea40000000a00 */
[----:B--2---:R-:W-:-:S05]  /*13b70*/  @P0 IMAD.HI.U32 R4, R6, R4, RZ ;  /* 0x0000000406040227 */ /* 0x004fca00078e00ff */
[----:B------:R-:W-:-:S04]  /*13b80*/  @P0 SHF.R.U32.HI R6, RZ, R5, R4 ;  /* 0x00000005ff060219 */ /* 0x000fc80000011604 */
[----:B------:R-:W-:Y:S01]  /*13b90*/  LOP3.LUT R6, RZ, R6, RZ, 0x33, !PT ;  /* 0x00000006ff067212 */ /* 0x000fe200078e33ff */
[----:B------:R-:W-:Y:S06]  /*13ba0*/  BRA `(.L_x_1269) ;  /* 0x0000000000107947 */ /* 0x000fec0003800000 */
.L_x_1268:
[----:B------:R-:W-:-:S13]  /*13bb0*/  ISETP.NE.AND P0, PT, R3, 0x1, PT ;  /* 0x000000010300780c */ /* 0x000fda0003f05270 */
[----:B--2---:R-:W2:Y:S02]  /*13bc0*/  @P0 LDC.64 R4, c[0x0][0x9e8] ;  /* 0x00027a00ff040b82 */ /* 0x004ea40000000a00 */
[----:B--2---:R-:W-:-:S05]  /*13bd0*/  @P0 IMAD.HI.U32 R4, R6, R4, RZ ;  /* 0x0000000406040227 */ /* 0x004fca00078e00ff */
[----:B------:R-:W-:-:S07]  /*13be0*/  @P0 SHF.R.U32.HI R6, RZ, R5, R4 ;  /* 0x00000005ff060219 */ /* 0x000fce0000011604 */
.L_x_1269:
[----:B------:R-:W-:Y:S05]  /*13bf0*/  BSYNC B0 ;  /* 0x0000000000007941 */ /* 0x000fea0003800000 */
.L_x_1267:
[----:B------:R-:W-:-:S05]  /*13c00*/  IMAD R3, R6, R3, RZ ;  /* 0x0000000306037224 */ /* 0x000fca00078e02ff */
[----:B------:R-:W-:-:S07]  /*13c10*/  VIMNMX R2, R2, R3, !PT ;  /* 0x0000000302027248 */ /* 0x000fce0007fe0100 */
.L_x_1266:
[----:B------:R-:W-:Y:S01]  /*13c20*/  IMAD.HI R2, R2, 0x2aaaaaab, RZ ;  /* 0x2aaaaaab02027827 */ /* 0x000fe200078e02ff */
[----:B--2---:R-:W-:Y:S01]  /*13c30*/  SHF.R.U32.HI R4, RZ, 0x10, R7 ;  /* 0x00000010ff047819 */ /* 0x004fe20000011607 */
[----:B------:R-:W-:Y:S01]  /*13c40*/  BSSY B0, `(.L_x_1270) ;  /* 0x000002a000007945 */ /* 0x000fe20003800000 */
[----:B------:R-:W-:Y:S01]  /*13c50*/  LOP3.LUT R8, R7, 0xff, RZ, 0xc0, !PT ;  /* 0x000000ff07087812 */ /* 0x000fe200078ec0ff */
[----:B------:R-:W-:Y:S01]  /*13c60*/  IMAD.MOV.U32 R5, RZ, RZ, RZ ;  /* 0x000000ffff057224 */ /* 0x000fe200078e00ff */
[----:B------:R-:W-:Y:S02]  /*13c70*/  SHF.R.U32.HI R3, RZ, 0x1f, R2 ;  /* 0x0000001fff037819 */ /* 0x000fe40000011602 */
[----:B------:R-:W-:Y:S01]  /*13c80*/  ISETP.NE.AND P0, PT, R4, RZ, PT ;  /* 0x000000ff0400720c */ /* 0x000fe20003f05270 */
[----:B01----:R-:W-:Y:S01]  /*13c90*/  IMAD.MOV.U32 R10, RZ, RZ, R5 ;  /* 0x000000ffff0a7224 */ /* 0x003fe200078e0005 */
[----:B------:R-:W-:-:S04]  /*13ca0*/  LEA.HI.SX32 R3, R2, R3, 0x1c ;  /* 0x0000000302037211 */ /* 0x000fc800078fe2ff */
[----:B------:R-:W-:-:S04]  /*13cb0*/  VIMNMX R9, RZ, R3, !PT ;  /* 0x00000003ff097248 */ /* 0x000fc80007fe0100 */
[----:B------:R-:W-:Y:S01]  /*13cc0*/  ISETP.GT.AND P1, PT, R0, R9, PT ;  /* 0x000000090000720c */ /* 0x000fe20003f24270 */
[----:B------:R0:W-:Y:S02]  /*13cd0*/  STL [R1+0x34], R9 ;  /* 0x0000340901007387 */ /* 0x0001e40000100800 */
[----:B------:R-:W1:Y:S02]  /*13ce0*/  @!P0 LDC R4, c[0x0][0x9f0] ;  /* 0x00027c00ff048b82 */ /* 0x000e640000000800 */
[----:B------:R0:W-:Y:S04]  /*13cf0*/  STL [R1+0x38], R5 ;  /* 0x0000380501007387 */ /* 0x0001e80000100800 */
[----:B------:R0:W-:Y:S04]  /*13d00*/  STL [R1+0x40], R8 ;  /* 0x0000400801007387 */ /* 0x0001e80000100800 */
[----:B------:R-:W-:Y:S05]  /*13d10*/  @!P1 BRA `(.L_x_1271) ;  /* 0x0000000000709947 */ /* 0x000fea0003800000 */
[-C--:B01----:R-:W-:Y:S02]  /*13d20*/  IABS R5, R4.reuse ;  /* 0x0000000400057213 */ /* 0x083fe40000000000 */
[----:B------:R-:W-:Y:S02]  /*13d30*/  IABS R7, R4 ;  /* 0x0000000400077213 */ /* 0x000fe40000000000 */
[----:B------:R-:W0:Y:S03]  /*13d40*/  I2F.RP R2, R5 ;  /* 0x0000000500027306 */ /* 0x000e260000209400 */
[----:B------:R-:W-:-:S05]  /*13d50*/  IMAD.MOV R7, RZ, RZ, -R7 ;  /* 0x000000ffff077224 */ /* 0x000fca00078e0a07 */
[----:B0-----:R-:W0:Y:S02]  /*13d60*/  MUFU.RCP R2, R2 ;  /* 0x0000000200027308 */ /* 0x001e240000001000 */
[----:B0-----:R-:W-:-:S06]  /*13d70*/  VIADD R2, R2, 0xffffffe ;  /* 0x0ffffffe02027836 */ /* 0x001fcc0000000000 */
[----:B------:R-:W0:Y:S02]  /*13d80*/  F2I.FTZ.U32.TRUNC.NTZ R3, R2 ;  /* 0x0000000200037305 */ /* 0x000e24000021f000 */
[----:B0-----:R-:W-:-:S04]  /*13d90*/  IMAD.MOV R2, RZ, RZ, -R3 ;  /* 0x000000ffff027224 */ /* 0x001fc800078e0a03 */
[----:B------:R-:W-:Y:S02]  /*13da0*/  IMAD R6, R2, R5, RZ ;  /* 0x0000000502067224 */ /* 0x000fe400078e02ff */
[----:B------:R-:W-:-:S04]  /*13db0*/  IMAD.MOV.U32 R2, RZ, RZ, RZ ;  /* 0x000000ffff027224 */ /* 0x000fc800078e00ff */
[----:B------:R-:W-:Y:S01]  /*13dc0*/  IMAD.HI.U32 R6, R3, R6, R2 ;  /* 0x0000000603067227 */ /* 0x000fe200078e0002 */
[----:B------:R-:W-:-:S05]  /*13dd0*/  IADD3 R3, R4, -0x1, R0 ;  /* 0xffffffff04037810 */ /* 0x000fca0007ffe000 */
[----:B------:R-:W-:-:S05]  /*13de0*/  IMAD.IADD R3, R3, 0x1, -R9 ;  /* 0x0000000103037824 */ /* 0x000fca00078e0a09 */
[----:B------:R-:W-:Y:S02]  /*13df0*/  IABS R2, R3 ;  /* 0x0000000300027213 */ /* 0x000fe40000000000 */
[----:B------:R-:W-:-:S03]  /*13e00*/  LOP3.LUT R3, R3, R4, RZ, 0x3c, !PT ;  /* 0x0000000403037212 */ /* 0x000fc600078e3cff */
        /* <DEDUP_REMOVED lines=13> */
.L_x_1271:
[----:B------:R-:W-:Y:S05]  /*13ee0*/  BSYNC B0 ;  /* 0x0000000000007941 */ /* 0x000fea0003800000 */
.L_x_1270:
[----:B------:R-:W-:Y:S01]  /*13ef0*/  IMAD.MOV.U32 R3, RZ, RZ, R10 ;  /* 0x000000ffff037224 */ /* 0x000fe200078e000a */
[----:B------:R-:W-:Y:S03]  /*13f00*/  BSSY B7, `(.L_x_1272) ;  /* 0x0000460000077945 */ /* 0x000fe60003800000 */
[----:B------:R-:W-:-:S05]  /*13f10*/  IMAD R2, R8, R3, R9 ;  /* 0x0000000308027224 */ /* 0x000fca00078e0209 */
        /* <DEDUP_REMOVED lines=9> */
[----:B0-----:R-:W0:Y:S01]  /*13fb0*/  S2R R5, SR_LANEID ;  /* 0x0000000000057919 */ /* 0x001e220000000000 */
[----:B------:R-:W-:Y:S01]  /*13fc0*/  VOTEU.ANY UR4, UPT, PT ;  /* 0x0000000000047886 */ /* 0x000fe200038e0100 */
[----:B------:R-:W3:Y:S01]  /*13fd0*/  LDC.64 R2, c[0x0][0xc60] ;  /* 0x00031800ff027b82 */ /* 0x000ee20000000a00 */
[----:B------:R-:W0:Y:S01]  /*13fe0*/  FLO.U32 R0, UR4 ;  /* 0x0000000400007d00 */ /* 0x000e2200080e0000 */
[----:B------:R-:W-:Y:S01]  /*13ff0*/  ULDC.64 UR6, c[0x0][0x208] ;  /* 0x0000820000067ab9 */ /* 0x000fe20000000a00 */
[----:B0-----:R-:W-:-:S06]  /*14000*/  ISETP.EQ.U32.AND P0, PT, R0, R5, PT ;  /* 0x000000050000720c */ /* 0x001fcc0003f02070 */
[----:B------:R-:W3:Y:S07]  /*14010*/  POPC R5, UR4 ;  /* 0x0000000400057d09 */ /* 0x000eee0008000000 */
[----:B---3--:R-:W3:Y:S01]  /*14020*/  @P0 ATOMG.E.ADD.STRONG.GPU PT, R3, desc[UR6][R2.64], R5 ;  /* 0x00000005020309a8 */ /* 0x008ee200081ee1c6 */
[----:B-1----:R-:W0:Y:S02]  /*14030*/  S2R R4, SR_LTMASK ;  /* 0x0000000000047919 */ /* 0x002e240000003900 */
[----:B0-----:R-:W-:-:S04]  /*14040*/  LOP3.LUT R4, R4, UR4, RZ, 0xc0, !PT ;  /* 0x0000000404047c12 */ /* 0x001fc8000f8ec0ff */
[----:B------:R-:W0:Y:S01]  /*14050*/  POPC R7, R4 ;  /* 0x0000000400077309 */ /* 0x000e220000000000 */
[----:B---3--:R-:W0:Y:S02]  /*14060*/  SHFL.IDX PT, R0, R3, R0, 0x1f ;  /* 0x00001f0003007589 */ /* 0x008e2400000e0000 */
[----:B0-----:R-:W-:-:S05]  /*14070*/  IADD3 R0, R0, UR38, R7 ;  /* 0x0000002600007c10 */ /* 0x001fca000fffe007 */
[----:B------:R3:W-:Y:S01]  /*14080*/  STL [R1], R0 ;  /* 0x0000000001007387 */ /* 0x0007e20000100800 */
[----:B------:R-:W-:Y:S05]  /*14090*/  BRA `(.L_x_1274) ;  /* 0x0000004400187947 */ /* 0x000fea0003800000 */
.L_x_1273:
        /* <DEDUP_REMOVED lines=8> */
[----:B-1----:R-:W-:Y:S02]  /*14120*/  IMAD.U32 R4, RZ, RZ, UR6 ;  /* 0x00000006ff047e24 */ /* 0x002fe4000f8e00ff */
[----:B------:R-:W1:Y:S01]  /*14130*/  LDC.64 R2, c[0x4][R2] ;  /* 0x0100000002027b82 */ /* 0x000e620000000a00 */
[----:B0-----:R-:W-:Y:S02]  /*14140*/  IMAD.U32 R5, RZ, RZ, UR7 ;  /* 0x00000007ff057e24 */ /* 0x001fe4000f8e00ff */
[----:B------:R-:W-:Y:S02]  /*14150*/  IMAD.U32 R6, RZ, RZ, UR8 ;  /* 0x00000008ff067e24 */ /* 0x000fe4000f8e00ff */
[----:B------:R-:W-:-:S02]  /*14160*/  IMAD.U32 R7, RZ, RZ, UR9 ;  /* 0x00000009ff077e24 */ /* 0x000fc4000f8e00ff */
[----:B--2---:R-:W-:Y:S02]  /*14170*/  IMAD.U32 R10, RZ, RZ, UR4 ;  /* 0x00000004ff0a7e24 */ /* 0x004fe4000f8e00ff */
[----:B------:R-:W-:Y:S02]  /*14180*/  IMAD.U32 R11, RZ, RZ, UR5 ;  /* 0x00000005ff0b7e24 */ /* 0x000fe4000f8e00ff */
[----:B------:R-:W-:Y:S02]  /*14190*/  IMAD.MOV.U32 R8, RZ, RZ, 0x70 ;  /* 0x00000070ff087424 */ /* 0x000fe400078e00ff */
[----:B------:R-:W-:Y:S02]  /*141a0*/  IMAD.MOV.U32 R12, RZ, RZ, 0x1 ;  /* 0x00000001ff0c7424 */ /* 0x000fe400078e00ff */
[----:B------:R-:W-:-:S07]  /*141b0*/  IMAD.MOV.U32 R13, RZ, RZ, RZ ;  /* 0x000000ffff0d7224 */ /* 0x000fce00078e00ff */
[----:B------:R-:W-:-:S07]  /*141c0*/  LEPC R20, `(.L_x_1276) ;  /* 0x000000001014794e */ /* 0x000fce0000000000 */
[----:B-1----:R-:W-:Y:S05]  /*141d0*/  CALL.ABS.NOINC R2 ;  /* 0x0000000002007343 */ /* 0x002fea0003c00000 */
.L_x_1276:
[----:B------:R-:W-:Y:S05]  /*141e0*/  BSYNC B6 ;  /* 0x0000000000067941 */ /* 0x000fea0003800000 */
.L_x_1275:
        /* <DEDUP_REMOVED lines=9> */
[----:B-1----:R-:W-:Y:S02]  /*14280*/  IMAD.U32 R4, RZ, RZ, UR6 ;  /* 0x00000006ff047e24 */ /* 0x002fe4000f8e00ff */
[----:B0-----:R-:W-:Y:S02]  /*14290*/  IMAD.U32 R5, RZ, RZ, UR7 ;  /* 0x00000007ff057e24 */ /* 0x001fe4000f8e00ff */
[----:B------:R-:W-:Y:S02]  /*142a0*/  IMAD.U32 R6, RZ, RZ, UR8 ;  /* 0x00000008ff067e24 */ /* 0x000fe4000f8e00ff */
[----:B------:R-:W-:-:S02]  /*142b0*/  IMAD.U32 R7, RZ, RZ, UR9 ;  /* 0x00000009ff077e24 */ /* 0x000fc4000f8e00ff */
[----:B--2---:R-:W-:Y:S02]  /*142c0*/  IMAD.U32 R10, RZ, RZ, UR4 ;  /* 0x00000004ff0a7e24 */ /* 0x004fe4000f8e00ff */
[----:B------:R-:W-:Y:S02]  /*142d0*/  IMAD.U32 R11, RZ, RZ, UR5 ;  /* 0x00000005ff0b7e24 */ /* 0x000fe4000f8e00ff */
[----:B------:R-:W-:Y:S02]  /*142e0*/  IMAD.MOV.U32 R8, RZ, RZ, 0x70 ;  /* 0x00000070ff087424 */ /* 0x000fe400078e00ff */
[----:B------:R-:W-:Y:S02]  /*142f0*/  IMAD.MOV.U32 R12, RZ, RZ, 0x1 ;  /* 0x00000001ff0c7424 */ /* 0x000fe400078e00ff */
[----:B---3--:R-:W-:-:S07]  /*14300*/  IMAD.MOV.U32 R13, RZ, RZ, RZ ;  /* 0x000000ffff0d7224 */ /* 0x008fce00078e00ff */
[----:B------:R-:W-:-:S07]  /*14310*/  LEPC R20, `(.L_x_1279) ;  /* 0x000000001014794e */ /* 0x000fce0000000000 */
[----:B----4-:R-:W-:Y:S05]  /*14320*/  CALL.ABS.NOINC R2 ;  /* 0x0000000002007343 */ /* 0x010fea0003c00000 */
.L_x_1279:
        /* <DEDUP_REMOVED lines=15> */
.L_x_1278:
[----:B------:R-:W-:Y:S05]  /*14420*/  BSYNC B6 ;  /* 0x0000000000067941 */ /* 0x000fea0003800000 */
.L_x_1277:
[----:B------:R-:W3:Y:S01]  /*14430*/  LDL R0, [R1+0xc] ;  /* 0x00000c0001007983 */ /* 0x000ee20000100800 */
[----:B------:R-:W-:Y:S02]  /*14440*/  ULDC.64 UR4, c[0x0][0x9f8] ;  /* 0x00027e0000047ab9 */ /* 0x000fe40000000a00 */
[----:B------:R-:W-:Y:S01]  /*14450*/  ISETP.NE.U32.AND P0, PT, RZ, UR4, PT ;  /* 0x00000004ff007c0c */ /* 0x000fe2000bf05070 */
[----:B------:R-:W4:Y:S01]  /*14460*/  LDL R17, [R1+0x3c] ;  /* 0x00003c0001117983 */ /* 0x000f220000100800 */
[----:B------:R-:W-:Y:S02]  /*14470*/  ULDC.64 UR6, c[0x0][0x208] ;  /* 0x0000820000067ab9 */ /* 0x000fe40000000a00 */
[----:B------:R-:W-:Y:S01]  /*14480*/  ISETP.NE.AND.EX P0, PT, RZ, UR5, PT, P0 ;  /* 0x00000005ff007c0c */ /* 0x000fe2000bf05300 */
[----:B------:R-:W-:-:S12]  /*14490*/  ULDC.64 UR4, c[0x0][0xa08] ;  /* 0x0002820000047ab9 */ /* 0x000fd80000000a00 */
[----:B------:R-:W5:Y:S01]  /*144a0*/  @P0 LDC.64 R2, c[0x0][0x9f8] ;  /* 0x00027e00ff020b82 */ /* 0x000f620000000a00 */
[----:B---3--:R-:W-:Y:S02]  /*144b0*/  IMAD.MOV.U32 R7, RZ, RZ, R0 ;  /* 0x000000ffff077224 */ /* 0x008fe400078e0000 */
[----:B-----5:R-:W-:-:S05]  /*144c0*/  @P0 IMAD.WIDE R2, R0, 0x4, R2 ;  /* 0x0000000400020825 */ /* 0x020fca00078e0202 */
[----:B------:R3:W0:Y:S01]  /*144d0*/  @P0 LDG.E R7, desc[UR6][R2.64] ;  /* 0x0000000602070981 */ /* 0x000622000c1e1900 */
[----:B----4-:R-:W-:Y:S01]  /*144e0*/  VIADD R0, R17, 0xffffffff ;  /* 0xffffffff11007836 */ /* 0x010fe20000000000 */
[----:B---3--:R-:W3:Y:S02]  /*144f0*/  LDC.64 R2, c[0x0][0x418] ;  /* 0x00010600ff027b82 */ /* 0x008ee40000000a00 */
[----:B---3--:R-:W-:Y:S01]  /*14500*/  LOP3.LUT P0, RZ, R2, UR4, RZ, 0xfc, !PT ;  /* 0x0000000402ff7c12 */ /* 0x008fe2000f80fcff */
[----:B------:R-:W-:-:S03]  /*14510*/  UMOV UR4, 0xffffffff ;  /* 0xffffffff00047882 */ /* 0x000fc60000000000 */
[----:B------:R-:W-:Y:S02]  /*14520*/  LOP3.LUT P0, RZ, R3, UR5, RZ, 0xfc, P0 ;  /* 0x0000000503ff7c12 */ /* 0x000fe4000800fcff */
[----:B0-----:R-:W-:Y:S01]  /*14530*/  SHF.R.S32.HI R8, RZ, 0x1f, R7 ;  /* 0x0000001fff087819 */ /* 0x001fe20000011407 */
[----:B------:R0:W-:Y:S01]  /*14540*/  STL [R1+0x8], R7 ;  /* 0x0000080701007387 */ /* 0x0001e20000100800 */
[----:B------:R-:W-:-:S03]  /*14550*/  SEL R17, R7, RZ, !P0 ;  /* 0x000000ff07117207 */ /* 0x000fc60004000000 */
[----:B------:R0:W-:Y:S01]  /*14560*/  STL [R1+0x1c], R8 ;  /* 0x00001c0801007387 */ /* 0x0001e20000100800 */
[----:B------:R-:W-:Y:S05]  /*14570*/  BRA.DIV UR4, `(.L_x_1280) ;  /* 0x0000005a04387947 */ /* 0x000fea000b800000 */
[----:B-1----:R-:W1:Y:S02]  /*14580*/  S2R R4, SR_TID.X ;  /* 0x0000000000047919 */ /* 0x002e640000002100 */
[----:B-1----:R-:W-:-:S04]  /*14590*/  SHF.R.U32.HI R4, RZ, 0x5, R4 ;  /* 0x00000005ff047819 */ /* 0x002fc80000011604 */
[----:B------:R-:W-:-:S05]  /*145a0*/  LOP3.LUT R4, R4, 0x3, RZ, 0xc0, !PT ;  /* 0x0000000304047812 */ /* 0x000fca00078ec0ff */
[----:B------:R1:W3:Y:S02]  /*145b0*/  SHFL.IDX PT, R14, R4, RZ, 0x1f ;  /* 0x00001fff040e7589 */ /* 0x0002e400000e0000 */
.L_x_1390:
[----:B------:R4:W-:Y:S01]  /*145c0*/  STL [R1+0x4], R0 ;  /* 0x0000040001007387 */ /* 0x0009e20000100800 */
[----:B---3--:R-:W-:Y:S02]  /*145d0*/  ISETP.NE.AND P0, PT, R14, RZ, PT ;  /* 0x000000ff0e00720c */ /* 0x008fe40003f05270 */
[----:B------:R-:W-:Y:S02]  /*145e0*/  PLOP3.LUT P1, PT, PT, PT, PT, 0x8, 0x0 ;  /* 0x000000000000781c */ /* 0x000fe40003f2e170 */
[----:B------:R-:W-:-:S11]  /*145f0*/  LOP3.LUT R18, R18, 0xfffffffe, RZ, 0xc0, !PT ;  /* 0xfffffffe12127812 */ /* 0x000fd600078ec0ff */
[----:B------:R-:W-:Y:S01]  /*14600*/  @P1 LOP3.LUT R18, R18, 0x1, RZ, 0xfc, !PT ;  /* 0x0000000112121812 */ /* 0x000fe200078efcff */
[----:B----4-:R-:W-:Y:S06]  /*14610*/  @P0 BRA `(.L_x_1281) ;  /* 0x00000004003c0947 */ /* 0x010fec0003800000 */
[----:B------:R-:W-:-:S03]  /*14620*/  UMOV UR4, 0xffffffff ;  /* 0xffffffff00047882 */ /* 0x000fc60000000000 */
[----:B------:R-:W-:Y:S05]  /*14630*/  BRA.DIV UR4, `(.L_x_1282) ;  /* 0x0000005a043c7947 */ /* 0x000fea000b800000 */
[----:B------:R-:W-:-:S13]  /*14640*/  ELECT P6, URZ, PT ;  /* 0x00000000003f782f */ /* 0x000fda00038c0000 */
.L_x_1393:
[----:B------:R-:W-:Y:S05]  /*14650*/  @!P6 BRA `(.L_x_1281) ;  /* 0x00000004002ce947 */ /* 0x000fea0003800000 */
[----:B------:R-:W-:-:S04]  /*14660*/  ISETP.NE.U32.AND P0, PT, R2, RZ, PT ;  /* 0x000000ff0200720c */ /* 0x000fc80003f05070 */
[----:B------:R-:W-:-:S13]  /*14670*/  ISETP.NE.AND.EX P0, PT, R3, RZ, PT, P0 ;  /* 0x000000ff0300720c */ /* 0x000fda0003f05300 */
[----:B------:R-:W-:Y:S05]  /*14680*/  @!P0 BRA `(.L_x_1283) ;  /* 0x0000000000548947 */ /* 0x000fea0003800000 */
[----:B------:R-:W3:Y:S01]  /*14690*/  LDC R6, c[0x0][0x43c] ;  /* 0x00010f00ff067b82 */ /* 0x000ee20000000800 */
[----:B------:R-:W-:Y:S01]  /*146a0*/  IMAD.MOV.U32 R9, RZ, RZ, R0 ;  /* 0x000000ffff097224 */ /* 0x000fe200078e0000 */
[----:B------:R-:W-:Y:S01]  /*146b0*/  ULDC.64 UR4, c[0x0][0x428] ;  /* 0x00010a0000047ab9 */ /* 0x000fe20000000a00 */
[----:B------:R-:W-:Y:S02]  /*146c0*/  ULDC.64 UR6, c[0x0][0x208] ;  /* 0x0000820000067ab9 */ /* 0x000fe40000000a00 */
[----:B------:R-:W-:Y:S01]  /*146d0*/  IMAD.MOV.U32 R0, RZ, RZ, R9 ;  /* 0x000000ffff007224 */ /* 0x000fe200078e0009 */
[----:B---3--:R-:W-:-:S13]  /*146e0*/  ISETP.NE.AND P0, PT, R6, 0x1, PT ;  /* 0x000000010600780c */ /* 0x008fda0003f05270 */
[----:B-1----:R-:W1:Y:S02]  /*146f0*/  @P0 LDC.64 R4, c[0x0][0x440] ;  /* 0x00011000ff040b82 */ /* 0x002e640000000a00 */
[----:B-1----:R-:W-:-:S05]  /*14700*/  @P0 IMAD.HI.U32 R4, R9, R4, RZ ;  /* 0x0000000409040227 */ /* 0x002fca00078e00ff */
        /* <DEDUP_REMOVED lines=13> */
.L_x_1283:
[----:B------:R-:W4:Y:S04]  /*147e0*/  LDL R0, [R1+0x10] ;  /* 0x0000100001007983 */ /* 0x000f280000100800 */
[----:B---3--:R-:W3:Y:S01]  /*147f0*/  LDL R2, [R1+0x14] ;  /* 0x0000140001027983 */ /* 0x008ee20000100800 */
[----:B----4-:R-:W-:Y:S01]  /*14800*/  IMAD R0, R0, 0x8, R19 ;  /* 0x0000000800007824 */ /* 0x010fe200078e0213 */
[----:B---3--:R-:W-:-:S04]  /*14810*/  SHF.L.U32 R2, R2, 0x1f, RZ ;  /* 0x0000001f02027819 */ /* 0x008fc800000006ff */
[----:B------:R-:W3:Y:S02]  /*14820*/  SYNCS.PHASECHK.TRANS64.TRYWAIT P0, [R0+URZ+0x30840], R2 ;  /* 0x03084002000075a7 */ /* 0x000ee4000800017f */
[----:B---3--:R-:W-:Y:S05]  /*14830*/  @!P0 BRA `(.L_x_1284) ;  /* 0x0000005400dc8947 */ /* 0x008fea0003800000 */
.L_x_1394:
[----:B------:R-:W4:Y:S02]  /*14840*/  S2R R3, SR_TID.X ;  /* 0x0000000000037919 */ /* 0x000f240000002100 */
[----:B----4-:R-:W-:-:S04]  /*14850*/  LOP3.LUT R3, R3, 0x7f, RZ, 0xc0, !PT ;  /* 0x0000007f03037812 */ /* 0x010fc800078ec0ff */
[----:B------:R-:W-:-:S13]  /*14860*/  ISETP.NE.AND P0, PT, R3, RZ, PT ;  /* 0x000000ff0300720c */ /* 0x000fda0003f05270 */
[----:B------:R-:W-:Y:S05]  /*14870*/  @P0 BRA `(.L_x_1285) ;  /* 0x00000000001c0947 */ /* 0x000fea0003800000 */
[----:B------:R-:W4:Y:S01]  /*14880*/  S2R R3, SR_TID.X ;  /* 0x0000000000037919 */ /* 0x000f220000002100 */
[----:B---3--:R-:W-:-:S04]  /*14890*/  IMAD.MOV.U32 R2, RZ, RZ, 0x9000 ;  /* 0x00009000ff027424 */ /* 0x008fc800078e00ff */
[----:B------:R3:W-:Y:S01]  /*148a0*/  SYNCS.ARRIVE.TRANS64 RZ, [R0+URZ+0x30830], R2 ;  /* 0x0308300200ff79a7 */ /* 0x0007e2000800003f */
[----:B----4-:R-:W-:-:S04]  /*148b0*/  LOP3.LUT R3, R3, 0x1f, RZ, 0xc0, !PT ;  /* 0x0000001f03037812 */ /* 0x010fc800078ec0ff */
[----:B------:R-:W-:-:S13]  /*148c0*/  ISETP.NE.AND P0, PT, R3, RZ, PT ;  /* 0x000000ff0300720c */ /* 0x000fda0003f05270 */
[----:B---3--:R-:W-:Y:S05]  /*148d0*/  @!P0 BRA `(.L_x_1285) ;  /* 0x0000000000048947 */ /* 0x008fea0003800000 */
[----:B------:R-:W-:Y:S01]  /*148e0*/  BPT.TRAP 0x1 ;  /* 0x000000040000795c */ /* 0x000fe20000300000 */
.L_x_1285:
[----:B-1----:R-:W4:Y:S04]  /*148f0*/  LDL R4, [R1+0x10] ;  /* 0x0000100001047983 */ /* 0x002f280000100800 */
[----:B------:R-:W2:Y:S04]  /*14900*/  LDL R3, [R1+0x4] ;  /* 0x0000040001037983 */ /* 0x000ea80000100800 */
[----:B---3--:R-:W3:Y:S01]  /*14910*/  LDL R2, [R1+0x18] ;  /* 0x0000180001027983 */ /* 0x008ee20000100800 */
[----:B------:R-:W-:Y:S01]  /*14920*/  R2UR UR9, R0 ;  /* 0x00000000000972ca */ /* 0x000fe200000e0000 */
[----:B------:R-:W-:Y:S01]  /*14930*/  UIADD3 UR4, UP0, UR36, 0x370, URZ ;  /* 0x0000037024047890 */ /* 0x000fe2000ff1e03f */
[----:B------:R-:W-:Y:S01]  /*14940*/  R2UR UR12, R16 ;  /* 0x00000000100c72ca */ /* 0x000fe200000e0000 */
[----:B------:R-:W-:Y:S01]  /*14950*/  UMOV UR10, URZ ;  /* 0x0000003f000a7c82 */ /* 0x000fe20008000000 */
[----:B-----5:R-:W-:Y:S01]  /*14960*/  R2UR UR13, R17 ;  /* 0x00000000110d72ca */ /* 0x020fe200000e0000 */
[----:B------:R-:W-:Y:S01]  /*14970*/  UMOV UR6, 0x0 ;  /* 0x0000000000067882 */ /* 0x000fe20000000000 */
[----:B------:R-:W-:Y:S01]  /*14980*/  UMOV UR7, 0x14f00000 ;  /* 0x14f0000000077882 */ /* 0x000fe20000000000 */
[----:B------:R-:W-:Y:S01]  /*14990*/  UMOV UR16, 0x40 ;  /* 0x0000004000107882 */ /* 0x000fe20000000000 */
[----:B------:R-:W-:-:S02]  /*149a0*/  PLOP3.LUT P0, PT, PT, PT, PT, 0x80, 0x0 ;  /* 0x000000000000781c */ /* 0x000fc40003f0f070 */
[----:B------:R-:W-:-:S03]  /*149b0*/  LOP3.LUT R18, R18, 0xfffffffe, RZ, 0xc0, !PT ;  /* 0xfffffffe12127812 */ /* 0x000fc600078ec0ff */
[----:B------:R-:W-:-:S08]  /*149c0*/  UIADD3 UR9, UR9, 0x30830, URZ ;  /* 0x0003083009097890 */ /* 0x000fd0000fffe03f */
[----:B------:R-:W-:Y:S01]  /*149d0*/  @P0 LOP3.LUT R18, R18, 0x1, RZ, 0xfc, !PT ;  /* 0x0000000112120812 */ /* 0x000fe200078efcff */
[----:B----4-:R-:W-:Y:S01]  /*149e0*/  IMAD R0, R4, 0x9000, R19 ;  /* 0x0000900004007824 */ /* 0x010fe200078e0213 */
[----:B--2---:R-:W-:-:S04]  /*149f0*/  R2UR UR11, R3 ;  /* 0x00000000030b72ca */ /* 0x004fc800000e0000 */
[----:B------:R-:W-:Y:S02]  /*14a00*/  R2UR UR8, R0 ;  /* 0x00000000000872ca */ /* 0x000fe400000e0000 */
[----:B---3--:R-:W-:-:S11]  /*14a10*/  R2UR UR5, R2 ;  /* 0x00000000020572ca */ /* 0x008fd600000e0000 */
[----:B------:R-:W-:Y:S02]  /*14a20*/  UIADD3 UR14, UR8, 0x1e400, URZ ;  /* 0x0001e400080e7890 */ /* 0x000fe4000fffe03f */
[----:B------:R-:W-:Y:S02]  /*14a30*/  UIMAD UR11, UR11, 0x60, UR5 ;  /* 0x000000600b0b78a4 */ /* 0x000fe4000f8e0205 */
[----:B------:R-:W-:Y:S02]  /*14a40*/  UIADD3.X UR5, URZ, UR37, URZ, UP0, !UPT ;  /* 0x000000253f057290 */ /* 0x000fe400087fe43f */
[----:B------:R-:W-:Y:S02]  /*14a50*/  UIADD3 UR15, UR8, 0x21400, URZ ;  /* 0x00021400080f7890 */ /* 0x000fe4000fffe03f */
[----:B------:R-:W-:-:S03]  /*14a60*/  UIADD3 UR17, UR8, 0x24400, URZ ;  /* 0x0002440008117890 */ /* 0x000fc6000fffe03f */
[----:B------:R-:W-:Y:S01]  /*14a70*/  UMOV UR8, UR14 ;  /* 0x0000000e00087c82 */ /* 0x000fe20008000000 */
[----:B------:R-:W-:Y:S01]  /*14a80*/  UMOV UR14, 0x80 ;  /* 0x00000080000e7882 */ /* 0x000fe20000000000 */
[----:B------:R1:W-:Y:S02]  /*14a90*/  UTMALDG.4D [UR8], [UR4], desc[UR6] ;  /* 0x00000608040075b4 */ /* 0x0003e40008019000 */
[----:B-1----:R-:W-:Y:S01]  /*14aa0*/  UMOV UR8, UR15 ;  /* 0x0000000f00087c82 */ /* 0x002fe20008000000 */
[----:B------:R-:W-:Y:S02]  /*14ab0*/  UMOV UR10, UR16 ;  /* 0x00000010000a7c82 */ /* 0x000fe40008000000 */
[----:B------:R1:W-:Y:S02]  /*14ac0*/  UTMALDG.4D [UR8], [UR4], desc[UR6] ;  /* 0x00000608040075b4 */ /* 0x0003e40008019000 */
[----:B-1----:R-:W-:Y:S01]  /*14ad0*/  UMOV UR8, UR17 ;  /* 0x0000001100087c82 */ /* 0x002fe20008000000 */
[----:B------:R-:W-:-:S02]  /*14ae0*/  UMOV UR10, UR14 ;  /* 0x0000000e000a7c82 */ /* 0x000fc40008000000 */
[----:B------:R3:W-:Y:S02]  /*14af0*/  UTMALDG.4D [UR8], [UR4], desc[UR6] ;  /* 0x00000608040075b4 */ /* 0x0007e40008019000 */
[----:B---3--:R-:W-:Y:S01]  /*14b00*/  NOP ;  /* 0x0000000000007918 */ /* 0x008fe20000000000 */
.L_x_1281:
[----:B------:R-:W3:Y:S01]  /*14b10*/  LDL.LU R3, [R1+0x30] ;  /* 0x0000300001037983 */ /* 0x000ee20000300800 */
[----:B------:R-:W-:Y:S05]  /*14b20*/  WARPSYNC.ALL ;  /* 0x0000000000007948 */ /* 0x000fea0003800000 */
[----:B------:R-:W-:Y:S01]  /*14b30*/  ULDC.64 UR4, c[0x0][0x298] ;  /* 0x0000a60000047ab9 */ /* 0x000fe20000000a00 */
[----:B------:R-:W-:Y:S01]  /*14b40*/  BSSY B6, `(.L_x_1286) ;  /* 0x000001c000067945 */ /* 0x000fe20003800000 */
[----:B------:R-:W-:Y:S01]  /*14b50*/  BAR.SYNC.DEFER_BLOCKING 0x8, 0x180 ;  /* 0x0206000000007b1d */ /* 0x000fe20000010000 */
[----:B---3--:R-:W-:Y:S01]  /*14b60*/  SHF.R.S32.HI R0, RZ, 0x1f, R3 ;  /* 0x0000001fff007819 */ /* 0x008fe20000011403 */
[----:B-1----:R-:W-:-:S04]  /*14b70*/  IMAD.WIDE.U32 R4, R3, UR4, RZ ;  /* 0x0000000403047c25 */ /* 0x002fc8000f8e00ff */
[----:B------:R-:W-:Y:S01]  /*14b80*/  IMAD R2, R0, UR4, RZ ;  /* 0x0000000400027c24 */ /* 0x000fe2000f8e02ff */
[----:B------:R1:W-:Y:S01]  /*14b90*/  STL.64 [R1+0x48], R4 ;  /* 0x0000480401007387 */ /* 0x0003e20000100a00 */
[----:B------:R-:W-:Y:S02]  /*14ba0*/  VIADD R0, R19, 0x12400 ;  /* 0x0001240013007836 */ /* 0x000fe40000000000 */
[----:B------:R-:W-:-:S03]  /*14bb0*/  IMAD R2, R3, UR5, R2 ;  /* 0x0000000503027c24 */ /* 0x000fc6000f8e0202 */
[----:B------:R-:W-:Y:S01]  /*14bc0*/  LOP3.LUT P0, RZ, R0, 0x3ff, RZ, 0xc0, !PT ;  /* 0x000003ff00ff7812 */ /* 0x000fe2000780c0ff */
[----:B------:R-:W-:-:S05]  /*14bd0*/  IMAD.IADD R0, R5, 0x1, R2 ;  /* 0x0000000105007824 */ /* 0x000fca00078e0202 */
[----:B------:R1:W-:Y:S07]  /*14be0*/  STL [R1+0x30], R0 ;  /* 0x0000300001007387 */ /* 0x0003ee0000100800 */
[----:B------:R-:W-:Y:S05]  /*14bf0*/  @!P0 BRA `(.L_x_1287) ;  /* 0x0000000000408947 */ /* 0x000fea0003800000 */
[----:B------:R-:W-:Y:S01]  /*14c00*/  MOV R2, 0x0 ;  /* 0x0000000000027802 */ /* 0x000fe20000000f00 */
[----:B------:R-:W-:Y:S01]  /*14c10*/  ULDC.64 UR6, c[0x4][0xa8] ;  /* 0x01002a0000067ab9 */ /* 0x000fe20000000a00 */
[----:B------:R-:W-:Y:S01]  /*14c20*/  ULDC.64 UR8, c[0x4][0xb0] ;  /* 0x01002c0000087ab9 */ /* 0x000fe20000000a00 */
[----:B------:R-:W-:Y:S01]  /*14c30*/  ULDC.64 UR4, c[0x4][0x20] ;  /* 0x0100080000047ab9 */ /* 0x000fe20000000a00 */
[----:B-1----:R-:W-:Y:S02]  /*14c40*/  IMAD.U32 R4, RZ, RZ, UR6 ;  /* 0x00000006ff047e24 */ /* 0x002fe4000f8e00ff */
[----:B------:R-:W1:Y:S01]  /*14c50*/  LDC.64 R2, c[0x4][R2] ;  /* 0x0100000002027b82 */ /* 0x000e620000000a00 */
[----:B------:R-:W-:Y:S02]  /*14c60*/  IMAD.U32 R5, RZ, RZ, UR7 ;  /* 0x00000007ff057e24 */ /* 0x000fe4000f8e00ff */
[----:B------:R-:W-:Y:S02]  /*14c70*/  IMAD.U32 R6, RZ, RZ, UR8 ;  /* 0x00000008ff067e24 */ /* 0x000fe4000f8e00ff */
[----:B0-----:R-:W-:-:S02]  /*14c80*/  IMAD.U32 R7, RZ, RZ, UR9 ;  /* 0x00000009ff077e24 */ /* 0x001fc4000f8e00ff */
[----:B--2---:R-:W-:Y:S02]  /*14c90*/  IMAD.U32 R10, RZ, RZ, UR4 ;  /* 0x00000004ff0a7e24 */ /* 0x004fe4000f8e00ff */
[----:B------:R-:W-:Y:S02]  /*14ca0*/  IMAD.U32 R11, RZ, RZ, UR5 ;  /* 0x00000005ff0b7e24 */ /* 0x000fe4000f8e00ff */
[----:B------:R-:W-:Y:S02]  /*14cb0*/  IMAD.MOV.U32 R8, RZ, RZ, 0x70 ;  /* 0x00000070ff087424 */ /* 0x000fe400078e00ff */
[----:B------:R-:W-:Y:S02]  /*14cc0*/  IMAD.MOV.U32 R12, RZ, RZ, 0x1 ;  /* 0x00000001ff0c7424 */ /* 0x000fe400078e00ff */
[----:B------:R-:W-:-:S07]  /*14cd0*/  IMAD.MOV.U32 R13, RZ, RZ, RZ ;  /* 0x000000ffff0d7224 */ /* 0x000fce00078e00ff */
[----:B------:R-:W-:-:S07]  /*14ce0*/  LEPC R20, `(.L_x_1287) ;  /* 0x000000001014794e */ /* 0x000fce0000000000 */
[----:B-1----:R-:W-:Y:S05]  /*14cf0*/  CALL.ABS.NOINC R2 ;  /* 0x0000000002007343 */ /* 0x002fea0003c00000 */
.L_x_1287:
[----:B------:R-:W-:Y:S05]  /*14d00*/  BSYNC B6 ;  /* 0x0000000000067941 */ /* 0x000fea0003800000 */
.L_x_1286:
[----:B-1----:R-:W3:Y:S01]  /*14d10*/  LDL.LU R0, [R1+0x30] ;  /* 0x0000300001007983 */ /* 0x002ee20000300800 */
[----:B------:R-:W-:Y:S01]  /*14d20*/  ULDC.64 UR6, c[0x0][0xa00] ;  /* 0x0002800000067ab9 */ /* 0x000fe20000000a00 */
[----:B0-----:R-:W0:Y:S01]  /*14d30*/  LDC R7, c[0x0][0x448] ;  /* 0x00011200ff077b82 */ /* 0x001e220000000800 */
[----:B------:R-:W-:Y:S01]  /*14d40*/  ULDC.64 UR4, c[0x0][0x2d8] ;  /* 0x0000b60000047ab9 */ /* 0x000fe20000000a00 */
[----:B------:R-:W3:Y:S04]  /*14d50*/  LDL.LU.64 R2, [R1+0x48] ;  /* 0x0000480001027983 */ /* 0x000ee80000300a00 */
[----:B------:R-:W4:Y:S04]  /*14d60*/  LDL R5, [R1+0xc] ;  /* 0x00000c0001057983 */ /* 0x000f280000100800 */
[----:B------:R-:W4:Y:S01]  /*14d70*/  LDL R9, [R1+0x28] ;  /* 0x0000280001097983 */ /* 0x000f220000100800 */
[----:B------:R-:W-:-:S04]  /*14d80*/  ISETP.NE.U32.AND P0, PT, RZ, UR6, PT ;  /* 0x00000006ff007c0c */ /* 0x000fc8000bf05070 */
[----:B------:R-:W-:Y:S01]  /*14d90*/  ISETP.NE.AND.EX P0, PT, RZ, UR7, PT, P0 ;  /* 0x00000007ff007c0c */ /* 0x000fe2000bf05300 */
[----:B------:R-:W1:Y:S01]  /*14da0*/  S2R R8, SR_TID.X ;  /* 0x0000000000087919 */ /* 0x000e620000002100 */
[----:B------:R-:W-:Y:S01]  /*14db0*/  ULDC.64 UR6, c[0x0][0x280] ;  /* 0x0000a00000067ab9 */ /* 0x000fe20000000a00 */
[----:B--2---:R-:W2:Y:S01]  /*14dc0*/  S2R R10, SR_TID.X ;  /* 0x00000000000a7919 */ /* 0x004ea20000002100 */
[----:B-1----:R-:W-:Y:S02]  /*14dd0*/  IMAD.SHL.U32 R8, R8, 0x10, RZ ;  /* 0x0000001008087824 */ /* 0x002fe400078e00ff */
[----:B--2---:R-:W-:-:S05]  /*14de0*/  IMAD.SHL.U32 R10, R10, 0x8, RZ ;  /* 0x000000080a0a7824 */ /* 0x004fca00078e00ff */
[----:B------:R-:W-:-:S04]  /*14df0*/  LOP3.LUT R10, R10, 0x38, RZ, 0xc0, !PT ;  /* 0x000000380a0a7812 */ /* 0x000fc800078ec0ff */
[C---:B------:R-:W-:Y:S02]  /*14e00*/  LOP3.LUT R11, R10.reuse, 0x40, RZ, 0xfc, !PT ;  /* 0x000000400a0b7812 */ /* 0x040fe400078efcff */
[----:B------:R-:W-:Y:S01]  /*14e10*/  LOP3.LUT R10, R10, 0x80, RZ, 0xfc, !PT ;  /* 0x000000800a0a7812 */ /* 0x000fe200078efcff */
[----:B---3--:R-:W-:Y:S01]  /*14e20*/  IMAD.MOV.U32 R3, RZ, RZ, R0 ;  /* 0x000000ffff037224 */ /* 0x008fe200078e0000 */
[----:B----4-:R-:W-:-:S04]  /*14e30*/  SHF.R.S32.HI R0, RZ, 0x1f, R5 ;  /* 0x0000001fff007819 */ /* 0x010fc80000011405 */
[----:B------:R-:W-:Y:S02]  /*14e40*/  SEL R4, R0, RZ, !P0 ;  /* 0x000000ff00047207 */ /* 0x000fe40004000000 */
[----:B------:R-:W-:Y:S02]  /*14e50*/  SEL R0, R5, RZ, !P0 ;  /* 0x000000ff05007207 */ /* 0x000fe40004000000 */
[----:B------:R-:W1:Y:S01]  /*14e60*/  S2R R5, SR_TID.X ;  /* 0x0000000000057919 */ /* 0x000e620000002100 */
[----:B0-----:R-:W-:Y:S01]  /*14e70*/  ISETP.NE.AND P0, PT, R7, 0x1, PT ;  /* 0x000000010700780c */ /* 0x001fe20003f05270 */
[----:B------:R-:W-:-:S04]  /*14e80*/  IMAD.WIDE.U32 R2, R16, UR4, R2 ;  /* 0x0000000410027c25 */ /* 0x000fc8000f8e0002 */
[----:B------:R-:W-:Y:S01]  /*14e90*/  IMAD R3, R16, UR5, R3 ;  /* 0x0000000510037c24 */ /* 0x000fe2000f8e0203 */
[----:B------:R-:W-:-:S07]  /*14ea0*/  ULDC.64 UR4, c[0x0][0x2e0] ;  /* 0x0000b80000047ab9 */ /* 0x000fce0000000a00 */
[----:B------:R-:W0:Y:S01]  /*14eb0*/  @P0 LDC R6, c[0x0][0x450] ;  /* 0x00011400ff060b82 */ /* 0x000e220000000800 */
[----:B-1----:R-:W-:-:S04]  /*14ec0*/  LOP3.LUT R5, R5, 0x7f, RZ, 0xc0, !PT ;  /* 0x0000007f05057812 */ /* 0x002fc800078ec0ff */
[----:B------:R-:W-:-:S04]  /*14ed0*/  SHF.R.U32.HI R5, RZ, 0x3, R5 ;  /* 0x00000003ff057819 */ /* 0x000fc80000011605 */
[----:B------:R-:W-:Y:S02]  /*14ee0*/  LOP3.LUT R8, R5, 0x70, R8, 0xf8, !PT ;  /* 0x0000007005087812 */ /* 0x000fe400078ef808 */
[----:B------:R-:W1:Y:S01]  /*14ef0*/  @P0 LDC R5, c[0x0][0x44c] ;  /* 0x00011300ff050b82 */ /* 0x000e620000000800 */
[----:B------:R-:W-:Y:S02]  /*14f00*/  IMAD R4, R4, UR4, RZ ;  /* 0x0000000404047c24 */ /* 0x000fe4000f8e02ff */
[----:B------:R-:W-:-:S04]  /*14f10*/  IMAD.WIDE.U32 R2, R0, UR4, R2 ;  /* 0x0000000400027c25 */ /* 0x000fc8000f8e0002 */
[----:B------:R-:W-:Y:S01]  /*14f20*/  IMAD R0, R0, UR5, R4 ;  /* 0x0000000500007c24 */ /* 0x000fe2000f8e0204 */
[----:B------:R-:W-:Y:S01]  /*14f30*/  ULDC.64 UR4, c[0x0][0x2d0] ;  /* 0x0000b40000047ab9 */ /* 0x000fe20000000a00 */
[----:B------:R-:W-:Y:S02]  /*14f40*/  IMAD.IADD R4, R8, 0x1, R9 ;  /* 0x0000000108047824 */ /* 0x000fe400078e0209 */
[----:B------:R-:W-:Y:S02]  /*14f50*/  IMAD.IADD R3, R3, 0x1, R0 ;  /* 0x0000000103037824 */ /* 0x000fe400078e0200 */
        /* <DEDUP_REMOVED lines=17> */
[----:B------:R-:W1:Y:S01]  /*15070*/  S2R R8, SR_TID.X ;  /* 0x0000000000087919 */ /* 0x000e620000002100 */
[----:B------:R-:W-:Y:S01]  /*15080*/  IMAD R0, R4, UR5, R0 ;  /* 0x0000000504007c24 */ /* 0x000fe2000f8e0200 */
[----:B------:R-:W-:-:S03]  /*15090*/  LEA R4, P3, R2, UR6, 0x1 ;  /* 0x0000000602047c11 */ /* 0x000fc6000f8608ff */
[----:B------:R-:W-:Y:S01]  /*150a0*/  IMAD.IADD R0, R3, 0x1, R0 ;  /* 0x0000000103007824 */ /* 0x000fe200078e0200 */
[----:B------:R-:W-:-:S04]  /*150b0*/  ISETP.GE.AND P1, PT, R11, UR4, PT ;  /* 0x000000040b007c0c */ /* 0x000fc8000bf26270 */
[----:B------:R-:W-:Y:S01]  /*150c0*/  LEA.HI.X R3, R2, UR7, R0, 0x1, P3 ;  /* 0x0000000702037c11 */ /* 0x000fe200098f0c00 */
[----:B-1----:R-:W-:-:S05]  /*150d0*/  IMAD.SHL.U32 R8, R8, 0x8, RZ ;  /* 0x0000000808087824 */ /* 0x002fca00078e00ff */
[----:B------:R-:W-:-:S04]  /*150e0*/  LOP3.LUT R8, R8, 0x38, RZ, 0xc0, !PT ;  /* 0x0000003808087812 */ /* 0x000fc800078ec0ff */
[----:B------:R-:W-:Y:S01]  /*150f0*/  ISETP.GE.AND P2, PT, R8, UR4, PT ;  /* 0x0000000408007c0c */ /* 0x000fe2000bf46270 */
[----:B------:R-:W-:-:S03]  /*15100*/  UMOV UR4, 0xffffffff ;  /* 0xffffffff00047882 */ /* 0x000fc60000000000 */
[----:B0-----:R-:W-:Y:S09]  /*15110*/  BRA.DIV UR4, `(.L_x_1288) ;  /* 0x0000004e04b87947 */ /* 0x001ff2000b800000 */
[----:B------:R-:W0:Y:S01]  /*15120*/  S2R R6, SR_TID.X ;  /* 0x0000000000067919 */ /* 0x000e220000002100 */
[----:B------:R-:W2:Y:S01]  /*15130*/  LDL.LU R9, [R1+0x28] ;  /* 0x0000280001097983 */ /* 0x000ea20000300800 */
[----:B0-----:R-:W-:-:S04]  /*15140*/  LOP3.LUT R6, R6, 0x7f, RZ, 0xc0, !PT ;  /* 0x0000007f06067812 */ /* 0x001fc800078ec0ff */
[----:B------:R-:W-:Y:S02]  /*15150*/  SHF.R.U32.HI R8, RZ, 0x3, R6 ;  /* 0x00000003ff087819 */ /* 0x000fe40000011606 */
[----:B------:R-:W3:Y:S01]  /*15160*/  LDL.LU R6, [R1+0x2c] ;  /* 0x00002c0001067983 */ /* 0x000ee20000300800 */
[----:B------:R-:W0:Y:S01]  /*15170*/  S2R R11, SR_TID.X ;  /* 0x00000000000b7919 */ /* 0x000e220000002100 */
[----:B------:R-:W-:Y:S01]  /*15180*/  ULDC.64 UR4, c[0x0][0x208] ;  /* 0x0000820000047ab9 */ /* 0x000fe20000000a00 */
[----:B0-----:R-:W-:-:S05]  /*15190*/  IMAD.SHL.U32 R11, R11, 0x8, RZ ;  /* 0x000000080b0b7824 */ /* 0x001fca00078e00ff */
[----:B------:R-:W-:Y:S01]  /*151a0*/  LOP3.LUT R11, R11, 0x38, RZ, 0xc0, !PT ;  /* 0x000000380b0b7812 */ /* 0x000fe200078ec0ff */
[----:B--2---:R-:W-:-:S04]  /*151b0*/  IMAD.IADD R0, R8, 0x1, R9 ;  /* 0x0000000108007824 */ /* 0x004fc800078e0209 */
[----:B------:R-:W-:Y:S01]  /*151c0*/  VIADD R5, R0, 0x10 ;  /* 0x0000001000057836 */ /* 0x000fe20000000000 */
[----:B------:R-:W-:Y:S01]  /*151d0*/  SHFL.IDX PT, R9, R3, 0x1, 0x181f ;  /* 0x00381f0003097f89 */ /* 0x000fe200000e0000 */
[----:B---3--:R-:W-:-:S03]  /*151e0*/  IMAD R2, R6, R7, RZ ;  /* 0x0000000706027224 */ /* 0x008fc600078e02ff */
[----:B------:R-:W0:Y:S04]  /*151f0*/  SHFL.IDX PT, R7, R4, RZ, 0x181f ;  /* 0x00181fff04077589 */ /* 0x000e2800000e0000 */
[----:B------:R-:W1:Y:S01]  /*15200*/  SHFL.IDX PT, R6, R3, RZ, 0x181f ;  /* 0x00181fff03067589 */ /* 0x000e6200000e0000 */
[-C--:B------:R-:W-:Y:S02]  /*15210*/  ISETP.GE.AND P4, PT, R0, R2.reuse, PT ;  /* 0x000000020000720c */ /* 0x080fe40003f86270 */
[----:B------:R-:W-:Y:S02]  /*15220*/  ISETP.GE.AND P3, PT, R5, R2, PT ;  /* 0x000000020500720c */ /* 0x000fe40003f66270 */
[----:B------:R-:W2:Y:S09]  /*15230*/  SHFL.IDX PT, R5, R4, 0x1, 0x181f ;  /* 0x00381f0004057f89 */ /* 0x000eb200000e0000 */
[----:B0-----:R-:W-:-:S05]  /*15240*/  @!P4 LEA R7, P5, R11, R7, 0x1 ;  /* 0x000000070b07c211 */ /* 0x001fca00078a08ff */
[----:B-1----:R-:W-:-:S05]  /*15250*/  @!P4 IMAD.X R6, RZ, RZ, R6, P5 ;  /* 0x000000ffff06c224 */ /* 0x002fca00028e0606 */
[----:B------:R-:W-:-:S04]  /*15260*/  @!P4 LOP3.LUT R7, R7, R6, RZ, 0x3c, !PT ;  /* 0x000000060707c212 */ /* 0x000fc800078e3cff */
[----:B------:R-:W-:Y:S02]  /*15270*/  @!P4 LOP3.LUT R6, R7, R6, RZ, 0x3c, !PT ;  /* 0x000000060706c212 */ /* 0x000fe400078e3cff */
[----:B--2---:R-:W-:Y:S02]  /*15280*/  @!P3 LEA R8, P5, R11, R5, 0x1 ;  /* 0x000000050b08b211 */ /* 0x004fe400078a08ff */
        /* <DEDUP_REMOVED lines=67> */
.L_x_1411:
        /* <DEDUP_REMOVED lines=16> */
.L_x_1290:
[----:B------:R-:W-:Y:S05]  /*157c0*/  BSYNC B0 ;  /* 0x0000000000007941 */ /* 0x000fea0003800000 */
.L_x_1289:
[----:B------:R-:W-:Y:S01]  /*157d0*/  NOP ;  /* 0x0000000000007918 */ /* 0x000fe20000000000 */
[----:B------:R-:W-:Y:S01]  /*157e0*/  PLOP3.LUT P0, PT, PT, PT, PT, 0x80, 0x0 ;  /* 0x000000000000781c */ /* 0x000fe20003f0f070 */
[----:B------:R-:W-:-:S12]  /*157f0*/  VIADD R11, R19, 0x30800 ;  /* 0x00030800130b7836 */ /* 0x000fd80000000000 */
.L_x_1291:
        /* <DEDUP_REMOVED lines=16> */
[----:B------:R-:W4:Y:S03]  /*15900*/  SYNCS.PHASECHK.TRANS64.TRYWAIT P0, [R19+URZ+0x30820], R0 ;  /* 0x03082000130075a7 */ /* 0x000f26000800017f */
[----:B---34-:R-:W-:Y:S05]  /*15910*/  @!P0 BRA `(.L_x_1293) ;  /* 0x0000005000b48947 */ /* 0x018fea0003800000 */
.L_x_1412:
[----:B------:R-:W-:Y:S05]  /*15920*/  BSYNC B0 ;  /* 0x0000000000007941 */ /* 0x000fea0003800000 */
.L_x_1292:
[----:B------:R-:W3:Y:S04]  /*15930*/  LDL R2, [R1+0x3c] ;  /* 0x00003c0001027983 */ /* 0x000ee80000100800 */
[----:B0-----:R-:W4:Y:S01]  /*15940*/  LDL R4, [R1+0x24] ;  /* 0x0000240001047983 */ /* 0x001f220000100800 */
[----:B------:R-:W-:Y:S01]  /*15950*/  BSSY B0, `(.L_x_1294) ;  /* 0x0000251000007945 */ /* 0x000fe20003800000 */
[----:B---3--:R-:W-:-:S05]  /*15960*/  VIADD R0, R2, 0xfffffffe ;  /* 0xfffffffe02007836 */ /* 0x008fca0000000000 */
[----:B----4-:R-:W-:-:S13]  /*15970*/  ISETP.GE.AND P0, PT, R0, R4, PT ;  /* 0x000000040000720c */ /* 0x010fda0003f06270 */
[----:B------:R-:W-:Y:S05]  /*15980*/  @!P0 BRA `(.L_x_1295) ;  /* 0x0000002400348947 */ /* 0x000fea0003800000 */
[----:B------:R-:W3:Y:S04]  /*15990*/  LDL.LU R2, [R1+0x40] ;  /* 0x0000400001027983 */ /* 0x000ee80000300800 */
[----:B------:R-:W4:Y:S04]  /*159a0*/  LDL.LU R7, [R1+0x38] ;  /* 0x0000380001077983 */ /* 0x000f280000300800 */
[----:B--2---:R-:W2:Y:S04]  /*159b0*/  LDL.LU R3, [R1+0x54] ;  /* 0x0000540001037983 */ /* 0x004ea80000300800 */
[----:B------:R-:W5:Y:S04]  /*159c0*/  LDL.LU R6, [R1+0x34] ;  /* 0x0000340001067983 */ /* 0x000f680000300800 */
[----:B-1----:R-:W5:Y:S01]  /*159d0*/  LDL.LU R5, [R1+0x58] ;  /* 0x0000580001057983 */ /* 0x002f620000300800 */
[----:B------:R-:W-:Y:S01]  /*159e0*/  LOP3.LUT R10, RZ, R4, RZ, 0x33, !PT ;  /* 0x00000004ff0a7212 */ /* 0x000fe200078e33ff */
[----:B------:R-:W-:Y:S01]  /*159f0*/  BSSY B2, `(.L_x_1296) ;  /* 0x00000cd000027945 */ /* 0x000fe20003800000 */
[----:B---3--:R-:W-:-:S04]  /*15a00*/  VIADD R2, R2, 0x1 ;  /* 0x0000000102027836 */ /* 0x008fc80000000000 */
[----:B----4-:R-:W-:Y:S01]  /*15a10*/  IMAD R2, R2, R7, RZ ;  /* 0x0000000702027224 */ /* 0x010fe200078e02ff */
[----:B--2---:R-:W-:-:S04]  /*15a20*/  LOP3.LUT R3, RZ, R3, RZ, 0x33, !PT ;  /* 0x00000003ff037212 */ /* 0x004fc800078e33ff */
[----:B------:R-:W-:-:S04]  /*15a30*/  LOP3.LUT R2, RZ, R2, RZ, 0x33, !PT ;  /* 0x00000002ff027212 */ /* 0x000fc800078e33ff */
[----:B-----5:R-:W-:Y:S02]  /*15a40*/  VIADDMNMX R2, R2, -R6, R3, !PT ;  /* 0x8000000602027246 */ /* 0x020fe40007800103 */
[----:B------:R-:W-:-:S04]  /*15a50*/  LOP3.LUT R7, RZ, R5, RZ, 0x33, !PT ;  /* 0x00000005ff077212 */ /* 0x000fc800078e33ff */
[----:B------:R-:W-:-:S04]  /*15a60*/  VIMNMX R7, R2, R7, !PT ;  /* 0x0000000702077248 */ /* 0x000fc80007fe0100 */
[----:B------:R-:W-:Y:S02]  /*15a70*/  VIADDMNMX R10, R7, 0x2, R10, !PT ;  /* 0x00000002070a7846 */ /* 0x000fe4000780010a */
[----:B------:R-:W-:-:S05]  /*15a80*/  LOP3.LUT R2, RZ, R7, RZ, 0x33, !PT ;  /* 0x00000007ff027212 */ /* 0x000fca00078e33ff */
[----:B------:R-:W-:-:S05]  /*15a90*/  IMAD.IADD R2, R10, 0x1, R2 ;  /* 0x000000010a027824 */ /* 0x000fca00078e0202 */
[----:B------:R-:W-:-:S04]  /*15aa0*/  LOP3.LUT R2, R2, 0x1, RZ, 0xc0, !PT ;  /* 0x0000000102027812 */ /* 0x000fc800078ec0ff */
[----:B------:R-:W-:-:S13]  /*15ab0*/  ISETP.NE.U32.AND P0, PT, R2, 0x1, PT ;  /* 0x000000010200780c */ /* 0x000fda0003f05070 */
[----:B------:R-:W-:Y:S05]  /*15ac0*/  @P0 BRA `(.L_x_1297) ;  /* 0x0000000800fc0947 */ /* 0x000fea0003800000 */
[----:B------:R-:W2:Y:S04]  /*15ad0*/  LDL R5, [R1+0x10] ;  /* 0x0000100001057983 */ /* 0x000ea80000100800 */
[----:B------:R-:W3:Y:S01]  /*15ae0*/  LDL R4, [R1+0x14] ;  /* 0x0000140001047983 */ /* 0x000ee20000100800 */
[----:B------:R-:W-:Y:S01]  /*15af0*/  LOP3.LUT P1, RZ, R18, 0x1, RZ, 0xc0, !PT ;  /* 0x0000000112ff7812 */ /* 0x000fe2000782c0ff */
[----:B------:R-:W-:Y:S01]  /*15b00*/  BSSY B1, `(.L_x_1298) ;  /* 0x00000b7000017945 */ /* 0x000fe20003800000 */
[----:B--2---:R-:W-:-:S05]  /*15b10*/  VIADD R8, R5, 0x1 ;  /* 0x0000000105087836 */ /* 0x004fca0000000000 */
[----:B------:R-:W-:-:S04]  /*15b20*/  ISETP.NE.AND P0, PT, R8, 0x2, PT ;  /* 0x000000020800780c */ /* 0x000fc80003f05270 */
[----:B------:R-:W-:Y:S02]  /*15b30*/  SEL R9, RZ, 0x1, P0 ;  /* 0x00000001ff097807 */ /* 0x000fe40000000000 */
[----:B------:R-:W-:Y:S02]  /*15b40*/  SEL R8, R8, RZ, P0 ;  /* 0x000000ff08087207 */ /* 0x000fe40000000000 */
[----:B---3--:R-:W-:Y:S01]  /*15b50*/  LOP3.LUT R9, R4, R9, RZ, 0x3c, !PT ;  /* 0x0000000904097212 */ /* 0x008fe200078e3cff */
[----:B------:R-:W-:Y:S06]  /*15b60*/  @!P1 BRA `(.L_x_1299) ;  /* 0x0000000800c09947 */ /* 0x000fec0003800000 */
        /* <DEDUP_REMOVED lines=23> */
[----:B------:R-:W-:-:S06]  /*15ce0*/  LEA.HI.X R5, R2, UR5, R3, 0x2, P0 ;  /* 0x0000000502057c11 */ /* 0x000fcc00080f1403 */
[----:B------:R0:W5:Y:S03]  /*15cf0*/  LDG.E R5, desc[UR8][R4.64] ;  /* 0x0000000804057981 */ /* 0x000166000c1e1900 */
.L_x_1300:
[----:B------:R-:W-:Y:S01]  /*15d00*/  IMAD R3, R8, 0x8, R19 ;  /* 0x0000000808037824 */ /* 0x000fe200078e0213 */
[----:B------:R-:W-:Y:S01]  /*15d10*/  SHF.L.U32 R2, R9, 0x1f, RZ ;  /* 0x0000001f09027819 */ /* 0x000fe200000006ff */
[----:B------:R-:W-:Y:S03]  /*15d20*/  BSSY B3, `(.L_x_1301) ;  /* 0x0000003000037945 */ /* 0x000fe60003800000 */
[----:B------:R-:W1:Y:S02]  /*15d30*/  SYNCS.PHASECHK.TRANS64.TRYWAIT P0, [R3+URZ+0x30840], R2 ;  /* 0x03084002030075a7 */ /* 0x000e64000800017f */
[----:B-1----:R-:W-:Y:S05]  /*15d40*/  @!P0 BRA `(.L_x_1302) ;  /* 0x0000004c00bc8947 */ /* 0x002fea0003800000 */
.L_x_1413:
[----:B------:R-:W-:Y:S05]  /*15d50*/  BSYNC B3 ;  /* 0x0000000000037941 */ /* 0x000fea0003800000 */
.L_x_1301:
        /* <DEDUP_REMOVED lines=12> */
.L_x_1304:
[----:B------:R-:W-:Y:S05]  /*15e20*/  BSYNC B3 ;  /* 0x0000000000037941 */ /* 0x000fea0003800000 */
.L_x_1303:
        /* <DEDUP_REMOVED lines=12> */
.L_x_1305:
        /* <DEDUP_REMOVED lines=16> */
.L_x_1306:
        /* <DEDUP_REMOVED lines=16> */
.L_x_1307:
        /* <DEDUP_REMOVED lines=10> */
[----:B------:R-:W2:Y:S04]  /*16190*/  LDL.LU R12, [R1+0x14] ;  /* 0x00001400010c7983 */ /* 0x000ea80000300800 */
[----:B------:R-:W3:Y:S01]  /*161a0*/  LDL R6, [R1+0x10] ;  /* 0x0000100001067983 */ /* 0x000ee20000100800 */
[----:B------:R-:W-:Y:S01]  /*161b0*/  BSSY B3, `(.L_x_1308) ;  /* 0x0000005000037945 */ /* 0x000fe20003800000 */
[----:B--2---:R-:W-:Y:S01]  /*161c0*/  SHF.L.U32 R2, R12, 0x1f, RZ ;  /* 0x0000001f0c027819 */ /* 0x004fe200000006ff */
[----:B---3--:R-:W-:-:S04]  /*161d0*/  IMAD R3, R6, 0x8, R11 ;  /* 0x0000000806037824 */ /* 0x008fc800078e020b */
[----:B------:R-:W0:Y:S02]  /*161e0*/  SYNCS.PHASECHK.TRANS64.TRYWAIT P0, [R3+URZ+0x60], R2 ;  /* 0x00006002030075a7 */ /* 0x000e24000800017f */
[----:B0-----:R-:W-:Y:S05]  /*161f0*/  @!P0 BRA `(.L_x_1309) ;  /* 0x0000004800a48947 */ /* 0x001fea0003800000 */
.L_x_1414:
[----:B------:R-:W-:Y:S05]  /*16200*/  BSYNC B3 ;  /* 0x0000000000037941 */ /* 0x000fea0003800000 */
.L_x_1308:
[----:B------:R-:W-:Y:S01]  /*16210*/  BSSY B3, `(.L_x_1310) ;  /* 0x000000d000037945 */ /* 0x000fe20003800000 */
[----:B------:R-:W-:Y:S02]  /*16220*/  IMAD.MOV.U32 R12, RZ, RZ, 0x0 ;  /* 0x00000000ff0c7424 */ /* 0x000fe400078e00ff */
[----:B------:R-:W-:Y:S01]  /*16230*/  IMAD.MOV.U32 R13, RZ, RZ, 0x14f00000 ;  /* 0x14f00000ff0d7424 */ /* 0x000fe200078e00ff */
[----:B------:R-:W-:Y:S06]  /*16240*/  @P1 BRA `(.L_x_1311) ;  /* 0x0000000000241947 */ /* 0x000fec0003800000 */
[----:B------:R-:W2:Y:S01]  /*16250*/  LDL R6, [R1+0x10] ;  /* 0x0000100001067983 */ /* 0x000ea20000100800 */
[----:B0-----:R-:W-:Y:S01]  /*16260*/  IMAD.MOV.U32 R3, RZ, RZ, 0x9000 ;  /* 0x00009000ff037424 */ /* 0x001fe200078e00ff */
[----:B------:R-:W0:Y:S02]  /*16270*/  S2R R4, SR_TID.X ;  /* 0x0000000000047919 */ /* 0x000e240000002100 */
[----:B0-----:R-:W-:-:S04]  /*16280*/  LOP3.LUT R4, R4, 0x1f, RZ, 0xc0, !PT ;  /* 0x0000001f04047812 */ /* 0x001fc800078ec0ff */
[----:B------:R-:W-:Y:S01]  /*16290*/  ISETP.NE.AND P0, PT, R4, RZ, PT ;  /* 0x000000ff0400720c */ /* 0x000fe20003f05270 */
[----:B--2---:R-:W-:-:S04]  /*162a0*/  IMAD R2, R6, 0x8, R19 ;  /* 0x0000000806027824 */ /* 0x004fc800078e0213 */
[----:B------:R1:W-:Y:S08]  /*162b0*/  SYNCS.ARRIVE.TRANS64 RZ, [R2+URZ+0x30850], R3 ;  /* 0x0308500302ff79a7 */ /* 0x0003f0000800003f */
[----:B------:R-:W-:Y:S05]  /*162c0*/  @!P0 BRA `(.L_x_1311) ;  /* 0x0000000000048947 */ /* 0x000fea0003800000 */
[----:B------:R-:W-:Y:S01]  /*162d0*/  BPT.TRAP 0x1 ;  /* 0x000000040000795c */ /* 0x000fe20000300000 */
.L_x_1311:
[----:B------:R-:W-:Y:S05]  /*162e0*/  BSYNC B3 ;  /* 0x0000000000037941 */ /* 0x000fea0003800000 */
.L_x_1310:
[----:B01----:R-:W2:Y:S04]  /*162f0*/  LDL.LU R2, [R1+0x10] ;  /* 0x0000100001027983 */ /* 0x003ea80000300800 */
[----:B------:R-:W3:Y:S04]  /*16300*/  LDL R6, [R1+0x18] ;  /* 0x0000180001067983 */ /* 0x000ee80000100800 */
[----:B------:R-:W3:Y:S01]  /*16310*/  LDL.LU R4, [R1+0x4] ;  /* 0x0000040001047983 */ /* 0x000ee20000300800 */
[----:B------:R-:W-:Y:S01]  /*16320*/  R2UR UR10, R14 ;  /* 0x000000000e0a72ca */ /* 0x000fe200000e0000 */
[----:B------:R-:W-:Y:S01]  /*16330*/  UIADD3 UR4, UP0, UR36, 0x470, URZ ;  /* 0x0000047024047890 */ /* 0x000fe2000ff1e03f */
[----:B------:R-:W-:-:S02]  /*16340*/  R2UR UR6, R12 ;  /* 0x000000000c0672ca */ /* 0x000fc400000e0000 */
[----:B------:R-:W-:Y:S01]  /*16350*/  R2UR UR7, R13 ;  /* 0x000000000d0772ca */ /* 0x000fe200000e0000 */
[----:B------:R-:W-:Y:S01]  /*16360*/  UIADD3.X UR5, URZ, UR37, URZ, UP0, !UPT ;  /* 0x000000253f057290 */ /* 0x000fe200087fe43f */
[----:B------:R-:W-:Y:S01]  /*16370*/  PLOP3.LUT P0, PT, PT, PT, PT, 0x80, 0x0 ;  /* 0x000000000000781c */ /* 0x000fe20003f0f070 */
[C-C-:B--2---:R-:W-:Y:S02]  /*16380*/  IMAD R3, R2.reuse, 0x8, R19.reuse ;  /* 0x0000000802037824 */ /* 0x144fe400078e0213 */
[----:B------:R-:W-:Y:S02]  /*16390*/  IMAD R2, R2, 0x9000, R19 ;  /* 0x0000900002027824 */ /* 0x000fe400078e0213 */
[----:B------:R-:W-:Y:S02]  /*163a0*/  VIADD R3, R3, 0x30850 ;  /* 0x0003085003037836 */ /* 0x000fe40000000000 */
[----:B---3--:R-:W-:Y:S02]  /*163b0*/  IMAD R4, R4, 0x60, R6 ;  /* 0x0000006004047824 */ /* 0x008fe400078e0206 */
[----:B------:R-:W-:-:S07]  /*163c0*/  VIADD R6, R2, 0x400 ;  /* 0x0000040002067836 */ /* 0x000fce0000000000 */
.L_x_1312:
        /* <DEDUP_REMOVED lines=15> */
.L_x_1313:
        /* <DEDUP_REMOVED lines=15> */
.L_x_1314:
        /* <DEDUP_REMOVED lines=12> */
.L_x_1299:
[----:B------:R-:W-:Y:S05]  /*16670*/  BSYNC B1 ;  /* 0x0000000000017941 */ /* 0x000fea0003800000 */
.L_x_1298:
[----:B0-----:R-:W2:Y:S04]  /*16680*/  LDL.LU R0, [R1+0x3c] ;  /* 0x00003c0001007983 */ /* 0x001ea80000300800 */
[----:B------:R0:W-:Y:S04]  /*16690*/  STL [R1+0x10], R8 ;  /* 0x0000100801007387 */ /* 0x0001e80000100800 */
[----:B------:R0:W-:Y:S02]  /*166a0*/  STL [R1+0x14], R9 ;  /* 0x0000140901007387 */ /* 0x0001e40000100800 */
[----:B0-2---:R-:W-:-:S07]  /*166b0*/  VIADD R0, R0, 0xfffffffd ;  /* 0xfffffffd00007836 */ /* 0x005fce0000000000 */
.L_x_1297:
[----:B------:R-:W-:Y:S05]  /*166c0*/  BSYNC B2 ;  /* 0x0000000000027941 */ /* 0x000fea0003800000 */
.L_x_1296:
[----:B------:R-:W-:-:S05]  /*166d0*/  VIADD R10, R10, 0xfffffffe ;  /* 0xfffffffe0a0a7836 */ /* 0x000fca0000000000 */
[----:B------:R-:W-:-:S13]  /*166e0*/  ISETP.NE.AND P0, PT, R10, R7, PT ;  /* 0x000000070a00720c */ /* 0x000fda0003f05270 */
[----:B------:R-:W-:Y:S05]  /*166f0*/  @!P0 BRA `(.L_x_1295) ;  /* 0x0000001400d88947 */ /* 0x000fea0003800000 */
[----:B------:R-:W-:-:S07]  /*16700*/  IMAD.MOV.U32 R9, RZ, RZ, R17 ;  /* 0x000000ffff097224 */ /* 0x000fce00078e0011 */
.L_x_1349:
[----:B--2---:R-:W2:Y:S04]  /*16710*/  LDL R3, [R1+0x10] ;  /* 0x0000100001037983 */ /* 0x004ea80000100800 */
[----:B------:R-:W3:Y:S01]  /*16720*/  LDL R2, [R1+0x14] ;  /* 0x0000140001027983 */ /* 0x000ee20000100800 */
[----:B------:R-:W-:Y:S01]  /*16730*/  LOP3.LUT P1, RZ, R18, 0x1, RZ, 0xc0, !PT ;  /* 0x0000000112ff7812 */ /* 0x000fe2000782c0ff */
[----:B------:R-:W-:Y:S05]  /*16740*/  YIELD ;  /* 0x0000000000007946 */ /* 0x000fea0003800000 */
[----:B------:R-:W-:Y:S01]  /*16750*/  BSSY B1, `(.L_x_1315) ;  /* 0x00000b4000017945 */ /* 0x000fe20003800000 */
[----:B--2---:R-:W-:-:S05]  /*16760*/  VIADD R4, R3, 0x1 ;  /* 0x0000000103047836 */ /* 0x004fca0000000000 */
[----:B------:R-:W-:-:S04]  /*16770*/  ISETP.NE.AND P0, PT, R4, 0x2, PT ;  /* 0x000000020400780c */ /* 0x000fc80003f05270 */
[----:B------:R-:W-:Y:S02]  /*16780*/  SEL R5, RZ, 0x1, P0 ;  /* 0x00000001ff057807 */ /* 0x000fe40000000000 */
[----:B------:R-:W-:Y:S02]  /*16790*/  SEL R4, R4, RZ, P0 ;  /* 0x000000ff04047207 */ /* 0x000fe40000000000 */
[----:B---3--:R-:W-:Y:S01]  /*167a0*/  LOP3.LUT R5, R2, R5, RZ, 0x3c, !PT ;  /* 0x0000000502057212 */ /* 0x008fe200078e3cff */
[----:B01----:R-:W-:Y:S06]  /*167b0*/  @!P1 BRA `(.L_x_1316) ;  /* 0x0000000800b49947 */ /* 0x003fec0003800000 */
        /* <DEDUP_REMOVED lines=25> */
.L_x_1317:
[----:B------:R-:W-:Y:S01]  /*16950*/  IMAD R3, R4, 0x8, R19 ;  /* 0x0000000804037824 */ /* 0x000fe200078e0213 */
[----:B------:R-:W-:Y:S01]  /*16960*/  SHF.L.U32 R2, R5, 0x1f, RZ ;  /* 0x0000001f05027819 */ /* 0x000fe200000006ff */
[----:B------:R-:W-:Y:S03]  /*16970*/  BSSY B2, `(.L_x_1318) ;  /* 0x0000003000027945 */ /* 0x000fe60003800000 */
[----:B------:R-:W1:Y:S02]  /*16980*/  SYNCS.PHASECHK.TRANS64.TRYWAIT P0, [R3+URZ+0x30840], R2 ;  /* 0x03084002030075a7 */ /* 0x000e64000800017f */
[----:B-1----:R-:W-:Y:S05]  /*16990*/  @!P0 BRA `(.L_x_1319) ;  /* 0x0000004000d08947 */ /* 0x002fea0003800000 */
.L_x_1415:
[----:B------:R-:W-:Y:S05]  /*169a0*/  BSYNC B2 ;  /* 0x0000000000027941 */ /* 0x000fea0003800000 */
.L_x_1318:
        /* <DEDUP_REMOVED lines=12> */
.L_x_1321:
[----:B------:R-:W-:Y:S05]  /*16a70*/  BSYNC B2 ;  /* 0x0000000000027941 */ /* 0x000fea0003800000 */
.L_x_1320:
        /* <DEDUP_REMOVED lines=12> */
.L_x_1322:
        /* <DEDUP_REMOVED lines=16> */
.L_x_1323:
        /* <DEDUP_REMOVED lines=16> */
.L_x_1324:
        /* <DEDUP_REMOVED lines=17> */
.L_x_1416:
[----:B------:R-:W-:Y:S05]  /*16e50*/  BSYNC B2 ;  /* 0x0000000000027941 */ /* 0x000fea0003800000 */
.L_x_1325:
        /* <DEDUP_REMOVED lines=11> */
.L_x_1328:
[----:B------:R-:W-:Y:S05]  /*16f10*/  BSYNC B2 ;  /* 0x0000000000027941 */ /* 0x000fea0003800000 */
.L_x_1327:
[----:B0-----:R-:W2:Y:S04]  /*16f20*/  LDL.LU R3, [R1+0x10] ;  /* 0x0000100001037983 */ /* 0x001ea80000300800 */
[----:B------:R-:W3:Y:S04]  /*16f30*/  LDL R7, [R1+0x18] ;  /* 0x0000180001077983 */ /* 0x000ee80000100800 */
[----:B------:R-:W3:Y:S01]  /*16f40*/  LDL.LU R6, [R1+0x4] ;  /* 0x0000040001067983 */ /* 0x000ee20000300800 */
[----:B------:R-:W-:Y:S01]  /*16f50*/  R2UR UR10, R10 ;  /* 0x000000000a0a72ca */ /* 0x000fe200000e0000 */
[----:B------:R-:W-:Y:S01]  /*16f60*/  UIADD3 UR4, UP0, UR36, 0x470, URZ ;  /* 0x0000047024047890 */ /* 0x000fe2000ff1e03f */
[----:B------:R-:W-:Y:S01]  /*16f70*/  R2UR UR6, R12 ;  /* 0x000000000c0672ca */ /* 0x000fe200000e0000 */
[----:B------:R-:W-:Y:S01]  /*16f80*/  VIADD R2, R2, 0x50 ;  /* 0x0000005002027836 */ /* 0x000fe20000000000 */
[----:B------:R-:W-:Y:S01]  /*16f90*/  R2UR UR7, R13 ;  /* 0x000000000d0772ca */ /* 0x000fe200000e0000 */
[----:B------:R-:W-:Y:S01]  /*16fa0*/  UIADD3.X UR5, URZ, UR37, URZ, UP0, !UPT ;  /* 0x000000253f057290 */ /* 0x000fe200087fe43f */
[----:B------:R-:W-:Y:S01]  /*16fb0*/  PLOP3.LUT P0, PT, PT, PT, PT, 0x80, 0x0 ;  /* 0x000000000000781c */ /* 0x000fe20003f0f070 */
[----:B--2---:R-:W-:-:S02]  /*16fc0*/  IMAD R3, R3, 0x9000, R19 ;  /* 0x0000900003037824 */ /* 0x004fc400078e0213 */
[----:B---3--:R-:W-:Y:S02]  /*16fd0*/  IMAD R6, R6, 0x60, R7 ;  /* 0x0000006006067824 */ /* 0x008fe400078e0207 */
[----:B------:R-:W-:-:S08]  /*16fe0*/  VIADD R7, R3, 0x400 ;  /* 0x0000040003077836 */ /* 0x000fd00000000000 */
.L_x_1329:
        /* <DEDUP_REMOVED lines=15> */
.L_x_1330:
        /* <DEDUP_REMOVED lines=15> */
.L_x_1331:
        /* <DEDUP_REMOVED lines=12> */
.L_x_1316:
[----:B------:R-:W-:Y:S05]  /*17290*/  BSYNC B1 ;  /* 0x0000000000017941 */ /* 0x000fea0003800000 */
.L_x_1315:
[----:B------:R-:W-:Y:S01]  /*172a0*/  VIADD R3, R4, 0x1 ;  /* 0x0000000104037836 */ /* 0x000fe20000000000 */
[----:B------:R-:W-:Y:S01]  /*172b0*/  LOP3.LUT P1, RZ, R18, 0x1, RZ, 0xc0, !PT ;  /* 0x0000000112ff7812 */ /* 0x000fe2000782c0ff */
[----:B------:R-:W-:Y:S01]  /*172c0*/  BSSY B1, `(.L_x_1332) ;  /* 0x00000b5000017945 */ /* 0x000fe20003800000 */
[----:B------:R-:W-:Y:S02]  /*172d0*/  VIADD R6, R0, 0xffffffff ;  /* 0xffffffff00067836 */ /* 0x000fe40000000000 */
[----:B------:R-:W-:-:S04]  /*172e0*/  ISETP.NE.AND P0, PT, R3, 0x2, PT ;  /* 0x000000020300780c */ /* 0x000fc80003f05270 */
[----:B------:R-:W-:Y:S02]  /*172f0*/  SEL R2, RZ, 0x1, P0 ;  /* 0x00000001ff027807 */ /* 0x000fe40000000000 */
[----:B------:R-:W-:Y:S02]  /*17300*/  SEL R12, R3, RZ, P0 ;  /* 0x000000ff030c7207 */ /* 0x000fe40000000000 */
[----:B------:R-:W-:-:S05]  /*17310*/  LOP3.LUT R10, R5, R2, RZ, 0x3c, !PT ;  /* 0x00000002050a7212 */ /* 0x000fca00078e3cff */
[----:B------:R1:W-:Y:S04]  /*17320*/  STL [R1+0x14], R10 ;  /* 0x0000140a01007387 */ /* 0x0003e80000100800 */
[----:B------:R1:W-:Y:S01]  /*17330*/  STL [R1+0x10], R12 ;  /* 0x0000100c01007387 */ /* 0x0003e20000100800 */
[----:B------:R-:W-:Y:S05]  /*17340*/  @!P1 BRA `(.L_x_1333) ;  /* 0x0000000800b09947 */ /* 0x000fea0003800000 */
[----:B------:R-:W-:Y:S01]  /*17350*/  ULDC.64 UR4, c[0x0][0x418] ;  /* 0x0001060000047ab9 */ /* 0x000fe20000000a00 */
[----:B------:R-:W-:Y:S01]  /*17360*/  IMAD.MOV.U32 R7, RZ, RZ, R6 ;  /* 0x000000ffff077224 */ /* 0x000fe200078e0006 */
[----:B------:R-:W-:-:S04]  /*17370*/  ISETP.NE.U32.AND P0, PT, RZ, UR4, PT ;  /* 0x00000004ff007c0c */ /* 0x000fc8000bf05070 */
[----:B------:R-:W-:-:S13]  /*17380*/  ISETP.NE.AND.EX P0, PT, RZ, UR5, PT, P0 ;  /* 0x00000005ff007c0c */ /* 0x000fda000bf05300 */
[----:B------:R-:W-:Y:S05]  /*17390*/  @!P0 BRA `(.L_x_1334) ;  /* 0x0000000000508947 */ /* 0x000fea0003800000 */
[----:B------:R-:W2:Y:S01]  /*173a0*/  LDL R14, [R1+0x1c] ;  /* 0x00001c00010e7983 */ /* 0x000ea20000100800 */
[----:B0-----:R-:W0:Y:S01]  /*173b0*/  LDC R8, c[0x0][0x43c] ;  /* 0x00010f00ff087b82 */ /* 0x001e220000000800 */
        /* <DEDUP_REMOVED lines=18> */
.L_x_1334:
[----:B------:R-:W-:Y:S01]  /*174e0*/  IMAD R2, R12, 0x8, R19 ;  /* 0x000000080c027824 */ /* 0x000fe200078e0213 */
[----:B------:R-:W-:Y:S01]  /*174f0*/  SHF.L.U32 R3, R10, 0x1f, RZ ;  /* 0x0000001f0a037819 */ /* 0x000fe200000006ff */
[----:B------:R-:W-:Y:S03]  /*17500*/  BSSY B2, `(.L_x_1335) ;  /* 0x0000003000027945 */ /* 0x000fe60003800000 */
[----:B------:R-:W3:Y:S02]  /*17510*/  SYNCS.PHASECHK.TRANS64.TRYWAIT P0, [R2+URZ+0x30840], R3 ;  /* 0x03084003020075a7 */ /* 0x000ee4000800017f */
[----:B---3--:R-:W-:Y:S05]  /*17520*/  @!P0 BRA `(.L_x_1336) ;  /* 0x0000003800148947 */ /* 0x008fea0003800000 */
.L_x_1417:
[----:B------:R-:W-:Y:S05]  /*17530*/  BSYNC B2 ;  /* 0x0000000000027941 */ /* 0x000fea0003800000 */
.L_x_1335:
[----:B0-2---:R-:W0:Y:S01]  /*17540*/  S2R R8, SR_TID.X ;  /* 0x0000000000087919 */ /* 0x005e220000002100 */
[----:B------:R-:W-:Y:S01]  /*17550*/  BSSY B2, `(.L_x_1337) ;  /* 0x000000b000027945 */ /* 0x000fe20003800000 */
[----:B0-----:R-:W-:-:S04]  /*17560*/  LOP3.LUT R8, R8, 0x7f, RZ, 0xc0, !PT ;  /* 0x0000007f08087812 */ /* 0x001fc800078ec0ff */
[----:B------:R-:W-:-:S13]  /*17570*/  ISETP.NE.AND P1, PT, R8, RZ, PT ;  /* 0x000000ff0800720c */ /* 0x000fda0003f25270 */
[----:B------:R-:W-:Y:S05]  /*17580*/  @P1 BRA `(.L_x_1338) ;  /* 0x00000000001c1947 */ /* 0x000fea0003800000 */
[----:B------:R-:W0:Y:S01]  /*17590*/  S2R R8, SR_TID.X ;  /* 0x0000000000087919 */ /* 0x000e220000002100 */
[----:B---3--:R-:W-:-:S04]  /*175a0*/  IMAD.MOV.U32 R3, RZ, RZ, 0x9000 ;  /* 0x00009000ff037424 */ /* 0x008fc800078e00ff */
[----:B------:R2:W-:Y:S01]  /*175b0*/  SYNCS.ARRIVE.TRANS64 RZ, [R2+URZ+0x30830], R3 ;  /* 0x0308300302ff79a7 */ /* 0x0005e2000800003f */
[----:B0-----:R-:W-:-:S04]  /*175c0*/  LOP3.LUT R8, R8, 0x1f, RZ, 0xc0, !PT ;  /* 0x0000001f08087812 */ /* 0x001fc800078ec0ff */
[----:B------:R-:W-:-:S13]  /*175d0*/  ISETP.NE.AND P0, PT, R8, RZ, PT ;  /* 0x000000ff0800720c */ /* 0x000fda0003f05270 */
[----:B--2---:R-:W-:Y:S05]  /*175e0*/  @!P0 BRA `(.L_x_1338) ;  /* 0x0000000000048947 */ /* 0x004fea0003800000 */
[----:B------:R-:W-:Y:S01]  /*175f0*/  BPT.TRAP 0x1 ;  /* 0x000000040000795c */ /* 0x000fe20000300000 */
.L_x_1338:
[----:B------:R-:W-:Y:S05]  /*17600*/  BSYNC B2 ;  /* 0x0000000000027941 */ /* 0x000fea0003800000 */
.L_x_1337:
[----:B------:R-:W2:Y:S04]  /*17610*/  LDL R8, [R1+0x10] ;  /* 0x0000100001087983 */ /* 0x000ea80000100800 */
[----:B---3--:R-:W3:Y:S01]  /*17620*/  LDL R2, [R1+0x18] ;  /* 0x0000180001027983 */ /* 0x008ee20000100800 */
[----:B------:R-:W-:Y:S01]  /*17630*/  IMAD.MOV.U32 R14, RZ, RZ, RZ ;  /* 0x000000ffff0e7224 */ /* 0x000fe200078e00ff */
[----:B------:R-:W-:Y:S01]  /*17640*/  UIADD3 UR4, UP0, UR36, 0x370, URZ ;  /* 0x0000037024047890 */ /* 0x000fe2000ff1e03f */
[----:B------:R-:W-:Y:S01]  /*17650*/  PLOP3.LUT P0, PT, PT, PT, PT, 0x80, 0x0 ;  /* 0x000000000000781c */ /* 0x000fe20003f0f070 */
[----:B------:R-:W-:Y:S01]  /*17660*/  UMOV UR6, 0x0 ;  /* 0x0000000000067882 */ /* 0x000fe20000000000 */
[----:B------:R-:W-:Y:S01]  /*17670*/  UMOV UR7, 0x14f00000 ;  /* 0x14f0000000077882 */ /* 0x000fe20000000000 */
[----:B------:R-:W-:Y:S01]  /*17680*/  R2UR UR10, R14 ;  /* 0x000000000e0a72ca */ /* 0x000fe200000e0000 */
[----:B------:R-:W-:Y:S01]  /*17690*/  UIADD3.X UR5, URZ, UR37, URZ, UP0, !UPT ;  /* 0x000000253f057290 */ /* 0x000fe200087fe43f */
[----:B--2---:R-:W-:-:S02]  /*176a0*/  IMAD R3, R8, 0x8, R11 ;  /* 0x0000000808037824 */ /* 0x004fc400078e020b */
[----:B------:R-:W-:Y:S02]  /*176b0*/  IMAD R8, R8, 0x9000, R19 ;  /* 0x0000900008087824 */ /* 0x000fe400078e0213 */
[----:B------:R-:W-:Y:S02]  /*176c0*/  VIADD R3, R3, 0x30 ;  /* 0x0000003003037836 */ /* 0x000fe40000000000 */
[----:B---3--:R-:W-:Y:S02]  /*176d0*/  IMAD R2, R7, 0x60, R2 ;  /* 0x0000006007027824 */ /* 0x008fe400078e0202 */
[----:B-1----:R-:W-:-:S07]  /*176e0*/  VIADD R10, R8, 0x1e400 ;  /* 0x0001e400080a7836 */ /* 0x002fce0000000000 */
.L_x_1339:
        /* <DEDUP_REMOVED lines=16> */
.L_x_1340:
        /* <DEDUP_REMOVED lines=16> */
.L_x_1341:
        /* <DEDUP_REMOVED lines=15> */
.L_x_1418:
[----:B------:R-:W-:Y:S05]  /*179e0*/  BSYNC B2 ;  /* 0x0000000000027941 */ /* 0x000fea0003800000 */
.L_x_1342:
        /* <DEDUP_REMOVED lines=9> */
[----:B--2---:R-:W-:Y:S05]  /*17a80*/  @!P0 BRA `(.L_x_1345) ;  /* 0x0000000000048947 */ /* 0x004fea0003800000 */
[----:B------:R-:W-:Y:S01]  /*17a90*/  BPT.TRAP 0x1 ;  /* 0x000000040000795c */ /* 0x000fe20000300000 */
.L_x_1345:
[----:B------:R-:W-:Y:S05]  /*17aa0*/  BSYNC B2 ;  /* 0x0000000000027941 */ /* 0x000fea0003800000 */
.L_x_1344:
        /* <DEDUP_REMOVED lines=12> */
.L_x_1346:
        /* <DEDUP_REMOVED lines=15> */
.L_x_1347:
        /* <DEDUP_REMOVED lines=15> */
.L_x_1348:
        /* <DEDUP_REMOVED lines=12> */
.L_x_1333:
[----:B------:R-:W-:Y:S05]  /*17e10*/  BSYNC B1 ;  /* 0x0000000000017941 */ /* 0x000fea0003800000 */
.L_x_1332:
[----:B------:R-:W3:Y:S01]  /*17e20*/  LDL R2, [R1+0x24] ;  /* 0x0000240001027983 */ /* 0x000ee20000100800 */
[----:B------:R-:W-:Y:S01]  /*17e30*/  VIADD R0, R0, 0xfffffffe ;  /* 0xfffffffe00007836 */ /* 0x000fe20000000000 */
[----:B---3--:R-:W-:-:S13]  /*17e40*/  ISETP.GT.AND P0, PT, R6, R2, PT ;  /* 0x000000020600720c */ /* 0x008fda0003f04270 */
[----:B------:R-:W-:Y:S05]  /*17e50*/  @P0 BRA `(.L_x_1349) ;  /* 0xffffffe8002c0947 */ /* 0x000fea000383ffff */
.L_x_1295:
[----:B------:R-:W-:Y:S05]  /*17e60*/  BSYNC B0 ;  /* 0x0000000000007941 */ /* 0x000fea0003800000 */
.L_x_1294:
[----:B--2---:R-:W2:Y:S01]  /*17e70*/  S2R R3, SR_TID.X ;  /* 0x0000000000037919 */ /* 0x004ea20000002100 */
        /* <DEDUP_REMOVED lines=18> */
.L_x_1351:
[----:B------:R-:W-:Y:S05]  /*17fa0*/  BSYNC B0 ;  /* 0x0000000000007941 */ /* 0x000fea0003800000 */
.L_x_1350:
[----:B------:R-:W-:Y:S01]  /*17fb0*/  LOP3.LUT P0, RZ, R18, 0x1, RZ, 0xc0, !PT ;  /* 0x0000000112ff7812 */ /* 0x000fe2000780c0ff */
[----:B------:R-:W-:-:S12]  /*17fc0*/  BSSY B0, `(.L_x_1352) ;  /* 0x000004a000007945 */ /* 0x000fd80003800000 */
[----:B------:R-:W-:Y:S05]  /*17fd0*/  @!P0 BRA `(.L_x_1353) ;  /* 0x0000000400208947 */ /* 0x000fea0003800000 */
[----:B--2---:R-:W2:Y:S04]  /*17fe0*/  LDL R0, [R1+0x10] ;  /* 0x0000100001007983 */ /* 0x004ea80000100800 */
[----:B------:R-:W3:Y:S01]  /*17ff0*/  LDL R2, [R1+0x14] ;  /* 0x0000140001027983 */ /* 0x000ee20000100800 */
[----:B------:R-:W-:Y:S01]  /*18000*/  BSSY B1, `(.L_x_1354) ;  /* 0x0000006000017945 */ /* 0x000fe20003800000 */
[----:B------:R-:W-:Y:S01]  /*18010*/  ISETP.NE.AND P1, PT, R3, RZ, PT ;  /* 0x000000ff0300720c */ /* 0x000fe20003f25270 */
[----:B--2---:R-:W-:Y:S01]  /*18020*/  IMAD R0, R0, 0x8, R19 ;  /* 0x0000000800007824 */ /* 0x004fe200078e0213 */
[----:B---3--:R-:W-:-:S04]  /*18030*/  SHF.L.U32 R2, R2, 0x1f, RZ ;  /* 0x0000001f02027819 */ /* 0x008fc800000006ff */
[----:B------:R-:W2:Y:S02]  /*18040*/  SYNCS.PHASECHK.TRANS64.TRYWAIT P0, [R0+URZ+0x30860], R2 ;  /* 0x03086002000075a7 */ /* 0x000ea4000800017f */
[----:B--2---:R-:W-:Y:S05]  /*18050*/  @!P0 BRA `(.L_x_1355) ;  /* 0x0000002c00708947 */ /* 0x004fea0003800000 */
.L_x_1419:
[----:B------:R-:W-:Y:S05]  /*18060*/  BSYNC B1 ;  /* 0x0000000000017941 */ /* 0x000fea0003800000 */
.L_x_1354:
        /* <DEDUP_REMOVED lines=9> */
.L_x_1357:
[----:B------:R-:W-:Y:S05]  /*18100*/  BSYNC B1 ;  /* 0x0000000000017941 */ /* 0x000fea0003800000 */
.L_x_1356:
[----:B------:R-:W3:Y:S04]  /*18110*/  LDL.LU R4, [R1+0x18] ;  /* 0x0000180001047983 */ /* 0x000ee80000300800 */
[----:B------:R-:W3:Y:S04]  /*18120*/  LDL.LU R3, [R1+0x4] ;  /* 0x0000040001037983 */ /* 0x000ee80000300800 */
[----:B--2---:R-:W2:Y:S01]  /*18130*/  LDL R2, [R1+0x10] ;  /* 0x0000100001027983 */ /* 0x004ea20000100800 */
        /* <DEDUP_REMOVED lines=8> */
[----:B--2---:R-:W-:-:S04]  /*181c0*/  IMAD R2, R2, 0x9000, R19 ;  /* 0x0000900002027824 */ /* 0x004fc800078e0213 */
[----:B------:R-:W-:-:S07]  /*181d0*/  VIADD R4, R2, 0x400 ;  /* 0x0000040002047836 */ /* 0x000fce0000000000 */
.L_x_1358:
        /* <DEDUP_REMOVED lines=15> */
.L_x_1359:
        /* <DEDUP_REMOVED lines=15> */
.L_x_1360:
        /* <DEDUP_REMOVED lines=10> */
.L_x_1353:
[----:B------:R-:W-:Y:S05]  /*18460*/  BSYNC B0 ;  /* 0x0000000000007941 */ /* 0x000fea0003800000 */
.L_x_1352:
[----:B-1----:R-:W2:Y:S04]  /*18470*/  LDL.LU R5, [R1+0x10] ;  /* 0x0000100001057983 */ /* 0x002ea80000300800 */
[----:B------:R-:W3:Y:S01]  /*18480*/  LDL.LU R4, [R1+0x14] ;  /* 0x0000140001047983 */ /* 0x000ee20000300800 */
[----:B--2---:R-:W-:-:S05]  /*18490*/  VIADD R0, R5, 0x1 ;  /* 0x0000000105007836 */ /* 0x004fca0000000000 */
[----:B------:R-:W-:-:S04]  /*184a0*/  ISETP.NE.AND P0, PT, R0, 0x2, PT ;  /* 0x000000020000780c */ /* 0x000fc80003f05270 */
[----:B------:R-:W-:Y:S02]  /*184b0*/  SEL R2, RZ, 0x1, P0 ;  /* 0x00000001ff027807 */ /* 0x000fe40000000000 */
[----:B------:R-:W-:Y:S02]  /*184c0*/  SEL R0, R0, RZ, P0 ;  /* 0x000000ff00007207 */ /* 0x000fe40000000000 */
[----:B---3--:R-:W-:-:S03]  /*184d0*/  LOP3.LUT R4, R4, R2, RZ, 0x3c, !PT ;  /* 0x0000000204047212 */ /* 0x008fc600078e3cff */
[----:B------:R1:W-:Y:S04]  /*184e0*/  STL [R1+0x10], R0 ;  /* 0x0000100001007387 */ /* 0x0003e80000100800 */
[----:B------:R1:W-:Y:S02]  /*184f0*/  STL [R1+0x14], R4 ;  /* 0x0000140401007387 */ /* 0x0003e40000100800 */
.L_x_1274:
[----:B------:R-:W-:Y:S05]  /*18500*/  BSYNC B7 ;  /* 0x0000000000077941 */ /* 0x000fea0003800000 */
.L_x_1272:
[----:B------:R-:W-:-:S13]  /*18510*/  LOP3.LUT P0, RZ, R18, 0x2, RZ, 0xc0, !PT ;  /* 0x0000000212ff7812 */ /* 0x000fda000780c0ff */
[----:B------:R-:W-:Y:S05]  /*18520*/  @!P0 BRA `(.L_x_1361) ;  /* 0x00000000002c8947 */ /* 0x000fea0003800000 */
[----:B------:R-:W-:Y:S05]  /*18530*/  WARPSYNC.ALL ;  /* 0x0000000000007948 */ /* 0x000fea0003800000 */
[----:B------:R-:W4:Y:S08]  /*18540*/  S2UR UR5, SR_CgaCtaId ;  /* 0x00000000000579c3 */ /* 0x000f300000008800 */
[----:B------:R-:W-:Y:S06]  /*18550*/  BAR.SYNC.DEFER_BLOCKING 0x5, 0x180 ;  /* 0x0146000000007b1d */ /* 0x000fec0000010000 */
[----:B------:R-:W-:-:S02]  /*18560*/  UMOV UR4, 0x400 ;  /* 0x0000040000047882 */ /* 0x000fc40000000000 */
[----:B----4-:R-:W-:-:S06]  /*18570*/  ULEA UR4, UR5, UR4, 0x18 ;  /* 0x0000000405047291 */ /* 0x010fcc000f8ec03f */
[----:B------:R-:W-:-:S05]  /*18580*/  IMAD.U32 R19, RZ, RZ, UR4 ;  /* 0x00000004ff137e24 */ /* 0x000fca000f8e00ff */
[----:B01----:R-:W0:Y:S04]  /*18590*/  LDS.128 R4, [R19+0x308d0] ;  /* 0x0308d00013047984 */ /* 0x003e280000000c00 */
[----:B0-----:R0:W-:Y:S04]  /*185a0*/  STL.64 [R1], R4 ;  /* 0x0000000401007387 */ /* 0x0011e80000100a00 */
[----:B------:R0:W-:Y:S01]  /*185b0*/  STL.64 [R1+0x8], R6 ;  /* 0x0000080601007387 */ /* 0x0001e20000100a00 */
[----:B------:R-:W-:Y:S06]  /*185c0*/  BAR.ARV 0x4, 0x180 ;  /* 0x0106000000007b1d */ /* 0x000fec0000002000 */
[----:B------:R-:W-:Y:S05]  /*185d0*/  BRA `(.L_x_1362) ;  /* 0x00000010003c7947 */ /* 0x000fea0003800000 */
.L_x_1361:
[----:B------:R-:W4:Y:S01]  /*185e0*/  S2R R16, SR_TID.X ;  /* 0x0000000000107919 */ /* 0x000f220000002100 */
[----:B------:R-:W-:Y:S01]  /*185f0*/  UMOV UR4, 0xffffffff ;  /* 0xffffffff00047882 */ /* 0x000fe20000000000 */
[----:B----4-:R-:W-:-:S04]  /*18600*/  LOP3.LUT R16, R16, 0x1f, RZ, 0xc0, !PT ;  /* 0x0000001f10107812 */ /* 0x010fc800078ec0ff */
[----:B------:R-:W-:Y:S01]  /*18610*/  ISETP.NE.AND P0, PT, R16, 0x1f, PT ;  /* 0x0000001f1000780c */ /* 0x000fe20003f05270 */
[----:B------:R-:W-:-:S12]  /*18620*/  BRA.DIV UR4, `(.L_x_1363) ;  /* 0x0000002a04107947 */ /* 0x000fd8000b800000 */
[----:B------:R-:W0:Y:S01]  /*18630*/  LDL.LU R3, [R1] ;  /* 0x0000000001037983 */ /* 0x000e220000300800 */
[----:B------:R-:W-:-:S03]  /*18640*/  ULDC UR4, c[0x0][0xc3c] ;  /* 0x00030f0000047ab9 */ /* 0x000fc60000000800 */
[----:B-1----:R-:W3:Y:S01]  /*18650*/  LDL R4, [R1+0xc] ;  /* 0x00000c0001047983 */ /* 0x002ee20000100800 */
[----:B------:R-:W-:Y:S01]  /*18660*/  ULDC.64 UR6, c[0x0][0x208] ;  /* 0x0000820000067ab9 */ /* 0x000fe20000000a00 */
[----:B0-----:R-:W-:Y:S02]  /*18670*/  IMAD.MOV.U32 R8, RZ, RZ, R3 ;  /* 0x000000ffff087224 */ /* 0x001fe400078e0003 */
[----:B---3--:R-:W-:-:S05]  /*18680*/  IMAD.IADD R0, R4, 0x1, R16 ;  /* 0x0000000104007824 */ /* 0x008fca00078e0210 */
[----:B------:R-:W-:-:S13]  /*18690*/  ISETP.GE.OR P1, PT, R0, UR4, !P0 ;  /* 0x0000000400007c0c */ /* 0x000fda000c726670 */
[----:B------:R-:W0:Y:S08]  /*186a0*/  @!P1 LDC.64 R2, c[0x0][0xc80] ;  /* 0x00032000ff029b82 */ /* 0x000e300000000a00 */
[----:B------:R-:W1:Y:S01]  /*186b0*/  @!P1 LDC.64 R4, c[0x0][0xc78] ;  /* 0x00031e00ff049b82 */ /* 0x000e620000000a00 */
[----:B0-----:R-:W-:-:S05]  /*186c0*/  @!P1 IMAD.WIDE R2, R0, 0x4, R2 ;  /* 0x0000000400029825 */ /* 0x001fca00078e0202 */
[----:B------:R1:W3:Y:S02]  /*186d0*/  @!P1 LDG.E R6, desc[UR6][R2.64] ;  /* 0x0000000602069981 */ /* 0x0002e4000c1e1900 */
[----:B-1----:R-:W-:-:S06]  /*186e0*/  @!P1 IMAD.WIDE R2, R0, 0x4, R4 ;  /* 0x0000000400029825 */ /* 0x002fcc00078e0204 */
[----:B------:R-:W4:Y:S01]  /*186f0*/  @!P1 LDG.E R2, desc[UR6][R2.64] ;  /* 0x0000000602029981 */ /* 0x000f22000c1e1900 */
[----:B------:R-:W-:Y:S01]  /*18700*/  IMAD.MOV.U32 R5, RZ, RZ, RZ ;  /* 0x000000ffff057224 */ /* 0x000fe200078e00ff */
[C---:B------:R-:W-:Y:S02]  /*18710*/  ISETP.GE.U32.AND P2, PT, R16.reuse, 0x2, PT ;  /* 0x000000021000780c */ /* 0x040fe40003f46070 */
[C---:B------:R-:W-:Y:S01]  /*18720*/  ISETP.GE.U32.AND P3, PT, R16.reuse, 0x4, PT ;  /* 0x000000041000780c */ /* 0x040fe20003f66070 */
[----:B------:R-:W-:Y:S01]  /*18730*/  SHFL.IDX PT, R0, R8, RZ, 0x1f ;  /* 0x00001fff08007589 */ /* 0x000fe200000e0000 */
[C---:B------:R-:W-:Y:S02]  /*18740*/  ISETP.GE.U32.AND P4, PT, R16.reuse, 0x8, PT ;  /* 0x000000081000780c */ /* 0x040fe40003f86070 */
[----:B------:R-:W-:Y:S01]  /*18750*/  ISETP.GE.U32.AND P5, PT, R16, 0x10, PT ;  /* 0x000000101000780c */ /* 0x000fe20003fa6070 */
[----:B---3--:R-:W-:Y:S01]  /*18760*/  @!P1 IMAD.MOV.U32 R5, RZ, RZ, R6 ;  /* 0x000000ffff059224 */ /* 0x008fe200078e0006 */
[----:B------:R-:W-:-:S02]  /*18770*/  CS2R R6, SRZ ;  /* 0x0000000000067805 */ /* 0x000fc4000001ff00 */
[----:B----4-:R-:W-:Y:S01]  /*18780*/  @!P1 IMAD.MOV.U32 R7, RZ, RZ, R2 ;  /* 0x000000ffff079224 */ /* 0x010fe200078e0002 */
[----:B------:R-:W-:-:S03]  /*18790*/  ISETP.NE.AND P1, PT, R16, RZ, PT ;  /* 0x000000ff1000720c */ /* 0x000fc60003f25270 */
[----:B------:R-:W-:-:S05]  /*187a0*/  IMAD R2, R7, R5, RZ ;  /* 0x0000000507027224 */ /* 0x000fca00078e02ff */
[----:B------:R-:W0:Y:S02]  /*187b0*/  SHFL.UP PT, R3, R2, 0x1, RZ ;  /* 0x0420000002037989 */ /* 0x000e2400000e00ff */
[----:B0-----:R-:W-:-:S05]  /*187c0*/  SEL R9, R3, RZ, P1 ;  /* 0x000000ff03097207 */ /* 0x001fca0000800000 */
[----:B------:R-:W-:Y:S02]  /*187d0*/  IMAD.IADD R2, R2, 0x1, R9 ;  /* 0x0000000102027824 */ /* 0x000fe400078e0209 */
[----:B------:R-:W-:Y:S04]  /*187e0*/  SHFL.IDX PT, R9, R8, 0x1, 0x1f ;  /* 0x00201f0008097f89 */ /* 0x000fe800000e0000 */
        /* <DEDUP_REMOVED lines=12> */
[----:B--2---:R0:W1:Y:S02]  /*188b0*/  SHFL.IDX PT, R10, R2, 0x1f, 0x1f ;  /* 0x03e01f00020a7f89 */ /* 0x00406400000e0000 */
.L_x_1429:
[----:B------:R-:W-:Y:S02]  /*188c0*/  ULDC UR4, c[0x0][0xc38] ;  /* 0x00030e0000047ab9 */ /* 0x000fe40000000800 */
[----:B------:R-:W-:-:S04]  /*188d0*/  IMAD.U32 R8, RZ, RZ, UR4 ;  /* 0x00000004ff087e24 */ /* 0x000fc8000f8e00ff */
[----:B-1----:R-:W-:-:S04]  /*188e0*/  IMAD R10, R10, R8, RZ ;  /* 0x000000080a0a7224 */ /* 0x002fc800078e02ff */
[----:B------:R-:W-:-:S05]  /*188f0*/  IMAD.IADD R4, R9, 0x1, R10 ;  /* 0x0000000109047824 */ /* 0x000fca00078e020a */
[----:B------:R-:W-:-:S13]  /*18900*/  ISETP.GT.AND P6, PT, R4, R0, PT ;  /* 0x000000000400720c */ /* 0x000fda0003fc4270 */
[----:B------:R-:W-:Y:S05]  /*18910*/  @P6 BRA `(.L_x_1364) ;  /* 0x0000000000b06947 */ /* 0x000fea0003800000 */
.L_x_1367:
        /* <DEDUP_REMOVED lines=38> */
.L_x_1437:
[----:B------:R-:W-:Y:S02]  /*18b80*/  ULDC UR4, c[0x0][0xc38] ;  /* 0x00030e0000047ab9 */ /* 0x000fe40000000800 */
[----:B------:R-:W-:-:S04]  /*18b90*/  IMAD.U32 R8, RZ, RZ, UR4 ;  /* 0x00000004ff087e24 */ /* 0x000fc8000f8e00ff */
[----:B-1----:R-:W-:-:S04]  /*18ba0*/  IMAD R10, R10, R8, RZ ;  /* 0x000000080a0a7224 */ /* 0x002fc800078e02ff */
[----:B------:R-:W-:-:S05]  /*18bb0*/  IMAD.IADD R4, R10, 0x1, R4 ;  /* 0x000000010a047824 */ /* 0x000fca00078e0204 */
[----:B------:R-:W-:-:S13]  /*18bc0*/  ISETP.GT.AND P6, PT, R4, R0, PT ;  /* 0x000000000400720c */ /* 0x000fda0003fc4270 */
[----:B------:R-:W-:Y:S05]  /*18bd0*/  @!P6 BRA `(.L_x_1367) ;  /* 0xfffffffc0050e947 */ /* 0x000fea000383ffff */
.L_x_1364:
[----:B------:R-:W-:Y:S01]  /*18be0*/  IMAD.IADD R10, R4, 0x1, -R10 ;  /* 0x00000001040a7824 */ /* 0x000fe200078e0a0a */
[----:B------:R-:W-:-:S03]  /*18bf0*/  UMOV UR4, 0xffffffff ;  /* 0xffffffff00047882 */ /* 0x000fc60000000000 */
[----:B------:R-:W-:-:S05]  /*18c00*/  IMAD R3, R2, R8, R10 ;  /* 0x0000000802037224 */ /* 0x000fca00078e020a */
[----:B------:R-:W-:Y:S01]  /*18c10*/  ISETP.GT.AND P6, PT, R3, R0, PT ;  /* 0x000000000300720c */ /* 0x000fe20003fc4270 */
[----:B------:R-:W-:-:S12]  /*18c20*/  BRA.DIV UR4, `(.L_x_1368) ;  /* 0x0000002a04c87947 */ /* 0x000fd8000b800000 */
[----:B------:R-:W2:Y:S01]  /*18c30*/  LDL.LU R11, [R1+0xc] ;  /* 0x00000c00010b7983 */ /* 0x000ea20000300800 */
[----:B------:R-:W-:-:S04]  /*18c40*/  VOTE.ANY R3, PT, !P6 ;  /* 0x0000000000037806 */ /* 0x000fc800070e0100 */
[----:B------:R-:W1:Y:S02]  /*18c50*/  POPC R9, R3 ;  /* 0x0000000300097309 */ /* 0x000e640000000000 */
[----:B-1----:R2:W1:Y:S04]  /*18c60*/  SHFL.IDX PT, R4, R5, R9, 0x1f ;  /* 0x00001f0905047589 */ /* 0x00246800000e0000 */
[----:B------:R3:W4:Y:S01]  /*18c70*/  SHFL.IDX PT, R7, R7, R9, 0x1f ;  /* 0x00001f0907077589 */ /* 0x00072200000e0000 */
[----:B--2---:R-:W-:-:S05]  /*18c80*/  IMAD.IADD R5, R9, 0x1, R11 ;  /* 0x0000000109057824 */ /* 0x004fca00078e020b */
[----:B-1--4-:R3:W-:Y:S02]  /*18c90*/  STL [R1+0xc], R5 ;  /* 0x00000c0501007387 */ /* 0x0127e40000100800 */
.L_x_1442:
[----:B------:R-:W-:-:S13]  /*18ca0*/  ISETP.NE.AND P0, PT, R3, RZ, PT ;  /* 0x000000ff0300720c */ /* 0x000fda0003f05270 */
[----:B------:R-:W-:Y:S05]  /*18cb0*/  @!P0 BRA `(.L_x_1369) ;  /* 0x0000000000148947 */ /* 0x000fea0003800000 */
[----:B------:R-:W-:Y:S01]  /*18cc0*/  UMOV UR4, 0xffffffff ;  /* 0xffffffff00047882 */ /* 0x000fe20000000000 */
[----:B---3--:R-:W-:Y:S02]  /*18cd0*/  VIADD R9, R9, 0xffffffff ;  /* 0xffffffff09097836 */ /* 0x008fe40000000000 */
[----:B------:R-:W-:Y:S05]  /*18ce0*/  BRA.DIV UR4, `(.L_x_1370) ;  /* 0x0000002e04007947 */ /* 0x000fea000b800000 */
[----:B0-----:R0:W1:Y:S02]  /*18cf0*/  SHFL.IDX PT, R2, R2, R9, 0x1f ;  /* 0x00001f0902027589 */ /* 0x00106400000e0000 */
.L_x_1445:
[----:B-1----:R-:W-:-:S07]  /*18d00*/  IMAD.MOV.U32 R6, RZ, RZ, R2 ;  /* 0x000000ffff067224 */ /* 0x002fce00078e0002 */
.L_x_1369:
[----:B0-----:R-:W-:Y:S01]  /*18d10*/  IMAD R2, R6, R8, R10 ;  /* 0x0000000806027224 */ /* 0x001fe200078e020a */
[----:B------:R-:W-:-:S03]  /*18d20*/  ISETP.NE.AND P0, PT, R7, 0x1, PT ;  /* 0x000000010700780c */ /* 0x000fc60003f05270 */
[----:B------:R-:W-:Y:S01]  /*18d30*/  IMAD.IADD R0, R0, 0x1, -R2 ;  /* 0x0000000100007824 */ /* 0x000fe200078e0a02 */
[----:B------:R0:W-:Y:S09]  /*18d40*/  STL [R1], R2 ;  /* 0x0000000201007387 */ /* 0x0001f20000100800 */
[----:B------:R-:W-:Y:S05]  /*18d50*/  @!P0 BRA `(.L_x_1371) ;  /* 0x0000000000e48947 */ /* 0x000fea0003800000 */
[----:B---3--:R-:W-:-:S04]  /*18d60*/  IABS R5, R4 ;  /* 0x0000000400057213 */ /* 0x008fc80000000000 */
[----:B0-----:R-:W0:Y:S08]  /*18d70*/  I2F.RP R2, R5 ;  /* 0x0000000500027306 */ /* 0x001e300000209400 */
[----:B0-----:R-:W0:Y:S02]  /*18d80*/  MUFU.RCP R2, R2 ;  /* 0x0000000200027308 */ /* 0x001e240000001000 */
[----:B0-----:R-:W-:-:S06]  /*18d90*/  VIADD R2, R2, 0xffffffe ;  /* 0x0ffffffe02027836 */ /* 0x001fcc0000000000 */
[----:B------:R-:W0:Y:S02]  /*18da0*/  F2I.FTZ.U32.TRUNC.NTZ R3, R2 ;  /* 0x0000000200037305 */ /* 0x000e24000021f000 */
[----:B0-----:R-:W-:-:S04]  /*18db0*/  IMAD.MOV R2, RZ, RZ, -R3 ;  /* 0x000000ffff027224 */ /* 0x001fc800078e0a03 */
[----:B------:R-:W-:Y:S02]  /*18dc0*/  IMAD R8, R2, R5, RZ ;  /* 0x0000000502087224 */ /* 0x000fe400078e02ff */
[----:B------:R-:W-:-:S04]  /*18dd0*/  IMAD.MOV.U32 R2, RZ, RZ, RZ ;  /* 0x000000ffff027224 */ /* 0x000fc800078e00ff */
[----:B------:R-:W-:Y:S01]  /*18de0*/  IMAD.HI.U32 R8, R3, R8, R2 ;  /* 0x0000000803087227 */ /* 0x000fe200078e0002 */
[----:B------:R-:W-:Y:S02]  /*18df0*/  IABS R2, R0 ;  /* 0x0000000000027213 */ /* 0x000fe40000000000 */
[----:B------:R-:W-:-:S03]  /*18e00*/  IABS R3, R4 ;  /* 0x0000000400037213 */ /* 0x000fc60000000000 */
[----:B------:R-:W-:-:S04]  /*18e10*/  IMAD.HI.U32 R8, R8, R2, RZ ;  /* 0x0000000208087227 */ /* 0x000fc800078e00ff */
[----:B------:R-:W-:-:S04]  /*18e20*/  IMAD.MOV R3, RZ, RZ, -R3 ;  /* 0x000000ffff037224 */ /* 0x000fc800078e0a03 */
[----:B------:R-:W-:-:S05]  /*18e30*/  IMAD R2, R8, R3, R2 ;  /* 0x0000000308027224 */ /* 0x000fca00078e0202 */
[----:B------:R-:W-:-:S13]  /*18e40*/  ISETP.GT.U32.AND P1, PT, R5, R2, PT ;  /* 0x000000020500720c */ /* 0x000fda0003f24070 */
[----:B------:R-:W-:Y:S02]  /*18e50*/  @!P1 IMAD.IADD R2, R2, 0x1, -R5 ;  /* 0x0000000102029824 */ /* 0x000fe400078e0a05 */
[----:B------:R-:W-:Y:S01]  /*18e60*/  @!P1 VIADD R8, R8, 0x1 ;  /* 0x0000000108089836 */ /* 0x000fe20000000000 */
[----:B------:R-:W-:Y:S02]  /*18e70*/  ISETP.NE.AND P1, PT, R4, RZ, PT ;  /* 0x000000ff0400720c */ /* 0x000fe40003f25270 */
[----:B------:R-:W-:Y:S02]  /*18e80*/  ISETP.GE.U32.AND P0, PT, R2, R5, PT ;  /* 0x000000050200720c */ /* 0x000fe40003f06070 */
[----:B------:R-:W-:-:S04]  /*18e90*/  IABS R5, R7 ;  /* 0x0000000700057213 */ /* 0x000fc80000000000 */
        /* <DEDUP_REMOVED lines=9> */
[----:B------:R-:W-:-:S03]  /*18f30*/  LOP3.LUT R2, R0, R4, RZ, 0x3c, !PT ;  /* 0x0000000400027212 */ /* 0x000fc600078e3cff */
[----:B------:R-:W-:Y:S01]  /*18f40*/  IMAD.MOV.U32 R3, RZ, RZ, R8 ;  /* 0x000000ffff037224 */ /* 0x000fe200078e0008 */
[----:B------:R-:W-:Y:S02]  /*18f50*/  ISETP.GE.AND P2, PT, R2, RZ, PT ;  /* 0x000000ff0200720c */ /* 0x000fe40003f46270 */
[----:B------:R-:W-:-:S05]  /*18f60*/  IABS R8, R7 ;  /* 0x0000000700087213 */ /* 0x000fca0000000000 */
[----:B------:R-:W-:-:S06]  /*18f70*/  IMAD.MOV R8, RZ, RZ, -R8 ;  /* 0x000000ffff087224 */ /* 0x000fcc00078e0a08 */
        /* <DEDUP_REMOVED lines=9> */
[----:B------:R-:W-:Y:S01]  /*19010*/  ISETP.GE.U32.AND P0, PT, R2, R5, PT ;  /* 0x000000050200720c */ /* 0x000fe20003f06070 */
[----:B------:R-:W-:-:S04]  /*19020*/  IMAD.MOV R2, RZ, RZ, -R3 ;  /* 0x000000ffff027224 */ /* 0x000fc800078e0a03 */
[----:B------:R-:W-:Y:S01]  /*19030*/  IMAD R0, R4, R2, R0 ;  /* 0x0000000204007224 */ /* 0x000fe200078e0200 */
[----:B------:R-:W-:-:S04]  /*19040*/  LOP3.LUT R2, R3, R7, RZ, 0x3c, !PT ;  /* 0x0000000703027212 */ /* 0x000fc800078e3cff */
[----:B------:R-:W-:-:S03]  /*19050*/  ISETP.GE.AND P2, PT, R2, RZ, PT ;  /* 0x000000ff0200720c */ /* 0x000fc60003f46270 */
[----:B------:R-:W-:-:S10]  /*19060*/  @P0 VIADD R6, R6, 0x1 ;  /* 0x0000000106060836 */ /* 0x000fd40000000000 */
[----:B------:R-:W-:Y:S01]  /*19070*/  @!P2 IMAD.MOV R6, RZ, RZ, -R6 ;  /* 0x000000ffff06a224 */ /* 0x000fe200078e0a06 */
[----:B------:R-:W-:-:S05]  /*19080*/  @!P1 LOP3.LUT R6, RZ, R7, RZ, 0x33, !PT ;  /* 0x00000007ff069212 */ /* 0x000fca00078e33ff */
[----:B------:R-:W-:-:S04]  /*19090*/  IMAD.MOV R2, RZ, RZ, -R6 ;  /* 0x000000ffff027224 */ /* 0x000fc800078e0a06 */
[C---:B------:R-:W-:Y:S02]  /*190a0*/  IMAD R2, R7.reuse, R2, R3 ;  /* 0x0000000207027224 */ /* 0x040fe400078e0203 */
[----:B------:R-:W-:-:S04]  /*190b0*/  IMAD R7, R7, 0x1000000, R6 ;  /* 0x0100000007077824 */ /* 0x000fc800078e0206 */
[----:B------:R-:W-:-:S05]  /*190c0*/  IMAD R2, R2, 0x10000, R7 ;  /* 0x0001000002027824 */ /* 0x000fca00078e0207 */
[----:B------:R0:W-:Y:S01]  /*190d0*/  STL [R1+0x8], R2 ;  /* 0x0000080201007387 */ /* 0x0001e20000100800 */
[----:B------:R-:W-:Y:S05]  /*190e0*/  BRA `(.L_x_1372) ;  /* 0x0000000400007947 */ /* 0x000fea0003800000 */
.L_x_1371:
[----:B---3--:R-:W2:Y:S01]  /*190f0*/  LDL R5, [R1+0xc] ;  /* 0x00000c0001057983 */ /* 0x008ea20000100800 */
[----:B0-----:R-:W2:Y:S01]  /*19100*/  LDC.64 R2, c[0x0][0xc90] ;  /* 0x00032400ff027b82 */ /* 0x001ea20000000a00 */
[----:B------:R-:W-:Y:S01]  /*19110*/  ULDC.64 UR4, c[0x0][0x208] ;  /* 0x0000820000047ab9 */ /* 0x000fe20000000a00 */
[----:B--2---:R-:W-:-:S05]  /*19120*/  IMAD.WIDE R2, R5, 0x4, R2 ;  /* 0x0000000405027825 */ /* 0x004fca00078e0202 */
[----:B------:R-:W2:Y:S02]  /*19130*/  LDG.E R6, desc[UR4][R2.64] ;  /* 0x0000000402067981 */ /* 0x000ea4000c1e1900 */
[----:B--2---:R-:W-:-:S05]  /*19140*/  IMAD R5, R4, R6, RZ ;  /* 0x0000000604057224 */ /* 0x004fca00078e02ff */
[----:B------:R-:W-:-:S04]  /*19150*/  IABS R7, R5 ;  /* 0x0000000500077213 */ /* 0x000fc80000000000 */
[----:B------:R-:W0:Y:S08]  /*19160*/  I2F.RP R2, R7 ;  /* 0x0000000700027306 */ /* 0x000e300000209400 */
        /* <DEDUP_REMOVED lines=22> */
[----:B------:R-:W-:Y:S02]  /*192d0*/  IMAD R7, R6, R2, RZ ;  /* 0x0000000206077224 */ /* 0x000fe400078e02ff */
[----:B------:R-:W-:Y:S02]  /*192e0*/  IMAD.MOV R2, RZ, RZ, -R2 ;  /* 0x000000ffff027224 */ /* 0x000fe400078e0a02 */
[----:B------:R-:W-:Y:S02]  /*192f0*/  IMAD.MOV R3, RZ, RZ, -R7 ;  /* 0x000000ffff037224 */ /* 0x000fe400078e0a07 */
[----:B------:R-:W-:-:S03]  /*19300*/  IMAD R0, R5, R2, R0 ;  /* 0x0000000205007224 */ /* 0x000fc600078e0200 */
[----:B------:R-:W-:Y:S02]  /*19310*/  VIADDMNMX R6, R3, R8, R6, PT ;  /* 0x0000000803067246 */ /* 0x000fe40003800106 */
[----:B------:R-:W-:Y:S02]  /*19320*/  IADD3 R7, R7, 0x1000000, R0 ;  /* 0x0100000007077810 */ /* 0x000fe40007ffe000 */
        /* <DEDUP_REMOVED lines=25> */
[----:B------:R-:W-:Y:S02]  /*194c0*/  IMAD R3, R2, R6, R7 ;  /* 0x0000000602037224 */ /* 0x000fe400078e0207 */
[----:B------:R-:W-:-:S03]  /*194d0*/  IMAD.MOV.U32 R0, RZ, RZ, R2 ;  /* 0x000000ffff007224 */ /* 0x000fc600078e0002 */
[----:B------:R1:W-:Y:S04]  /*194e0*/  STL [R1+0x8], R3 ;  /* 0x0000080301007387 */ /* 0x0003e80000100800 */
.L_x_1372:
[----:B-1----:R-:W-:-:S05]  /*194f0*/  LOP3.LUT R3, RZ, R0, RZ, 0x33, !PT ;  /* 0x00000000ff037212 */ /* 0x002fca00078e33ff */
[----:B------:R-:W-:-:S05]  /*19500*/  IMAD.IADD R0, R4, 0x1, R3 ;  /* 0x0000000104007824 */ /* 0x000fca00078e0203 */
[----:B------:R2:W-:Y:S01]  /*19510*/  STL [R1+0x4], R0 ;  /* 0x0000040001007387 */ /* 0x0005e20000100800 */
[----:B------:R-:W-:Y:S05]  /*19520*/  BRA `(.L_x_1373) ;  /* 0x0000000000287947 */ /* 0x000fea0003800000 */
.L_x_1365:
        /* <DEDUP_REMOVED lines=10> */
.L_x_1373:
[----:B-1----:R-:W3:Y:S04]  /*195d0*/  LDL R3, [R1+0x8] ;  /* 0x0000080001037983 */ /* 0x002ee80000100800 */
[----:B0-----:R-:W4:Y:S04]  /*195e0*/  LDL R2, [R1+0xc] ;  /* 0x00000c0001027983 */ /* 0x001f280000100800 */
[----:B------:R-:W5:Y:S04]  /*195f0*/  LDL R5, [R1+0x4] ;  /* 0x0000040001057983 */ /* 0x000f680000100800 */
[----:B------:R-:W5:Y:S01]  /*19600*/  LDL R4, [R1] ;  /* 0x0000000001047983 */ /* 0x000f620000100800 */
[----:B--2---:R-:W0:Y:S01]  /*19610*/  S2R R0, SR_TID.X ;  /* 0x0000000000007919 */ /* 0x004e220000002100 */
[----:B------:R-:W-:Y:S05]  /*19620*/  WARPSYNC.ALL ;  /* 0x0000000000007948 */ /* 0x000fea0003800000 */
[----:B0-----:R-:W-:Y:S01]  /*19630*/  LOP3.LUT R0, R0, 0x1f, RZ, 0xc0, !PT ;  /* 0x0000001f00007812 */ /* 0x001fe200078ec0ff */
[----:B------:R-:W-:Y:S03]  /*19640*/  BAR.SYNC.DEFER_BLOCKING 0x4, 0x180 ;  /* 0x0106000000007b1d */ /* 0x000fe60000010000 */
[----:B------:R-:W-:-:S13]  /*19650*/  ISETP.NE.AND P0, PT, R0, RZ, PT ;  /* 0x000000ff0000720c */ /* 0x000fda0003f05270 */
[----:B------:R-:W-:Y:S01]  /*19660*/  @!P0 MOV R0, 0x400 ;  /* 0x0000040000008802 */ /* 0x000fe20000000f00 */
[----:B---3--:R-:W-:Y:S02]  /*19670*/  IMAD.MOV.U32 R6, RZ, RZ, R3 ;  /* 0x000000ffff067224 */ /* 0x008fe400078e0003 */
[----:B------:R-:W0:Y:S01]  /*19680*/  @!P0 S2R R3, SR_CgaCtaId ;  /* 0x0000000000038919 */ /* 0x000e220000008800 */
[----:B----4-:R-:W-:Y:S01]  /*19690*/  IMAD.MOV.U32 R7, RZ, RZ, R2 ;  /* 0x000000ffff077224 */ /* 0x010fe200078e0002 */
[----:B0-----:R-:W-:-:S05]  /*196a0*/  @!P0 LEA R19, R3, R0, 0x18 ;  /* 0x0000000003138211 */ /* 0x001fca00078ec0ff */
[----:B-----5:R1:W-:Y:S01]  /*196b0*/  @!P0 STS.128 [R19+0x308d0], R4 ;  /* 0x0308d00413008388 */ /* 0x0203e20000000c00 */
[----:B------:R-:W-:Y:S06]  /*196c0*/  BAR.ARV 0x5, 0x180 ;  /* 0x0146000000007b1d */ /* 0x000fec0000002000 */
.L_x_1362:
[----:B---3--:R-:W3:Y:S01]  /*196d0*/  LDL R0, [R1+0xc] ;  /* 0x00000c0001007983 */ /* 0x008ee20000100800 */
[----:B------:R-:W-:Y:S02]  /*196e0*/  ULDC UR4, c[0x0][0xc3c] ;  /* 0x00030f0000047ab9 */ /* 0x000fe40000000800 */
[----:B---3--:R-:W-:-:S13]  /*196f0*/  ISETP.GE.AND P0, PT, R0, UR4, PT ;  /* 0x0000000400007c0c */ /* 0x008fda000bf06270 */
[----:B------:R-:W-:Y:S05]  /*19700*/  @!P0 BRA `(.L_x_1374) ;  /* 0xffffff9c00048947 */ /* 0x000fea000383ffff */
[----:B------:R-:W-:Y:S05]  /*19710*/  BSYNC B8 ;  /* 0x0000000000087941 */ /* 0x000fea0003800000 */
.L_x_1258:
[----:B----4-:R-:W4:Y:S01]  /*19720*/  LDL.LU R0, [R1+0x50] ;  /* 0x0000500001007983 */ /* 0x010f220000300800 */
[----:B------:R-:W-:Y:S01]  /*19730*/  BSSY B0, `(.L_x_1375) ;  /* 0x000000b000007945 */ /* 0x000fe20003800000 */
[----:B01----:R-:W0:Y:S01]  /*19740*/  S2R R5, SR_CgaCtaId ;  /* 0x0000000000057919 */ /* 0x003e220000008800 */
[----:B----4-:R-:W-:-:S05]  /*19750*/  VIADD R0, R0, 0x1 ;  /* 0x0000000100007836 */ /* 0x010fca0000000000 */
        /* <DEDUP_REMOVED lines=8> */
.L_x_1446:
[----:B------:R-:W-:Y:S05]  /*197e0*/  BSYNC B0 ;  /* 0x0000000000007941 */ /* 0x000fea0003800000 */
.L_x_1375:
[----:B------:R-:W-:-:S03]  /*197f0*/  UMOV UR4, 0xffffffff ;  /* 0xffffffff00047882 */ /* 0x000fc60000000000 */
[----:B------:R-:W-:Y:S05]  /*19800*/  BRA.DIV UR4, `(.L_x_1377) ;  /* 0x0000002204787947 */ /* 0x000fea000b800000 */
[----:B------:R-:W1:Y:S02]  /*19810*/  S2R R2, SR_TID.X ;  /* 0x0000000000027919 */ /* 0x000e640000002100 */
[----:B-1----:R-:W-:-:S04]  /*19820*/  SHF.R.U32.HI R2, RZ, 0x5, R2 ;  /* 0x00000005ff027819 */ /* 0x002fc80000011602 */
[----:B------:R-:W-:-:S05]  /*19830*/  LOP3.LUT R2, R2, 0x3, RZ, 0xc0, !PT ;  /* 0x0000000302027812 */ /* 0x000fca00078ec0ff */
[----:B------:R1:W4:Y:S02]  /*19840*/  SHFL.IDX PT, R14, R2, RZ, 0x1f ;  /* 0x00001fff020e7589 */ /* 0x00032400000e0000 */
.L_x_1449:
[----:B----4-:R-:W-:Y:S01]  /*19850*/  ISETP.NE.AND P0, PT, R14, RZ, PT ;  /* 0x000000ff0e00720c */ /* 0x010fe20003f05270 */
[----:B------:R-:W-:-:S12]  /*19860*/  BSSY B0, `(.L_x_1378) ;  /* 0x0000029000007945 */ /* 0x000fd80003800000 */
[----:B------:R-:W-:Y:S05]  /*19870*/  @P0 BRA `(.L_x_1379) ;  /* 0x00000000009c0947 */ /* 0x000fea0003800000 */
[----:B------:R-:W-:-:S03]  /*19880*/  UMOV UR4, 0xffffffff ;  /* 0xffffffff00047882 */ /* 0x000fc60000000000 */
[----:B------:R-:W-:Y:S05]  /*19890*/  BRA.DIV UR4, `(.L_x_1380) ;  /* 0x0000002204887947 */ /* 0x000fea000b800000 */
[----:B------:R-:W-:-:S13]  /*198a0*/  ELECT P6, URZ, PT ;  /* 0x00000000003f782f */ /* 0x000fda00038c0000 */
.L_x_1452:
[----:B------:R-:W-:Y:S05]  /*198b0*/  @!P6 BRA `(.L_x_1379) ;  /* 0x00000000008ce947 */ /* 0x000fea0003800000 */
[----:B-1----:R-:W4:Y:S02]  /*198c0*/  LDL R2, [R1+0x5c] ;  /* 0x00005c0001027983 */ /* 0x002f240000100800 */
[----:B----4-:R-:W-:-:S13]  /*198d0*/  R2UR UR4, R2 ;  /* 0x00000000020472ca */ /* 0x010fda00000e0000 */
[----:B------:R-:W-:-:S06]  /*198e0*/  ULOP3.LUT UR4, UR4, 0x2, URZ, 0xfc, !UPT ;  /* 0x0000000204047892 */ /* 0x000fcc000f8efc3f */
[----:B------:R-:W-:-:S05]  /*198f0*/  IMAD.U32 R2, RZ, RZ, UR4 ;  /* 0x00000004ff027e24 */ /* 0x000fca000f8e00ff */
[----:B------:R-:W-:-:S13]  /*19900*/  ISETP.NE.AND P2, PT, R2, 0x3, PT ;  /* 0x000000030200780c */ /* 0x000fda0003f45270 */
[----:B------:R-:W-:Y:S05]  /*19910*/  @!P2 BRA `(.L_x_1381) ;  /* 0x000000000004a947 */ /* 0x000fea0003800000 */
[----:B------:R-:W-:Y:S01]  /*19920*/  BPT.TRAP 0x1 ;  /* 0x000000040000795c */ /* 0x000fe20000300000 */
.L_x_1381:
[----:B0-----:R-:W4:Y:S04]  /*19930*/  LDL R3, [R1+0x10] ;  /* 0x0000100001037983 */ /* 0x001f280000100800 */
[----:B------:R-:W5:Y:S01]  /*19940*/  LDL.LU R7, [R1+0x14] ;  /* 0x0000140001077983 */ /* 0x000f620000300800 */
[----:B------:R-:W-:-:S04]  /*19950*/  VIADD R2, R0, 0x30840 ;  /* 0x0003084000027836 */ /* 0x000fc80000000000 */
[C---:B----4-:R-:W-:Y:S02]  /*19960*/  IMAD R6, R3.reuse, 0x8, R2 ;  /* 0x0000000803067824 */ /* 0x050fe400078e0202 */
[----:B------:R-:W-:Y:S01]  /*19970*/  VIADD R3, R3, 0x1 ;  /* 0x0000000103037836 */ /* 0x000fe20000000000 */
[----:B-----5:R-:W-:-:S04]  /*19980*/  SHF.L.U32 R5, R7, 0x1f, RZ ;  /* 0x0000001f07057819 */ /* 0x020fc800000006ff */
        /* <DEDUP_REMOVED lines=8> */
.L_x_1453:
[----:B------:R-:W1:Y:S02]  /*19a10*/  SYNCS.PHASECHK.TRANS64.TRYWAIT P0, [R7+URZ], R2 ;  /* 0x00000002070075a7 */ /* 0x000e64000800017f */
[----:B-1----:R-:W-:Y:S05]  /*19a20*/  @!P0 BRA `(.L_x_1383) ;  /* 0x0000002000588947 */ /* 0x002fea0003800000 */
.L_x_1454:
[----:B------:R-:W-:Y:S05]  /*19a30*/  @!P2 BRA `(.L_x_1384) ;  /* 0x000000000004a947 */ /* 0x000fea0003800000 */
[----:B------:R-:W-:Y:S01]  /*19a40*/  BPT.TRAP 0x1 ;  /* 0x000000040000795c */ /* 0x000fe20000300000 */
.L_x_1384:
[----:B------:R-:W4:Y:S01]  /*19a50*/  LDL.LU R4, [R1+0x10] ;  /* 0x0000100001047983 */ /* 0x000f220000300800 */
[----:B------:R-:W-:-:S04]  /*19a60*/  VIADD R0, R0, 0x30860 ;  /* 0x0003086000007836 */ /* 0x000fc80000000000 */
[----:B----4-:R-:W-:-:S04]  /*19a70*/  IMAD R4, R4, 0x8, R0 ;  /* 0x0000000804047824 */ /* 0x010fc800078e0200 */
[----:B------:R-:W4:Y:S02]  /*19a80*/  SYNCS.PHASECHK.TRANS64.TRYWAIT P0, [R4+URZ], R5 ;  /* 0x00000005040075a7 */ /* 0x000f24000800017f */
[----:B----4-:R-:W-:Y:S05]  /*19a90*/  @!P0 BRA `(.L_x_1385) ;  /* 0x0000002000508947 */ /* 0x010fea0003800000 */
.L_x_1455:
[----:B------:R-:W-:-:S07]  /*19aa0*/  IMAD R3, R3, 0x8, R0 ;  /* 0x0000000803037824 */ /* 0x000fce00078e0200 */
.L_x_1386:
[----:B------:R0:W0:Y:S02]  /*19ab0*/  SYNCS.PHASECHK.TRANS64.TRYWAIT P0, [R3+URZ], R2 ;  /* 0x00000002030075a7 */ /* 0x000024000800017f */
[----:B0-----:R-:W-:Y:S05]  /*19ac0*/  @!P0 NANOSLEEP.SYNCS 0x989680 ;  /* 0x009896800000895d */ /* 0x001fea0003900000 */
[----:B------:R-:W0:Y:S02]  /*19ad0*/  @!P0 SYNCS.PHASECHK.TRANS64 P0, [R3+URZ], R2 ;  /* 0x00000002030085a7 */ /* 0x000e24000800007f */
[----:B0-----:R-:W-:Y:S05]  /*19ae0*/  @!P0 BRA `(.L_x_1386) ;  /* 0xfffffffc00f08947 */ /* 0x001fea000383ffff */
.L_x_1379:
[----:B------:R-:W-:Y:S05]  /*19af0*/  BSYNC B0 ;  /* 0x0000000000007941 */ /* 0x000fea0003800000 */
.L_x_1378:
[----:B------:R-:W-:Y:S05]  /*19b00*/  EXIT ;  /* 0x000000000000794d */ /* 0x000fea0003800000 */
.L_x_1157:
[----:B0-----:R-:W-:-:S04]  /*19b10*/  IMAD.U32 R3, RZ, RZ, UR37 ;  /* 0x00000025ff037e24 */ /* 0x001fc8000f8e00ff */
[----:B------:R0:W1:Y:S03]  /*19b20*/  SYNCS.PHASECHK.TRANS64.TRYWAIT P1, [R3+URZ+0x30800], R0 ;  /* 0x03080000030075a7 */ /* 0x000066000802017f */
[----:B-1----:R-:W-:Y:S05]  /*19b30*/  @!P1 NANOSLEEP.SYNCS 0x989680 ;  /* 0x009896800000995d */ /* 0x002fea0003900000 */
[----:B------:R-:W1:Y:S02]  /*19b40*/  @!P1 SYNCS.PHASECHK.TRANS64 P1, [R3+URZ+0x30800], R0 ;  /* 0x03080000030095a7 */ /* 0x000e64000802007f */
[----:B-1----:R-:W-:Y:S05]  /*19b50*/  @!P1 BRA `(.L_x_1157) ;  /* 0xfffffffc00ec9947 */ /* 0x002fea000383ffff */
[----:B------:R-:W-:Y:S05]  /*19b60*/  BRA `(.L_x_1387) ;  /* 0xfffffe8800147947 */ /* 0x000fea000383ffff */
.L_x_1161:
[----:B-1----:R1:W2:Y:S02]  /*19b70*/  SYNCS.PHASECHK.TRANS64.TRYWAIT P2, [R3+URZ+0x30830], R0 ;  /* 0x03083000030075a7 */ /* 0x0022a4000804017f */
[----:B--2---:R-:W-:Y:S05]  /*19b80*/  @!P2 NANOSLEEP.SYNCS 0x989680 ;  /* 0x009896800000a95d */ /* 0x004fea0003900000 */
[----:B------:R-:W2:Y:S02]  /*19b90*/  @!P2 SYNCS.PHASECHK.TRANS64 P2, [R3+URZ+0x30830], R0 ;  /* 0x030830000300a5a7 */ /* 0x000ea4000804007f */
[----:B--2---:R-:W-:Y:S05]  /*19ba0*/  @!P2 BRA `(.L_x_1161) ;  /* 0xfffffffc00f0a947 */ /* 0x004fea000383ffff */
[----:B------:R-:W-:Y:S05]  /*19bb0*/  BRA `(.L_x_1160) ;  /* 0xfffffe88003c7947 */ /* 0x000fea000383ffff */
.L_x_1177:
[----:B-1----:R-:W-:-:S04]  /*19bc0*/  IMAD.U32 R12, RZ, RZ, UR6 ;  /* 0x00000006ff0c7e24 */ /* 0x002fc8000f8e00ff */
[----:B------:R1:W2:Y:S03]  /*19bd0*/  SYNCS.PHASECHK.TRANS64.TRYWAIT P2, [R12+URZ+0x30830], R9 ;  /* 0x030830090c0075a7 */ /* 0x0002a6000804017f */
[----:B--2---:R-:W-:Y:S05]  /*19be0*/  @!P2 NANOSLEEP.SYNCS 0x989680 ;  /* 0x009896800000a95d */ /* 0x004fea0003900000 */
[----:B------:R-:W2:Y:S02]  /*19bf0*/  @!P2 SYNCS.PHASECHK.TRANS64 P2, [R12+URZ+0x30830], R9 ;  /* 0x030830090c00a5a7 */ /* 0x000ea4000804007f */
[----:B--2---:R-:W-:Y:S05]  /*19c00*/  @!P2 BRA `(.L_x_1177) ;  /* 0xfffffffc00eca947 */ /* 0x004fea000383ffff */
[----:B------:R-:W-:Y:S05]  /*19c10*/  BRA `(.L_x_1176) ;  /* 0xfffffeb400507947 */ /* 0x000fea000383ffff */
.L_x_1181:
[----:B01----:R-:W-:-:S04]  /*19c20*/  IMAD.U32 R9, RZ, RZ, UR5 ;  /* 0x00000005ff097e24 */ /* 0x003fc8000f8e00ff */
[----:B------:R0:W1:Y:S03]  /*19c30*/  SYNCS.PHASECHK.TRANS64.TRYWAIT P2, [R9+URZ+0x30850], R0 ;  /* 0x03085000090075a7 */ /* 0x000066000804017f */
[----:B-1----:R-:W-:Y:S05]  /*19c40*/  @!P2 NANOSLEEP.SYNCS 0x989680 ;  /* 0x009896800000a95d */ /* 0x002fea0003900000 */
[----:B------:R-:W1:Y:S02]  /*19c50*/  @!P2 SYNCS.PHASECHK.TRANS64 P2, [R9+URZ+0x30850], R0 ;  /* 0x030850000900a5a7 */ /* 0x000e64000804007f */
[----:B-1----:R-:W-:Y:S05]  /*19c60*/  @!P2 BRA `(.L_x_1181) ;  /* 0xfffffffc00eca947 */ /* 0x002fea000383ffff */
[----:B------:R-:W-:Y:S05]  /*19c70*/  BRA `(.L_x_1180) ;  /* 0xfffffebc00e07947 */ /* 0x000fea000383ffff */
.L_x_1198:
[----:B-1----:R-:W-:-:S04]  /*19c80*/  IMAD.U32 R3, RZ, RZ, UR5 ;  /* 0x00000005ff037e24 */ /* 0x002fc8000f8e00ff */
[----:B------:R1:W2:Y:S03]  /*19c90*/  SYNCS.PHASECHK.TRANS64.TRYWAIT P2, [R3+URZ+0x30830], R2 ;  /* 0x03083002030075a7 */ /* 0x0002a6000804017f */
[----:B--2---:R-:W-:Y:S05]  /*19ca0*/  @!P2 NANOSLEEP.SYNCS 0x989680 ;  /* 0x009896800000a95d */ /* 0x004fea0003900000 */
[----:B------:R-:W2:Y:S02]  /*19cb0*/  @!P2 SYNCS.PHASECHK.TRANS64 P2, [R3+URZ+0x30830], R2 ;  /* 0x030830020300a5a7 */ /* 0x000ea4000804007f */
[----:B--2---:R-:W-:Y:S05]  /*19cc0*/  @!P2 BRA `(.L_x_1198) ;  /* 0xfffffffc00eca947 */ /* 0x004fea000383ffff */
[----:B------:R-:W-:Y:S05]  /*19cd0*/  BRA `(.L_x_1197) ;  /* 0xfffffee800047947 */ /* 0x000fea000383ffff */
.L_x_1202:
[----:B01----:R-:W-:-:S04]  /*19ce0*/  IMAD.U32 R2, RZ, RZ, UR5 ;  /* 0x00000005ff027e24 */ /* 0x003fc8000f8e00ff */
[----:B------:R0:W1:Y:S03]  /*19cf0*/  SYNCS.PHASECHK.TRANS64.TRYWAIT P2, [R2+URZ+0x30850], R0 ;  /* 0x03085000020075a7 */ /* 0x000066000804017f */
[----:B-1----:R-:W-:Y:S05]  /*19d00*/  @!P2 NANOSLEEP.SYNCS 0x989680 ;  /* 0x009896800000a95d */ /* 0x002fea0003900000 */
[----:B------:R-:W1:Y:S02]  /*19d10*/  @!P2 SYNCS.PHASECHK.TRANS64 P2, [R2+URZ+0x30850], R0 ;  /* 0x030850000200a5a7 */ /* 0x000e64000804007f */
[----:B-1----:R-:W-:Y:S05]  /*19d20*/  @!P2 BRA `(.L_x_1202) ;  /* 0xfffffffc00eca947 */ /* 0x002fea000383ffff */
[----:B------:R-:W-:Y:S05]  /*19d30*/  BRA `(.L_x_1201) ;  /* 0xfffffef000947947 */ /* 0x000fea000383ffff */
.L_x_1208:
[----:B-1----:R-:W-:-:S04]  /*19d40*/  IMAD.U32 R3, RZ, RZ, UR5 ;  /* 0x00000005ff037e24 */ /* 0x002fc8000f8e00ff */
[----:B------:R1:W2:Y:S03]  /*19d50*/  SYNCS.PHASECHK.TRANS64.TRYWAIT P2, [R3+URZ+0x30830], R2 ;  /* 0x03083002030075a7 */ /* 0x0002a6000804017f */
[----:B--2---:R-:W-:Y:S05]  /*19d60*/  @!P2 NANOSLEEP.SYNCS 0x989680 ;  /* 0x009896800000a95d */ /* 0x004fea0003900000 */
[----:B------:R-:W2:Y:S02]  /*19d70*/  @!P2 SYNCS.PHASECHK.TRANS64 P2, [R3+URZ+0x30830], R2 ;  /* 0x030830020300a5a7 */ /* 0x000ea4000804007f */
[----:B--2---:R-:W-:Y:S05]  /*19d80*/  @!P2 BRA `(.L_x_1208) ;  /* 0xfffffffc00eca947 */ /* 0x004fea000383ffff */
[----:B------:R-:W-:Y:S05]  /*19d90*/  BRA `(.L_x_1207) ;  /* 0xffffff0400587947 */ /* 0x000fea000383ffff */
.L_x_1212:
[----:B01----:R-:W-:-:S04]  /*19da0*/  IMAD.U32 R2, RZ, RZ, UR5 ;  /* 0x00000005ff027e24 */ /* 0x003fc8000f8e00ff */
[----:B------:R0:W1:Y:S03]  /*19db0*/  SYNCS.PHASECHK.TRANS64.TRYWAIT P2, [R2+URZ+0x30850], R0 ;  /* 0x03085000020075a7 */ /* 0x000066000804017f */
[----:B-1----:R-:W-:Y:S05]  /*19dc0*/  @!P2 NANOSLEEP.SYNCS 0x989680 ;  /* 0x009896800000a95d */ /* 0x002fea0003900000 */
[----:B------:R-:W1:Y:S02]  /*19dd0*/  @!P2 SYNCS.PHASECHK.TRANS64 P2, [R2+URZ+0x30850], R0 ;  /* 0x030850000200a5a7 */ /* 0x000e64000804007f */
[----:B-1----:R-:W-:Y:S05]  /*19de0*/  @!P2 BRA `(.L_x_1212) ;  /* 0xfffffffc00eca947 */ /* 0x002fea000383ffff */
[----:B------:R-:W-:Y:S05]  /*19df0*/  BRA `(.L_x_1211) ;  /* 0xffffff0c00e87947 */ /* 0x000fea000383ffff */
.L_x_1225:
[----:B-1----:R-:W-:-:S04]  /*19e00*/  IMAD.U32 R5, RZ, RZ, UR5 ;  /* 0x00000005ff057e24 */ /* 0x002fc8000f8e00ff */
[----:B------:R1:W2:Y:S03]  /*19e10*/  SYNCS.PHASECHK.TRANS64.TRYWAIT P0, [R5+URZ+0x30850], R0 ;  /* 0x03085000050075a7 */ /* 0x0002a6000800017f */
[----:B--2---:R-:W-:Y:S05]  /*19e20*/  @!P0 NANOSLEEP.SYNCS 0x989680 ;  /* 0x009896800000895d */ /* 0x004fea0003900000 */
[----:B------:R-:W2:Y:S02]  /*19e30*/  @!P0 SYNCS.PHASECHK.TRANS64 P0, [R5+URZ+0x30850], R0 ;  /* 0x03085000050085a7 */ /* 0x000ea4000800007f */
[----:B--2---:R-:W-:Y:S05]  /*19e40*/  @!P0 BRA `(.L_x_1225) ;  /* 0xfffffffc00ec8947 */ /* 0x004fea000383ffff */
[----:B------:R-:W-:Y:S05]  /*19e50*/  BRA `(.L_x_1224) ;  /* 0xffffff3800a87947 */ /* 0x000fea000383ffff */
.L_x_1280:
[----:B-1----:R-:W1:Y:S01]  /*19e60*/  S2R R4, SR_TID.X ;  /* 0x0000000000047919 */ /* 0x002e620000002100 */
[----:B------:R-:W-:Y:S01]  /*19e70*/  BSSY B0, `(.L_x_1388) ;  /* 0x000000a000007945 */ /* 0x000fe20003800000 */
[----:B------:R-:W-:Y:S02]  /*19e80*/  IMAD.MOV.U32 R12, RZ, RZ, RZ ;  /* 0x000000ffff0c7224 */ /* 0x000fe400078e00ff */
[----:B------:R-:W-:Y:S02]  /*19e90*/  IMAD.MOV.U32 R11, RZ, RZ, 0x1f ;  /* 0x0000001fff0b7424 */ /* 0x000fe400078e00ff */
[----:B------:R-:W-:Y:S01]  /*19ea0*/  IMAD.MOV.U32 R15, RZ, RZ, -0x1 ;  /* 0xffffffffff0f7424 */ /* 0x000fe200078e00ff */
[----:B-1----:R-:W-:-:S04]  /*19eb0*/  SHF.R.U32.HI R4, RZ, 0x5, R4 ;  /* 0x00000005ff047819 */ /* 0x002fc80000011604 */
[----:B------:R-:W-:-:S05]  /*19ec0*/  LOP3.LUT R4, R4, 0x3, RZ, 0xc0, !PT ;  /* 0x0000000304047812 */ /* 0x000fca00078ec0ff */
[----:B------:R-:W-:-:S07]  /*19ed0*/  IMAD.MOV.U32 R13, RZ, RZ, R4 ;  /* 0x000000ffff0d7224 */ /* 0x000fce00078e0004 */
[----:B0-2---:R-:W-:Y:S05]  /*19ee0*/  WARPSYNC.COLLECTIVE R15, `(.L_x_1389) ;  /* 0x000000000f087348 */ /* 0x005fea0003c00000 */
[----:B------:R1:W3:Y:S02]  /*19ef0*/  SHFL.IDX P6, R14, R13, R12, R11 ;  /* 0x0000000c0d0e7389 */ /* 0x0002e400000c000b */
[----:B0123--:R-:W-:Y:S01]  /*19f00*/  ENDCOLLECTIVE ;  /* 0x000000000000791b */ /* 0x00ffe20003800000 */
.L_x_1389:
[----:B------:R-:W-:Y:S05]  /*19f10*/  BSYNC B0 ;  /* 0x0000000000007941 */ /* 0x000fea0003800000 */
.L_x_1388:
[----:B------:R-:W-:Y:S05]  /*19f20*/  BRA `(.L_x_1390) ;  /* 0xffffffa400a47947 */ /* 0x000fea000383ffff */
.L_x_1282:
[----:B------:R-:W-:Y:S01]  /*19f30*/  BSSY B0, `(.L_x_1391) ;  /* 0x0000006000007945 */ /* 0x000fe20003800000 */
[----:B------:R-:W-:-:S07]  /*19f40*/  IMAD.MOV.U32 R15, RZ, RZ, -0x1 ;  /* 0xffffffffff0f7424 */ /* 0x000fce00078e00ff */
[----:B012---:R-:W-:Y:S05]  /*19f50*/  WARPSYNC.COLLECTIVE R15, `(.L_x_1392) ;  /* 0x000000000f0c7348 */ /* 0x007fea0003c00000 */
[----:B------:R-:W-:Y:S02]  /*19f60*/  ELECT P6, UR62, PT ;  /* 0x00000000003e782f */ /* 0x000fe400038c0000 */
[----:B------:R-:W-:Y:S01]  /*19f70*/  MOV R14, UR62 ;  /* 0x0000003e000e7c02 */ /* 0x000fe20008000f00 */
[----:B012---:R-:W-:Y:S10]  /*19f80*/  ENDCOLLECTIVE ;  /* 0x000000000000791b */ /* 0x007ff40003800000 */
.L_x_1392:
[----:B------:R-:W-:Y:S05]  /*19f90*/  BSYNC B0 ;  /* 0x0000000000007941 */ /* 0x000fea0003800000 */
.L_x_1391:
[----:B------:R-:W-:Y:S05]  /*19fa0*/  BRA `(.L_x_1393) ;  /* 0xffffffa400a87947 */ /* 0x000fea000383ffff */
.L_x_1284:
[----:B---3--:R3:W4:Y:S02]  /*19fb0*/  SYNCS.PHASECHK.TRANS64.TRYWAIT P0, [R0+URZ+0x30840], R2 ;  /* 0x03084002000075a7 */ /* 0x008724000800017f */
[----:B----4-:R-:W-:Y:S05]  /*19fc0*/  @!P0 NANOSLEEP.SYNCS 0x989680 ;  /* 0x009896800000895d */ /* 0x010fea0003900000 */
[----:B------:R-:W4:Y:S02]  /*19fd0*/  @!P0 SYNCS.PHASECHK.TRANS64 P0, [R0+URZ+0x30840], R2 ;  /* 0x03084002000085a7 */ /* 0x000f24000800007f */
[----:B----4-:R-:W-:Y:S05]  /*19fe0*/  @!P0 BRA `(.L_x_1284) ;  /* 0xfffffffc00f08947 */ /* 0x010fea000383ffff */
[----:B------:R-:W-:Y:S05]  /*19ff0*/  BRA `(.L_x_1394) ;  /* 0xffffffa800107947 */ /* 0x000fea000383ffff */
.L_x_1288:
[----:B------:R-:W2:Y:S01]  /*1a000*/  LDL.LU R11, [R1+0x2c] ;  /* 0x00002c00010b7983 */ /* 0x000ea20000300800 */
[----:B------:R-:W-:Y:S02]  /*1a010*/  IMAD.MOV.U32 R13, RZ, RZ, R3 ;  /* 0x000000ffff0d7224 */ /* 0x000fe400078e0003 */
[----:B------:R-:W-:Y:S01]  /*1a020*/  IMAD.MOV.U32 R12, RZ, RZ, RZ ;  /* 0x000000ffff0c7224 */ /* 0x000fe200078e00ff */
[----:B------:R-:W0:Y:S01]  /*1a030*/  S2R R5, SR_TID.X ;  /* 0x0000000000057919 */ /* 0x000e220000002100 */
[----:B------:R-:W-:Y:S01]  /*1a040*/  IMAD.MOV.U32 R15, RZ, RZ, -0x1 ;  /* 0xffffffffff0f7424 */ /* 0x000fe200078e00ff */
[----:B0-----:R-:W-:-:S04]  /*1a050*/  LOP3.LUT R5, R5, 0x7f, RZ, 0xc0, !PT ;  /* 0x0000007f05057812 */ /* 0x001fc800078ec0ff */
[----:B------:R-:W-:-:S05]  /*1a060*/  SHF.R.U32.HI R5, RZ, 0x3, R5 ;  /* 0x00000003ff057819 */ /* 0x000fca0000011605 */
[----:B------:R-:W-:-:S04]  /*1a070*/  IMAD.IADD R0, R5, 0x1, R9 ;  /* 0x0000000105007824 */ /* 0x000fc800078e0209 */
[----:B------:R-:W-:Y:S02]  /*1a080*/  VIADD R5, R0, 0x10 ;  /* 0x0000001000057836 */ /* 0x000fe40000000000 */
[----:B--2---:R-:W-:Y:S02]  /*1a090*/  IMAD R2, R11, R7, RZ ;  /* 0x000000070b027224 */ /* 0x004fe400078e02ff */
[----:B------:R-:W-:-:S03]  /*1a0a0*/  IMAD.MOV.U32 R11, RZ, RZ, 0x181f ;  /* 0x0000181fff0b7424 */ /* 0x000fc600078e00ff */
[----:B------:R-:W-:-:S13]  /*1a0b0*/  ISETP.GE.AND P3, PT, R0, R2, PT ;  /* 0x000000020000720c */ /* 0x000fda0003f66270 */
[----:B-----5:R-:W-:Y:S05]  /*1a0c0*/  WARPSYNC.COLLECTIVE R15, `(.L_x_1395) ;  /* 0x000000000f087348 */ /* 0x020fea0003c00000 */
[----:B------:R0:W1:Y:S02]  /*1a0d0*/  SHFL.IDX P6, R14, R13, R12, R11 ;  /* 0x0000000c0d0e7389 */ /* 0x00006400000c000b */
[----:B01---5:R-:W-:Y:S01]  /*1a0e0*/  ENDCOLLECTIVE ;  /* 0x000000000000791b */ /* 0x023fe20003800000 */
.L_x_1395:
[----:B------:R-:W-:Y:S02]  /*1a0f0*/  IMAD.MOV.U32 R13, RZ, RZ, R4 ;  /* 0x000000ffff0d7224 */ /* 0x000fe400078e0004 */
[----:B------:R-:W-:-:S07]  /*1a100*/  IMAD.MOV.U32 R6, RZ, RZ, R14 ;  /* 0x000000ffff067224 */ /* 0x000fce00078e000e */
[----:B------:R-:W-:Y:S05]  /*1a110*/  WARPSYNC.COLLECTIVE R15, `(.L_x_1396) ;  /* 0x000000000f087348 */ /* 0x000fea0003c00000 */
[----:B------:R0:W1:Y:S02]  /*1a120*/  SHFL.IDX P6, R14, R13, R12, R11 ;  /* 0x0000000c0d0e7389 */ /* 0x00006400000c000b */
[----:B01----:R-:W-:Y:S01]  /*1a130*/  ENDCOLLECTIVE ;  /* 0x000000000000791b */ /* 0x003fe20003800000 */
.L_x_1396:
[----:B------:R-:W-:Y:S01]  /*1a140*/  ULDC.64 UR4, c[0x0][0x208] ;  /* 0x0000820000047ab9 */ /* 0x000fe20000000a00 */
[----:B------:R-:W-:Y:S02]  /*1a150*/  IMAD.MOV.U32 R13, RZ, RZ, R3 ;  /* 0x000000ffff0d7224 */ /* 0x000fe400078e0003 */
[----:B------:R-:W-:Y:S02]  /*1a160*/  IMAD.MOV.U32 R12, RZ, RZ, 0x1 ;  /* 0x00000001ff0c7424 */ /* 0x000fe400078e00ff */
[----:B------:R-:W-:-:S05]  /*1a170*/  IMAD.MOV.U32 R7, RZ, RZ, R14 ;  /* 0x000000ffff077224 */ /* 0x000fca00078e000e */
        /* <DEDUP_REMOVED lines=15> */
.L_x_1397:
[----:B------:R-:W-:Y:S02]  /*1a270*/  IMAD.MOV.U32 R13, RZ, RZ, R4 ;  /* 0x000000ffff0d7224 */ /* 0x000fe400078e0004 */
[----:B------:R-:W-:-:S07]  /*1a280*/  IMAD.MOV.U32 R9, RZ, RZ, R14 ;  /* 0x000000ffff097224 */ /* 0x000fce00078e000e */
[----:B------:R-:W-:Y:S05]  /*1a290*/  WARPSYNC.COLLECTIVE R15, `(.L_x_1398) ;  /* 0x000000000f087348 */ /* 0x000fea0003c00000 */
[----:B------:R0:W1:Y:S02]  /*1a2a0*/  SHFL.IDX P6, R14, R13, R12, R11 ;  /* 0x0000000c0d0e7389 */ /* 0x00006400000c000b */
[----:B01----:R-:W-:Y:S01]  /*1a2b0*/  ENDCOLLECTIVE ;  /* 0x000000000000791b */ /* 0x003fe20003800000 */
.L_x_1398:
        /* <DEDUP_REMOVED lines=20> */
.L_x_1399:
[----:B------:R-:W-:Y:S02]  /*1a400*/  IMAD.MOV.U32 R13, RZ, RZ, R4 ;  /* 0x000000ffff0d7224 */ /* 0x000fe400078e0004 */
[----:B------:R-:W-:-:S05]  /*1a410*/  IMAD.SHL.U32 R9, R9, 0x8, RZ ;  /* 0x0000000809097824 */ /* 0x000fca00078e00ff */
[----:B------:R-:W-:Y:S01]  /*1a420*/  LOP3.LUT R9, R9, 0x38, RZ, 0xc0, !PT ;  /* 0x0000003809097812 */ /* 0x000fe200078ec0ff */
[----:B------:R-:W-:-:S07]  /*1a430*/  IMAD.MOV.U32 R8, RZ, RZ, R14 ;  /* 0x000000ffff087224 */ /* 0x000fce00078e000e */
[----:B------:R-:W-:Y:S05]  /*1a440*/  WARPSYNC.COLLECTIVE R15, `(.L_x_1400) ;  /* 0x000000000f087348 */ /* 0x000fea0003c00000 */
[----:B------:R0:W1:Y:S02]  /*1a450*/  SHFL.IDX P6, R14, R13, R12, R11 ;  /* 0x0000000c0d0e7389 */ /* 0x00006400000c000b */
[----:B01----:R-:W-:Y:S01]  /*1a460*/  ENDCOLLECTIVE ;  /* 0x000000000000791b */ /* 0x003fe20003800000 */
.L_x_1400:
        /* <DEDUP_REMOVED lines=19> */
.L_x_1401:
[----:B------:R-:W-:Y:S02]  /*1a5a0*/  IMAD.MOV.U32 R13, RZ, RZ, R4 ;  /* 0x000000ffff0d7224 */ /* 0x000fe400078e0004 */
[----:B------:R-:W-:-:S07]  /*1a5b0*/  IMAD.MOV.U32 R6, RZ, RZ, R14 ;  /* 0x000000ffff067224 */ /* 0x000fce00078e000e */
[----:B------:R-:W-:Y:S05]  /*1a5c0*/  WARPSYNC.COLLECTIVE R15, `(.L_x_1402) ;  /* 0x000000000f087348 */ /* 0x000fea0003c00000 */
[----:B------:R0:W1:Y:S02]  /*1a5d0*/  SHFL.IDX P6, R14, R13, R12, R11 ;  /* 0x0000000c0d0e7389 */ /* 0x00006400000c000b */
[----:B01----:R-:W-:Y:S01]  /*1a5e0*/  ENDCOLLECTIVE ;  /* 0x000000000000791b */ /* 0x003fe20003800000 */
.L_x_1402:
        /* <DEDUP_REMOVED lines=19> */
.L_x_1403:
[----:B------:R-:W-:Y:S02]  /*1a720*/  IMAD.MOV.U32 R13, RZ, RZ, R4 ;  /* 0x000000ffff0d7224 */ /* 0x000fe400078e0004 */
[----:B------:R-:W-:-:S07]  /*1a730*/  IMAD.MOV.U32 R6, RZ, RZ, R14 ;  /* 0x000000ffff067224 */ /* 0x000fce00078e000e */
[----:B------:R-:W-:Y:S05]  /*1a740*/  WARPSYNC.COLLECTIVE R15, `(.L_x_1404) ;  /* 0x000000000f087348 */ /* 0x000fea0003c00000 */
[----:B------:R0:W1:Y:S02]  /*1a750*/  SHFL.IDX P6, R14, R13, R12, R11 ;  /* 0x0000000c0d0e7389 */ /* 0x00006400000c000b */
[----:B01----:R-:W-:Y:S01]  /*1a760*/  ENDCOLLECTIVE ;  /* 0x000000000000791b */ /* 0x003fe20003800000 */
.L_x_1404:
        /* <DEDUP_REMOVED lines=19> */
.L_x_1405:
[----:B------:R-:W-:Y:S02]  /*1a8a0*/  IMAD.MOV.U32 R13, RZ, RZ, R4 ;  /* 0x000000ffff0d7224 */ /* 0x000fe400078e0004 */
[----:B------:R-:W-:-:S07]  /*1a8b0*/  IMAD.MOV.U32 R6, RZ, RZ, R14 ;  /* 0x000000ffff067224 */ /* 0x000fce00078e000e */
[----:B------:R-:W-:Y:S05]  /*1a8c0*/  WARPSYNC.COLLECTIVE R15, `(.L_x_1406) ;  /* 0x000000000f087348 */ /* 0x000fea0003c00000 */
[----:B------:R0:W1:Y:S02]  /*1a8d0*/  SHFL.IDX P6, R14, R13, R12, R11 ;  /* 0x0000000c0d0e7389 */ /* 0x00006400000c000b */
[----:B01----:R-:W-:Y:S01]  /*1a8e0*/  ENDCOLLECTIVE ;  /* 0x000000000000791b */ /* 0x003fe20003800000 */
.L_x_1406:
        /* <DEDUP_REMOVED lines=17> */
.L_x_1407:
[----:B------:R-:W-:-:S05]  /*1aa00*/  VIADD R7, R0, 0x60 ;  /* 0x0000006000077836 */ /* 0x000fca0000000000 */
[----:B------:R-:W-:Y:S01]  /*1aa10*/  ISETP.GE.AND P4, PT, R7, R2, PT ;  /* 0x000000020700720c */ /* 0x000fe20003f86270 */
[----:B------:R-:W-:Y:S02]  /*1aa20*/  IMAD.MOV.U32 R13, RZ, RZ, R4 ;  /* 0x000000ffff0d7224 */ /* 0x000fe400078e0004 */
[----:B------:R-:W-:-:S10]  /*1aa30*/  IMAD.MOV.U32 R6, RZ, RZ, R14 ;  /* 0x000000ffff067224 */ /* 0x000fd400078e000e */
[----:B------:R-:W-:Y:S05]  /*1aa40*/  WARPSYNC.COLLECTIVE R15, `(.L_x_1408) ;  /* 0x000000000f087348 */ /* 0x000fea0003c00000 */
[----:B------:R0:W1:Y:S02]  /*1aa50*/  SHFL.IDX P6, R14, R13, R12, R11 ;  /* 0x0000000c0d0e7389 */ /* 0x00006400000c000b */
[----:B01----:R-:W-:Y:S01]  /*1aa60*/  ENDCOLLECTIVE ;  /* 0x000000000000791b */ /* 0x003fe20003800000 */
.L_x_1408:
        /* <DEDUP_REMOVED lines=17> */
.L_x_1409:
[----:B------:R-:W-:Y:S02]  /*1ab80*/  IMAD.MOV.U32 R13, RZ, RZ, R4 ;  /* 0x000000ffff0d7224 */ /* 0x000fe400078e0004 */
[----:B------:R-:W-:-:S07]  /*1ab90*/  IMAD.MOV.U32 R5, RZ, RZ, R14 ;  /* 0x000000ffff057224 */ /* 0x000fce00078e000e */
[----:B------:R-:W-:Y:S05]  /*1aba0*/  WARPSYNC.COLLECTIVE R15, `(.L_x_1410) ;  /* 0x000000000f087348 */ /* 0x000fea0003c00000 */
[----:B------:R0:W1:Y:S02]  /*1abb0*/  SHFL.IDX P6, R14, R13, R12, R11 ;  /* 0x0000000c0d0e7389 */ /* 0x00006400000c000b */
[----:B01----:R-:W-:Y:S01]  /*1abc0*/  ENDCOLLECTIVE ;  /* 0x000000000000791b */ /* 0x003fe20003800000 */
.L_x_1410:
[----:B------:R-:W-:Y:S01]  /*1abd0*/  IMAD.MOV.U32 R3, RZ, RZ, R14 ;  /* 0x000000ffff037224 */ /* 0x000fe200078e000e */
[----:B------:R-:W-:Y:S06]  /*1abe0*/  BRA `(.L_x_1411) ;  /* 0xffffffa800b47947 */ /* 0x000fec000383ffff */
.L_x_1293:
[----:B---3--:R3:W4:Y:S02]  /*1abf0*/  SYNCS.PHASECHK.TRANS64.TRYWAIT P0, [R19+URZ+0x30820], R0 ;  /* 0x03082000130075a7 */ /* 0x008724000800017f */
[----:B----4-:R-:W-:Y:S05]  /*1ac00*/  @!P0 NANOSLEEP.SYNCS 0x989680 ;  /* 0x009896800000895d */ /* 0x010fea0003900000 */
[----:B------:R-:W4:Y:S02]  /*1ac10*/  @!P0 SYNCS.PHASECHK.TRANS64 P0, [R19+URZ+0x30820], R0 ;  /* 0x03082000130085a7 */ /* 0x000f24000800007f */
[----:B----4-:R-:W-:Y:S05]  /*1ac20*/  @!P0 BRA `(.L_x_1293) ;  /* 0xfffffffc00f08947 */ /* 0x010fea000383ffff */
[----:B------:R-:W-:Y:S05]  /*1ac30*/  BRA `(.L_x_1412) ;  /* 0xffffffac00387947 */ /* 0x000fea000383ffff */
.L_x_1302:
[----:B-1----:R1:W2:Y:S02]  /*1ac40*/  SYNCS.PHASECHK.TRANS64.TRYWAIT P0, [R3+URZ+0x30840], R2 ;  /* 0x03084002030075a7 */ /* 0x0022a4000800017f */
[----:B--2---:R-:W-:Y:S05]  /*1ac50*/  @!P0 NANOSLEEP.SYNCS 0x989680 ;  /* 0x009896800000895d */ /* 0x004fea0003900000 */
[----:B------:R-:W2:Y:S02]  /*1ac60*/  @!P0 SYNCS.PHASECHK.TRANS64 P0, [R3+URZ+0x30840], R2 ;  /* 0x03084002030085a7 */ /* 0x000ea4000800007f */
[----:B--2---:R-:W-:Y:S05]  /*1ac70*/  @!P0 BRA `(.L_x_1302) ;  /* 0xfffffffc00f08947 */ /* 0x004fea000383ffff */
[----:B------:R-:W-:Y:S05]  /*1ac80*/  BRA `(.L_x_1413) ;  /* 0xffffffb000307947 */ /* 0x000fea000383ffff */
.L_x_1309:
[----:B0-----:R0:W1:Y:S02]  /*1ac90*/  SYNCS.PHASECHK.TRANS64.TRYWAIT P0, [R3+URZ+0x60], R2 ;  /* 0x00006002030075a7 */ /* 0x001064000800017f */
[----:B-1----:R-:W-:Y:S05]  /*1aca0*/  @!P0 NANOSLEEP.SYNCS 0x989680 ;  /* 0x009896800000895d */ /* 0x002fea0003900000 */
[----:B------:R-:W1:Y:S02]  /*1acb0*/  @!P0 SYNCS.PHASECHK.TRANS64 P0, [R3+URZ+0x60], R2 ;  /* 0x00006002030085a7 */ /* 0x000e64000800007f */
[----:B-1----:R-:W-:Y:S05]  /*1acc0*/  @!P0 BRA `(.L_x_1309) ;  /* 0xfffffffc00f08947 */ /* 0x002fea000383ffff */
[----:B------:R-:W-:Y:S05]  /*1acd0*/  BRA `(.L_x_1414) ;  /* 0xffffffb400487947 */ /* 0x000fea000383ffff */
.L_x_1319:
[----:B-1----:R1:W2:Y:S02]  /*1ace0*/  SYNCS.PHASECHK.TRANS64.TRYWAIT P0, [R3+URZ+0x30840], R2 ;  /* 0x03084002030075a7 */ /* 0x0022a4000800017f */
[----:B--2---:R-:W-:Y:S05]  /*1acf0*/  @!P0 NANOSLEEP.SYNCS 0x989680 ;  /* 0x009896800000895d */ /* 0x004fea0003900000 */
[----:B------:R-:W2:Y:S02]  /*1ad00*/  @!P0 SYNCS.PHASECHK.TRANS64 P0, [R3+URZ+0x30840], R2 ;  /* 0x03084002030085a7 */ /* 0x000ea4000800007f */
[----:B--2---:R-:W-:Y:S05]  /*1ad10*/  @!P0 BRA `(.L_x_1319) ;  /* 0xfffffffc00f08947 */ /* 0x004fea000383ffff */
[----:B------:R-:W-:Y:S05]  /*1ad20*/  BRA `(.L_x_1415) ;  /* 0xffffffbc001c7947 */ /* 0x000fea000383ffff */
.L_x_1326:
[----:B0-----:R0:W1:Y:S02]  /*1ad30*/  SYNCS.PHASECHK.TRANS64.TRYWAIT P0, [R2+URZ+0x60], R3 ;  /* 0x00006003020075a7 */ /* 0x001064000800017f */
[----:B-1----:R-:W-:Y:S05]  /*1ad40*/  @!P0 NANOSLEEP.SYNCS 0x989680 ;  /* 0x009896800000895d */ /* 0x002fea0003900000 */
[----:B------:R-:W1:Y:S02]  /*1ad50*/  @!P0 SYNCS.PHASECHK.TRANS64 P0, [R2+URZ+0x60], R3 ;  /* 0x00006003020085a7 */ /* 0x000e64000800007f */
[----:B-1----:R-:W-:Y:S05]  /*1ad60*/  @!P0 BRA `(.L_x_1326) ;  /* 0xfffffffc00f08947 */ /* 0x002fea000383ffff */
[----:B------:R-:W-:Y:S05]  /*1ad70*/  BRA `(.L_x_1416) ;  /* 0xffffffc000347947 */ /* 0x000fea000383ffff */
.L_x_1336:
[----:B---3--:R3:W4:Y:S02]  /*1ad80*/  SYNCS.PHASECHK.TRANS64.TRYWAIT P0, [R2+URZ+0x30840], R3 ;  /* 0x03084003020075a7 */ /* 0x008724000800017f */
[----:B----4-:R-:W-:Y:S05]  /*1ad90*/  @!P0 NANOSLEEP.SYNCS 0x989680 ;  /* 0x009896800000895d */ /* 0x010fea0003900000 */
[----:B------:R-:W4:Y:S02]  /*1ada0*/  @!P0 SYNCS.PHASECHK.TRANS64 P0, [R2+URZ+0x30840], R3 ;  /* 0x03084003020085a7 */ /* 0x000f24000800007f */
[----:B----4-:R-:W-:Y:S05]  /*1adb0*/  @!P0 BRA `(.L_x_1336) ;  /* 0xfffffffc00f08947 */ /* 0x010fea000383ffff */
[----:B------:R-:W-:Y:S05]  /*1adc0*/  BRA `(.L_x_1417) ;  /* 0xffffffc400d87947 */ /* 0x000fea000383ffff */
.L_x_1343:
[----:B0-----:R0:W1:Y:S02]  /*1add0*/  SYNCS.PHASECHK.TRANS64.TRYWAIT P0, [R2+URZ+0x60], R5 ;  /* 0x00006005020075a7 */ /* 0x001064000800017f */
[----:B-1----:R-:W-:Y:S05]  /*1ade0*/  @!P0 NANOSLEEP.SYNCS 0x989680 ;  /* 0x009896800000895d */ /* 0x002fea0003900000 */
[----:B------:R-:W1:Y:S02]  /*1adf0*/  @!P0 SYNCS.PHASECHK.TRANS64 P0, [R2+URZ+0x60], R5 ;  /* 0x00006005020085a7 */ /* 0x000e64000800007f */
[----:B-1----:R-:W-:Y:S05]  /*1ae00*/  @!P0 BRA `(.L_x_1343) ;  /* 0xfffffffc00f08947 */ /* 0x002fea000383ffff */
[----:B------:R-:W-:Y:S05]  /*1ae10*/  BRA `(.L_x_1418) ;  /* 0xffffffc800f07947 */ /* 0x000fea000383ffff */
.L_x_1355:
[----:B--2---:R2:W3:Y:S02]  /*1ae20*/  SYNCS.PHASECHK.TRANS64.TRYWAIT P0, [R0+URZ+0x30860], R2 ;  /* 0x03086002000075a7 */ /* 0x0044e4000800017f */
[----:B---3--:R-:W-:Y:S05]  /*1ae30*/  @!P0 NANOSLEEP.SYNCS 0x989680 ;  /* 0x009896800000895d */ /* 0x008fea0003900000 */
[----:B------:R-:W3:Y:S02]  /*1ae40*/  @!P0 SYNCS.PHASECHK.TRANS64 P0, [R0+URZ+0x30860], R2 ;  /* 0x03086002000085a7 */ /* 0x000ee4000800007f */
[----:B---3--:R-:W-:Y:S05]  /*1ae50*/  @!P0 BRA `(.L_x_1355) ;  /* 0xfffffffc00f08947 */ /* 0x008fea000383ffff */
[----:B------:R-:W-:Y:S05]  /*1ae60*/  BRA `(.L_x_1419) ;  /* 0xffffffd0007c7947 */ /* 0x000fea000383ffff */
.L_x_1363:
[----:B------:R-:W4:Y:S01]  /*1ae70*/  LDL R3, [R1] ;  /* 0x0000000001037983 */ /* 0x000f220000100800 */
[----:B------:R-:W-:Y:S01]  /*1ae80*/  BSSY B0, `(.L_x_1420) ;  /* 0x0000008000007945 */ /* 0x000fe20003800000 */
[----:B------:R-:W-:Y:S02]  /*1ae90*/  IMAD.MOV.U32 R12, RZ, RZ, RZ ;  /* 0x000000ffff0c7224 */ /* 0x000fe400078e00ff */
[----:B------:R-:W-:Y:S02]  /*1aea0*/  IMAD.MOV.U32 R11, RZ, RZ, 0x1f ;  /* 0x0000001fff0b7424 */ /* 0x000fe400078e00ff */
[----:B------:R-:W-:Y:S02]  /*1aeb0*/  IMAD.MOV.U32 R15, RZ, RZ, -0x1 ;  /* 0xffffffffff0f7424 */ /* 0x000fe400078e00ff */
[----:B----4-:R-:W-:-:S07]  /*1aec0*/  IMAD.MOV.U32 R13, RZ, RZ, R3 ;  /* 0x000000ffff0d7224 */ /* 0x010fce00078e0003 */
[----:B0123--:R-:W-:Y:S05]  /*1aed0*/  WARPSYNC.COLLECTIVE R15, `(.L_x_1421) ;  /* 0x000000000f087348 */ /* 0x00ffea0003c00000 */
[----:B------:R4:W0:Y:S02]  /*1aee0*/  SHFL.IDX P6, R14, R13, R12, R11 ;  /* 0x0000000c0d0e7389 */ /* 0x00082400000c000b */
[----:B01234-:R-:W-:Y:S01]  /*1aef0*/  ENDCOLLECTIVE ;  /* 0x000000000000791b */ /* 0x01ffe20003800000 */
.L_x_1421:
[----:B------:R-:W-:Y:S05]  /*1af00*/  BSYNC B0 ;  /* 0x0000000000007941 */ /* 0x000fea0003800000 */
.L_x_1420:
        /* <DEDUP_REMOVED lines=9> */
.L_x_1422:
        /* <DEDUP_REMOVED lines=26> */
.L_x_1423:
        /* <DEDUP_REMOVED lines=8> */
.L_x_1424:
        /* <DEDUP_REMOVED lines=8> */
.L_x_1425:
        /* <DEDUP_REMOVED lines=8> */
.L_x_1426:
        /* <DEDUP_REMOVED lines=8> */
.L_x_1427:
        /* <DEDUP_REMOVED lines=9> */
.L_x_1428:
[----:B------:R-:W-:Y:S01]  /*1b3d0*/  IMAD.MOV.U32 R10, RZ, RZ, R14 ;  /* 0x000000ffff0a7224 */ /* 0x000fe200078e000e */
[----:B------:R-:W-:Y:S06]  /*1b3e0*/  BRA `(.L_x_1429) ;  /* 0xffffffd400347947 */ /* 0x000fec000383ffff */
.L_x_1366:
        /* <DEDUP_REMOVED lines=8> */
.L_x_1431:
[----:B------:R-:W-:Y:S05]  /*1b470*/  BSYNC B0 ;  /* 0x0000000000007941 */ /* 0x000fea0003800000 */
.L_x_1430:
        /* <DEDUP_REMOVED lines=10> */
.L_x_1432:
        /* <DEDUP_REMOVED lines=8> */
.L_x_1433:
        /* <DEDUP_REMOVED lines=8> */
.L_x_1434:
        /* <DEDUP_REMOVED lines=8> */
.L_x_1435:
        /* <DEDUP_REMOVED lines=9> */
.L_x_1436:
[----:B------:R-:W-:Y:S01]  /*1b730*/  IMAD.MOV.U32 R10, RZ, RZ, R14 ;  /* 0x000000ffff0a7224 */ /* 0x000fe200078e000e */
[----:B------:R-:W-:Y:S06]  /*1b740*/  BRA `(.L_x_1437) ;  /* 0xffffffd4000c7947 */ /* 0x000fec000383ffff */
.L_x_1368:
[----:B------:R-:W-:Y:S01]  /*1b750*/  BSSY B0, `(.L_x_1438) ;  /* 0x0000006000007945 */ /* 0x000fe20003800000 */
[----:B------:R-:W-:Y:S01]  /*1b760*/  PLOP3.LUT P6, PT, P6, PT, PT, 0x8, 0x0 ;  /* 0x000000000000781c */ /* 0x000fe200037ce170 */
[----:B------:R-:W-:-:S12]  /*1b770*/  IMAD.MOV.U32 R15, RZ, RZ, -0x1 ;  /* 0xffffffffff0f7424 */ /* 0x000fd800078e00ff */
[----:B0-----:R-:W-:Y:S05]  /*1b780*/  WARPSYNC.COLLECTIVE R15, `(.L_x_1439) ;  /* 0x000000000f087348 */ /* 0x001fea0003c00000 */
[----:B------:R-:W-:Y:S01]  /*1b790*/  VOTE.ANY R14, PT, P6 ;  /* 0x00000000000e7806 */ /* 0x000fe200030e0100 */
[----:B0-----:R-:W-:Y:S06]  /*1b7a0*/  ENDCOLLECTIVE ;  /* 0x000000000000791b */ /* 0x001fec0003800000 */
.L_x_1439:
[----:B------:R-:W-:Y:S05]  /*1b7b0*/  BSYNC B0 ;  /* 0x0000000000007941 */ /* 0x000fea0003800000 */
.L_x_1438:
[----:B------:R0:W5:Y:S01]  /*1b7c0*/  LDL.LU R16, [R1+0xc] ;  /* 0x00000c0001107983 */ /* 0x0001620000300800 */
[----:B------:R-:W-:Y:S02]  /*1b7d0*/  IMAD.MOV.U32 R3, RZ, RZ, R14 ;  /* 0x000000ffff037224 */ /* 0x000fe400078e000e */
[----:B------:R-:W-:Y:S02]  /*1b7e0*/  IMAD.MOV.U32 R13, RZ, RZ, R5 ;  /* 0x000000ffff0d7224 */ /* 0x000fe400078e0005 */
[----:B------:R-:W1:Y:S01]  /*1b7f0*/  POPC R9, R3 ;  /* 0x0000000300097309 */ /* 0x000e620000000000 */
[----:B------:R-:W-:Y:S02]  /*1b800*/  IMAD.MOV.U32 R11, RZ, RZ, 0x1f ;  /* 0x0000001fff0b7424 */ /* 0x000fe400078e00ff */
[----:B------:R-:W-:Y:S02]  /*1b810*/  IMAD.MOV.U32 R15, RZ, RZ, -0x1 ;  /* 0xffffffffff0f7424 */ /* 0x000fe400078e00ff */
[----:B01----:R-:W-:-:S07]  /*1b820*/  IMAD.MOV.U32 R12, RZ, RZ, R9 ;  /* 0x000000ffff0c7224 */ /* 0x003fce00078e0009 */
[----:B-----5:R-:W-:Y:S05]  /*1b830*/  WARPSYNC.COLLECTIVE R15, `(.L_x_1440) ;  /* 0x000000000f087348 */ /* 0x020fea0003c00000 */
[----:B------:R0:W1:Y:S02]  /*1b840*/  SHFL.IDX P6, R14, R13, R12, R11 ;  /* 0x0000000c0d0e7389 */ /* 0x00006400000c000b */
[----:B01---5:R-:W-:Y:S01]  /*1b850*/  ENDCOLLECTIVE ;  /* 0x000000000000791b */ /* 0x023fe20003800000 */
.L_x_1440:
[----:B------:R-:W-:Y:S02]  /*1b860*/  IMAD.MOV.U32 R13, RZ, RZ, R7 ;  /* 0x000000ffff0d7224 */ /* 0x000fe400078e0007 */
[----:B------:R-:W-:-:S07]  /*1b870*/  IMAD.MOV.U32 R4, RZ, RZ, R14 ;  /* 0x000000ffff047224 */ /* 0x000fce00078e000e */
[----:B------:R-:W-:Y:S05]  /*1b880*/  WARPSYNC.COLLECTIVE R15, `(.L_x_1441) ;  /* 0x000000000f087348 */ /* 0x000fea0003c00000 */
[----:B------:R0:W1:Y:S02]  /*1b890*/  SHFL.IDX P6, R14, R13, R12, R11 ;  /* 0x0000000c0d0e7389 */ /* 0x00006400000c000b */
[----:B01----:R-:W-:Y:S01]  /*1b8a0*/  ENDCOLLECTIVE ;  /* 0x000000000000791b */ /* 0x003fe20003800000 */
.L_x_1441:
[----:B------:R-:W-:Y:S02]  /*1b8b0*/  IMAD.MOV.U32 R7, RZ, RZ, R14 ;  /* 0x000000ffff077224 */ /* 0x000fe400078e000e */
[----:B------:R-:W-:-:S05]  /*1b8c0*/  IMAD.IADD R5, R9, 0x1, R16 ;  /* 0x0000000109057824 */ /* 0x000fca00078e0210 */
[----:B------:R0:W-:Y:S01]  /*1b8d0*/  STL [R1+0xc], R5 ;  /* 0x00000c0501007387 */ /* 0x0001e20000100800 */
[----:B------:R-:W-:Y:S05]  /*1b8e0*/  BRA `(.L_x_1442) ;  /* 0xffffffd000ec7947 */ /* 0x000fea000383ffff */
.L_x_1370:
[----:B------:R-:W-:Y:S01]  /*1b8f0*/  BSSY B0, `(.L_x_1443) ;  /* 0x0000008000007945 */ /* 0x000fe20003800000 */
[----:B------:R-:W-:Y:S02]  /*1b900*/  IMAD.MOV.U32 R13, RZ, RZ, R2 ;  /* 0x000000ffff0d7224 */ /* 0x000fe400078e0002 */
[----:B------:R-:W-:Y:S02]  /*1b910*/  IMAD.MOV.U32 R12, RZ, RZ, R9 ;  /* 0x000000ffff0c7224 */ /* 0x000fe400078e0009 */
[----:B------:R-:W-:Y:S02]  /*1b920*/  IMAD.MOV.U32 R11, RZ, RZ, 0x1f ;  /* 0x0000001fff0b7424 */ /* 0x000fe400078e00ff */
[----:B------:R-:W-:-:S07]  /*1b930*/  IMAD.MOV.U32 R15, RZ, RZ, -0x1 ;  /* 0xffffffffff0f7424 */ /* 0x000fce00078e00ff */
[----:B0-----:R-:W-:Y:S05]  /*1b940*/  WARPSYNC.COLLECTIVE R15, `(.L_x_1444) ;  /* 0x000000000f087348 */ /* 0x001fea0003c00000 */
[----:B------:R1:W2:Y:S02]  /*1b950*/  SHFL.IDX P6, R14, R13, R12, R11 ;  /* 0x0000000c0d0e7389 */ /* 0x0002a400000c000b */
[----:B012---:R-:W-:Y:S01]  /*1b960*/  ENDCOLLECTIVE ;  /* 0x000000000000791b */ /* 0x007fe20003800000 */
.L_x_1444:
[----:B------:R-:W-:Y:S05]  /*1b970*/  BSYNC B0 ;  /* 0x0000000000007941 */ /* 0x000fea0003800000 */
.L_x_1443:
[----:B------:R-:W-:Y:S01]  /*1b980*/  IMAD.MOV.U32 R2, RZ, RZ, R14 ;  /* 0x000000ffff027224 */ /* 0x000fe200078e000e */
[----:B------:R-:W-:Y:S06]  /*1b990*/  BRA `(.L_x_1445) ;  /* 0xffffffd000d87947 */ /* 0x000fec000383ffff */
.L_x_1376:
[----:B0-----:R0:W1:Y:S02]  /*1b9a0*/  SYNCS.PHASECHK.TRANS64.TRYWAIT P0, [R0+URZ+0x30820], R3 ;  /* 0x03082003000075a7 */ /* 0x001064000800017f */
[----:B-1----:R-:W-:Y:S05]  /*1b9b0*/  @!P0 NANOSLEEP.SYNCS 0x989680 ;  /* 0x009896800000895d */ /* 0x002fea0003900000 */
[----:B------:R-:W1:Y:S02]  /*1b9c0*/  @!P0 SYNCS.PHASECHK.TRANS64 P0, [R0+URZ+0x30820], R3 ;  /* 0x03082003000085a7 */ /* 0x000e64000800007f */
[----:B-1----:R-:W-:Y:S05]  /*1b9d0*/  @!P0 BRA `(.L_x_1376) ;  /* 0xfffffffc00f08947 */ /* 0x002fea000383ffff */
[----:B------:R-:W-:Y:S05]  /*1b9e0*/  BRA `(.L_x_1446) ;  /* 0xffffffdc007c7947 */ /* 0x000fea000383ffff */
.L_x_1377:
[----:B------:R-:W1:Y:S01]  /*1b9f0*/  S2R R2, SR_TID.X ;  /* 0x0000000000027919 */ /* 0x000e620000002100 */
[----:B------:R-:W-:Y:S01]  /*1ba00*/  BSSY B0, `(.L_x_1447) ;  /* 0x000000a000007945 */ /* 0x000fe20003800000 */
[----:B------:R-:W-:Y:S02]  /*1ba10*/  IMAD.MOV.U32 R12, RZ, RZ, RZ ;  /* 0x000000ffff0c7224 */ /* 0x000fe400078e00ff */
[----:B---3--:R-:W-:Y:S02]  /*1ba20*/  IMAD.MOV.U32 R11, RZ, RZ, 0x1f ;  /* 0x0000001fff0b7424 */ /* 0x008fe400078e00ff */
[----:B------:R-:W-:Y:S01]  /*1ba30*/  IMAD.MOV.U32 R15, RZ, RZ, -0x1 ;  /* 0xffffffffff0f7424 */ /* 0x000fe200078e00ff */
[----:B-1----:R-:W-:-:S04]  /*1ba40*/  SHF.R.U32.HI R2, RZ, 0x5, R2 ;  /* 0x00000005ff027819 */ /* 0x002fc80000011602 */
[----:B------:R-:W-:-:S05]  /*1ba50*/  LOP3.LUT R2, R2, 0x3, RZ, 0xc0, !PT ;  /* 0x0000000302027812 */ /* 0x000fca00078ec0ff */
[----:B------:R-:W-:-:S07]  /*1ba60*/  IMAD.MOV.U32 R13, RZ, RZ, R2 ;  /* 0x000000ffff0d7224 */ /* 0x000fce00078e0002 */
[----:B0-2---:R-:W-:Y:S05]  /*1ba70*/  WARPSYNC.COLLECTIVE R15, `(.L_x_1448) ;  /* 0x000000000f087348 */ /* 0x005fea0003c00000 */
[----:B------:R1:W3:Y:S02]  /*1ba80*/  SHFL.IDX P6, R14, R13, R12, R11 ;  /* 0x0000000c0d0e7389 */ /* 0x0002e400000c000b */
[----:B0123--:R-:W-:Y:S01]  /*1ba90*/  ENDCOLLECTIVE ;  /* 0x000000000000791b */ /* 0x00ffe20003800000 */
.L_x_1448:
[----:B------:R-:W-:Y:S05]  /*1baa0*/  BSYNC B0 ;  /* 0x0000000000007941 */ /* 0x000fea0003800000 */
.L_x_1447:
[----:B------:R-:W-:Y:S05]  /*1bab0*/  BRA `(.L_x_1449) ;  /* 0xffffffdc00647947 */ /* 0x000fea000383ffff */
.L_x_1380:
[----:B------:R-:W-:Y:S01]  /*1bac0*/  BSSY B1, `(.L_x_1450) ;  /* 0x0000006000017945 */ /* 0x000fe20003800000 */
[----:B------:R-:W-:-:S07]  /*1bad0*/  IMAD.MOV.U32 R15, RZ, RZ, -0x1 ;  /* 0xffffffffff0f7424 */ /* 0x000fce00078e00ff */
[----:B0123--:R-:W-:Y:S05]  /*1bae0*/  WARPSYNC.COLLECTIVE R15, `(.L_x_1451) ;  /* 0x000000000f0c7348 */ /* 0x00ffea0003c00000 */
[----:B------:R-:W-:Y:S02]  /*1baf0*/  ELECT P6, UR62, PT ;  /* 0x00000000003e782f */ /* 0x000fe400038c0000 */
[----:B------:R-:W-:Y:S01]  /*1bb00*/  MOV R14, UR62 ;  /* 0x0000003e000e7c02 */ /* 0x000fe20008000f00 */
[----:B0123--:R-:W-:Y:S10]  /*1bb10*/  ENDCOLLECTIVE ;  /* 0x000000000000791b */ /* 0x00fff40003800000 */
.L_x_1451:
[----:B------:R-:W-:Y:S05]  /*1bb20*/  BSYNC B1 ;  /* 0x0000000000017941 */ /* 0x000fea0003800000 */
.L_x_1450:
[----:B------:R-:W-:Y:S05]  /*1bb30*/  BRA `(.L_x_1452) ;  /* 0xffffffdc005c7947 */ /* 0x000fea000383ffff */
.L_x_1382:
[----:B0-----:R0:W1:Y:S02]  /*1bb40*/  SYNCS.PHASECHK.TRANS64.TRYWAIT P0, [R6+URZ], R5 ;  /* 0x00000005060075a7 */ /* 0x001064000800017f */
[----:B-1----:R-:W-:Y:S05]  /*1bb50*/  @!P0 NANOSLEEP.SYNCS 0x989680 ;  /* 0x009896800000895d */ /* 0x002fea0003900000 */
[----:B------:R-:W1:Y:S02]  /*1bb60*/  @!P0 SYNCS.PHASECHK.TRANS64 P0, [R6+URZ], R5 ;  /* 0x00000005060085a7 */ /* 0x000e64000800007f */
[----:B-1----:R-:W-:Y:S05]  /*1bb70*/  @!P0 BRA `(.L_x_1382) ;  /* 0xfffffffc00f08947 */ /* 0x002fea000383ffff */
[----:B------:R-:W-:Y:S05]  /*1bb80*/  BRA `(.L_x_1453) ;  /* 0xffffffdc00a07947 */ /* 0x000fea000383ffff */
.L_x_1383:
[----:B-1----:R1:W4:Y:S02]  /*1bb90*/  SYNCS.PHASECHK.TRANS64.TRYWAIT P0, [R7+URZ], R2 ;  /* 0x00000002070075a7 */ /* 0x002324000800017f */
[----:B----4-:R-:W-:Y:S05]  /*1bba0*/  @!P0 NANOSLEEP.SYNCS 0x989680 ;  /* 0x009896800000895d */ /* 0x010fea0003900000 */
[----:B------:R-:W4:Y:S02]  /*1bbb0*/  @!P0 SYNCS.PHASECHK.TRANS64 P0, [R7+URZ], R2 ;  /* 0x00000002070085a7 */ /* 0x000f24000800007f */
[----:B----4-:R-:W-:Y:S05]  /*1bbc0*/  @!P0 BRA `(.L_x_1383) ;  /* 0xfffffffc00f08947 */ /* 0x010fea000383ffff */
[----:B------:R-:W-:Y:S05]  /*1bbd0*/  BRA `(.L_x_1454) ;  /* 0xffffffdc00947947 */ /* 0x000fea000383ffff */
.L_x_1385:
[----:B----4-:R4:W0:Y:S02]  /*1bbe0*/  SYNCS.PHASECHK.TRANS64.TRYWAIT P0, [R4+URZ], R5 ;  /* 0x00000005040075a7 */ /* 0x010824000800017f */
[----:B0-----:R-:W-:Y:S05]  /*1bbf0*/  @!P0 NANOSLEEP.SYNCS 0x989680 ;  /* 0x009896800000895d */ /* 0x001fea0003900000 */
[----:B------:R-:W0:Y:S02]  /*1bc00*/  @!P0 SYNCS.PHASECHK.TRANS64 P0, [R4+URZ], R5 ;  /* 0x00000005040085a7 */ /* 0x000e24000800007f */
[----:B0-----:R-:W-:Y:S05]  /*1bc10*/  @!P0 BRA `(.L_x_1385) ;  /* 0xfffffffc00f08947 */ /* 0x001fea000383ffff */
[----:B------:R-:W-:Y:S05]  /*1bc20*/  BRA `(.L_x_1455) ;  /* 0xffffffdc009c7947 */ /* 0x000fea000383ffff */
.L_x_1456:
        /* <DEDUP_REMOVED lines=13> */
.L_x_3026:


//--------------------- .text._ZN7cutlass13device_kernelIN5flash11enable_sm90INS1_16FlashAttnFwdSm90INS1_25CollectiveMainloopFwdSm90ILi2EN4cute5tupleIJNS5_1CILi1EEES8_S8_EEENS6_IJNS7_ILi128EEENS7_ILi96EEENS7_ILi192EEEEEELi192ENS_6half_tEfNS_4arch4Sm90ELb0ELb1ELb0ELb1ELb0ELb1ELb0ELb1ELb1ELb1ELb1ELb0EEENS1_21CollectiveEpilogueFwdINS6_IJSA_SC_SB_EEES9_SE_SG_Li256ELb1ELb1ELb1ELb0EEENS1_36VarlenDynamicPersistentTileSchedulerILi128ELi96ELi256ELi128ELb1ELb1ELb1ELb1ELb0ELb1EEEEEEEEEvNT_6ParamsE --------------------------
	.section	.text._ZN7cutlass13device_kernelIN5flash11enable_sm90INS1_16FlashAttnFwdSm90INS1_25CollectiveMainloopFwdSm90ILi2EN4cute5tupleIJNS5_1CILi1EEES8_S8_EEENS6_IJNS7_ILi128EEENS7_ILi96EEENS7_ILi192EEEEEELi192ENS_6half_tEfNS_4arch4Sm90ELb0ELb1ELb0ELb1ELb0ELb1ELb0ELb1ELb1ELb1ELb1ELb0EEENS1_21CollectiveEpilogueFwdINS6_IJSA_SC_SB_EEES9_SE_SG_Li256ELb1ELb1ELb1ELb0EEENS1_36VarlenDynamicPersistentTileSchedulerILi128ELi96ELi256ELi128ELb1ELb1ELb1ELb1ELb0ELb1EEEEEEEEEvNT_6ParamsE,"ax",@progbits
	.align	128
.text._ZN7cutlass13device_kernelIN5flash11enable_sm90INS1_16FlashAttnFwdSm90INS1_25CollectiveMainloopFwdSm90ILi2EN4cute5tupleIJNS5_1CILi1EEES8_S8_EEENS6_IJNS7_ILi128EEENS7_ILi96EEENS7_ILi192EEEEEELi192ENS_6half_tEfNS_4arch4Sm90ELb0ELb1ELb0ELb1ELb0ELb1ELb0ELb1ELb1ELb1ELb1ELb0EEENS1_21CollectiveEpilogueFwdINS6_IJSA_SC_SB_EEES9_SE_SG_Li256ELb1ELb1ELb1ELb0EEENS1_36VarlenDynamicPersistentTileSchedulerILi128ELi96ELi256ELi128ELb1ELb1ELb1ELb1ELb0ELb1EEEEEEEEEvNT_6ParamsE:
        .type           _ZN7cutlass13device_kernelIN5flash11enable_sm90INS1_16FlashAttnFwdSm90INS1_25CollectiveMainloopFwdSm90ILi2EN4cute5tupleIJNS5_1CILi1EEES8_S8_EEENS6_IJNS7_ILi128EEENS7_ILi96EEENS7_ILi192EEEEEELi192ENS_6half_tEfNS_4arch4Sm90ELb0ELb1ELb0ELb1ELb0ELb1ELb0ELb1ELb1ELb1ELb1ELb0EEENS1_21CollectiveEpilogueFwdINS6_IJSA_SC_SB_EEES9_SE_SG_Li256ELb1ELb1ELb1ELb0EEENS1_36VarlenDynamicPersistentTileSchedulerILi128ELi96ELi256ELi128ELb1ELb1ELb1ELb1ELb0ELb1EEEEEEEEEvNT_6ParamsE,@function
        .size           _ZN7cutlass13device_kernelIN5flash11enable_sm90INS1_16FlashAttnFwdSm90INS1_25CollectiveMainloopFwdSm90ILi2EN4cute5tupleIJNS5_1CILi1EEES8_S8_EEENS6_IJNS7_ILi128EEENS7_ILi96EEENS7_ILi192EEEEEELi192ENS_6half_tEfNS_4arch4Sm90ELb0ELb1ELb0ELb1ELb0ELb1ELb0ELb1ELb1ELb1ELb1ELb0EEENS1_21CollectiveEpilogueFwdINS6_IJSA_SC_SB_EEES9_SE_SG_Li256ELb1ELb1ELb1ELb0EEENS1_36VarlenDynamicPersistentTileSchedulerILi128ELi96ELi256ELi128ELb1ELb1ELb1ELb1ELb0ELb1EEEEEEEEEvNT_6ParamsE,(.L_x_3027 - _ZN7cutlass13device_kernelIN5flash11enable_sm90INS1_16FlashAttnFwdSm90INS1_25CollectiveMainloopFwdSm90ILi2EN4cute5tupleIJNS5_1CILi1EEES8_S8_EEENS6_IJNS7_ILi128EEENS7_ILi96EEENS7_ILi192EEEEEELi192ENS_6half_tEfNS_4arch4Sm90ELb0ELb1ELb0ELb1ELb0ELb1ELb0ELb1ELb1ELb1ELb1ELb0EEENS1_21CollectiveEpilogueFwdINS6_IJSA_SC_SB_EEES9_SE_SG_Li256ELb1ELb1ELb1ELb0EEENS1_36VarlenDynamicPersistentTileSchedulerILi128ELi96ELi256ELi128ELb1ELb1ELb1ELb1ELb0ELb1EEEEEEEEEvNT_6ParamsE)
        .other          _ZN7cutlass13device_kernelIN5flash11enable_sm90INS1_16FlashAttnFwdSm90INS1_25CollectiveMainloopFwdSm90ILi2EN4cute5tupleIJNS5_1CILi1EEES8_S8_EEENS6_IJNS7_ILi128EEENS7_ILi96EEENS7_ILi192EEEEEELi192ENS_6half_tEfNS_4arch4Sm90ELb0ELb1ELb0ELb1ELb0ELb1ELb0ELb1ELb1ELb1ELb1ELb0EEENS1_21CollectiveEpilogueFwdINS6_IJSA_SC_SB_EEES9_SE_SG_Li256ELb1ELb1ELb1ELb0EEENS1_36VarlenDynamicPersistentTileSchedulerILi128ELi96ELi256ELi128ELb1ELb1ELb1ELb1ELb0ELb1EEEEEEEEEvNT_6ParamsE,@"STO_CUDA_ENTRY STV_DEFAULT"
_ZN7cutlass13device_kernelIN5flash11enable_sm90INS1_16FlashAttnFwdSm90INS1_25CollectiveMainloopFwdSm90ILi2EN4cute5tupleIJNS5_1CILi1EEES8_S8_EEENS6_IJNS7_ILi128EEENS7_ILi96EEENS7_ILi192EEEEEELi192ENS_6half_tEfNS_4arch4Sm90ELb0ELb1ELb0ELb1ELb0ELb1ELb0ELb1ELb1ELb1ELb1ELb0EEENS1_21CollectiveEpilogueFwdINS6_IJSA_SC_SB_EEES9_SE_SG_Li256ELb1ELb1ELb1ELb0EEENS1_36VarlenDynamicPersistentTileSchedulerILi128ELi96ELi256ELi128ELb1ELb1ELb1ELb1ELb0ELb1EEEEEEEEEvNT_6ParamsE:
[----:B------:R-:W0:Y:S02]  /*0000*/  LDC R1, c[0x0][0x28] ;  /* 0x00000a00ff017b82 */ /* 0x000e240000000800 */
[----:B0-----:R-:W-:Y:S01]  /*0010*/  VIADD R1, R1, 0xffffff68 ;  /* 0xffffff6801017836 */ /* 0x001fe20000000000 */
[----:B------:R-:W0:Y:S01]  /*0020*/  S2R R6, SR_TID.X ;  /* 0x0000000000067919 */ /* 0x000e220000002100 */
[----:B------:R-:W-:Y:S01]  /*0030*/  ELECT P0, URZ, PT ;  /* 0x00000000003f782f */ /* 0x000fe20003800000 */
[----:B------:R-:W-:Y:S01]  /*0040*/  BSSY B0, `(.L_x_1457) ;  /* 0x0000013000007945 */ /* 0x000fe20003800000 */
[----:B0-----:R-:W-:-:S05]  /*0050*/  SHF.R.U32.HI R0, RZ, 0x5, R6 ;  /* 0x00000005ff007819 */ /* 0x001fca0000011606 */
[----:B------:R-:W0:Y:S02]  /*0060*/  SHFL.IDX PT, R2, R0, RZ, 0x1f ;  /* 0x00001fff00027589 */ /* 0x000e2400000e0000 */
[----:B0-----:R-:W-:-:S13]  /*0070*/  ISETP.EQ.AND P0, PT, R2, RZ, P0 ;  /* 0x000000ff0200720c */ /* 0x001fda0000702270 */
        /* <DEDUP_REMOVED lines=15> */
.L_x_1458:
[----:B------:R-:W-:Y:S05]  /*0170*/  BSYNC B0 ;  /* 0x0000000000007941 */ /* 0x000fea0003800000 */
.L_x_1457:
[----:B------:R-:W-:Y:S01]  /*0180*/  VOTEU.ANY UP0, P0 ;  /* 0x00000000003f7886 */ /* 0x000fe20000000100 */
[----:B------:R-:W0:Y:S01]  /*0190*/  SHFL.IDX PT, R2, R0, RZ, 0x1f ;  /* 0x00001fff00027589 */ /* 0x000e2200000e0000 */
[----:B------:R-:W-:Y:S01]  /*01a0*/  UMOV UR4, 0x80 ;  /* 0x0000008000047882 */ /* 0x000fe20000000000 */
[----:B------:R-:W-:Y:S01]  /*01b0*/  UMOV UR7, 0x100 ;  /* 0x0000010000077882 */ /* 0x000fe20000000000 */
[----:B------:R-:W-:Y:S01]  /*01c0*/  VOTEU.ANY UP1, P0 ;  /* 0x00000000003f7886 */ /* 0x000fe20000020100 */
[----:B------:R-:W1:Y:S01]  /*01d0*/  @UP0 S2UR UR8, SR_CgaCtaId ;  /* 0x00000000000809c3 */ /* 0x000e620000008800 */
[----:B------:R-:W-:Y:S01]  /*01e0*/  @UP0 UMOV UR6, 0x400 ;  /* 0x0000040000060882 */ /* 0x000fe20000000000 */
[----:B------:R-:W-:-:S04]  /*01f0*/  @UP0 UIADD3 UR4, -UR4, 0x100000, URZ ;  /* 0x0010000004040890 */ /* 0x000fc8000fffe13f */
[----:B------:R-:W-:Y:S02]  /*0200*/  @UP0 USHF.L.U32 UR5, UR4, 0xb, URZ ;  /* 0x0000000b04050899 */ /* 0x000fe4000800063f */
[----:B------:R-:W-:Y:S01]  /*0210*/  @UP0 USHF.L.U32 UR4, UR4, 0x1, URZ ;  /* 0x0000000104040899 */ /* 0x000fe2000800063f */
[----:B0-----:R-:W-:Y:S02]  /*0220*/  ISETP.NE.AND P1, PT, R2, RZ, PT ;  /* 0x000000ff0200720c */ /* 0x001fe40003f25270 */
[----:B------:R-:W-:Y:S01]  /*0230*/  SHF.R.U32.HI R2, RZ, 0x7, R6 ;  /* 0x00000007ff027819 */ /* 0x000fe20000011606 */
[----:B-1----:R-:W-:Y:S02]  /*0240*/  @UP0 ULEA UR8, UR8, UR6, 0x18 ;  /* 0x0000000608080291 */ /* 0x002fe4000f8ec03f */
[----:B------:R-:W-:-:S04]  /*0250*/  @UP0 UIADD3 UR6, -UR7, 0x100000, URZ ;  /* 0x0010000007060890 */ /* 0x000fc8000fffe13f */
[----:B------:R-:W-:Y:S02]  /*0260*/  @UP0 USHF.L.U32 UR7, UR6, 0xb, URZ ;  /* 0x0000000b06070899 */ /* 0x000fe4000800063f */
[----:B------:R-:W-:Y:S01]  /*0270*/  @UP0 USHF.L.U32 UR6, UR6, 0x1, URZ ;  /* 0x0000000106060899 */ /* 0x000fe2000800063f */
[----:B------:R-:W-:Y:S01]  /*0280*/  VOTEU.ANY UP0, P0 ;  /* 0x00000000003f7886 */ /* 0x000fe20000000100 */
[----:B------:R-:W0:Y:S04]  /*0290*/  SHFL.IDX PT, R2, R2, RZ, 0x1f ;  /* 0x00001fff02027589 */ /* 0x000e2800000e0000 */
[----:B------:R-:W1:Y:S02]  /*02a0*/  FENCE.VIEW.ASYNC.S ;  /* 0x00000000000073c6 */ /* 0x000e640000000000 */
[----:B-1----:R1:W2:Y:S04]  /*02b0*/  @UP0 SYNCS.EXCH.64 URZ, [UR8+0x30800], UR4 ;  /* 0x03080004083f05b2 */ /* 0x0022a80008000100 */
[----:B------:R1:W3:Y:S01]  /*02c0*/  @UP1 SYNCS.EXCH.64 URZ, [UR8+0x30820], UR6 ;  /* 0x03082006083f15b2 */ /* 0x0002e20008000100 */
[----:B------:R-:W-:Y:S05]  /*02d0*/  @P1 BRA `(.L_x_1459) ;  /* 0x0000000000481947 */ /* 0x000fea0003800000 */
[----:B-1----:R-:W1:Y:S01]  /*02e0*/  S2UR UR5, SR_CgaCtaId ;  /* 0x00000000000579c3 */ /* 0x002e620000008800 */
[----:B------:R-:W-:Y:S01]  /*02f0*/  UMOV UR4, 0x400 ;  /* 0x0000040000047882 */ /* 0x000fe20000000000 */
[----:B------:R-:W-:Y:S01]  /*0300*/  UMOV UR6, 0x1 ;  /* 0x0000000100067882 */ /* 0x000fe20000000000 */
[----:B------:R-:W-:Y:S01]  /*0310*/  UMOV UR7, 0x2 ;  /* 0x0000000200077882 */ /* 0x000fe20000000000 */
[----:B------:R-:W-:Y:S01]  /*0320*/  ELECT P0, URZ, PT ;  /* 0x00000000003f782f */ /* 0x000fe20003800000 */
[----:B-1----:R-:W-:Y:S02]  /*0330*/  ULEA UR8, UR5, UR4, 0x18 ;  /* 0x0000000405087291 */ /* 0x002fe4000f8ec03f */
[----:B------:R-:W-:-:S04]  /*0340*/  UIADD3 UR4, -UR6, 0x100000, URZ ;  /* 0x0010000006047890 */ /* 0x000fc8000fffe13f */
[----:B------:R-:W-:Y:S02]  /*0350*/  USHF.L.U32 UR5, UR4, 0xb, URZ ;  /* 0x0000000b04057899 */ /* 0x000fe4000800063f */
[----:B------:R-:W-:Y:S02]  /*0360*/  USHF.L.U32 UR4, UR4, 0x1, URZ ;  /* 0x0000000104047899 */ /* 0x000fe4000800063f */
[----:B------:R-:W-:-:S04]  /*0370*/  UIADD3 UR6, -UR7, 0x100000, URZ ;  /* 0x0010000007067890 */ /* 0x000fc8000fffe13f */
[----:B------:R-:W-:Y:S02]  /*0380*/  USHF.L.U32 UR7, UR6, 0xb, URZ ;  /* 0x0000000b06077899 */ /* 0x000fe4000800063f */
[----:B------:R-:W-:Y:S01]  /*0390*/  USHF.L.U32 UR6, UR6, 0x1, URZ ;  /* 0x0000000106067899 */ /* 0x000fe2000800063f */
[----:B------:R-:W1:Y:S03]  /*03a0*/  FENCE.VIEW.ASYNC.S ;  /* 0x00000000000073c6 */ /* 0x000e660000000000 */
[----:B-1----:R4:W1:Y:S08]  /*03b0*/  SYNCS.EXCH.64 URZ, [UR8+0x30830], UR4 ;  /* 0x03083004083f75b2 */ /* 0x0028700008000100 */
[----:B------:R4:W0:Y:S01]  /*03c0*/  SYNCS.EXCH.64 URZ, [UR8+0x30840], UR6 ;  /* 0x03084006083f75b2 */ /* 0x0008220008000100 */
[----:B------:R4:W0:Y:S01]  /*03d0*/  SYNCS.EXCH.64 URZ, [UR8+0x30838], UR4 ;  /* 0x03083804083f75b2 */ /* 0x0008220008000100 */
[----:B------:R4:W0:Y:S02]  /*03e0*/  SYNCS.EXCH.64 URZ, [UR8+0x30848], UR6 ;  /* 0x03084806083f75b2 */ /* 0x0008240008000100 */
[----:B----4-:R-:W-:Y:S01]  /*03f0*/  NOP ;  /* 0x0000000000007918 */ /* 0x010fe20000000000 */
.L_x_1459:
[----:B------:R-:W4:Y:S01]  /*0400*/  SHFL.IDX PT, R3, R0, RZ, 0x1f ;  /* 0x00001fff00037589 */ /* 0x000f2200000e0000 */
[----:B------:R-:W-:Y:S01]  /*0410*/  NOP ;  /* 0x0000000000007918 */ /* 0x000fe20000000000 */
[----:B----4-:R-:W-:-:S13]  /*0420*/  ISETP.NE.AND P0, PT, R3, RZ, PT ;  /* 0x000000ff0300720c */ /* 0x010fda0003f05270 */
        /* <DEDUP_REMOVED lines=19> */
.L_x_1460:
[----:B------:R-:W4:Y:S01]  /*0560*/  SHFL.IDX PT, R3, R0, RZ, 0x1f ;  /* 0x00001fff00037589 */ /* 0x000f2200000e0000 */
[----:B------:R-:W-:Y:S01]  /*0570*/  NOP ;  /* 0x0000000000007918 */ /* 0x000fe20000000000 */
[----:B----4-:R-:W-:-:S13]  /*0580*/  ISETP.NE.AND P0, PT, R3, RZ, PT ;  /* 0x000000ff0300720c */ /* 0x010fda0003f05270 */
[----:B------:R-:W-:Y:S05]  /*0590*/  @P0 BRA `(.L_x_1461) ;  /* 0x0000000000380947 */ /* 0x000fea0003800000 */
[----:B-1----:R-:W1:Y:S01]  /*05a0*/  S2UR UR5, SR_CgaCtaId ;  /* 0x00000000000579c3 */ /* 0x002e620000008800 */
[----:B------:R-:W-:Y:S01]  /*05b0*/  UMOV UR4, 0x400 ;  /* 0x0000040000047882 */ /* 0x000fe20000000000 */
[----:B------:R-:W-:Y:S01]  /*05c0*/  UMOV UR7, 0x1 ;  /* 0x0000000100077882 */ /* 0x000fe20000000000 */
[----:B------:R-:W-:Y:S01]  /*05d0*/  ELECT P0, URZ, PT ;  /* 0x00000000003f782f */ /* 0x000fe20003800000 */
[----:B-1----:R-:W-:Y:S02]  /*05e0*/  ULEA UR6, UR5, UR4, 0x18 ;  /* 0x0000000405067291 */ /* 0x002fe4000f8ec03f */
[----:B------:R-:W-:-:S04]  /*05f0*/  UIADD3 UR4, -UR7, 0x100000, URZ ;  /* 0x0010000007047890 */ /* 0x000fc8000fffe13f */
[----:B------:R-:W-:Y:S02]  /*0600*/  USHF.L.U32 UR5, UR4, 0xb, URZ ;  /* 0x0000000b04057899 */ /* 0x000fe4000800063f */
[----:B------:R-:W-:Y:S01]  /*0610*/  USHF.L.U32 UR4, UR4, 0x1, URZ ;  /* 0x0000000104047899 */ /* 0x000fe2000800063f */
[----:B------:R-:W1:Y:S11]  /*0620*/  FENCE.VIEW.ASYNC.S ;  /* 0x00000000000073c6 */ /* 0x000e760000000000 */
[----:B-1----:R4:W1:Y:S01]  /*0630*/  SYNCS.EXCH.64 URZ, [UR6+0x30870], UR4 ;  /* 0x03087004063f75b2 */ /* 0x0028620008000100 */
[----:B------:R4:W0:Y:S01]  /*0640*/  SYNCS.EXCH.64 URZ, [UR6+0x30880], UR4 ;  /* 0x03088004063f75b2 */ /* 0x0008220008000100 */
[----:B------:R4:W0:Y:S01]  /*0650*/  SYNCS.EXCH.64 URZ, [UR6+0x30878], UR4 ;  /* 0x03087804063f75b2 */ /* 0x0008220008000100 */
[----:B------:R4:W0:Y:S02]  /*0660*/  SYNCS.EXCH.64 URZ, [UR6+0x30888], UR4 ;  /* 0x03088804063f75b2 */ /* 0x0008240008000100 */
[----:B----4-:R-:W-:Y:S01]  /*0670*/  NOP ;  /* 0x0000000000007918 */ /* 0x010fe20000000000 */
.L_x_1461:
        /* <DEDUP_REMOVED lines=22> */
.L_x_1462:
        /* <DEDUP_REMOVED lines=22> */
.L_x_1463:
[----:B0-----:R-:W-:Y:S01]  /*0940*/  ISETP.NE.AND P0, PT, R2, RZ, PT ;  /* 0x000000ff0200720c */ /* 0x001fe20003f05270 */
[----:B------:R-:W-:Y:S01]  /*0950*/  IMAD.MOV.U32 R2, RZ, RZ, 0x1 ;  /* 0x00000001ff027424 */ /* 0x000fe200078e00ff */
[----:B------:R-:W-:Y:S01]  /*0960*/  NOP ;  /* 0x0000000000007918 */ /* 0x000fe20000000000 */
[----:B------:R-:W-:Y:S01]  /*0970*/  ULDC.64 UR46, c[0x0][0x208] ;  /* 0x00008200002e7ab9 */ /* 0x000fe20000000a00 */
[----:B------:R-:W-:Y:S02]  /*0980*/  BSSY B9, `(.L_x_1464) ;  /* 0x0002bb8000097945 */ /* 0x000fe40003800000 */
[----:B------:R-:W-:-:S05]  /*0990*/  SEL R2, R2, 0x2, !P0 ;  /* 0x0000000202027807 */ /* 0x000fca0004000000 */
[----:B------:R0:W-:Y:S01]  /*09a0*/  STL [R1+0x64], R2 ;  /* 0x0000640201007387 */ /* 0x0001e20000100800 */
[----:B-123--:R-:W-:Y:S06]  /*09b0*/  BAR.SYNC.DEFER_BLOCKING 0x0 ;  /* 0x0000000000007b1d */ /* 0x00efec0000010000 */
[----:B------:R-:W-:Y:S05]  /*09c0*/  @!P0 BRA `(.L_x_1465) ;  /* 0x0000022400448947 */ /* 0x000fea0003800000 */
.L_x_1466:
        /* <DEDUP_REMOVED lines=17> */
[----:B------:R-:W-:Y:S01]  /*0ae0*/  MOV R219, RZ ;  /* 0x000000ff00db7202 */ /* 0x000fe20000000f00 */
[----:B------:R-:W-:Y:S02]  /*0af0*/  VIADD R221, R16, 0x12400 ;  /* 0x0001240010dd7836 */ /* 0x000fe40000000000 */
[----:B------:R-:W-:Y:S01]  /*0b00*/  IMAD.MOV.U32 R17, RZ, RZ, RZ ;  /* 0x000000ffff117224 */ /* 0x000fe200078e00ff */
[----:B------:R-:W-:Y:S01]  /*0b10*/  SHF.R.S32.HI R3, RZ, 0x1f, R6 ;  /* 0x0000001fff037819 */ /* 0x000fe20000011406 */
[----:B------:R-:W-:Y:S02]  /*0b20*/  IMAD.MOV.U32 R202, RZ, RZ, RZ ;  /* 0x000000ffffca7224 */ /* 0x000fe400078e00ff */
[----:B------:R-:W-:Y:S01]  /*0b30*/  IMAD.MOV.U32 R194, RZ, RZ, RZ ;  /* 0x000000ffffc27224 */ /* 0x000fe200078e00ff */
[CC--:B------:R-:W-:Y:S01]  /*0b40*/  LEA.HI R0, R3.reuse, R6.reuse, RZ, 0x7 ;  /* 0x0000000603007211 */ /* 0x0c0fe200078f38ff */
[----:B------:R-:W-:Y:S01]  /*0b50*/  IMAD.MOV.U32 R19, RZ, RZ, RZ ;  /* 0x000000ffff137224 */ /* 0x000fe200078e00ff */
[----:B0-----:R-:W-:-:S02]  /*0b60*/  LEA.HI R2, R3, R6, RZ, 0x4 ;  /* 0x0000000603027211 */ /* 0x001fc400078f20ff */
[----:B------:R-:W-:Y:S02]  /*0b70*/  LOP3.LUT R5, R0, 0xffffff80, RZ, 0xc0, !PT ;  /* 0xffffff8000057812 */ /* 0x000fe400078ec0ff */
[----:B------:R-:W-:-:S03]  /*0b80*/  SHF.R.S32.HI R7, RZ, 0x4, R2 ;  /* 0x00000004ff077819 */ /* 0x000fc60000011402 */
[----:B------:R-:W-:Y:S01]  /*0b90*/  IMAD.IADD R14, R6, 0x1, -R5 ;  /* 0x00000001060e7824 */ /* 0x000fe200078e0a05 */
[----:B------:R-:W-:-:S04]  /*0ba0*/  LEA.HI R4, R2, R7, RZ, 0x1 ;  /* 0x0000000702047211 */ /* 0x000fc800078f08ff */
[----:B------:R-:W-:Y:S01]  /*0bb0*/  SHF.R.S32.HI R9, RZ, 0x1f, R14 ;  /* 0x0000001fff097819 */ /* 0x000fe2000001140e */
[----:B------:R-:W-:Y:S01]  /*0bc0*/  STL [R1+0x4c], R14 ;  /* 0x00004c0e01007387 */ /* 0x000fe20000100800 */
[----:B------:R-:W-:Y:S02]  /*0bd0*/  LOP3.LUT R4, R4, 0x1ffffffe, RZ, 0xc0, !PT ;  /* 0x1ffffffe04047812 */ /* 0x000fe400078ec0ff */
[CC--:B------:R-:W-:Y:S02]  /*0be0*/  LEA.HI R10, R9.reuse, R14.reuse, RZ, 0x2 ;  /* 0x0000000e090a7211 */ /* 0x0c0fe400078f10ff */
[----:B------:R-:W-:Y:S01]  /*0bf0*/  LEA.HI R9, R9, R14, RZ, 0x5 ;  /* 0x0000000e09097211 */ /* 0x000fe200078f28ff */
[----:B------:R-:W-:Y:S01]  /*0c00*/  IMAD.IADD R7, R7, 0x1, -R4 ;  /* 0x0000000107077824 */ /* 0x000fe200078e0a04 */
[--C-:B------:R-:W-:Y:S02]  /*0c10*/  SHF.R.S32.HI R8, RZ, 0x2, R10.reuse ;  /* 0x00000002ff087819 */ /* 0x100fe4000001140a */
[----:B------:R-:W-:-:S02]  /*0c20*/  SHF.R.S32.HI R5, RZ, 0x1f, R10 ;  /* 0x0000001fff057819 */ /* 0x000fc4000001140a */
[----:B------:R-:W-:Y:S02]  /*0c30*/  LEA.HI R4, R3, R6, RZ, 0x5 ;  /* 0x0000000603047211 */ /* 0x000fe400078f28ff */
[----:B------:R-:W-:Y:S02]  /*0c40*/  LEA.HI R5, R5, R8, RZ, 0x3 ;  /* 0x0000000805057211 */ /* 0x000fe400078f18ff */
[----:B------:R-:W-:Y:S02]  /*0c50*/  SHF.R.S32.HI R4, RZ, 0x5, R4 ;  /* 0x00000005ff047819 */ /* 0x000fe40000011404 */
[----:B------:R-:W-:Y:S02]  /*0c60*/  LOP3.LUT R11, R5, 0xfffffff8, RZ, 0xc0, !PT ;  /* 0xfffffff8050b7812 */ /* 0x000fe400078ec0ff */
[----:B------:R-:W-:Y:S01]  /*0c70*/  SHF.R.S32.HI R5, RZ, 0x7, R0 ;  /* 0x00000007ff057819 */ /* 0x000fe20000011400 */
[----:B------:R-:W-:Y:S01]  /*0c80*/  IMAD.SHL.U32 R211, R4, 0x200, RZ ;  /* 0x0000020004d37824 */ /* 0x000fe200078e00ff */
[----:B------:R-:W-:Y:S01]  /*0c90*/  SHF.R.S32.HI R9, RZ, 0x5, R9 ;  /* 0x00000005ff097819 */ /* 0x000fe20000011409 */
[----:B------:R-:W-:Y:S01]  /*0ca0*/  IMAD.IADD R12, R8, 0x1, -R11 ;  /* 0x00000001080c7824 */ /* 0x000fe200078e0a0b */
[----:B------:R-:W-:-:S02]  /*0cb0*/  LEA.HI R8, R0, R5, RZ, 0x1 ;  /* 0x0000000500087211 */ /* 0x000fc400078f08ff */
[----:B------:R-:W-:Y:S01]  /*0cc0*/  LEA.HI R0, R3, R6, RZ, 0x2 ;  /* 0x0000000603007211 */ /* 0x000fe200078f10ff */
[----:B------:R-:W-:Y:S01]  /*0cd0*/  IMAD R9, R9, 0x10, R12 ;  /* 0x0000001009097824 */ /* 0x000fe200078e020c */
[----:B------:R-:W-:Y:S02]  /*0ce0*/  LOP3.LUT R8, R8, 0x3fffffe, RZ, 0xc0, !PT ;  /* 0x03fffffe08087812 */ /* 0x000fe400078ec0ff */
[----:B------:R-:W-:Y:S02]  /*0cf0*/  SHF.R.S32.HI R195, RZ, 0x2, R0 ;  /* 0x00000002ffc37819 */ /* 0x000fe40000011400 */
[----:B------:R-:W-:Y:S01]  /*0d00*/  LOP3.LUT R3, R2, 0x3fffff0, RZ, 0xc0, !PT ;  /* 0x03fffff002037812 */ /* 0x000fe200078ec0ff */
[----:B------:R-:W-:Y:S01]  /*0d10*/  IMAD.IADD R8, R5, 0x1, -R8 ;  /* 0x0000000105087824 */ /* 0x000fe200078e0a08 */
[----:B------:R-:W-:Y:S01]  /*0d20*/  LOP3.LUT R5, R0, 0xfffffffc, RZ, 0xc0, !PT ;  /* 0xfffffffc00057812 */ /* 0x000fe200078ec0ff */
[----:B------:R-:W-:Y:S01]  /*0d30*/  VIADD R220, R195, 0x40 ;  /* 0x00000040c3dc7836 */ /* 0x000fe20000000000 */
[----:B------:R-:W-:Y:S01]  /*0d40*/  SHF.R.S32.HI R0, RZ, 0x1f, R0 ;  /* 0x0000001fff007819 */ /* 0x000fe20000011400 */
[----:B------:R-:W-:Y:S01]  /*0d50*/  IMAD.IADD R3, R6, 0x1, -R3 ;  /* 0x0000000106037824 */ /* 0x000fe200078e0a03 */
[----:B------:R-:W-:Y:S01]  /*0d60*/  LOP3.LUT R10, R10, 0x7ffffffc, RZ, 0xc0, !PT ;  /* 0x7ffffffc0a0a7812 */ /* 0x000fe200078ec0ff */
[----:B------:R-:W-:Y:S01]  /*0d70*/  IMAD.IADD R5, R6, 0x1, -R5 ;  /* 0x0000000106057824 */ /* 0x000fe200078e0a05 */
[----:B------:R-:W-:Y:S01]  /*0d80*/  LEA.HI R0, R0, R195, RZ, 0x3 ;  /* 0x000000c300007211 */ /* 0x000fe200078f18ff */
[----:B------:R-:W-:Y:S01]  /*0d90*/  IMAD R2, R4, 0x10, R3 ;  /* 0x0000001004027824 */ /* 0x000fe200078e0203 */
[----:B------:R-:W-:Y:S01]  /*0da0*/  SHF.R.S32.HI R3, RZ, 0x1f, R220 ;  /* 0x0000001fff037819 */ /* 0x000fe200000114dc */
[----:B------:R-:W-:Y:S01]  /*0db0*/  IMAD.SHL.U32 R207, R220, 0x40, RZ ;  /* 0x00000040dccf7824 */ /* 0x000fe200078e00ff */
[----:B------:R-:W-:Y:S01]  /*0dc0*/  LOP3.LUT R0, R0, 0xfffffff8, RZ, 0xc0, !PT ;  /* 0xfffffff800007812 */ /* 0x000fe200078ec0ff */
[----:B------:R-:W-:Y:S01]  /*0dd0*/  IMAD R7, R2, 0x8, R7 ;  /* 0x0000000802077824 */ /* 0x000fe200078e0207 */
[----:B------:R-:W-:Y:S01]  /*0de0*/  LEA.HI R2, R5, R5, RZ, 0x1 ;  /* 0x0000000505027211 */ /* 0x000fe200078f08ff */
[----:B------:R-:W-:Y:S01]  /*0df0*/  IMAD.IADD R10, R14, 0x1, -R10 ;  /* 0x000000010e0a7824 */ /* 0x000fe200078e0a0a */
[----:B------:R-:W-:Y:S01]  /*0e00*/  LEA.HI R3, R3, R220, RZ, 0x3 ;  /* 0x000000dc03037211 */ /* 0x000fe200078f18ff */
[----:B------:R-:W-:Y:S01]  /*0e10*/  IMAD.IADD R0, R195, 0x1, -R0 ;  /* 0x00000001c3007824 */ /* 0x000fe200078e0a00 */
[----:B------:R-:W-:Y:S01]  /*0e20*/  LOP3.LUT R2, R2, 0x1ffffffe, RZ, 0xc0, !PT ;  /* 0x1ffffffe02027812 */ /* 0x000fe200078ec0ff */
[----:B------:R-:W-:Y:S01]  /*0e30*/  IMAD R13, R8, 0x40, R9 ;  /* 0x00000040080d7824 */ /* 0x000fe200078e0209 */
[----:B------:R-:W-:Y:S01]  /*0e40*/  LOP3.LUT R207, R207, 0x1c0, RZ, 0xc0, !PT ;  /* 0x000001c0cfcf7812 */ /* 0x000fe200078ec0ff */
[----:B------:R-:W-:-:S02]  /*0e50*/  IMAD.SHL.U32 R0, R0, 0x40, RZ ;  /* 0x0000004000007824 */ /* 0x000fc400078e00ff */
[----:B------:R-:W-:Y:S01]  /*0e60*/  IMAD.SHL.U32 R201, R10, 0x2, RZ ;  /* 0x000000020ac97824 */ /* 0x000fe200078e00ff */
[----:B------:R-:W-:Y:S01]  /*0e70*/  STL [R1+0x68], R13 ;  /* 0x0000680d01007387 */ /* 0x000fe20000100800 */
[----:B------:R-:W-:Y:S01]  /*0e80*/  IMAD.SHL.U32 R22, R5, 0x8, RZ ;  /* 0x0000000805167824 */ /* 0x000fe200078e00ff */
[----:B------:R-:W-:Y:S01]  /*0e90*/  LOP3.LUT R209, R0, 0x1c0, RZ, 0xc0, !PT ;  /* 0x000001c000d17812 */ /* 0x000fe200078ec0ff */
[----:B------:R-:W-:Y:S01]  /*0ea0*/  IMAD.SHL.U32 R0, R7, 0x8, RZ ;  /* 0x0000000807007824 */ /* 0x000fe200078e00ff */
[----:B------:R-:W-:Y:S01]  /*0eb0*/  SHF.R.U32.HI R4, RZ, 0x3, R207 ;  /* 0x00000003ff047819 */ /* 0x000fe200000116cf */
[----:B------:R-:W-:Y:S01]  /*0ec0*/  IMAD.IADD R2, R5, 0x1, -R2 ;  /* 0x0000000105027824 */ /* 0x000fe200078e0a02 */
[----:B------:R-:W-:Y:S01]  /*0ed0*/  IADD3 R235, R201, 0x38, RZ ;  /* 0x00000038c9eb7810 */ /* 0x000fe20007ffe0ff */
[----:B------:R-:W-:Y:S01]  /*0ee0*/  IMAD.SHL.U32 R192, R5, 0x4, RZ ;  /* 0x0000000405c07824 */ /* 0x000fe200078e00ff */
[----:B------:R0:W-:Y:S01]  /*0ef0*/  STL [R1+0x6c], R0 ;  /* 0x00006c0001007387 */ /* 0x0001e20000100800 */
[----:B------:R-:W-:Y:S01]  /*0f00*/  IMAD.SHL.U32 R3, R3, 0x40, RZ ;  /* 0x0000004003037824 */ /* 0x000fe200078e00ff */
[----:B------:R-:W-:Y:S01]  /*0f10*/  SHF.R.U32.HI R210, RZ, 0x3, R209 ;  /* 0x00000003ffd27819 */ /* 0x000fe200000116d1 */
[C---:B------:R-:W-:Y:S01]  /*0f20*/  VIADD R5, R201.reuse, 0x10 ;  /* 0x00000010c9057836 */ /* 0x040fe20000000000 */
[----:B------:R-:W-:Y:S01]  /*0f30*/  IADD3 R205, R192, 0x30, RZ ;  /* 0x00000030c0cd7810 */ /* 0x000fe20007ffe0ff */
[----:B------:R-:W-:Y:S01]  /*0f40*/  VIADD R4, R201, 0x18 ;  /* 0x00000018c9047836 */ /* 0x000fe20000000000 */
[----:B------:R-:W-:Y:S01]  /*0f50*/  LOP3.LUT R212, R3, 0xfffffe00, RZ, 0xc0, !PT ;  /* 0xfffffe0003d47812 */ /* 0x000fe200078ec0ff */
[C---:B------:R-:W-:Y:S01]  /*0f60*/  VIADD R237, R201.reuse, 0x28 ;  /* 0x00000028c9ed7836 */ /* 0x040fe20000000000 */
[----:B------:R-:W-:Y:S01]  /*0f70*/  SHF.R.S32.HI R3, RZ, 0x1f, R5 ;  /* 0x0000001fff037819 */ /* 0x000fe20000011405 */
[C---:B------:R-:W-:Y:S01]  /*0f80*/  VIADD R236, R201.reuse, 0x30 ;  /* 0x00000030c9ec7836 */ /* 0x040fe20000000000 */
[----:B------:R-:W-:Y:S01]  /*0f90*/  SHF.R.S32.HI R5, RZ, 0x1f, R4 ;  /* 0x0000001fff057819 */ /* 0x000fe20000011404 */
[C---:B0-----:R-:W-:Y:S01]  /*0fa0*/  VIADD R0, R201.reuse, 0x20 ;  /* 0x00000020c9007836 */ /* 0x041fe20000000000 */
[----:B------:R-:W-:Y:S01]  /*0fb0*/  SHF.R.S32.HI R3, RZ, 0x1f, R237 ;  /* 0x0000001fff037819 */ /* 0x000fe200000114ed */
[----:B------:R-:W-:-:S02]  /*0fc0*/  VIADD R234, R201, 0x40 ;  /* 0x00000040c9ea7836 */ /* 0x000fc40000000000 */
        /* <DEDUP_REMOVED lines=30> */
[----:B------:R-:W-:-:S02]  /*11b0*/  IMAD.IADD R198, R192, 0x1, R204 ;  /* 0x00000001c0c67824 */ /* 0x000fc400078e02cc */
[----:B------:R-:W-:Y:S02]  /*11c0*/  IMAD.IADD R199, R192, 0x1, R203 ;  /* 0x00000001c0c77824 */ /* 0x000fe400078e02cb */
[----:B------:R-:W-:Y:S02]  /*11d0*/  VIADD R222, R201, 0x98 ;  /* 0x00000098c9de7836 */ /* 0x000fe40000000000 */
[----:B------:R-:W-:Y:S01]  /*11e0*/  IMAD R215, R2, 0x8, R13 ;  /* 0x0000000802d77824 */ /* 0x000fe200078e020d */
[----:B--2---:R-:W-:-:S07]  /*11f0*/  LOP3.LUT R200, R15, 0x1, RZ, 0xfc, !PT ;  /* 0x000000010fc87812 */ /* 0x004fce00078efcff */
.L_x_1760:
[----:B------:R-:W-:Y:S01]  /*1200*/  ULDC.64 UR4, c[0x0][0xa28] ;  /* 0x00028a0000047ab9 */ /* 0x000fe20000000a00 */
[----:B0-234-:R-:W0:Y:S01]  /*1210*/  LDC.64 R4, c[0x0][0xa08] ;  /* 0x00028200ff047b82 */ /* 0x01de220000000a00 */
[----:B------:R-:W-:Y:S01]  /*1220*/  ISETP.NE.U32.AND P0, PT, RZ, UR4, PT ;  /* 0x00000004ff007c0c */ /* 0x000fe2000bf05070 */
[----:B------:R-:W-:Y:S01]  /*1230*/  IMAD.MOV.U32 R10, RZ, RZ, RZ ;  /* 0x000000ffff0a7224 */ /* 0x000fe200078e00ff */
[----:B------:R-:W-:Y:S01]  /*1240*/  MOV R122, RZ ;  /* 0x000000ff007a7202 */ /* 0x000fe20000000f00 */
[----:B------:R-:W-:Y:S01]  /*1250*/  ULDC.64 UR6, c[0x0][0xa20] ;  /* 0x0002880000067ab9 */ /* 0x000fe20000000a00 */
[----:B------:R-:W-:Y:S01]  /*1260*/  ISETP.NE.AND.EX P0, PT, RZ, UR5, PT, P0 ;  /* 0x00000005ff007c0c */ /* 0x000fe2000bf05300 */
[----:B------:R-:W-:Y:S02]  /*1270*/  ULDC.64 UR4, c[0x0][0xa18] ;  /* 0x0002860000047ab9 */ /* 0x000fe40000000a00 */
[----:B------:R-:W-:-:S04]  /*1280*/  ISETP.NE.U32.AND P1, PT, RZ, UR4, PT ;  /* 0x00000004ff007c0c */ /* 0x000fc8000bf25070 */
[----:B------:R-:W-:Y:S01]  /*1290*/  ISETP.NE.AND.EX P1, PT, RZ, UR5, PT, P1 ;  /* 0x00000005ff007c0c */ /* 0x000fe2000bf25310 */
[----:B------:R-:W-:Y:S02]  /*12a0*/  ULDC.64 UR4, c[0x0][0xa08] ;  /* 0x0002820000047ab9 */ /* 0x000fe40000000a00 */
[----:B------:R-:W-:-:S03]  /*12b0*/  ISETP.NE.U32.AND P3, PT, RZ, UR4, PT ;  /* 0x00000004ff007c0c */ /* 0x000fc6000bf65070 */
[----:B------:R-:W1:Y:S01]  /*12c0*/  @P0 LDC.64 R2, c[0x0][0xa28] ;  /* 0x00028a00ff020b82 */ /* 0x000e620000000a00 */
[----:B------:R-:W-:Y:S01]  /*12d0*/  ISETP.NE.AND.EX P3, PT, RZ, UR5, PT, P3 ;  /* 0x00000005ff007c0c */ /* 0x000fe2000bf65330 */
[----:B0-----:R-:W-:-:S06]  /*12e0*/  IMAD.WIDE R8, R59, 0x4, R4 ;  /* 0x000000043b087825 */ /* 0x001fcc00078e0204 */
[----:B------:R-:W0:Y:S01]  /*12f0*/  @P1 LDC.64 R6, c[0x0][0xa18] ;  /* 0x00028600ff061b82 */ /* 0x000e220000000a00 */
[----:B------:R-:W-:Y:S02]  /*1300*/  ULDC UR4, c[0x0][0x288] ;  /* 0x0000a20000047ab9 */ /* 0x000fe40000000800 */
[----:B------:R-:W-:Y:S01]  /*1310*/  IMAD.U32 R196, RZ, RZ, UR4 ;  /* 0x00000004ffc47e24 */ /* 0x000fe2000f8e00ff */
[----:B------:R-:W-:Y:S02]  /*1320*/  ULDC.64 UR4, c[0x0][0x418] ;  /* 0x0001060000047ab9 */ /* 0x000fe40000000a00 */
[----:B------:R-:W5:Y:S01]  /*1330*/  @P3 LDG.E R122, desc[UR46][R8.64] ;  /* 0x0000002e087a3981 */ /* 0x000f62000c1e1900 */
[----:B------:R-:W-:Y:S01]  /*1340*/  ISETP.NE.U32.AND P2, PT, RZ, UR6, PT ;  /* 0x00000006ff007c0c */ /* 0x000fe2000bf45070 */
[----:B-1----:R-:W-:-:S04]  /*1350*/  @P0 IMAD.WIDE R2, R59, 0x4, R2 ;  /* 0x000000043b020825 */ /* 0x002fc800078e0202 */
[----:B0-----:R-:W-:Y:S01]  /*1360*/  @P1 IMAD.WIDE R4, R59, 0x4, R6 ;  /* 0x000000043b041825 */ /* 0x001fe200078e0206 */
[----:B------:R-:W-:Y:S01]  /*1370*/  UISETP.NE.U32.AND UP0, UPT, UR4, URZ, UPT ;  /* 0x0000003f0400728c */ /* 0x000fe2000bf05070 */
[----:B------:R0:W5:Y:S02]  /*1380*/  @P0 LDG.E R10, desc[UR46][R2.64] ;  /* 0x0000002e020a0981 */ /* 0x000164000c1e1900 */
[----:B------:R-:W-:Y:S02]  /*1390*/  ULDC UR4, c[0x0][0x424] ;  /* 0x0001090000047ab9 */ /* 0x000fe40000000800 */
[----:B------:R1:W5:Y:S01]  /*13a0*/  @P1 LDG.E R196, desc[UR46][R4.64] ;  /* 0x0000002e04c41981 */ /* 0x000362000c1e1900 */
[----:B------:R-:W-:Y:S01]  /*13b0*/  UISETP.NE.AND.EX UP0, UPT, UR5, URZ, UPT, UP0 ;  /* 0x0000003f0500728c */ /* 0x000fe2000bf05300 */
[C---:B------:R-:W-:Y:S02]  /*13c0*/  LOP3.LUT R0, R58.reuse, 0xff0000, RZ, 0xc0, !PT ;  /* 0x00ff00003a007812 */ /* 0x040fe400078ec0ff */
[----:B------:R-:W-:Y:S01]  /*13d0*/  ULDC UR5, c[0x0][0x2f0] ;  /* 0x0000bc0000057ab9 */ /* 0x000fe20000000800 */
[----:B------:R-:W-:Y:S01]  /*13e0*/  USEL UR4, UR4, 0x1, UP0 ;  /* 0x0000000104047887 */ /* 0x000fe20008000000 */
[----:B0-----:R-:W-:-:S02]  /*13f0*/  LOP3.LUT R2, R58, 0xff000000, RZ, 0xc0, !PT ;  /* 0xff0000003a027812 */ /* 0x001fc400078ec0ff */
[----:B------:R-:W-:Y:S01]  /*1400*/  ISETP.NE.AND.EX P2, PT, RZ, UR7, PT, P2 ;  /* 0x00000007ff007c0c */ /* 0x000fe2000bf45320 */
[----:B------:R-:W-:Y:S01]  /*1410*/  UIMAD UR4, UR4, UR5, URZ ;  /* 0x00000005040472a4 */ /* 0x000fe2000f8e023f */
[----:B------:R-:W-:Y:S02]  /*1420*/  SHF.R.U32.HI R3, RZ, 0x8, R2 ;  /* 0x00000008ff037819 */ /* 0x000fe40000011602 */
[----:B------:R-:W-:Y:S01]  /*1430*/  ULDC UR5, c[0x0][0x348] ;  /* 0x0000d20000057ab9 */ /* 0x000fe20000000800 */
[----:B------:R-:W-:Y:S01]  /*1440*/  LOP3.LUT R216, R58, 0xffff, RZ, 0xc0, !PT ;  /* 0x0000ffff3ad87812 */ /* 0x000fe200078ec0ff */
[----:B------:R-:W-:Y:S01]  /*1450*/  IMAD.MOV.U32 R218, RZ, RZ, R59 ;  /* 0x000000ffffda7224 */ /* 0x000fe200078e003b */
[----:B------:R-:W-:Y:S01]  /*1460*/  LEA.HI R217, R0, R3, RZ, 0x10 ;  /* 0x0000000300d97211 */ /* 0x000fe200078f80ff */
[----:B-1----:R-:W-:Y:S06]  /*1470*/  @P1 BRA `(.L_x_1468) ;  /* 0x0000000000241947 */ /* 0x002fec0003800000 */
        /* <DEDUP_REMOVED lines=9> */
.L_x_1468:
[----:B------:R-:W-:Y:S02]  /*1510*/  IMAD.U32 R2, RZ, RZ, UR5 ;  /* 0x00000005ff027e24 */ /* 0x000fe4000f8e00ff */
[----:B------:R-:W-:Y:S01]  /*1520*/  IMAD.U32 R25, RZ, RZ, UR4 ;  /* 0x00000004ff197e24 */ /* 0x000fe2000f8e00ff */
[----:B------:R-:W-:Y:S06]  /*1530*/  @!P2 BRA `(.L_x_1469) ;  /* 0x000000000010a947 */ /* 0x000fec0003800000 */
[----:B------:R-:W0:Y:S02]  /*1540*/  LDC.64 R4, c[0x0][0xa20] ;  /* 0x00028800ff047b82 */ /* 0x000e240000000a00 */
[----:B0-----:R-:W-:-:S05]  /*1550*/  IMAD.WIDE R4, R59, 0x4, R4 ;  /* 0x000000043b047825 */ /* 0x001fca00078e0204 */
[----:B------:R0:W5:Y:S01]  /*1560*/  LDG.E R25, desc[UR46][R4.64] ;  /* 0x0000002e04197981 */ /* 0x000162000c1e1900 */
[----:B------:R-:W-:Y:S05]  /*1570*/  BRA `(.L_x_1470) ;  /* 0x0000000000107947 */ /* 0x000fea0003800000 */
.L_x_1469:
[----:B------:R-:W-:Y:S05]  /*1580*/  @!P3 BRA `(.L_x_1470) ;  /* 0x00000000000cb947 */ /* 0x000fea0003800000 */
[----:B------:R-:W2:Y:S04]  /*1590*/  LDG.E R0, desc[UR46][R8.64] ;  /* 0x0000002e08007981 */ /* 0x000ea8000c1e1900 */
[----:B------:R-:W2:Y:S02]  /*15a0*/  LDG.E R25, desc[UR46][R8.64+0x4] ;  /* 0x0000042e08197981 */ /* 0x000ea4000c1e1900 */
[----:B--2---:R-:W-:-:S07]  /*15b0*/  IMAD.IADD R25, R25, 0x1, -R0 ;  /* 0x0000000119197824 */ /* 0x004fce00078e0a00 */
.L_x_1470:
[----:B------:R-:W-:Y:S01]  /*15c0*/  ULDC.64 UR4, c[0x0][0xa10] ;  /* 0x0002840000047ab9 */ /* 0x000fe20000000a00 */
[----:B0-----:R-:W0:Y:S01]  /*15d0*/  LDC R4, c[0x0][0x448] ;  /* 0x00011200ff047b82 */ /* 0x001e220000000800 */
[----:B------:R-:W-:-:S04]  /*15e0*/  ISETP.NE.U32.AND P0, PT, RZ, UR4, PT ;  /* 0x00000004ff007c0c */ /* 0x000fc8000bf05070 */
[----:B------:R-:W-:Y:S01]  /*15f0*/  ISETP.NE.AND.EX P0, PT, RZ, UR5, PT, P0 ;  /* 0x00000005ff007c0c */ /* 0x000fe2000bf05300 */
[----:B------:R-:W-:Y:S02]  /*1600*/  ULDC.64 UR4, c[0x0][0xa30] ;  /* 0x00028c0000047ab9 */ /* 0x000fe40000000a00 */
[----:B------:R-:W-:-:S04]  /*1610*/  ISETP.NE.U32.AND P1, PT, RZ, UR4, PT ;  /* 0x00000004ff007c0c */ /* 0x000fc8000bf25070 */
[----:B------:R-:W-:-:S06]  /*1620*/  ISETP.NE.AND.EX P1, PT, RZ, UR5, PT, P1 ;  /* 0x00000005ff007c0c */ /* 0x000fcc000bf25310 */
[----:B------:R-:W1:Y:S08]  /*1630*/  @P0 LDC.64 R6, c[0x0][0xa10] ;  /* 0x00028400ff060b82 */ /* 0x000e700000000a00 */
[----:B------:R-:W2:Y:S01]  /*1640*/  @P1 LDC.64 R8, c[0x0][0xa30] ;  /* 0x00028c00ff081b82 */ /* 0x000ea20000000a00 */
[----:B-1----:R-:W-:-:S05]  /*1650*/  @P0 IMAD.WIDE R6, R59, 0x4, R6 ;  /* 0x000000043b060825 */ /* 0x002fca00078e0206 */
[----:B------:R-:W3:Y:S04]  /*1660*/  @P0 LDG.E R0, desc[UR46][R6.64] ;  /* 0x0000002e06000981 */ /* 0x000ee8000c1e1900 */
[----:B------:R-:W3:Y:S01]  /*1670*/  @P0 LDG.E R3, desc[UR46][R6.64+0x4] ;  /* 0x0000042e06030981 */ /* 0x000ee2000c1e1900 */
[----:B-----5:R-:W-:Y:S02]  /*1680*/  IMAD.MOV.U32 R146, RZ, RZ, R25 ;  /* 0x000000ffff927224 */ /* 0x020fe400078e0019 */
[----:B--2---:R-:W-:-:S05]  /*1690*/  @P1 IMAD.WIDE R8, R59, 0x4, R8 ;  /* 0x000000043b081825 */ /* 0x004fca00078e0208 */
[----:B------:R1:W5:Y:S01]  /*16a0*/  @P1 LDG.E R146, desc[UR46][R8.64] ;  /* 0x0000002e08921981 */ /* 0x000362000c1e1900 */
[----:B0-----:R-:W-:Y:S01]  /*16b0*/  ISETP.NE.AND P1, PT, R4, 0x1, PT ;  /* 0x000000010400780c */ /* 0x001fe20003f25270 */
[----:B------:R-:W-:Y:S01]  /*16c0*/  IMAD.SHL.U32 R213, R57, 0x80, RZ ;  /* 0x0000008039d57824 */ /* 0x000fe200078e00ff */
[----:B------:R-:W0:Y:S01]  /*16d0*/  LDC.64 R4, c[0x0][0x9e0] ;  /* 0x00027800ff047b82 */ /* 0x000e220000000a00 */
[----:B------:R-:W-:-:S10]  /*16e0*/  IMAD.IADD R11, R25, 0x1, -R10 ;  /* 0x00000001190b7824 */ /* 0x000fd400078e0a0a */
[----:B------:R-:W2:Y:S08]  /*16f0*/  @P1 LDC R12, c[0x0][0x44c] ;  /* 0x00011300ff0c1b82 */ /* 0x000eb00000000800 */
[----:B------:R-:W4:Y:S01]  /*1700*/  @P1 LDC R14, c[0x0][0x450] ;  /* 0x00011400ff0e1b82 */ /* 0x000f220000000800 */
[----:B0-----:R-:W-:Y:S01]  /*1710*/  ISETP.GE.AND P2, PT, R5, 0x1, PT ;  /* 0x000000010500780c */ /* 0x001fe20003f46270 */
[----:B---3--:R-:W-:-:S02]  /*1720*/  @P0 IMAD.IADD R2, R3, 0x1, -R0 ;  /* 0x0000000103020824 */ /* 0x008fc400078e0a00 */
[----:B------:R-:W-:Y:S02]  /*1730*/  VIADD R3, R213, 0x7f ;  /* 0x0000007fd5037836 */ /* 0x000fe40000000000 */
[----:B------:R-:W-:Y:S02]  /*1740*/  IMAD.IADD R197, R11, 0x1, R2 ;  /* 0x000000010bc57824 */ /* 0x000fe400078e0202 */
[----:B--2---:R-:W-:-:S04]  /*1750*/  @P1 IMAD.HI.U32 R7, R3, R12, RZ ;  /* 0x0000000c03071227 */ /* 0x004fc800078e00ff */
[C---:B------:R-:W-:Y:S02]  /*1760*/  VIADD R0, R197.reuse, 0x5f ;  /* 0x0000005fc5007836 */ /* 0x040fe40000000000 */
[----:B------:R-:W-:Y:S01]  /*1770*/  IMAD.MOV.U32 R6, RZ, RZ, R3 ;  /* 0x000000ffff067224 */ /* 0x000fe200078e0003 */
[----:B----4-:R-:W-:Y:S01]  /*1780*/  @P1 SHF.R.U32.HI R6, RZ, R14, R7 ;  /* 0x0000000eff061219 */ /* 0x010fe20000011607 */
[----:B------:R-:W-:Y:S01]  /*1790*/  IMAD.HI R0, R0, 0x2aaaaaab, RZ ;  /* 0x2aaaaaab00007827 */ /* 0x000fe200078e02ff */
[----:B------:R-:W-:-:S04]  /*17a0*/  IADD3 R7, R197, 0x1, -R196 ;  /* 0x00000001c5077810 */ /* 0x000fc80007ffe8c4 */
[----:B-1----:R-:W-:Y:S02]  /*17b0*/  IADD3 R9, R7, R6, RZ ;  /* 0x0000000607097210 */ /* 0x002fe40007ffe0ff */
[----:B------:R-:W-:-:S03]  /*17c0*/  SHF.R.U32.HI R3, RZ, 0x1f, R0 ;  /* 0x0000001fff037819 */ /* 0x000fc60000011600 */
[----:B------:R-:W-:Y:S01]  /*17d0*/  IMAD.IADD R4, R9, 0x1, R4 ;  /* 0x0000000109047824 */ /* 0x000fe200078e0204 */
[----:B------:R-:W-:Y:S01]  /*17e0*/  LEA.HI.SX32 R150, R0, R3, 0x1c ;  /* 0x0000000300967211 */ /* 0x000fe200078fe2ff */
[----:B------:R-:W-:Y:S06]  /*17f0*/  @!P2 BRA `(.L_x_1471) ;  /* 0x000000000048a947 */ /* 0x000fec0003800000 */
[C---:B------:R-:W-:Y:S01]  /*1800*/  ISETP.GT.AND P0, PT, R9.reuse, RZ, PT ;  /* 0x000000ff0900720c */ /* 0x040fe20003f04270 */
[----:B------:R-:W-:Y:S01]  /*1810*/  BSSY B0, `(.L_x_1472) ;  /* 0x000000e000007945 */ /* 0x000fe20003800000 */
[----:B------:R-:W-:-:S11]  /*1820*/  VIADD R0, R9, 0xffffffff ;  /* 0xffffffff09007836 */ /* 0x000fd60000000000 */
[----:B------:R-:W-:Y:S05]  /*1830*/  @P0 BRA `(.L_x_1473) ;  /* 0x00000000001c0947 */ /* 0x000fea0003800000 */
[----:B------:R-:W-:Y:S01]  /*1840*/  ISETP.NE.AND P0, PT, R5, 0x1, PT ;  /* 0x000000010500780c */ /* 0x000fe20003f05270 */
[----:B------:R-:W-:-:S12]  /*1850*/  IMAD.MOV R3, RZ, RZ, -R9 ;  /* 0x000000ffff037224 */ /* 0x000fd800078e0a09 */
[----:B------:R-:W0:Y:S02]  /*1860*/  @P0 LDC.64 R6, c[0x0][0x9e8] ;  /* 0x00027a00ff060b82 */ /* 0x000e240000000a00 */
[----:B0-----:R-:W-:-:S05]  /*1870*/  @P0 IMAD.HI.U32 R0, R3, R6, RZ ;  /* 0x0000000603000227 */ /* 0x001fca00078e00ff */
[----:B------:R-:W-:-:S04]  /*1880*/  @P0 SHF.R.U32.HI R3, RZ, R7, R0 ;  /* 0x00000007ff030219 */ /* 0x000fc80000011600 */
[----:B------:R-:W-:Y:S01]  /*1890*/  LOP3.LUT R0, RZ, R3, RZ, 0x33, !PT ;  /* 0x00000003ff007212 */ /* 0x000fe200078e33ff */
[----:B------:R-:W-:Y:S06]  /*18a0*/  BRA `(.L_x_1474) ;  /* 0x0000000000107947 */ /* 0x000fec0003800000 */
.L_x_1473:
[----:B------:R-:W-:-:S13]  /*18b0*/  ISETP.NE.AND P0, PT, R5, 0x1, PT ;  /* 0x000000010500780c */ /* 0x000fda0003f05270 */
[----:B------:R-:W0:Y:S02]  /*18c0*/  @P0 LDC.64 R6, c[0x0][0x9e8] ;  /* 0x00027a00ff060b82 */ /* 0x000e240000000a00 */
[----:B0-----:R-:W-:-:S05]  /*18d0*/  @P0 IMAD.HI.U32 R6, R0, R6, RZ ;  /* 0x0000000600060227 */ /* 0x001fca00078e00ff */
[----:B------:R-:W-:-:S07]  /*18e0*/  @P0 SHF.R.U32.HI R0, RZ, R7, R6 ;  /* 0x00000007ff000219 */ /* 0x000fce0000011606 */
.L_x_1474:
[----:B------:R-:W-:Y:S05]  /*18f0*/  BSYNC B0 ;  /* 0x0000000000007941 */ /* 0x000fea0003800000 */
.L_x_1472:
[----:B------:R-:W-:-:S05]  /*1900*/  IMAD R3, R0, R5, R5 ;  /* 0x0000000500037224 */ /* 0x000fca00078e0205 */
[----:B------:R-:W-:-:S07]  /*1910*/  VIMNMX R4, R4, R3, PT ;  /* 0x0000000304047248 */ /* 0x000fce0003fe0100 */
.L_x_1471:
[----:B------:R-:W0:Y:S01]  /*1920*/  @P1 LDC R6, c[0x0][0x44c] ;  /* 0x00011300ff061b82 */ /* 0x000e220000000800 */
[----:B------:R-:W-:Y:S01]  /*1930*/  VIADD R4, R4, 0x5f ;  /* 0x0000005f04047836 */ /* 0x000fe20000000000 */
[----:B------:R-:W-:Y:S01]  /*1940*/  ULDC UR4, c[0x0][0x9dc] ;  /* 0x0002770000047ab9 */ /* 0x000fe20000000800 */
[----:B------:R-:W-:Y:S02]  /*1950*/  IMAD.MOV.U32 R0, RZ, RZ, R213 ;  /* 0x000000ffff007224 */ /* 0x000fe400078e00d5 */
[----:B------:R-:W-:-:S03]  /*1960*/  IMAD.HI R4, R4, 0x2aaaaaab, RZ ;  /* 0x2aaaaaab04047827 */ /* 0x000fc600078e02ff */
[----:B------:R-:W1:Y:S01]  /*1970*/  @P1 LDC R7, c[0x0][0x450] ;  /* 0x00011400ff071b82 */ /* 0x000e620000000800 */
[----:B------:R-:W-:Y:S01]  /*1980*/  IMAD.IADD R151, R197, 0x1, -R196 ;  /* 0x00000001c5977824 */ /* 0x000fe200078e0ac4 */
[----:B------:R-:W-:-:S04]  /*1990*/  SHF.R.U32.HI R3, RZ, 0x1f, R4 ;  /* 0x0000001fff037819 */ /* 0x000fc80000011604 */
[----:B------:R-:W-:-:S04]  /*19a0*/  LEA.HI.SX32 R3, R4, R3, 0x1c ;  /* 0x0000000304037211 */ /* 0x000fc800078fe2ff */
[----:B------:R-:W-:Y:S01]  /*19b0*/  VIMNMX R8, R150, R3, PT ;  /* 0x0000000396087248 */ /* 0x000fe20003fe0100 */
[----:B0-----:R-:W-:-:S05]  /*19c0*/  @P1 IMAD.HI.U32 R6, R213, R6, RZ ;  /* 0x00000006d5061227 */ /* 0x001fca00078e00ff */
[----:B-1----:R-:W-:-:S05]  /*19d0*/  @P1 SHF.R.U32.HI R0, RZ, R7, R6 ;  /* 0x00000007ff001219 */ /* 0x002fca0000011606 */
[----:B------:R-:W-:-:S04]  /*19e0*/  IMAD.IADD R0, R151, 0x1, R0 ;  /* 0x0000000197007824 */ /* 0x000fc800078e0200 */
[----:B------:R-:W-:Y:S01]  /*19f0*/  VIADD R3, R0, -UR4 ;  /* 0x8000000400037c36 */ /* 0x000fe20008000000 */
[----:B------:R-:W-:Y:S06]  /*1a00*/  @!P2 BRA `(.L_x_1475) ;  /* 0x000000000044a947 */ /* 0x000fec0003800000 */
[----:B------:R-:W-:Y:S01]  /*1a10*/  ISETP.GT.AND P0, PT, R0, -0x1, PT ;  /* 0xffffffff0000780c */ /* 0x000fe20003f04270 */
[----:B------:R-:W-:-:S12]  /*1a20*/  BSSY B0, `(.L_x_1476) ;  /* 0x000000d000007945 */ /* 0x000fd80003800000 */
[----:B------:R-:W-:Y:S05]  /*1a30*/  @P0 BRA `(.L_x_1477) ;  /* 0x00000000001c0947 */ /* 0x000fea0003800000 */
[----:B------:R-:W-:Y:S02]  /*1a40*/  ISETP.NE.AND P0, PT, R5, 0x1, PT ;  /* 0x000000010500780c */ /* 0x000fe40003f05270 */
[----:B------:R-:W-:-:S11]  /*1a50*/  LOP3.LUT R7, RZ, R0, RZ, 0x33, !PT ;  /* 0x00000000ff077212 */ /* 0x000fd600078e33ff */
[----:B------:R-:W0:Y:S02]  /*1a60*/  @P0 LDC.64 R12, c[0x0][0x9e8] ;  /* 0x00027a00ff0c0b82 */ /* 0x000e240000000a00 */
[----:B0-----:R-:W-:-:S05]  /*1a70*/  @P0 IMAD.HI.U32 R0, R7, R12, RZ ;  /* 0x0000000c07000227 */ /* 0x001fca00078e00ff */
[----:B------:R-:W-:-:S04]  /*1a80*/  @P0 SHF.R.U32.HI R7, RZ, R13, R0 ;  /* 0x0000000dff070219 */ /* 0x000fc80000011600 */
[----:B------:R-:W-:Y:S01]  /*1a90*/  LOP3.LUT R0, RZ, R7, RZ, 0x33, !PT ;  /* 0x00000007ff007212 */ /* 0x000fe200078e33ff */
[----:B------:R-:W-:Y:S06]  /*1aa0*/  BRA `(.L_x_1478) ;  /* 0x0000000000107947 */ /* 0x000fec0003800000 */
.L_x_1477:
[----:B------:R-:W-:-:S13]  /*1ab0*/  ISETP.NE.AND P0, PT, R5, 0x1, PT ;  /* 0x000000010500780c */ /* 0x000fda0003f05270 */
[----:B------:R-:W0:Y:S02]  /*1ac0*/  @P0 LDC.64 R6, c[0x0][0x9e8] ;  /* 0x00027a00ff060b82 */ /* 0x000e240000000a00 */
[----:B0-----:R-:W-:-:S05]  /*1ad0*/  @P0 IMAD.HI.U32 R4, R0, R6, RZ ;  /* 0x0000000600040227 */ /* 0x001fca00078e00ff */
[----:B------:R-:W-:-:S07]  /*1ae0*/  @P0 SHF.R.U32.HI R0, RZ, R7, R4 ;  /* 0x00000007ff000219 */ /* 0x000fce0000011604 */
.L_x_1478:
[----:B------:R-:W-:Y:S05]  /*1af0*/  BSYNC B0 ;  /* 0x0000000000007941 */ /* 0x000fea0003800000 */
.L_x_1476:
[----:B------:R-:W-:-:S05]  /*1b00*/  IMAD R0, R0, R5, RZ ;  /* 0x0000000500007224 */ /* 0x000fca00078e02ff */
[----:B------:R-:W-:-:S07]  /*1b10*/  VIMNMX R3, R3, R0, !PT ;  /* 0x0000000003037248 */ /* 0x000fce0007fe0100 */
.L_x_1475:
[----:B------:R-:W-:Y:S01]  /*1b20*/  IMAD.HI R3, R3, 0x2aaaaaab, RZ ;  /* 0x2aaaaaab03037827 */ /* 0x000fe200078e02ff */
[----:B------:R-:W-:Y:S01]  /*1b30*/  BSSY B0, `(.L_x_1479) ;  /* 0x0000028000007945 */ /* 0x000fe20003800000 */
[----:B------:R-:W-:Y:S02]  /*1b40*/  LOP3.LUT R223, R217, 0xff, RZ, 0xc0, !PT ;  /* 0x000000ffd9df7812 */ /* 0x000fe400078ec0ff */
[----:B------:R-:W-:Y:S02]  /*1b50*/  SHF.R.U32.HI R217, RZ, 0x10, R217 ;  /* 0x00000010ffd97819 */ /* 0x000fe400000116d9 */
[----:B------:R-:W-:-:S04]  /*1b60*/  SHF.R.U32.HI R0, RZ, 0x1f, R3 ;  /* 0x0000001fff007819 */ /* 0x000fc80000011603 */
[----:B------:R-:W-:-:S04]  /*1b70*/  LEA.HI.SX32 R0, R3, R0, 0x1c ;  /* 0x0000000003007211 */ /* 0x000fc800078fe2ff */
[----:B------:R-:W-:Y:S01]  /*1b80*/  VIMNMX R9, RZ, R0, !PT ;  /* 0x00000000ff097248 */ /* 0x000fe20007fe0100 */
[----:B------:R-:W-:-:S03]  /*1b90*/  IMAD.MOV.U32 R0, RZ, RZ, RZ ;  /* 0x000000ffff007224 */ /* 0x000fc600078e00ff */
[----:B------:R-:W-:-:S13]  /*1ba0*/  ISETP.GT.AND P0, PT, R8, R9, PT ;  /* 0x000000090800720c */ /* 0x000fda0003f04270 */
[----:B------:R-:W-:Y:S05]  /*1bb0*/  @!P0 BRA `(.L_x_1480) ;  /* 0x00000000007c8947 */ /* 0x000fea0003800000 */
[----:B------:R-:W-:Y:S01]  /*1bc0*/  ISETP.NE.AND P0, PT, R217, RZ, PT ;  /* 0x000000ffd900720c */ /* 0x000fe20003f05270 */
[----:B------:R-:W-:-:S03]  /*1bd0*/  ULDC UR4, c[0x0][0x9f0] ;  /* 0x00027c0000047ab9 */ /* 0x000fc60000000800 */
[----:B------:R-:W-:-:S04]  /*1be0*/  SEL R13, R217, UR4, P0 ;  /* 0x00000004d90d7c07 */ /* 0x000fc80008000000 */
[-C--:B------:R-:W-:Y:S02]  /*1bf0*/  IABS R6, R13.reuse ;  /* 0x0000000d00067213 */ /* 0x080fe40000000000 */
[----:B------:R-:W-:Y:S02]  /*1c00*/  IADD3 R0, R13, -0x1, R8 ;  /* 0xffffffff0d007810 */ /* 0x000fe40007ffe008 */
[----:B------:R-:W0:Y:S01]  /*1c10*/  I2F.RP R3, R6 ;  /* 0x0000000600037306 */ /* 0x000e220000209400 */
[----:B------:R-:W-:Y:S02]  /*1c20*/  IABS R12, R13 ;  /* 0x0000000d000c7213 */ /* 0x000fe40000000000 */
[----:B------:R-:W-:-:S05]  /*1c30*/  IMAD.IADD R0, R0, 0x1, -R9 ;  /* 0x0000000100007824 */ /* 0x000fca00078e0a09 */
[----:B------:R-:W-:Y:S02]  /*1c40*/  IABS R10, R0 ;  /* 0x00000000000a7213 */ /* 0x000fe40000000000 */
[----:B------:R-:W-:-:S04]  /*1c50*/  LOP3.LUT R0, R0, R13, RZ, 0x3c, !PT ;  /* 0x0000000d00007212 */ /* 0x000fc800078e3cff */
[----:B------:R-:W-:Y:S01]  /*1c60*/  ISETP.GE.AND P2, PT, R0, RZ, PT ;  /* 0x000000ff0000720c */ /* 0x000fe20003f46270 */
[----:B0-----:R-:W0:Y:S02]  /*1c70*/  MUFU.RCP R3, R3 ;  /* 0x0000000300037308 */ /* 0x001e240000001000 */
[----:B0-----:R-:W-:Y:S02]  /*1c80*/  VIADD R4, R3, 0xffffffe ;  /* 0x0ffffffe03047836 */ /* 0x001fe40000000000 */
[----:B------:R-:W-:-:S04]  /*1c90*/  IMAD.MOV R3, RZ, RZ, -R12 ;  /* 0x000000ffff037224 */ /* 0x000fc800078e0a0c */
[----:B------:R0:W1:Y:S02]  /*1ca0*/  F2I.FTZ.U32.TRUNC.NTZ R5, R4 ;  /* 0x0000000400057305 */ /* 0x000064000021f000 */
[----:B0-----:R-:W-:Y:S02]  /*1cb0*/  IMAD.MOV.U32 R4, RZ, RZ, RZ ;  /* 0x000000ffff047224 */ /* 0x001fe400078e00ff */
[----:B-1----:R-:W-:-:S04]  /*1cc0*/  IMAD.MOV R7, RZ, RZ, -R5 ;  /* 0x000000ffff077224 */ /* 0x002fc800078e0a05 */
[----:B------:R-:W-:-:S04]  /*1cd0*/  IMAD R7, R7, R6, RZ ;  /* 0x0000000607077224 */ /* 0x000fc800078e02ff */
[----:B------:R-:W-:Y:S01]  /*1ce0*/  IMAD.HI.U32 R5, R5, R7, R4 ;  /* 0x0000000705057227 */ /* 0x000fe200078e0004 */
[----:B------:R-:W-:-:S05]  /*1cf0*/  MOV R4, R10 ;  /* 0x0000000a00047202 */ /* 0x000fca0000000f00 */
        /* <DEDUP_REMOVED lines=8> */
[----:B------:R-:W-:-:S04]  /*1d80*/  IMAD.MOV.U32 R0, RZ, RZ, R5 ;  /* 0x000000ffff007224 */ /* 0x000fc800078e0005 */
[----:B------:R-:W-:Y:S01]  /*1d90*/  @!P2 IMAD.MOV R0, RZ, RZ, -R0 ;  /* 0x000000ffff00a224 */ /* 0x000fe200078e0a00 */
[----:B------:R-:W-:-:S07]  /*1da0*/  @!P1 LOP3.LUT R0, RZ, R13, RZ, 0x33, !PT ;  /* 0x0000000dff009212 */ /* 0x000fce00078e33ff */
.L_x_1480:
[----:B------:R-:W-:Y:S05]  /*1db0*/  BSYNC B0 ;  /* 0x0000000000007941 */ /* 0x000fea0003800000 */
.L_x_1479:
[----:B------:R-:W-:Y:S01]  /*1dc0*/  IMAD R3, R223, R0, R9 ;  /* 0x00000000df037224 */ /* 0x000fe200078e0209 */
[----:B------:R-:W-:-:S04]  /*1dd0*/  PLOP3.LUT P2, PT, PT, PT, PT, 0x80, 0x0 ;  /* 0x000000000000781c */ /* 0x000fc80003f4f070 */
[C---:B------:R-:W-:Y:S01]  /*1de0*/  VIADDMNMX R0, R3.reuse, R0, R8, PT ;  /* 0x0000000003007246 */ /* 0x040fe20003800108 */
[----:B------:R-:W-:-:S04]  /*1df0*/  IMAD R3, R3, 0x60, -R11 ;  /* 0x0000006003037824 */ /* 0x000fc800078e0a0b */
[----:B------:R-:W-:Y:S01]  /*1e00*/  IMAD R5, R0, 0x60, -R11 ;  /* 0x0000006000057824 */ /* 0x000fe200078e0a0b */
[----:B------:R-:W-:-:S04]  /*1e10*/  VIMNMX R3, RZ, R3, !PT ;  /* 0x00000003ff037248 */ /* 0x000fc80007fe0100 */
[----:B------:R-:W-:Y:S01]  /*1e20*/  VIMNMX R0, R5, R2, PT ;  /* 0x0000000205007248 */ /* 0x000fe20003fe0100 */
[----:B------:R-:W-:-:S03]  /*1e30*/  IMAD.WIDE.U32 R4, R3, -0x55555555, RZ ;  /* 0xaaaaaaab03047825 */ /* 0x000fc600078e00ff */
[----:B------:R-:W-:Y:S02]  /*1e40*/  ISETP.GT.AND P0, PT, R0, R3, PT ;  /* 0x000000030000720c */ /* 0x000fe40003f04270 */
[----:B------:R-:W-:-:S05]  /*1e50*/  SHF.R.U32.HI R131, RZ, 0x6, R5 ;  /* 0x00000006ff837819 */ /* 0x000fca0000011605 */
[----:B------:R-:W-:-:S06]  /*1e60*/  IMAD.MOV.U32 R24, RZ, RZ, R131 ;  /* 0x000000ffff187224 */ /* 0x000fcc00078e0083 */
[----:B------:R-:W-:-:S04]  /*1e70*/  @P0 VIADD R0, R0, 0x5f ;  /* 0x0000005f00000836 */ /* 0x000fc80000000000 */
[----:B------:R-:W-:-:S05]  /*1e80*/  @P0 IMAD.HI R0, R0, 0x2aaaaaab, RZ ;  /* 0x2aaaaaab00000827 */ /* 0x000fca00078e02ff */
[----:B------:R-:W-:-:S04]  /*1e90*/  @P0 SHF.R.U32.HI R3, RZ, 0x1f, R0 ;  /* 0x0000001fff030819 */ /* 0x000fc80000011600 */
[----:B------:R-:W-:-:S04]  /*1ea0*/  @P0 LEA.HI.SX32 R24, R0, R3, 0x1c ;  /* 0x0000000300180211 */ /* 0x000fc800078fe2ff */
[----:B------:R-:W-:-:S13]  /*1eb0*/  ISETP.GT.AND P0, PT, R24, R131, PT ;  /* 0x000000831800720c */ /* 0x000fda0003f04270 */
[----:B------:R-:W-:Y:S05]  /*1ec0*/  @!P0 BRA `(.L_x_1481) ;  /* 0x0000008800c48947 */ /* 0x000fea0003800000 */
[----:B------:R-:W-:Y:S01]  /*1ed0*/  VIADD R0, R16, 0x1e400 ;  /* 0x0001e40010007836 */ /* 0x000fe20000000000 */
[----:B------:R-:W-:Y:S04]  /*1ee0*/  BSSY B6, `(.L_x_1482) ;  /* 0x0000013000067945 */ /* 0x000fe80003800000 */
[----:B------:R-:W-:-:S13]  /*1ef0*/  LOP3.LUT P0, RZ, R0, 0x3ff, RZ, 0xc0, !PT ;  /* 0x000003ff00ff7812 */ /* 0x000fda000780c0ff */
        /* <DEDUP_REMOVED lines=16> */
[----:B-1---5:R-:W-:Y:S05]  /*2000*/  CALL.ABS.NOINC R14 ;  /* 0x000000000e007343 */ /* 0x022fea0003c00000 */
.L_x_1483:
[----:B------:R-:W-:Y:S05]  /*2010*/  BSYNC B6 ;  /* 0x0000000000067941 */ /* 0x000fea0003800000 */
.L_x_1482:
        /* <DEDUP_REMOVED lines=19> */
[----:B-1---5:R-:W-:Y:S05]  /*2150*/  CALL.ABS.NOINC R14 ;  /* 0x000000000e007343 */ /* 0x022fea0003c00000 */
.L_x_1485:
[----:B------:R-:W-:Y:S05]  /*2160*/  BSYNC B6 ;  /* 0x0000000000067941 */ /* 0x000fea0003800000 */
.L_x_1484:
[----:B------:R-:W-:Y:S01]  /*2170*/  ULDC.64 UR4, c[0x0][0x9f8] ;  /* 0x00027e0000047ab9 */ /* 0x000fe20000000a00 */
[----:B------:R-:W0:Y:S01]  /*2180*/  S2R R3, SR_TID.X ;  /* 0x0000000000037919 */ /* 0x000e220000002100 */
[----:B------:R-:W-:Y:S01]  /*2190*/  ISETP.NE.U32.AND P0, PT, RZ, UR4, PT ;  /* 0x00000004ff007c0c */ /* 0x000fe2000bf05070 */
[----:B------:R-:W-:Y:S01]  /*21a0*/  ULDC UR6, c[0x0][0x2f4] ;  /* 0x0000bd0000067ab9 */ /* 0x000fe20000000800 */
[----:B------:R-:W1:Y:S01]  /*21b0*/  LDC.64 R100, c[0x0][0x300] ;  /* 0x0000c000ff647b82 */ /* 0x000e620000000a00 */
[----:B------:R-:W-:Y:S01]  /*21c0*/  VIADD R0, R22, 0x60 ;  /* 0x0000006016007836 */ /* 0x000fe20000000000 */
[----:B------:R-:W-:Y:S01]  /*21d0*/  ISETP.NE.AND.EX P0, PT, RZ, UR5, PT, P0 ;  /* 0x00000005ff007c0c */ /* 0x000fe2000bf05300 */
[----:B------:R-:W-:Y:S01]  /*21e0*/  IMAD.IADD R122, R122, 0x1, R25 ;  /* 0x000000017a7a7824 */ /* 0x000fe200078e0219 */
[----:B------:R-:W-:Y:S01]  /*21f0*/  ISETP.GE.AND P1, PT, R198, UR6, PT ;  /* 0x00000006c6007c0c */ /* 0x000fe2000bf26270 */
[----:B------:R-:W-:Y:S01]  /*2200*/  ULDC.64 UR4, c[0x0][0x330] ;  /* 0x0000cc0000047ab9 */ /* 0x000fe20000000a00 */
[----:B------:R-:W-:Y:S01]  /*2210*/  SHF.R.S32.HI R23, RZ, 0x1f, R22 ;  /* 0x0000001fff177819 */ /* 0x000fe20000011416 */
[----:B------:R-:W-:Y:S01]  /*2220*/  ULDC.64 UR8, c[0x0][0xa08] ;  /* 0x0002820000087ab9 */ /* 0x000fe20000000a00 */
[----:B------:R-:W2:Y:S08]  /*2230*/  LDC.64 R94, c[0x0][0x3f8] ;  /* 0x0000fe00ff5e7b82 */ /* 0x000eb00000000a00 */
[----:B------:R-:W3:Y:S01]  /*2240*/  @P0 LDC.64 R4, c[0x0][0x9f8] ;  /* 0x00027e00ff040b82 */ /* 0x000ee20000000a00 */
[----:B------:R-:W-:-:S07]  /*2250*/  SHF.R.S32.HI R147, RZ, 0x1f, R195 ;  /* 0x0000001fff937819 */ /* 0x000fce00000114c3 */
[----:B------:R-:W4:Y:S08]  /*2260*/  LDC R25, c[0x0][0x3f4] ;  /* 0x0000fd00ff197b82 */ /* 0x000f300000000800 */
[----:B------:R-:W1:Y:S01]  /*2270*/  LDC.64 R88, c[0x0][0x408] ;  /* 0x00010200ff587b82 */ /* 0x000e620000000a00 */
[----:B---3--:R-:W-:-:S05]  /*2280*/  @P0 IMAD.WIDE R4, R59, 0x4, R4 ;  /* 0x000000043b040825 */ /* 0x008fca00078e0204 */
[----:B------:R3:W4:Y:S01]  /*2290*/  @P0 LDG.E R59, desc[UR46][R4.64] ;  /* 0x0000002e043b0981 */ /* 0x000722000c1e1900 */
[----:B------:R-:W-:Y:S01]  /*22a0*/  SEL R6, RZ, 0xffffffff, P1 ;  /* 0xffffffffff067807 */ /* 0x000fe20000800000 */
[----:B------:R-:W-:Y:S01]  /*22b0*/  IMAD.WIDE.U32 R102, R216, UR4, R22 ;  /* 0x00000004d8667c25 */ /* 0x000fe2000f8e0016 */
[----:B------:R-:W-:Y:S01]  /*22c0*/  ISETP.GE.AND P0, PT, R22, UR6, PT ;  /* 0x0000000616007c0c */ /* 0x000fe2000bf06270 */
[----:B------:R-:W4:Y:S01]  /*22d0*/  S2R R175, SR_TID.X ;  /* 0x0000000000af7919 */ /* 0x000f220000002100 */
[----:B0-----:R-:W-:Y:S01]  /*22e0*/  IADD3 R7, R3, -0x80, RZ ;  /* 0xffffff8003077810 */ /* 0x001fe20007ffe0ff */
[----:B------:R-:W-:Y:S01]  /*22f0*/  IMAD R103, R216, UR5, R103 ;  /* 0x00000005d8677c24 */ /* 0x000fe2000f8e0267 */
[----:B------:R-:W-:Y:S01]  /*2300*/  SEL R3, RZ, 0x1, P0 ;  /* 0x00000001ff037807 */ /* 0x000fe20000000000 */
[----:B------:R-:W-:Y:S01]  /*2310*/  ULDC.64 UR4, c[0x0][0x308] ;  /* 0x0000c20000047ab9 */ /* 0x000fe20000000a00 */
[----:B------:R-:W-:Y:S01]  /*2320*/  ISETP.GE.AND P0, PT, R199, UR6, PT ;  /* 0x00000006c7007c0c */ /* 0x000fe2000bf06270 */
[----:B---3--:R-:W-:Y:S01]  /*2330*/  IMAD.SHL.U32 R4, R6, 0x2, RZ ;  /* 0x0000000206047824 */ /* 0x008fe200078e00ff */
[----:B------:R-:W-:Y:S01]  /*2340*/  ISETP.GE.AND P1, PT, R0, UR6, PT ;  /* 0x0000000600007c0c */ /* 0x000fe2000bf26270 */
[----:B--2---:R-:W-:Y:S01]  /*2350*/  IMAD.WIDE.U32 R96, R195, R94, R22 ;  /* 0x0000005ec3607225 */ /* 0x004fe200078e0016 */
[----:B------:R-:W-:-:S02]  /*2360*/  SHF.R.S32.HI R6, RZ, 0x1f, R7 ;  /* 0x0000001fff067819 */ /* 0x000fc40000011407 */
[----:B------:R-:W-:Y:S01]  /*2370*/  LOP3.LUT R3, R4, 0x2, R3, 0xe2, !PT ;  /* 0x0000000204037812 */ /* 0x000fe200078ee203 */
[----:B-1----:R-:W-:Y:S01]  /*2380*/  IMAD.WIDE.U32 R90, R195, R88, R22 ;  /* 0x00000058c35a7225 */ /* 0x002fe200078e0016 */
[----:B------:R-:W-:Y:S02]  /*2390*/  SEL R4, RZ, 0x4, P0 ;  /* 0x00000004ff047807 */ /* 0x000fe40000000000 */
[----:B------:R-:W-:Y:S01]  /*23a0*/  SEL R5, RZ, 0x8, P1 ;  /* 0x00000008ff057807 */ /* 0x000fe20000800000 */
[----:B------:R-:W-:Y:S01]  /*23b0*/  IMAD.SHL.U32 R111, R94, 0x40, RZ ;  /* 0x000000405e6f7824 */ /* 0x000fe200078e00ff */
[----:B------:R-:W-:Y:S01]  /*23c0*/  SHF.R.S32.HI R8, RZ, 0x1f, R122 ;  /* 0x0000001fff087819 */ /* 0x000fe2000001147a */
[----:B----4-:R-:W-:Y:S01]  /*23d0*/  IMAD.SHL.U32 R130, R25, 0x2, RZ ;  /* 0x0000000219827824 */ /* 0x010fe200078e00ff */
[----:B------:R-:W-:Y:S01]  /*23e0*/  LOP3.LUT R13, R5, R3, R4, 0xfe, !PT ;  /* 0x00000003050d7212 */ /* 0x000fe200078efe04 */
[----:B------:R-:W-:Y:S01]  /*23f0*/  VIADD R3, R22, 0x80 ;  /* 0x0000008016037836 */ /* 0x000fe20000000000 */
[----:B------:R-:W-:Y:S01]  /*2400*/  LEA.HI R9, R6, R7, RZ, 0x2 ;  /* 0x0000000706097211 */ /* 0x000fe200078f10ff */
[-C--:B------:R-:W-:Y:S01]  /*2410*/  IMAD R6, R8, R100.reuse, RZ ;  /* 0x0000006408067224 */ /* 0x080fe200078e02ff */
[----:B------:R-:W-:Y:S01]  /*2420*/  SHF.R.S32.HI R193, RZ, 0x1f, R192 ;  /* 0x0000001fffc17819 */ /* 0x000fe200000114c0 */
[----:B------:R-:W-:Y:S01]  /*2430*/  IMAD.WIDE.U32 R4, R122, R100, RZ ;  /* 0x000000647a047225 */ /* 0x000fe200078e00ff */
[----:B------:R-:W-:-:S02]  /*2440*/  ISETP.GE.AND P0, PT, R3, UR6, PT ;  /* 0x0000000603007c0c */ /* 0x000fc4000bf06270 */
[----:B------:R-:W-:Y:S01]  /*2450*/  SHF.R.S32.HI R10, RZ, 0x1f, R9 ;  /* 0x0000001fff0a7819 */ /* 0x000fe20000011409 */
[----:B------:R-:W-:Y:S01]  /*2460*/  IMAD R7, R122, R101, R6 ;  /* 0x000000657a077224 */ /* 0x000fe200078e0206 */
[----:B------:R-:W-:Y:S01]  /*2470*/  SEL R6, RZ, 0x10, P0 ;  /* 0x00000010ff067807 */ /* 0x000fe20000000000 */
[----:B------:R-:W-:Y:S01]  /*2480*/  IMAD.WIDE.U32 R98, R195, R94, R192 ;  /* 0x0000005ec3627225 */ /* 0x000fe200078e00c0 */
[----:B------:R-:W-:Y:S02]  /*2490*/  ISETP.NE.U32.AND P0, PT, RZ, UR8, PT ;  /* 0x00000008ff007c0c */ /* 0x000fe4000bf05070 */
[----:B------:R-:W-:Y:S01]  /*24a0*/  LEA.HI R10, R10, R195, RZ, 0x3 ;  /* 0x000000c30a0a7211 */ /* 0x000fe200078f18ff */
[----:B------:R-:W-:Y:S01]  /*24b0*/  IMAD.IADD R5, R5, 0x1, R7 ;  /* 0x0000000105057824 */ /* 0x000fe200078e0207 */
[----:B------:R-:W-:Y:S01]  /*24c0*/  LOP3.LUT R13, R13, R6, RZ, 0xfc, !PT ;  /* 0x000000060d0d7212 */ /* 0x000fe200078efcff */
[----:B------:R-:W-:Y:S01]  /*24d0*/  IMAD.WIDE.U32 R92, R195, R88, R192 ;  /* 0x00000058c35c7225 */ /* 0x000fe200078e00c0 */
[----:B------:R-:W-:-:S02]  /*24e0*/  ISETP.NE.AND.EX P0, PT, RZ, UR9, PT, P0 ;  /* 0x00000009ff007c0c */ /* 0x000fc4000bf05300 */
[----:B------:R-:W-:Y:S01]  /*24f0*/  LOP3.LUT R10, R10, 0xfffffff8, RZ, 0xc0, !PT ;  /* 0xfffffff80a0a7812 */ /* 0x000fe200078ec0ff */
[----:B------:R-:W-:Y:S01]  /*2500*/  IMAD.WIDE.U32 R4, R216, UR4, R4 ;  /* 0x00000004d8047c25 */ /* 0x000fe2000f8e0004 */
[----:B------:R-:W-:Y:S02]  /*2510*/  LOP3.LUT R18, R18, 0xfffffffb, RZ, 0xc0, !PT ;  /* 0xfffffffb12127812 */ /* 0x000fe400078ec0ff */
[----:B------:R-:W-:Y:S01]  /*2520*/  ISETP.GE.AND P2, PT, R199, R25, PT ;  /* 0x00000019c700720c */ /* 0x000fe20003f46270 */
[----:B------:R-:W-:Y:S01]  /*2530*/  IMAD R5, R216, UR5, R5 ;  /* 0x00000005d8057c24 */ /* 0x000fe2000f8e0205 */
[----:B------:R-:W-:Y:S01]  /*2540*/  ULDC.64 UR4, c[0x0][0x310] ;  /* 0x0000c40000047ab9 */ /* 0x000fe20000000a00 */
[----:B------:R-:W-:Y:S01]  /*2550*/  IMAD.IADD R132, R195, 0x1, -R10 ;  /* 0x00000001c3847824 */ /* 0x000fe200078e0a0a */
[----:B------:R-:W-:Y:S01]  /*2560*/  SHF.R.U32.HI R29, RZ, 0x3, R207 ;  /* 0x00000003ff1d7819 */ /* 0x000fe200000116cf */
[----:B------:R-:W-:Y:S01]  /*2570*/  IMAD R133, R101, 0x60, RZ ;  /* 0x0000006065857824 */ /* 0x000fe200078e02ff */
[----:B------:R-:W-:Y:S01]  /*2580*/  SHF.L.U64.HI R110, R94, 0x6, R95 ;  /* 0x000000065e6e7819 */ /* 0x000fe2000001025f */
[----:B------:R-:W-:Y:S01]  /*2590*/  IMAD.SHL.U32 R137, R100, 0x40, RZ ;  /* 0x0000004064897824 */ /* 0x000fe200078e00ff */
[----:B------:R-:W-:Y:S01]  /*25a0*/  LOP3.LUT P1, RZ, R132, 0x4, RZ, 0xc0, !PT ;  /* 0x0000000484ff7812 */ /* 0x000fe2000782c0ff */
[----:B------:R-:W-:Y:S01]  /*25b0*/  IMAD R135, R89, 0x60, RZ ;  /* 0x0000006059877824 */ /* 0x000fe200078e02ff */
[----:B------:R-:W-:Y:S01]  /*25c0*/  IADD3 R122, P3, R195, R122, RZ ;  /* 0x0000007ac37a7210 */ /* 0x000fe20007f7e0ff */
[----:B------:R-:W-:Y:S01]  /*25d0*/  IMAD.SHL.U32 R109, R88, 0x40, RZ ;  /* 0x00000040586d7824 */ /* 0x000fe200078e00ff */
[----:B------:R-:W-:-:S02]  /*25e0*/  SHF.L.U64.HI R136, R100, 0x6, R101 ;  /* 0x0000000664887819 */ /* 0x000fc40000010265 */
[----:B------:R-:W-:Y:S01]  /*25f0*/  SHF.L.U64.HI R108, R88, 0x6, R89 ;  /* 0x00000006586c7819 */ /* 0x000fe20000010259 */
[----:B------:R-:W-:Y:S01]  /*2600*/  IMAD.X R123, R8, 0x1, R147, P3 ;  /* 0x00000001087b7824 */ /* 0x000fe200018e0693 */
[----:B------:R-:W-:Y:S02]  /*2610*/  SHF.R.S32.HI R149, RZ, 0x1f, R220 ;  /* 0x0000001fff957819 */ /* 0x000fe400000114dc */
[----:B------:R-:W-:-:S03]  /*2620*/  LEA.HI R175, R175, 0x8, RZ, 0x19 ;  /* 0x00000008afaf7811 */ /* 0x000fc600078fc8ff */
[----:B------:R-:W-:Y:S02]  /*2630*/  @P1 LOP3.LUT R18, R18, 0x4, RZ, 0xfc, !PT ;  /* 0x0000000412121812 */ /* 0x000fe400078efcff */
[----:B------:R-:W-:Y:S02]  /*2640*/  ISETP.GE.AND P1, PT, R198, R25, PT ;  /* 0x00000019c600720c */ /* 0x000fe40003f26270 */
[----:B------:R-:W-:-:S04]  /*2650*/  LOP3.LUT R18, R18, 0xfffffffe, RZ, 0xc0, !PT ;  /* 0xfffffffe12127812 */ /* 0x000fc800078ec0ff */
[----:B------:R-:W-:Y:S02]  /*2660*/  @P2 LOP3.LUT R18, R18, 0x1, RZ, 0xfc, !PT ;  /* 0x0000000112122812 */ /* 0x000fe400078efcff */
[----:B------:R-:W-:Y:S02]  /*2670*/  SHF.R.S32.HI R6, RZ, 0x1f, R59 ;  /* 0x0000001fff067819 */ /* 0x000fe4000001143b */
[----:B------:R-:W-:Y:S02]  /*2680*/  SEL R27, R59, RZ, !P0 ;  /* 0x000000ff3b1b7207 */ /* 0x000fe40004000000 */
[----:B------:R-:W-:Y:S01]  /*2690*/  SEL R9, R6, RZ, !P0 ;  /* 0x000000ff06097207 */ /* 0x000fe20004000000 */
[----:B------:R-:W-:Y:S02]  /*26a0*/  IMAD R6, R147, R94, RZ ;  /* 0x0000005e93067224 */ /* 0x000fe400078e02ff */
[----:B------:R-:W-:-:S04]  /*26b0*/  IMAD.WIDE.U32 R104, R27, UR4, R4 ;  /* 0x000000041b687c25 */ /* 0x000fc8000f8e0004 */
[----:B------:R-:W-:Y:S02]  /*26c0*/  IMAD R10, R9, UR4, RZ ;  /* 0x00000004090a7c24 */ /* 0x000fe4000f8e02ff */
[-C--:B------:R-:W-:Y:S02]  /*26d0*/  IMAD R4, R147, R100.reuse, RZ ;  /* 0x0000006493047224 */ /* 0x080fe400078e02ff */
[----:B------:R-:W-:Y:S02]  /*26e0*/  IMAD R11, R195, R95, R6 ;  /* 0x0000005fc30b7224 */ /* 0x000fe400078e0206 */
[----:B------:R-:W-:Y:S01]  /*26f0*/  IMAD R15, R27, UR5, R10 ;  /* 0x000000051b0f7c24 */ /* 0x000fe2000f8e020a */
[----:B------:R-:W-:Y:S01]  /*2700*/  ULDC.64 UR4, c[0x0][0x338] ;  /* 0x0000ce0000047ab9 */ /* 0x000fe20000000a00 */
[----:B------:R-:W-:-:S04]  /*2710*/  IMAD.WIDE.U32 R6, R195, R100, R22 ;  /* 0x00000064c3067225 */ /* 0x000fc800078e0016 */
[----:B------:R-:W-:Y:S01]  /*2720*/  IMAD R21, R195, R101, R4 ;  /* 0x00000065c3157224 */ /* 0x000fe200078e0204 */
[----:B------:R-:W-:Y:S01]  /*2730*/  IADD3 R5, P0, R104, R6, RZ ;  /* 0x0000000668057210 */ /* 0x000fe20007f1e0ff */
[----:B------:R-:W-:Y:S02]  /*2740*/  IMAD.IADD R4, R105, 0x1, R15 ;  /* 0x0000000169047824 */ /* 0x000fe400078e020f */
[----:B------:R-:W-:Y:S01]  /*2750*/  IMAD R10, R9, UR4, RZ ;  /* 0x00000004090a7c24 */ /* 0x000fe2000f8e02ff */
[----:B------:R-:W-:Y:S01]  /*2760*/  SEL R9, R25, RZ, P1 ;  /* 0x000000ff19097207 */ /* 0x000fe20000800000 */
[C---:B------:R-:W-:Y:S01]  /*2770*/  IMAD.WIDE.U32 R102, R27.reuse, UR4, R102 ;  /* 0x000000041b667c25 */ /* 0x040fe2000f8e0066 */
[----:B------:R-:W-:Y:S02]  /*2780*/  IADD3.X R6, R4, R7, R21, P0, !PT ;  /* 0x0000000704067210 */ /* 0x000fe400007fe415 */
[----:B------:R-:W-:Y:S01]  /*2790*/  ISETP.GE.AND P0, PT, R22, R25, PT ;  /* 0x000000191600720c */ /* 0x000fe20003f06270 */
[----:B------:R-:W-:-:S02]  /*27a0*/  IMAD R27, R27, UR5, R10 ;  /* 0x000000051b1b7c24 */ /* 0x000fc4000f8e020a */
[----:B------:R-:W-:Y:S01]  /*27b0*/  IMAD R10, R147, R88, RZ ;  /* 0x00000058930a7224 */ /* 0x000fe200078e02ff */
[----:B------:R-:W-:Y:S01]  /*27c0*/  SEL R7, R25, RZ, P0 ;  /* 0x000000ff19077207 */ /* 0x000fe20000000000 */
[----:B------:R-:W-:Y:S02]  /*27d0*/  IMAD.IADD R99, R99, 0x1, R11 ;  /* 0x0000000163637824 */ /* 0x000fe400078e020b */
[----:B------:R-:W-:Y:S02]  /*27e0*/  IMAD.IADD R97, R11, 0x1, R97 ;  /* 0x000000010b617824 */ /* 0x000fe400078e0261 */
[----:B------:R-:W-:Y:S01]  /*27f0*/  IMAD R11, R195, R89, R10 ;  /* 0x00000059c30b7224 */ /* 0x000fe200078e020a */
[----:B------:R-:W-:Y:S01]  /*2800*/  SEL R10, R25, RZ, P2 ;  /* 0x000000ff190a7207 */ /* 0x000fe20001000000 */
[----:B------:R-:W-:Y:S02]  /*2810*/  IMAD.IADD R7, R22, 0x1, R7 ;  /* 0x0000000116077824 */ /* 0x000fe400078e0207 */
[----:B------:R-:W-:-:S02]  /*2820*/  IMAD.IADD R9, R198, 0x1, R9 ;  /* 0x00000001c6097824 */ /* 0x000fc400078e0209 */
[----:B------:R-:W-:Y:S01]  /*2830*/  IMAD.IADD R15, R199, 0x1, R10 ;  /* 0x00000001c70f7824 */ /* 0x000fe200078e020a */
[----:B------:R-:W-:Y:S01]  /*2840*/  SHF.R.S32.HI R10, RZ, 0x1f, R7 ;  /* 0x0000001fff0a7819 */ /* 0x000fe20000011407 */
[----:B------:R-:W-:Y:S01]  /*2850*/  IMAD.IADD R93, R93, 0x1, R11 ;  /* 0x000000015d5d7824 */ /* 0x000fe200078e020b */
[----:B------:R-:W-:Y:S01]  /*2860*/  SHF.R.S32.HI R14, RZ, 0x1f, R9 ;  /* 0x0000001fff0e7819 */ /* 0x000fe20000011409 */
[----:B------:R-:W-:Y:S01]  /*2870*/  IMAD.IADD R91, R11, 0x1, R91 ;  /* 0x000000010b5b7824 */ /* 0x000fe200078e025b */
[-C--:B------:R-:W-:Y:S01]  /*2880*/  LEA.HI R12, R10, R7.reuse, RZ, 0x3 ;  /* 0x000000070a0c7211 */ /* 0x080fe200078f18ff */
[-C--:B-----5:R-:W-:Y:S01]  /*2890*/  IMAD.WIDE.U32 R98, R146, R94.reuse, R98 ;  /* 0x0000005e92627225 */ /* 0x0a0fe200078e0062 */
[----:B------:R-:W-:Y:S02]  /*28a0*/  LEA.HI R7, R10, R7, RZ, 0x6 ;  /* 0x000000070a077211 */ /* 0x000fe400078f30ff */
[-C--:B------:R-:W-:Y:S01]  /*28b0*/  LEA.HI R10, R14, R9.reuse, RZ, 0x6 ;  /* 0x000000090e0a7211 */ /* 0x080fe200078f30ff */
[----:B------:R-:W-:Y:S01]  /*28c0*/  IMAD.WIDE.U32 R96, R146, R94, R96 ;  /* 0x0000005e92607225 */ /* 0x000fe200078e0060 */
[----:B------:R-:W-:-:S02]  /*28d0*/  LEA.HI R20, R14, R9, RZ, 0x3 ;  /* 0x000000090e147211 */ /* 0x000fc400078f18ff */
[----:B------:R-:W-:Y:S01]  /*28e0*/  SHF.R.S32.HI R9, RZ, 0x6, R7 ;  /* 0x00000006ff097819 */ /* 0x000fe20000011407 */
[C---:B------:R-:W-:Y:S01]  /*28f0*/  IMAD.WIDE.U32 R92, R146.reuse, R88, R92 ;  /* 0x00000058925c7225 */ /* 0x040fe200078e005c */
[--C-:B------:R-:W-:Y:S02]  /*2900*/  LOP3.LUT R7, R209, 0x38, R12.reuse, 0xf8, !PT ;  /* 0x00000038d1077812 */ /* 0x100fe400078ef80c */
[----:B------:R-:W-:Y:S01]  /*2910*/  LOP3.LUT R14, R207, 0x38, R12, 0xf8, !PT ;  /* 0x00000038cf0e7812 */ /* 0x000fe200078ef80c */
[C---:B------:R-:W-:Y:S01]  /*2920*/  IMAD R144, R9.reuse, 0x1800, R211 ;  /* 0x0000180009907824 */ /* 0x040fe200078e02d3 */
[----:B------:R-:W-:Y:S01]  /*2930*/  SHF.R.S32.HI R26, RZ, 0x1f, R15 ;  /* 0x0000001fff1a7819 */ /* 0x000fe2000001140f */
[----:B------:R-:W-:Y:S01]  /*2940*/  IMAD R142, R9, 0x1800, R212 ;  /* 0x00001800098e7824 */ /* 0x000fe200078e02d4 */
[----:B------:R-:W-:Y:S01]  /*2950*/  LOP3.LUT R7, R7, R210, RZ, 0x3c, !PT ;  /* 0x000000d207077212 */ /* 0x000fe200078e3cff */
[----:B------:R-:W-:Y:S01]  /*2960*/  IMAD.WIDE.U32 R90, R146, R88, R90 ;  /* 0x00000058925a7225 */ /* 0x000fe200078e005a */
[----:B------:R-:W-:-:S02]  /*2970*/  LOP3.LUT R9, R14, R29, RZ, 0x3c, !PT ;  /* 0x0000001d0e097212 */ /* 0x000fc400078e3cff */
[-C--:B------:R-:W-:Y:S01]  /*2980*/  LEA.HI R28, R26, R15.reuse, RZ, 0x3 ;  /* 0x0000000f1a1c7211 */ /* 0x080fe200078f18ff */
[----:B------:R-:W-:Y:S01]  /*2990*/  IMAD.IADD R144, R144, 0x1, R7 ;  /* 0x0000000190907824 */ /* 0x000fe200078e0207 */
[----:B------:R-:W-:Y:S01]  /*29a0*/  SHF.R.S32.HI R10, RZ, 0x6, R10 ;  /* 0x00000006ff0a7819 */ /* 0x000fe2000001140a */
[----:B------:R-:W-:Y:S01]  /*29b0*/  IMAD.IADD R142, R142, 0x1, R9 ;  /* 0x000000018e8e7824 */ /* 0x000fe200078e0209 */
[----:B------:R-:W-:Y:S01]  /*29c0*/  LOP3.LUT R9, R207, 0x38, R20, 0xf8, !PT ;  /* 0x00000038cf097812 */ /* 0x000fe200078ef814 */
[----:B------:R-:W-:Y:S01]  /*29d0*/  IMAD.WIDE.U32 R100, R100, 0x60, RZ ;  /* 0x0000006064647825 */ /* 0x000fe200078e00ff */
[----:B------:R-:W-:Y:S02]  /*29e0*/  LOP3.LUT R7, R209, 0x38, R28, 0xf8, !PT ;  /* 0x00000038d1077812 */ /* 0x000fe400078ef81c */
[----:B------:R-:W-:Y:S01]  /*29f0*/  LEA.HI R15, R26, R15, RZ, 0x6 ;  /* 0x0000000f1a0f7211 */ /* 0x000fe200078f30ff */
[C---:B------:R-:W-:Y:S01]  /*2a00*/  IMAD R143, R10.reuse, 0x1800, R211 ;  /* 0x000018000a8f7824 */ /* 0x040fe200078e02d3 */
[----:B------:R-:W-:Y:S01]  /*2a10*/  LOP3.LUT R9, R9, R29, RZ, 0x3c, !PT ;  /* 0x0000001d09097212 */ /* 0x000fe200078e3cff */
[----:B------:R-:W-:Y:S01]  /*2a20*/  IMAD R140, R10, 0x1800, R212 ;  /* 0x000018000a8c7824 */ /* 0x000fe200078e02d4 */
[----:B------:R-:W-:Y:S01]  /*2a30*/  LOP3.LUT R10, R7, R210, RZ, 0x3c, !PT ;  /* 0x000000d2070a7212 */ /* 0x000fe200078e3cff */
[----:B------:R-:W-:Y:S01]  /*2a40*/  IMAD.IADD R133, R101, 0x1, R133 ;  /* 0x0000000165857824 */ /* 0x000fe200078e0285 */
[----:B------:R-:W-:Y:S01]  /*2a50*/  SHF.R.S32.HI R7, RZ, 0x1f, R146 ;  /* 0x0000001fff077819 */ /* 0x000fe20000011492 */
[----:B------:R-:W-:Y:S01]  /*2a60*/  IMAD.IADD R140, R140, 0x1, R9 ;  /* 0x000000018c8c7824 */ /* 0x000fe200078e0209 */
[----:B------:R-:W-:Y:S01]  /*2a70*/  SHF.R.S32.HI R15, RZ, 0x6, R15 ;  /* 0x00000006ff0f7819 */ /* 0x000fe2000001140f */
[----:B------:R-:W-:Y:S01]  /*2a80*/  IMAD.IADD R26, R103, 0x1, R27 ;  /* 0x00000001671a7824 */ /* 0x000fe200078e021b */
[----:B------:R-:W-:Y:S01]  /*2a90*/  LOP3.LUT R11, R209, 0x38, R20, 0xf8, !PT ;  /* 0x00000038d10b7812 */ /* 0x000fe200078ef814 */
[----:B------:R-:W-:Y:S01]  /*2aa0*/  IMAD R9, R7, R94, RZ ;  /* 0x0000005e07097224 */ /* 0x000fe200078e02ff */
[----:B------:R-:W-:Y:S01]  /*2ab0*/  SHF.R.S32.HI R119, RZ, 0x3, R12 ;  /* 0x00000003ff777819 */ /* 0x000fe2000001140c */
[----:B------:R-:W-:Y:S01]  /*2ac0*/  IMAD R141, R15, 0x1800, R211 ;  /* 0x000018000f8d7824 */ /* 0x000fe200078e02d3 */
[----:B------:R-:W-:Y:S01]  /*2ad0*/  LOP3.LUT R14, R11, R210, RZ, 0x3c, !PT ;  /* 0x000000d20b0e7212 */ /* 0x000fe200078e3cff */
[----:B------:R-:W-:Y:S01]  /*2ae0*/  IMAD R139, R15, 0x1800, R212 ;  /* 0x000018000f8b7824 */ /* 0x000fe200078e02d4 */
[----:B------:R-:W-:Y:S01]  /*2af0*/  LOP3.LUT R11, R207, 0x38, R28, 0xf8, !PT ;  /* 0x00000038cf0b7812 */ /* 0x000fe200078ef81c */
[----:B------:R-:W-:Y:S01]  /*2b00*/  IMAD R15, R146, R95, R9 ;  /* 0x0000005f920f7224 */ /* 0x000fe200078e0209 */
[----:B------:R-:W-:Y:S01]  /*2b10*/  IADD3 R143, R143, R14, RZ ;  /* 0x0000000e8f8f7210 */ /* 0x000fe20007ffe0ff */
[----:B------:R-:W-:Y:S01]  /*2b20*/  IMAD R9, R7, R88, RZ ;  /* 0x0000005807097224 */ /* 0x000fe200078e02ff */
[----:B------:R-:W-:Y:S01]  /*2b30*/  LOP3.LUT R14, R11, R29, RZ, 0x3c, !PT ;  /* 0x0000001d0b0e7212 */ /* 0x000fe200078e3cff */
[----:B------:R-:W-:Y:S01]  /*2b40*/  VIADD R7, R22, 0xa0 ;  /* 0x000000a016077836 */ /* 0x000fe20000000000 */
[----:B------:R-:W-:Y:S01]  /*2b50*/  IADD3 R8, R15, R97, RZ ;  /* 0x000000610f087210 */ /* 0x000fe20007ffe0ff */
[----:B------:R-:W-:Y:S01]  /*2b60*/  IMAD R11, R95, 0x60, RZ ;  /* 0x000000605f0b7824 */ /* 0x000fe200078e02ff */
[----:B------:R-:W-:Y:S01]  /*2b70*/  SHF.R.S32.HI R118, RZ, 0x3, R20 ;  /* 0x00000003ff767819 */ /* 0x000fe20000011414 */
[----:B------:R-:W-:Y:S01]  /*2b80*/  IMAD.IADD R139, R139, 0x1, R14 ;  /* 0x000000018b8b7824 */ /* 0x000fe200078e020e */
[----:B------:R-:W-:Y:S01]  /*2b90*/  ISETP.GE.AND P2, PT, R7, UR6, PT ;  /* 0x0000000607007c0c */ /* 0x000fe2000bf46270 */
[----:B------:R-:W-:Y:S01]  /*2ba0*/  IMAD R21, R146, R89, R9 ;  /* 0x0000005992157224 */ /* 0x000fe200078e0209 */
[----:B------:R-:W-:Y:S01]  /*2bb0*/  LOP3.LUT R9, R209, 0x18, R22, 0xf8, !PT ;  /* 0x00000018d1097812 */ /* 0x000fe200078ef816 */
[----:B------:R-:W-:Y:S01]  /*2bc0*/  IMAD.WIDE.U32 R94, R94, 0x60, RZ ;  /* 0x000000605e5e7825 */ /* 0x000fe200078e00ff */
[----:B------:R-:W-:-:S02]  /*2bd0*/  SEL R14, RZ, 0x20, P2 ;  /* 0x00000020ff0e7807 */ /* 0x000fc40001000000 */
[----:B------:R-:W-:Y:S01]  /*2be0*/  LOP3.LUT R138, R9, R210, RZ, 0x3c, !PT ;  /* 0x000000d2098a7212 */ /* 0x000fe200078e3cff */
[----:B------:R-:W-:Y:S01]  /*2bf0*/  IMAD.IADD R141, R141, 0x1, R10 ;  /* 0x000000018d8d7824 */ /* 0x000fe200078e020a */
[----:B------:R-:W-:Y:S01]  /*2c00*/  LOP3.LUT R10, R12, 0xfffffff8, RZ, 0xc0, !PT ;  /* 0xfffffff80c0a7812 */ /* 0x000fe200078ec0ff */
[----:B------:R-:W-:Y:S01]  /*2c10*/  IMAD.IADD R134, R95, 0x1, R11 ;  /* 0x000000015f867824 */ /* 0x000fe200078e020b */
[----:B------:R-:W-:Y:S01]  /*2c20*/  LOP3.LUT R25, R13, R14, RZ, 0xfc, !PT ;  /* 0x0000000e0d197212 */ /* 0x000fe200078efcff */
[----:B------:R-:W-:Y:S01]  /*2c30*/  IMAD.WIDE.U32 R88, R88, 0x60, RZ ;  /* 0x0000006058587825 */ /* 0x000fe200078e00ff */
[----:B------:R-:W-:Y:S02]  /*2c40*/  LOP3.LUT R11, R20, 0xfffffff8, RZ, 0xc0, !PT ;  /* 0xfffffff8140b7812 */ /* 0x000fe400078ec0ff */
[----:B------:R-:W-:Y:S01]  /*2c50*/  LOP3.LUT R12, R28, 0xfffffff8, RZ, 0xc0, !PT ;  /* 0xfffffff81c0c7812 */ /* 0x000fe200078ec0ff */
[----:B------:R-:W-:Y:S01]  /*2c60*/  IMAD.IADD R107, R99, 0x1, R15 ;  /* 0x00000001636b7824 */ /* 0x000fe200078e020f */
        /* <DEDUP_REMOVED lines=8> */
[----:B------:R-:W-:-:S02]  /*2cf0*/  SHF.R.S32.HI R117, RZ, 0x3, R28 ;  /* 0x00000003ff757819 */ /* 0x000fc4000001141c */
[----:B------:R-:W-:Y:S02]  /*2d00*/  LOP3.LUT R13, R13, 0x1, RZ, 0xc0, !PT ;  /* 0x000000010d0d7812 */ /* 0x000fe400078ec0ff */
[----:B------:R-:W-:Y:S02]  /*2d10*/  SHF.R.S32.HI R116, RZ, 0x1f, R10 ;  /* 0x0000001fff747819 */ /* 0x000fe4000001140a */
[----:B------:R-:W-:Y:S02]  /*2d20*/  SHF.R.S32.HI R115, RZ, 0x1f, R11 ;  /* 0x0000001fff737819 */ /* 0x000fe4000001140b */
[----:B------:R-:W-:Y:S02]  /*2d30*/  SHF.R.S32.HI R114, RZ, 0x1f, R12 ;  /* 0x0000001fff727819 */ /* 0x000fe4000001140c */
[----:B------:R-:W-:-:S07]  /*2d40*/  LOP3.LUT R25, R25, 0x20, RZ, 0xc0, !PT ;  /* 0x0000002019197812 */ /* 0x000fce00078ec0ff */
.L_x_1585:
[----:B0-----:R-:W0:Y:S01]  /*2d50*/  LDC.64 R112, c[0x0][0x2e8] ;  /* 0x0000ba00ff707b82 */ /* 0x001e220000000a00 */
[----:B------:R-:W-:Y:S01]  /*2d60*/  VIADD R37, R24, 0xffffffff ;  /* 0xffffffff18257836 */ /* 0x000fe20000000000 */
[----:B------:R-:W-:Y:S01]  /*2d70*/  LOP3.LUT P5, RZ, R132, 0x4, RZ, 0xc0, !PT ;  /* 0x0000000484ff7812 */ /* 0x000fe200078ac0ff */
[----:B------:R-:W-:Y:S05]  /*2d80*/  YIELD ;  /* 0x0000000000007946 */ /* 0x000fea0003800000 */
[----:B------:R-:W1:Y:S01]  /*2d90*/  LDC R121, c[0x0][0x3f4] ;  /* 0x0000fd00ff797b82 */ /* 0x000e620000000800 */
[----:B------:R-:W-:Y:S01]  /*2da0*/  SHF.R.S32.HI R36, RZ, 0x1f, R37 ;  /* 0x0000001fff247819 */ /* 0x000fe20000011425 */
[-C--:B------:R-:W-:Y:S01]  /*2db0*/  IMAD R27, R133, R37.reuse, RZ ;  /* 0x00000025851b7224 */ /* 0x080fe200078e02ff */
[----:B------:R-:W-:Y:S01]  /*2dc0*/  LOP3.LUT R18, R18, 0xfffffffd, RZ, 0xc0, !PT ;  /* 0xfffffffd12127812 */ /* 0x000fe200078ec0ff */
[----:B------:R-:W-:Y:S01]  /*2dd0*/  IMAD.WIDE.U32 R124, R100, R37, RZ ;  /* 0x00000025647c7225 */ /* 0x000fe200078e00ff */
[----:B------:R-:W-:Y:S03]  /*2de0*/  BSSY B0, `(.L_x_1486) ;  /* 0x0000754000007945 */ /* 0x000fe60003800000 */
[----:B------:R-:W-:Y:S01]  /*2df0*/  IMAD R27, R36, R100, R27 ;  /* 0x00000064241b7224 */ /* 0x000fe200078e021b */
[----:B------:R-:W-:-:S02]  /*2e00*/  IADD3 R24, P2, P3, R5, R124, R137 ;  /* 0x0000007c05187210 */ /* 0x000fc40007b5e089 */
[----:B--23--:R-:W-:Y:S01]  /*2e10*/  IADD3 R29, P4, R5, R124, RZ ;  /* 0x0000007c051d7210 */ /* 0x00cfe20007f9e0ff */
[----:B------:R-:W-:Y:S02]  /*2e20*/  IMAD.IADD R80, R125, 0x1, R27 ;  /* 0x000000017d507824 */ /* 0x000fe400078e021b */
[----:B------:R-:W-:Y:S02]  /*2e30*/  IMAD R27, R17, 0x4800, R138 ;  /* 0x00004800111b7824 */ /* 0x000fe400078e028a */
[----:B------:R-:W-:Y:S01]  /*2e40*/  IMAD.X R30, R80, 0x1, R6, P4 ;  /* 0x00000001501e7824 */ /* 0x000fe200020e0606 */
[----:B------:R-:W-:Y:S02]  /*2e50*/  IADD3.X R28, R6, R80, R136, P2, P3 ;  /* 0x00000050061c7210 */ /* 0x000fe400017e6488 */
[----:B0-----:R-:W-:Y:S02]  /*2e60*/  LEA R32, P2, R24, R112, 0x1 ;  /* 0x0000007018207211 */ /* 0x001fe400078408ff */
[----:B------:R-:W-:-:S02]  /*2e70*/  ISETP.GT.AND P3, PT, R37, R131, PT ;  /* 0x000000832500720c */ /* 0x000fc40003f64270 */
[----:B------:R-:W-:Y:S01]  /*2e80*/  LEA.HI.X R33, R24, R113, R28, 0x1, P2 ;  /* 0x0000007118217211 */ /* 0x000fe200010f0c1c */
[----:B------:R-:W-:Y:S01]  /*2e90*/  IMAD.MOV.U32 R24, RZ, RZ, R37 ;  /* 0x000000ffff187224 */ /* 0x000fe200078e0025 */
[----:B-1----:R-:W-:Y:S02]  /*2ea0*/  ISETP.GE.AND P2, PT, R121, 0x1, PT ;  /* 0x000000017900780c */ /* 0x002fe40003f46270 */
[----:B------:R-:W-:-:S04]  /*2eb0*/  LEA R34, P4, R29, R112, 0x1 ;  /* 0x000000701d227211 */ /* 0x000fc800078808ff */
[----:B------:R-:W-:Y:S01]  /*2ec0*/  LEA.HI.X R35, R29, R113, R30, 0x1, P4 ;  /* 0x000000711d237211 */ /* 0x000fe200020f0c1e */
[C---:B------:R-:W-:Y:S02]  /*2ed0*/  VIADD R29, R27.reuse, 0x20 ;  /* 0x000000201b1d7836 */ /* 0x040fe40000000000 */
[C---:B------:R-:W-:Y:S01]  /*2ee0*/  @P5 VIADD R29, R27.reuse, 0xffffffe0 ;  /* 0xffffffe01b1d5836 */ /* 0x040fe20000000000 */
[----:B------:R-:W-:Y:S01]  /*2ef0*/  @P3 LOP3.LUT R18, R18, 0x2, RZ, 0xfc, !PT ;  /* 0x0000000212123812 */ /* 0x000fe200078efcff */
[--C-:B------:R-:W-:Y:S02]  /*2f00*/  IMAD R27, R27, 0x2, R120.reuse ;  /* 0x000000021b1b7824 */ /* 0x100fe400078e0278 */
[----:B------:R-:W-:Y:S01]  /*2f10*/  IMAD R84, R29, 0x2, R120 ;  /* 0x000000021d547824 */ /* 0x000fe200078e0278 */
[----:B------:R-:W-:Y:S06]  /*2f20*/  @!P2 BRA `(.L_x_1487) ;  /* 0x000000700028a947 */ /* 0x000fec0003800000 */
[----:B------:R-:W-:Y:S01]  /*2f30*/  ULDC.U8 UR4, c[0x0][0x410] ;  /* 0x0001040000047ab9 */ /* 0x000fe20000000000 */
[-C--:B------:R-:W-:Y:S01]  /*2f40*/  IMAD R29, R134, R37.reuse, RZ ;  /* 0x00000025861d7224 */ /* 0x080fe200078e02ff */
[----:B------:R-:W-:Y:S01]  /*2f50*/  ISETP.NE.AND P2, PT, RZ, UR4, PT ;  /* 0x00000004ff007c0c */ /* 0x000fe2000bf45270 */
[-C--:B------:R-:W-:Y:S02]  /*2f60*/  IMAD R31, R135, R37.reuse, RZ ;  /* 0x00000025871f7224 */ /* 0x080fe400078e02ff */
        /* <DEDUP_REMOVED lines=25> */
[----:B------:R-:W-:Y:S01]  /*3100*/  IADD3 R29, P2, R98, R78, RZ ;  /* 0x0000004e621d7210 */ /* 0x000fe20007f5e0ff */
[----:B------:R-:W-:Y:S01]  /*3110*/  ULDC.64 UR4, c[0x0][0x3e8] ;  /* 0x0000fa0000047ab9 */ /* 0x000fe20000000a00 */
[----:B------:R-:W-:Y:S02]  /*3120*/  CS2R R112, SRZ ;  /* 0x0000000000707805 */ /* 0x000fe4000001ff00 */
[----:B------:R-:W-:Y:S01]  /*3130*/  CS2R R124, SRZ ;  /* 0x00000000007c7805 */ /* 0x000fe2000001ff00 */
[----:B------:R-:W-:Y:S01]  /*3140*/  IMAD.X R30, R86, 0x1, R107, P2 ;  /* 0x00000001561e7824 */ /* 0x000fe200010e066b */
[----:B------:R-:W-:-:S04]  /*3150*/  LEA R28, P2, R29, UR4, 0x1 ;  /* 0x000000041d1c7c11 */ /* 0x000fc8000f8408ff */
[----:B------:R-:W-:Y:S01]  /*3160*/  LEA.HI.X R29, R29, UR5, R30, 0x1, P2 ;  /* 0x000000051d1d7c11 */ /* 0x000fe200090f0c1e */
[----:B------:R-:W-:Y:S01]  /*3170*/  ULDC.64 UR4, c[0x0][0x400] ;  /* 0x0001000000047ab9 */ /* 0x000fe20000000a00 */
[----:B------:R-:W-:-:S04]  /*3180*/  IADD3 R31, P2, R92, R76, RZ ;  /* 0x0000004c5c1f7210 */ /* 0x000fc80007f5e0ff */
[----:B------:R-:W-:Y:S02]  /*3190*/  IADD3.X R38, R87, R106, RZ, P2, !PT ;  /* 0x0000006a57267210 */ /* 0x000fe400017fe4ff */
        /* <DEDUP_REMOVED lines=30> */
.L_x_1490:
[----:B------:R-:W-:Y:S05]  /*3380*/  BSYNC B1 ;  /* 0x0000000000017941 */ /* 0x000fea0003800000 */
.L_x_1489:
        /* <DEDUP_REMOVED lines=12> */
[----:B-----5:R-:W-:Y:S01]  /*3450*/  IMAD.MOV.U32 R127, RZ, RZ, R60 ;  /* 0x000000ffff7f7224 */ /* 0x020fe200078e003c */
[----:B------:R-:W-:Y:S01]  /*3460*/  CS2R R58, SRZ ;  /* 0x00000000003a7805 */ /* 0x000fe2000001ff00 */
[----:B------:R-:W-:Y:S01]  /*3470*/  IMAD.MOV.U32 R126, RZ, RZ, R61 ;  /* 0x000000ffff7e7224 */ /* 0x000fe200078e003d */
[----:B------:R-:W-:Y:S06]  /*3480*/  @P4 BRA `(.L_x_1492) ;  /* 0x0000000000a04947 */ /* 0x000fec0003800000 */
[----:B------:R-:W-:Y:S01]  /*3490*/  IADD3 R78, P2, P5, R98, R78, R111 ;  /* 0x0000004e624e7210 */ /* 0x000fe20007d5e06f */
[----:B------:R-:W-:Y:S01]  /*34a0*/  ULDC.64 UR4, c[0x0][0x3e8] ;  /* 0x0000fa0000047ab9 */ /* 0x000fe20000000a00 */
[----:B------:R-:W-:Y:S02]  /*34b0*/  CS2R R56, SRZ ;  /* 0x0000000000387805 */ /* 0x000fe4000001ff00 */
[----:B------:R-:W-:Y:S02]  /*34c0*/  CS2R R58, SRZ ;  /* 0x00000000003a7805 */ /* 0x000fe4000001ff00 */
[----:B0-----:R-:W-:Y:S02]  /*34d0*/  IADD3.X R29, R107, R86, R110, P2, P5 ;  /* 0x000000566b1d7210 */ /* 0x001fe400017ea46e */
[----:B------:R-:W-:-:S04]  /*34e0*/  IADD3 R76, P2, P5, R92, R76, R109 ;  /* 0x0000004c5c4c7210 */ /* 0x000fc80007d5e06d */
        /* <DEDUP_REMOVED lines=34> */
.L_x_1492:
[----:B------:R-:W-:Y:S05]  /*3710*/  BSYNC B1 ;  /* 0x0000000000017941 */ /* 0x000fea0003800000 */
.L_x_1491:
[----:B01----:R-:W-:Y:S01]  /*3720*/  IMAD.MOV.U32 R28, RZ, RZ, R64 ;  /* 0x000000ffff1c7224 */ /* 0x003fe200078e0040 */
[----:B------:R-:W-:Y:S01]  /*3730*/  PRMT R156, R127, 0x5410, R126 ;  /* 0x000054107f9c7816 */ /* 0x000fe2000000007e */
[----:B------:R-:W-:Y:S01]  /*3740*/  IMAD.MOV.U32 R29, RZ, RZ, R65 ;  /* 0x000000ffff1d7224 */ /* 0x000fe200078e0041 */
[----:B------:R-:W-:Y:S01]  /*3750*/  ISETP.NE.AND P2, PT, R200, 0x3, PT ;  /* 0x00000003c800780c */ /* 0x000fe20003f45270 */
[----:B------:R-:W-:Y:S01]  /*3760*/  IMAD.MOV.U32 R31, RZ, RZ, R73 ;  /* 0x000000ffff1f7224 */ /* 0x000fe200078e0049 */
[----:B------:R-:W-:Y:S01]  /*3770*/  PRMT R160, R160, 0x5410, R28 ;  /* 0x00005410a0a07816 */ /* 0x000fe2000000001c */
[----:B------:R-:W-:Y:S01]  /*3780*/  IMAD.MOV.U32 R28, RZ, RZ, R68 ;  /* 0x000000ffff1c7224 */ /* 0x000fe200078e0044 */
[----:B------:R-:W-:Y:S01]  /*3790*/  PRMT R158, R158, 0x5410, R29 ;  /* 0x000054109e9e7816 */ /* 0x000fe2000000001d */
[----:B------:R-:W-:Y:S01]  /*37a0*/  IMAD.MOV.U32 R29, RZ, RZ, R69 ;  /* 0x000000ffff1d7224 */ /* 0x000fe200078e0045 */
[----:B------:R-:W-:Y:S01]  /*37b0*/  PRMT R163, R31, 0x7610, R163 ;  /* 0x000076101fa37816 */ /* 0x000fe200000000a3 */
[----:B------:R-:W-:-:S02]  /*37c0*/  IMAD.MOV.U32 R30, RZ, RZ, R72 ;  /* 0x000000ffff1e7224 */ /* 0x000fc400078e0048 */
[----:B------:R-:W-:Y:S01]  /*37d0*/  IMAD.MOV.U32 R31, RZ, RZ, R113 ;  /* 0x000000ffff1f7224 */ /* 0x000fe200078e0071 */
[----:B------:R-:W-:Y:S01]  /*37e0*/  PRMT R161, R29, 0x5410, R28 ;  /* 0x000054101da17816 */ /* 0x000fe2000000001c */
[----:B------:R-:W-:Y:S01]  /*37f0*/  IMAD.MOV.U32 R28, RZ, RZ, R80 ;  /* 0x000000ffff1c7224 */ /* 0x000fe200078e0050 */
[----:B------:R-:W-:Y:S01]  /*3800*/  PRMT R162, R162, 0x5410, R30 ;  /* 0x00005410a2a27816 */ /* 0x000fe2000000001e */
[----:B------:R-:W-:Y:S02]  /*3810*/  IMAD.MOV.U32 R29, RZ, RZ, R81 ;  /* 0x000000ffff1d7224 */ /* 0x000fe400078e0051 */
[----:B------:R-:W-:Y:S01]  /*3820*/  IMAD.MOV.U32 R30, RZ, RZ, R112 ;  /* 0x000000ffff1e7224 */ /* 0x000fe200078e0070 */
[----:B------:R-:W-:Y:S01]  /*3830*/  PRMT R163, R163, 0x5410, R28 ;  /* 0x00005410a3a37816 */ /* 0x000fe2000000001c */
[----:B------:R-:W-:Y:S01]  /*3840*/  IMAD.MOV.U32 R28, RZ, RZ, R67 ;  /* 0x000000ffff1c7224 */ /* 0x000fe200078e0043 */
[----:B------:R-:W-:Y:S02]  /*3850*/  PRMT R164, R29, 0x7610, R164 ;  /* 0x000076101da47816 */ /* 0x000fe400000000a4 */
[----:B------:R-:W-:-:S02]  /*3860*/  MOV R29, R66 ;  /* 0x00000042001d7202 */ /* 0x000fc40000000f00 */
[----:B------:R-:W-:Y:S01]  /*3870*/  PRMT R159, R28, 0x7610, R159 ;  /* 0x000076101c9f7816 */ /* 0x000fe2000000009f */
[----:B------:R-:W-:Y:S01]  /*3880*/  IMAD.MOV.U32 R28, RZ, RZ, R74 ;  /* 0x000000ffff1c7224 */ /* 0x000fe200078e004a */
[----:B------:R-:W-:Y:S01]  /*3890*/  PRMT R160, R29, 0x7610, R160 ;  /* 0x000076101da07816 */ /* 0x000fe200000000a0 */
[----:B------:R-:W-:Y:S01]  /*38a0*/  IMAD.MOV.U32 R29, RZ, RZ, R75 ;  /* 0x000000ffff1d7224 */ /* 0x000fe200078e004b */
[----:B------:R-:W-:Y:S01]  /*38b0*/  PRMT R152, R30, 0x5410, R31 ;  /* 0x000054101e987816 */ /* 0x000fe2000000001f */
[----:B------:R-:W-:Y:S02]  /*38c0*/  IMAD.MOV.U32 R31, RZ, RZ, R62 ;  /* 0x000000ffff1f7224 */ /* 0x000fe400078e003e */
[----:B------:R-:W-:Y:S01]  /*38d0*/  IMAD.MOV.U32 R30, RZ, RZ, R63 ;  /* 0x000000ffff1e7224 */ /* 0x000fe200078e003f */
[----:B------:R-:W-:Y:S01]  /*38e0*/  PRMT R165, R28, 0x5410, R29 ;  /* 0x000054101ca57816 */ /* 0x000fe2000000001d */
[----:B------:R-:W-:Y:S02]  /*38f0*/  IMAD.MOV.U32 R28, RZ, RZ, R82 ;  /* 0x000000ffff1c7224 */ /* 0x000fe400078e0052 */
[----:B------:R-:W-:Y:S01]  /*3900*/  IMAD.MOV.U32 R29, RZ, RZ, R83 ;  /* 0x000000ffff1d7224 */ /* 0x000fe200078e0053 */
[----:B------:R-:W-:Y:S01]  /*3910*/  PRMT R157, R31, 0x5410, R30 ;  /* 0x000054101f9d7816 */ /* 0x000fe2000000001e */
[----:B------:R-:W-:-:S02]  /*3920*/  IMAD.MOV.U32 R30, RZ, RZ, R70 ;  /* 0x000000ffff1e7224 */ /* 0x000fc400078e0046 */
[----:B------:R-:W-:Y:S01]  /*3930*/  IMAD.MOV.U32 R31, RZ, RZ, R71 ;  /* 0x000000ffff1f7224 */ /* 0x000fe200078e0047 */
[----:B------:R-:W-:Y:S01]  /*3940*/  PRMT R166, R28, 0x5410, R29 ;  /* 0x000054101ca67816 */ /* 0x000fe2000000001d */
[----:B-----5:R-:W-:Y:S01]  /*3950*/  IMAD.MOV.U32 R29, RZ, RZ, R40 ;  /* 0x000000ffff1d7224 */ /* 0x020fe200078e0028 */
[----:B------:R-:W-:Y:S01]  /*3960*/  PRMT R164, R164, 0x5410, R30 ;  /* 0x00005410a4a47816 */ /* 0x000fe2000000001e */
[----:B------:R-:W-:Y:S01]  /*3970*/  IMAD.MOV.U32 R28, RZ, RZ, R41 ;  /* 0x000000ffff1c7224 */ /* 0x000fe200078e0029 */
[----:B------:R-:W-:Y:S01]  /*3980*/  PRMT R162, R31, 0x7610, R162 ;  /* 0x000076101fa27816 */ /* 0x000fe200000000a2 */
        /* <DEDUP_REMOVED lines=8> */
[----:B------:R-:W-:Y:S02]  /*3a10*/  IMAD.MOV.U32 R29, RZ, RZ, R48 ;  /* 0x000000ffff1d7224 */ /* 0x000fe400078e0030 */
[----:B------:R-:W-:Y:S02]  /*3a20*/  IMAD.MOV.U32 R28, RZ, RZ, R49 ;  /* 0x000000ffff1c7224 */ /* 0x000fe400078e0031 */
[----:B------:R-:W-:-:S03]  /*3a30*/  IMAD.MOV.U32 R30, RZ, RZ, R37 ;  /* 0x000000ffff1e7224 */ /* 0x000fc600078e0025 */
[----:B------:R-:W-:Y:S01]  /*3a40*/  PRMT R128, R29, 0x5410, R28 ;  /* 0x000054101d807816 */ /* 0x000fe2000000001c */
[----:B------:R-:W-:Y:S01]  /*3a50*/  IMAD.MOV.U32 R29, RZ, RZ, R52 ;  /* 0x000000ffff1d7224 */ /* 0x000fe200078e0034 */
[----:B------:R-:W-:Y:S01]  /*3a60*/  PRMT R76, R31, 0x5410, R30 ;  /* 0x000054101f4c7816 */ /* 0x000fe2000000001e */
[----:B------:R-:W-:-:S05]  /*3a70*/  IMAD.MOV.U32 R28, RZ, RZ, R53 ;  /* 0x000000ffff1c7224 */ /* 0x000fca00078e0035 */
[----:B------:R-:W-:Y:S01]  /*3a80*/  PRMT R153, R29, 0x5410, R28 ;  /* 0x000054101d997816 */ /* 0x000fe2000000001c */
[----:B------:R-:W-:Y:S02]  /*3a90*/  IMAD.MOV.U32 R29, RZ, RZ, R56 ;  /* 0x000000ffff1d7224 */ /* 0x000fe400078e0038 */
        /* <DEDUP_REMOVED lines=18> */
[----:B------:R-:W-:-:S03]  /*3bc0*/  IMAD.MOV.U32 R29, RZ, RZ, R59 ;  /* 0x000000ffff1d7224 */ /* 0x000fc600078e003b */
[----:B------:R-:W-:Y:S02]  /*3bd0*/  PRMT R158, R28, 0x7610, R158 ;  /* 0x000076101c9e7816 */ /* 0x000fe4000000009e */
[----:B------:R-:W-:Y:S01]  /*3be0*/  PRMT R159, R159, 0x5410, R29 ;  /* 0x000054109f9f7816 */ /* 0x000fe2000000001d */
[----:B------:R-:W-:Y:S06]  /*3bf0*/  @!P2 BRA `(.L_x_1493) ;  /* 0x000000000004a947 */ /* 0x000fec0003800000 */
[----:B------:R-:W-:Y:S01]  /*3c00*/  BPT.TRAP 0x1 ;  /* 0x000000040000795c */ /* 0x000fe20000300000 */
.L_x_1493:
[----:B------:R-:W-:Y:S01]  /*3c10*/  IMAD R86, R17, 0x8, R16 ;  /* 0x0000000811567824 */ /* 0x000fe200078e0210 */
[----:B------:R-:W-:Y:S01]  /*3c20*/  SHF.L.U32 R87, R202, 0x1f, RZ ;  /* 0x0000001fca577819 */ /* 0x000fe200000006ff */
[----:B------:R-:W-:Y:S03]  /*3c30*/  BSSY B1, `(.L_x_1494) ;  /* 0x0000003000017945 */ /* 0x000fe60003800000 */
[----:B------:R-:W0:Y:S02]  /*3c40*/  SYNCS.PHASECHK.TRANS64.TRYWAIT P5, [R86+URZ+0x30890], R87 ;  /* 0x03089057560075a7 */ /* 0x000e2400080a017f */
[----:B0-----:R-:W-:Y:S05]  /*3c50*/  @!P5 BRA `(.L_x_1495) ;  /* 0x000002880030d947 */ /* 0x001fea0003800000 */
.L_x_1947:
[----:B------:R-:W-:Y:S05]  /*3c60*/  BSYNC B1 ;  /* 0x0000000000017941 */ /* 0x000fea0003800000 */
.L_x_1494:
        /* <DEDUP_REMOVED lines=9> */
[--C-:B------:R-:W-:Y:S02]  /*3d00*/  SHF.R.U64 R145, R112, 0x10, R113.reuse ;  /* 0x0000001070917819 */ /* 0x100fe40000001271 */
[----:B------:R-:W-:Y:S01]  /*3d10*/  SHF.R.U32.HI R112, RZ, 0x10, R113 ;  /* 0x00000010ff707819 */ /* 0x000fe20000011671 */
[----:B--2---:R-:W-:Y:S01]  /*3d20*/  IMAD.MOV.U32 R113, RZ, RZ, R29 ;  /* 0x000000ffff717224 */ /* 0x004fe200078e001d */
[--C-:B------:R-:W-:Y:S01]  /*3d30*/  SHF.R.U64 R148, R124, 0x10, R125.reuse ;  /* 0x000000107c947819 */ /* 0x100fe2000000127d */
[----:B------:R-:W-:Y:S01]  /*3d40*/  HADD2.F32 R145, -RZ, R145.H0_H0 ;  /* 0x20000091ff917230 */ /* 0x000fe20000004100 */
[----:B------:R-:W-:Y:S02]  /*3d50*/  SHF.R.U32.HI R124, RZ, 0x10, R125 ;  /* 0x00000010ff7c7819 */ /* 0x000fe4000001167d */
[----:B------:R-:W-:Y:S02]  /*3d60*/  HADD2.F32 R125, -RZ, R113.H1_H1 ;  /* 0x30000071ff7d7230 */ /* 0x000fe40000004100 */
[----:B------:R-:W-:-:S02]  /*3d70*/  HADD2.F32 R29, -RZ, R148.H0_H0 ;  /* 0x20000094ff1d7230 */ /* 0x000fc40000004100 */
[----:B------:R-:W-:Y:S02]  /*3d80*/  HADD2.F32 R148, -RZ, R113.H0_H0 ;  /* 0x20000071ff947230 */ /* 0x000fe40000004100 */
[----:B------:R-:W-:Y:S02]  /*3d90*/  HADD2.F32 R124, -RZ, R124.H0_H0 ;  /* 0x2000007cff7c7230 */ /* 0x000fe40000004100 */
[-C--:B------:R-:W-:Y:S01]  /*3da0*/  FMUL.FTZ R113, R125, R29.reuse ;  /* 0x0000001d7d717220 */ /* 0x080fe20000410000 */
[----:B------:R-:W-:-:S03]  /*3db0*/  FMUL.FTZ R29, R148, R29 ;  /* 0x0000001d941d7220 */ /* 0x000fc60000410000 */
[-C--:B------:R-:W-:Y:S01]  /*3dc0*/  FFMA.FTZ R113, R148, R145.reuse, -R113 ;  /* 0x0000009194717223 */ /* 0x080fe20000010871 */
[----:B------:R-:W-:Y:S02]  /*3dd0*/  IMAD.MOV.U32 R148, RZ, RZ, R28 ;  /* 0x000000ffff947224 */ /* 0x000fe400078e001c */
[----:B------:R-:W-:Y:S01]  /*3de0*/  FFMA.FTZ R29, R125, R145, R29 ;  /* 0x000000917d1d7223 */ /* 0x000fe2000001001d */
[----:B------:R-:W-:Y:S02]  /*3df0*/  IMAD.MOV.U32 R125, RZ, RZ, R31 ;  /* 0x000000ffff7d7224 */ /* 0x000fe400078e001f */
[----:B------:R-:W-:Y:S02]  /*3e00*/  HADD2.F32 R145, -RZ, R112.H0_H0 ;  /* 0x20000070ff917230 */ /* 0x000fe40000004100 */
[----:B------:R-:W-:Y:S01]  /*3e10*/  HADD2.F32 R28, -RZ, R148.H1_H1 ;  /* 0x30000094ff1c7230 */ /* 0x000fe20000004100 */
[----:B------:R-:W-:Y:S01]  /*3e20*/  F2FP.F16.F32.PACK_AB R29, R29, R113 ;  /* 0x000000711d1d723e */ /* 0x000fe200000000ff */
[----:B------:R-:W-:-:S02]  /*3e30*/  HADD2.F32 R31, -RZ, R125.H1_H1 ;  /* 0x3000007dff1f7230 */ /* 0x000fc40000004100 */
[----:B------:R-:W-:Y:S02]  /*3e40*/  HADD2.F32 R125, -RZ, R125.H0_H0 ;  /* 0x2000007dff7d7230 */ /* 0x000fe40000004100 */
[----:B------:R-:W-:Y:S02]  /*3e50*/  HADD2.F32 R148, -RZ, R148.H0_H0 ;  /* 0x20000094ff947230 */ /* 0x000fe40000004100 */
[-C--:B------:R-:W-:Y:S01]  /*3e60*/  FMUL.FTZ R112, R31, R124.reuse ;  /* 0x0000007c1f707220 */ /* 0x080fe20000410000 */
[----:B------:R-:W-:-:S03]  /*3e70*/  FMUL.FTZ R124, R125, R124 ;  /* 0x0000007c7d7c7220 */ /* 0x000fc60000410000 */
[-C--:B------:R-:W-:Y:S01]  /*3e80*/  FFMA.FTZ R112, R125, R145.reuse, -R112 ;  /* 0x000000917d707223 */ /* 0x080fe20000010870 */
[----:B------:R-:W-:Y:S01]  /*3e90*/  FFMA.FTZ R31, R31, R145, R124 ;  /* 0x000000911f1f7223 */ /* 0x000fe2000001007c */
[----:B------:R-:W-:Y:S02]  /*3ea0*/  HADD2.F32 R145, -RZ, R167.H0_H0 ;  /* 0x200000a7ff917230 */ /* 0x000fe40000004100 */
[----:B------:R-:W-:Y:S02]  /*3eb0*/  HADD2.F32 R124, -RZ, R152.H0_H0 ;  /* 0x20000098ff7c7230 */ /* 0x000fe40000004100 */
[----:B------:R-:W-:Y:S01]  /*3ec0*/  F2FP.F16.F32.PACK_AB R31, R31, R112 ;  /* 0x000000701f1f723e */ /* 0x000fe200000000ff */
[-C--:B------:R-:W-:Y:S01]  /*3ed0*/  FMUL.FTZ R125, R28, R145.reuse ;  /* 0x000000911c7d7220 */ /* 0x080fe20000410000 */
[----:B------:R-:W-:-:S03]  /*3ee0*/  FMUL.FTZ R145, R148, R145 ;  /* 0x0000009194917220 */ /* 0x000fc60000410000 */
[-C--:B------:R-:W-:Y:S01]  /*3ef0*/  FFMA.FTZ R125, R148, R124.reuse, -R125 ;  /* 0x0000007c947d7223 */ /* 0x080fe2000001087d */
[----:B------:R-:W-:Y:S01]  /*3f00*/  FFMA.FTZ R28, R28, R124, R145 ;  /* 0x0000007c1c1c7223 */ /* 0x000fe20000010091 */
[----:B------:R-:W-:Y:S02]  /*3f10*/  HADD2.F32 R124, -RZ, R167.H1_H1 ;  /* 0x300000a7ff7c7230 */ /* 0x000fe40000004100 */
[----:B------:R-:W-:Y:S02]  /*3f20*/  HADD2.F32 R145, -RZ, R30.H1_H1 ;  /* 0x3000001eff917230 */ /* 0x000fe40000004100 */
        /* <DEDUP_REMOVED lines=8> */
.L_x_1501:
[----:B------:R-:W-:Y:S05]  /*3fb0*/  BSYNC B3 ;  /* 0x0000000000037941 */ /* 0x000fea0003800000 */
.L_x_1500:
[----:B--2---:R1:W-:Y:S02]  /*3fc0*/  STG.E.128 desc[UR46][R34.64], R28 ;  /* 0x0000001c22007986 */ /* 0x0043e4000c101d2e */
.L_x_1499:
[----:B------:R-:W-:Y:S05]  /*3fd0*/  BSYNC B2 ;  /* 0x0000000000027941 */ /* 0x000fea0003800000 */
.L_x_1498:
        /* <DEDUP_REMOVED lines=33> */
[----:B------:R-:W-:Y:S02]  /*41f0*/  IMAD.MOV.U32 R80, RZ, RZ, R30 ;  /* 0x000000ffff507224 */ /* 0x000fe400078e001e */
[----:B------:R-:W-:-:S02]  /*4200*/  HADD2.F32 R30, -RZ, R81.H1_H1 ;  /* 0x30000051ff1e7230 */ /* 0x000fc40000004100 */
[----:B------:R-:W-:Y:S02]  /*4210*/  HADD2.F32 R31, -RZ, R81.H0_H0 ;  /* 0x20000051ff1f7230 */ /* 0x000fe40000004100 */
[----:B------:R-:W-:Y:S02]  /*4220*/  HADD2.F32 R81, -RZ, R163.H1_H1 ;  /* 0x300000a3ff517230 */ /* 0x000fe40000004100 */
[-C--:B------:R-:W-:Y:S01]  /*4230*/  FMUL.FTZ R83, R30, R82.reuse ;  /* 0x000000521e537220 */ /* 0x080fe20000410000 */
[----:B------:R-:W-:-:S03]  /*4240*/  FMUL.FTZ R82, R31, R82 ;  /* 0x000000521f527220 */ /* 0x000fc60000410000 */
[-C--:B------:R-:W-:Y:S01]  /*4250*/  FFMA.FTZ R31, R31, R81.reuse, -R83 ;  /* 0x000000511f1f7223 */ /* 0x080fe20000010853 */
[----:B------:R-:W-:Y:S01]  /*4260*/  FFMA.FTZ R30, R30, R81, R82 ;  /* 0x000000511e1e7223 */ /* 0x000fe20000010052 */
[--C-:B------:R-:W-:Y:S02]  /*4270*/  HADD2.F32 R82, -RZ, R80.reuse.H0_H0 ;  /* 0x20000050ff527230 */ /* 0x100fe40000004100 */
        /* <DEDUP_REMOVED lines=13> */
.L_x_1505:
[----:B------:R-:W-:Y:S05]  /*4350*/  BSYNC B3 ;  /* 0x0000000000037941 */ /* 0x000fea0003800000 */
.L_x_1504:
[----:B--2---:R2:W-:Y:S02]  /*4360*/  STG.E.128 desc[UR46][R34.64+0x40], R28 ;  /* 0x0000401c22007986 */ /* 0x0045e4000c101d2e */
.L_x_1503:
[----:B------:R-:W-:Y:S05]  /*4370*/  BSYNC B2 ;  /* 0x0000000000027941 */ /* 0x000fea0003800000 */
.L_x_1502:
        /* <DEDUP_REMOVED lines=55> */
.L_x_1509:
[----:B------:R-:W-:Y:S05]  /*46f0*/  BSYNC B3 ;  /* 0x0000000000037941 */ /* 0x000fea0003800000 */
.L_x_1508:
[----:B--2---:R3:W-:Y:S02]  /*4700*/  STG.E.128 desc[UR46][R34.64+0x80], R28 ;  /* 0x0000801c22007986 */ /* 0x0047e4000c101d2e */
.L_x_1507:
[----:B------:R-:W-:Y:S05]  /*4710*/  BSYNC B2 ;  /* 0x0000000000027941 */ /* 0x000fea0003800000 */
.L_x_1506:
[----:B------:R-:W-:Y:S01]  /*4720*/  ISETP.NE.AND P3, PT, R20, RZ, PT ;  /* 0x000000ff1400720c */ /* 0x000fe20003f65270 */
[----:B------:R-:W-:-:S12]  /*4730*/  BSSY B2, `(.L_x_1510) ;  /* 0x0000033000027945 */ /* 0x000fd80003800000 */
[----:B------:R-:W-:Y:S05]  /*4740*/  @!P3 BRA `(.L_x_1511) ;  /* 0x0000000000c4b947 */ /* 0x000fea0003800000 */
[----:B-123--:R1:W2:Y:S01]  /*4750*/  LDS.128 R28, [R84+0x21000] ;  /* 0x02100000541c7984 */ /* 0x00e2a20000000c00 */
[----:B------:R-:W-:Y:S01]  /*4760*/  ISETP.GE.AND P3, PT, R205, R121, PT ;  /* 0x00000079cd00720c */ /* 0x000fe20003f66270 */
[----:B------:R-:W-:-:S12]  /*4770*/  BSSY B3, `(.L_x_1512) ;  /* 0x000002d000037945 */ /* 0x000fd80003800000 */
[----:B-1----:R-:W-:Y:S05]  /*4780*/  @P3 BRA `(.L_x_1513) ;  /* 0x0000000000ac3947 */ /* 0x002fea0003800000 */
[----:B------:R-:W-:Y:S01]  /*4790*/  SHF.R.U64 R70, R70, 0x10, R71 ;  /* 0x0000001046467819 */ /* 0x000fe20000001247 */
[----:B--2---:R-:W-:Y:S01]  /*47a0*/  HADD2.F32 R75, -RZ, R31.H0_H0 ;  /* 0x2000001fff4b7230 */ /* 0x004fe20000004100 */
[----:B------:R-:W-:Y:S01]  /*47b0*/  SHF.R.U64 R68, R68, 0x10, R69 ;  /* 0x0000001044447819 */ /* 0x000fe20000001245 */
[----:B------:R-:W-:Y:S01]  /*47c0*/  HADD2.F32 R80, -RZ, R161.H0_H0 ;  /* 0x200000a1ff507230 */ /* 0x000fe20000004100 */
[----:B------:R-:W-:Y:S01]  /*47d0*/  SHF.R.U32.HI R71, RZ, 0x10, R71 ;  /* 0x00000010ff477819 */ /* 0x000fe20000011647 */
[----:B------:R-:W-:Y:S01]  /*47e0*/  HADD2.F32 R72, -RZ, R70.H0_H0 ;  /* 0x20000046ff487230 */ /* 0x000fe20000004100 */
[----:B------:R-:W-:Y:S01]  /*47f0*/  SHF.R.U32.HI R69, RZ, 0x10, R69 ;  /* 0x00000010ff457819 */ /* 0x000fe20000011645 */
[--C-:B------:R-:W-:Y:S02]  /*4800*/  HADD2.F32 R70, -RZ, R29.reuse.H1_H1 ;  /* 0x3000001dff467230 */ /* 0x100fe40000004100 */
[----:B------:R-:W-:Y:S02]  /*4810*/  HADD2.F32 R29, -RZ, R29.H0_H0 ;  /* 0x2000001dff1d7230 */ /* 0x000fe40000004100 */
[----:B------:R-:W-:-:S02]  /*4820*/  HADD2.F32 R73, -RZ, R68.H0_H0 ;  /* 0x20000044ff497230 */ /* 0x000fc40000004100 */
[CC--:B------:R-:W-:Y:S01]  /*4830*/  FMUL.FTZ R74, R70.reuse, R72.reuse ;  /* 0x00000048464a7220 */ /* 0x0c0fe20000410000 */
[----:B------:R-:W-:Y:S02]  /*4840*/  HADD2.F32 R68, -RZ, R71.H0_H0 ;  /* 0x20000047ff447230 */ /* 0x000fe40000004100 */
[C---:B------:R-:W-:Y:S01]  /*4850*/  FMUL.FTZ R72, R29.reuse, R72 ;  /* 0x000000481d487220 */ /* 0x040fe20000410000 */
[----:B------:R-:W-:Y:S02]  /*4860*/  HADD2.F32 R71, -RZ, R31.H1_H1 ;  /* 0x3000001fff477230 */ /* 0x000fe40000004100 */
[-C--:B------:R-:W-:Y:S01]  /*4870*/  FFMA.FTZ R29, R29, R73.reuse, -R74 ;  /* 0x000000491d1d7223 */ /* 0x080fe2000001084a */
[----:B------:R-:W-:Y:S02]  /*4880*/  HADD2.F32 R74, -RZ, R69.H0_H0 ;  /* 0x20000045ff4a7230 */ /* 0x000fe40000004100 */
[----:B------:R-:W-:Y:S01]  /*4890*/  FFMA.FTZ R31, R70, R73, R72 ;  /* 0x00000049461f7223 */ /* 0x000fe20000010048 */
[-C--:B------:R-:W-:Y:S01]  /*48a0*/  FMUL.FTZ R72, R75, R68.reuse ;  /* 0x000000444b487220 */ /* 0x080fe20000410000 */
[----:B------:R-:W-:Y:S01]  /*48b0*/  FMUL.FTZ R69, R71, R68 ;  /* 0x0000004447457220 */ /* 0x000fe20000410000 */
[----:B------:R-:W-:-:S02]  /*48c0*/  HADD2.F32 R70, -RZ, R28.H1_H1 ;  /* 0x3000001cff467230 */ /* 0x000fc40000004100 */
[-C--:B------:R-:W-:Y:S01]  /*48d0*/  FFMA.FTZ R71, R71, R74.reuse, R72 ;  /* 0x0000004a47477223 */ /* 0x080fe20000010048 */
[----:B------:R-:W-:Y:S01]  /*48e0*/  FFMA.FTZ R68, R75, R74, -R69 ;  /* 0x0000004a4b447223 */ /* 0x000fe20000010845 */
[----:B------:R-:W-:Y:S01]  /*48f0*/  HADD2.F32 R69, -RZ, R164.H1_H1 ;  /* 0x300000a4ff457230 */ /* 0x000fe20000004100 */
[----:B------:R-:W-:Y:S01]  /*4900*/  F2FP.F16.F32.PACK_AB R29, R31, R29 ;  /* 0x0000001d1f1d723e */ /* 0x000fe200000000ff */
[----:B------:R-:W-:Y:S02]  /*4910*/  HADD2.F32 R72, -RZ, R161.H1_H1 ;  /* 0x300000a1ff487230 */ /* 0x000fe40000004100 */
[----:B------:R-:W-:Y:S02]  /*4920*/  HADD2.F32 R74, -RZ, R28.H0_H0 ;  /* 0x2000001cff4a7230 */ /* 0x000fe40000004100 */
[----:B------:R-:W-:Y:S01]  /*4930*/  FMUL.FTZ R75, R70, R69 ;  /* 0x00000045464b7220 */ /* 0x000fe20000410000 */
[----:B------:R-:W-:Y:S01]  /*4940*/  HADD2.F32 R28, -RZ, R162.H0_H0 ;  /* 0x200000a2ff1c7230 */ /* 0x000fe20000004100 */
[----:B------:R-:W-:Y:S01]  /*4950*/  F2FP.F16.F32.PACK_AB R68, R71, R68 ;  /* 0x000000444744723e */ /* 0x000fe200000000ff */
[----:B------:R-:W-:-:S02]  /*4960*/  HADD2.F32 R73, -RZ, R30.H1_H1 ;  /* 0x3000001eff497230 */ /* 0x000fc40000004100 */
[C---:B------:R-:W-:Y:S01]  /*4970*/  FMUL.FTZ R69, R74.reuse, R69 ;  /* 0x000000454a457220 */ /* 0x040fe20000410000 */
[----:B------:R-:W-:Y:S02]  /*4980*/  HADD2.F32 R30, -RZ, R30.H0_H0 ;  /* 0x2000001eff1e7230 */ /* 0x000fe40000004100 */
[----:B------:R-:W-:Y:S01]  /*4990*/  FFMA.FTZ R75, R74, R72, -R75 ;  /* 0x000000484a4b7223 */ /* 0x000fe2000001084b */
[----:B------:R-:W-:Y:S02]  /*49a0*/  IMAD.MOV.U32 R31, RZ, RZ, R68 ;  /* 0x000000ffff1f7224 */ /* 0x000fe400078e0044 */
[----:B------:R-:W-:Y:S01]  /*49b0*/  FMUL.FTZ R74, R73, R28 ;  /* 0x0000001c494a7220 */ /* 0x000fe20000410000 */
[----:B------:R-:W-:Y:S01]  /*49c0*/  FFMA.FTZ R69, R70, R72, R69 ;  /* 0x0000004846457223 */ /* 0x000fe20000010045 */
[C---:B------:R-:W-:Y:S02]  /*49d0*/  FMUL.FTZ R28, R30.reuse, R28 ;  /* 0x0000001c1e1c7220 */ /* 0x040fe40000410000 */
[----:B------:R-:W-:-:S02]  /*49e0*/  FFMA.FTZ R74, R30, R80, -R74 ;  /* 0x000000501e4a7223 */ /* 0x000fc4000001084a */
[----:B------:R-:W-:Y:S01]  /*49f0*/  FFMA.FTZ R28, R73, R80, R28 ;  /* 0x00000050491c7223 */ /* 0x000fe2000001001c */
[----:B------:R-:W-:-:S04]  /*4a00*/  F2FP.F16.F32.PACK_AB R69, R69, R75 ;  /* 0x0000004b4545723e */ /* 0x000fc800000000ff */
[----:B------:R-:W-:Y:S01]  /*4a10*/  F2FP.F16.F32.PACK_AB R74, R28, R74 ;  /* 0x0000004a1c4a723e */ /* 0x000fe200000000ff */
[----:B------:R-:W-:-:S04]  /*4a20*/  IMAD.MOV.U32 R28, RZ, RZ, R69 ;  /* 0x000000ffff1c7224 */ /* 0x000fc800078e0045 */
[----:B------:R-:W-:-:S07]  /*4a30*/  IMAD.MOV.U32 R30, RZ, RZ, R74 ;  /* 0x000000ffff1e7224 */ /* 0x000fce00078e004a */
.L_x_1513:
[----:B------:R-:W-:Y:S05]  /*4a40*/  BSYNC B3 ;  /* 0x0000000000037941 */ /* 0x000fea0003800000 */
.L_x_1512:
[----:B--2---:R4:W-:Y:S02]  /*4a50*/  STG.E.128 desc[UR46][R34.64+0xc0], R28 ;  /* 0x0000c01c22007986 */ /* 0x0049e4000c101d2e */
.L_x_1511:
[----:B------:R-:W-:Y:S05]  /*4a60*/  BSYNC B2 ;  /* 0x0000000000027941 */ /* 0x000fea0003800000 */
.L_x_1510:
        /* <DEDUP_REMOVED lines=51> */
.L_x_1517:
[----:B------:R-:W-:Y:S05]  /*4da0*/  BSYNC B3 ;  /* 0x0000000000037941 */ /* 0x000fea0003800000 */
.L_x_1516:
[----:B--2---:R1:W-:Y:S02]  /*4db0*/  STG.E.128 desc[UR46][R34.64+0x100], R28 ;  /* 0x0001001c22007986 */ /* 0x0043e4000c101d2e */
.L_x_1515:
[----:B------:R-:W-:Y:S05]  /*4dc0*/  BSYNC B2 ;  /* 0x0000000000027941 */ /* 0x000fea0003800000 */
.L_x_1514:
        /* <DEDUP_REMOVED lines=23> */
[----:B------:R-:W-:Y:S02]  /*4f40*/  HADD2.F32 R60, -RZ, R28.H1_H1 ;  /* 0x3000001cff3c7230 */ /* 0x000fe40000004100 */
[C---:B------:R-:W-:Y:S01]  /*4f50*/  FMUL.FTZ R63, R31.reuse, R63 ;  /* 0x0000003f1f3f7220 */ /* 0x040fe20000410000 */
[----:B------:R-:W-:Y:S01]  /*4f60*/  FFMA.FTZ R62, R31, R66, -R62 ;  /* 0x000000421f3e7223 */ /* 0x000fe2000001083e */
[----:B------:R-:W-:-:S02]  /*4f70*/  HADD2.F32 R31, -RZ, R157.H0_H0 ;  /* 0x2000009dff1f7230 */ /* 0x000fc40000004100 */
[----:B------:R-:W-:Y:S02]  /*4f80*/  HADD2.F32 R28, -RZ, R28.H0_H0 ;  /* 0x2000001cff1c7230 */ /* 0x000fe40000004100 */
[----:B------:R-:W-:Y:S01]  /*4f90*/  FFMA.FTZ R63, R65, R66, R63 ;  /* 0x00000042413f7223 */ /* 0x000fe2000001003f */
[----:B------:R-:W-:Y:S02]  /*4fa0*/  HADD2.F32 R157, -RZ, R157.H1_H1 ;  /* 0x3000009dff9d7230 */ /* 0x000fe40000004100 */
[-C--:B------:R-:W-:Y:S01]  /*4fb0*/  FMUL.FTZ R65, R60, R31.reuse ;  /* 0x0000001f3c417220 */ /* 0x080fe20000410000 */
[--C-:B------:R-:W-:Y:S02]  /*4fc0*/  HADD2.F32 R64, -RZ, R30.reuse.H1_H1 ;  /* 0x3000001eff407230 */ /* 0x100fe40000004100 */
[----:B------:R-:W-:Y:S01]  /*4fd0*/  FMUL.FTZ R66, R28, R31 ;  /* 0x0000001f1c427220 */ /* 0x000fe20000410000 */
[----:B------:R-:W-:Y:S01]  /*4fe0*/  HADD2.F32 R30, -RZ, R30.H0_H0 ;  /* 0x2000001eff1e7230 */ /* 0x000fe20000004100 */
[----:B------:R-:W-:Y:S01]  /*4ff0*/  F2FP.F16.F32.PACK_AB R62, R63, R62 ;  /* 0x0000003e3f3e723e */ /* 0x000fe200000000ff */
[----:B------:R-:W-:-:S02]  /*5000*/  HADD2.F32 R29, -RZ, R156.H0_H0 ;  /* 0x2000009cff1d7230 */ /* 0x000fc40000004100 */
[-C--:B------:R-:W-:Y:S01]  /*5010*/  FMUL.FTZ R31, R64, R157.reuse ;  /* 0x0000009d401f7220 */ /* 0x080fe20000410000 */
[----:B------:R-:W-:Y:S02]  /*5020*/  HADD2.F32 R156, -RZ, R156.H1_H1 ;  /* 0x3000009cff9c7230 */ /* 0x000fe40000004100 */
[----:B------:R-:W-:Y:S01]  /*5030*/  FMUL.FTZ R157, R30, R157 ;  /* 0x0000009d1e9d7220 */ /* 0x000fe20000410000 */
[-C--:B------:R-:W-:Y:S01]  /*5040*/  FFMA.FTZ R65, R28, R29.reuse, -R65 ;  /* 0x0000001d1c417223 */ /* 0x080fe20000010841 */
[----:B------:R-:W-:Y:S01]  /*5050*/  FFMA.FTZ R66, R60, R29, R66 ;  /* 0x0000001d3c427223 */ /* 0x000fe20000010042 */
[-C--:B------:R-:W-:Y:S01]  /*5060*/  FFMA.FTZ R31, R30, R156.reuse, -R31 ;  /* 0x0000009c1e1f7223 */ /* 0x080fe2000001081f */
[----:B------:R-:W-:Y:S01]  /*5070*/  FFMA.FTZ R64, R64, R156, R157 ;  /* 0x0000009c40407223 */ /* 0x000fe2000001009d */
[----:B------:R-:W-:Y:S02]  /*5080*/  F2FP.F16.F32.PACK_AB R29, R67, R61 ;  /* 0x0000003d431d723e */ /* 0x000fe400000000ff */
[----:B------:R-:W-:-:S02]  /*5090*/  F2FP.F16.F32.PACK_AB R28, R66, R65 ;  /* 0x00000041421c723e */ /* 0x000fc400000000ff */
[----:B------:R-:W-:Y:S01]  /*50a0*/  F2FP.F16.F32.PACK_AB R30, R64, R31 ;  /* 0x0000001f401e723e */ /* 0x000fe200000000ff */
[----:B------:R-:W-:-:S07]  /*50b0*/  IMAD.MOV.U32 R31, RZ, RZ, R62 ;  /* 0x000000ffff1f7224 */ /* 0x000fce00078e003e */
.L_x_1519:
[----:B------:R-:W-:Y:S05]  /*50c0*/  BSYNC B2 ;  /* 0x0000000000027941 */ /* 0x000fea0003800000 */
.L_x_1518:
[----:B--2---:R1:W-:Y:S02]  /*50d0*/  STG.E.128 desc[UR46][R34.64+0x140], R28 ;  /* 0x0001401c22007986 */ /* 0x0043e4000c101d2e */
.L_x_1497:
[----:B------:R-:W-:Y:S05]  /*50e0*/  BSYNC B1 ;  /* 0x0000000000017941 */ /* 0x000fea0003800000 */
.L_x_1496:
        /* <DEDUP_REMOVED lines=17> */
[----:B------:R-:W-:Y:S01]  /*5200*/  FMUL.FTZ R62, R31, R58 ;  /* 0x0000003a1f3e7220 */ /* 0x000fe20000410000 */
[----:B------:R-:W-:-:S02]  /*5210*/  HADD2.F32 R57, -RZ, R35.H1_H1 ;  /* 0x30000023ff397230 */ /* 0x000fc40000004100 */
[----:B------:R-:W-:Y:S01]  /*5220*/  FMUL.FTZ R58, R29, R58 ;  /* 0x0000003a1d3a7220 */ /* 0x000fe20000410000 */
[----:B------:R-:W-:Y:S02]  /*5230*/  HADD2.F32 R35, -RZ, R35.H0_H0 ;  /* 0x20000023ff237230 */ /* 0x000fe40000004100 */
[----:B------:R-:W-:Y:S02]  /*5240*/  HADD2.F32 R34, -RZ, R34.H0_H0 ;  /* 0x20000022ff227230 */ /* 0x000fe40000004100 */
[-C--:B------:R-:W-:Y:S01]  /*5250*/  FMUL.FTZ R64, R57, R60.reuse ;  /* 0x0000003c39407220 */ /* 0x080fe20000410000 */
[----:B------:R-:W-:Y:S02]  /*5260*/  HADD2.F32 R56, -RZ, R56.H0_H0 ;  /* 0x20000038ff387230 */ /* 0x000fe40000004100 */
[----:B------:R-:W-:Y:S01]  /*5270*/  FMUL.FTZ R60, R35, R60 ;  /* 0x0000003c233c7220 */ /* 0x000fe20000410000 */
[----:B------:R-:W-:Y:S02]  /*5280*/  HADD2.F32 R158, -RZ, R158.H0_H0 ;  /* 0x2000009eff9e7230 */ /* 0x000fe40000004100 */
[-C--:B------:R-:W-:Y:S01]  /*5290*/  FFMA.FTZ R29, R29, R34.reuse, -R62 ;  /* 0x000000221d1d7223 */ /* 0x080fe2000001083e */
[----:B------:R-:W-:Y:S01]  /*52a0*/  FFMA.FTZ R34, R31, R34, R58 ;  /* 0x000000221f227223 */ /* 0x000fe2000001003a */
[-C--:B------:R-:W-:Y:S01]  /*52b0*/  FFMA.FTZ R31, R35, R56.reuse, -R64 ;  /* 0x00000038231f7223 */ /* 0x080fe20000010840 */
[----:B------:R-:W-:Y:S01]  /*52c0*/  FFMA.FTZ R56, R57, R56, R60 ;  /* 0x0000003839387223 */ /* 0x000fe2000001003c */
[----:B------:R-:W-:-:S02]  /*52d0*/  HADD2.F32 R35, -RZ, R28.H1_H1 ;  /* 0x3000001cff237230 */ /* 0x000fc40000004100 */
[----:B------:R-:W-:Y:S01]  /*52e0*/  HADD2.F32 R57, -RZ, R30.H1_H1 ;  /* 0x3000001eff397230 */ /* 0x000fe20000004100 */
[----:B------:R-:W-:Y:S01]  /*52f0*/  F2FP.F16.F32.PACK_AB R29, R34, R29 ;  /* 0x0000001d221d723e */ /* 0x000fe200000000ff */
[----:B------:R-:W-:Y:S02]  /*5300*/  HADD2.F32 R159, -RZ, R159.H1_H1 ;  /* 0x3000009fff9f7230 */ /* 0x000fe40000004100 */
[----:B------:R-:W-:Y:S01]  /*5310*/  FMUL.FTZ R59, R35, R158 ;  /* 0x0000009e233b7220 */ /* 0x000fe20000410000 */
[----:B------:R-:W-:Y:S01]  /*5320*/  HADD2.F32 R28, -RZ, R28.H0_H0 ;  /* 0x2000001cff1c7230 */ /* 0x000fe20000004100 */
[----:B------:R-:W-:Y:S01]  /*5330*/  F2FP.F16.F32.PACK_AB R31, R56, R31 ;  /* 0x0000001f381f723e */ /* 0x000fe200000000ff */
        /* <DEDUP_REMOVED lines=12> */
.L_x_1524:
[----:B------:R-:W-:Y:S05]  /*5400*/  BSYNC B2 ;  /* 0x0000000000027941 */ /* 0x000fea0003800000 */
.L_x_1523:
[----:B--2---:R1:W-:Y:S02]  /*5410*/  STG.E.128 desc[UR46][R32.64], R28 ;  /* 0x0000001c20007986 */ /* 0x0043e4000c101d2e */
.L_x_1522:
[----:B------:R-:W-:Y:S05]  /*5420*/  BSYNC B1 ;  /* 0x0000000000017941 */ /* 0x000fea0003800000 */
.L_x_1521:
        /* <DEDUP_REMOVED lines=10> */
[----:B------:R-:W-:Y:S01]  /*54d0*/  IMAD.MOV.U32 R34, RZ, RZ, R28 ;  /* 0x000000ffff227224 */ /* 0x000fe200078e001c */
[--C-:B------:R-:W-:Y:S01]  /*54e0*/  SHF.R.U64 R53, R54, 0x10, R55.reuse ;  /* 0x0000001036357819 */ /* 0x100fe20000001237 */
[--C-:B------:R-:W-:Y:S01]  /*54f0*/  HADD2.F32 R31, -RZ, R29.reuse.H1_H1 ;  /* 0x3000001dff1f7230 */ /* 0x100fe20000004100 */
[----:B------:R-:W-:Y:S01]  /*5500*/  SHF.R.U32.HI R56, RZ, 0x10, R55 ;  /* 0x00000010ff387819 */ /* 0x000fe20000011637 */
[----:B------:R-:W-:Y:S02]  /*5510*/  HADD2.F32 R28, -RZ, R29.H0_H0 ;  /* 0x2000001dff1c7230 */ /* 0x000fe40000004100 */
[----:B------:R-:W-:Y:S02]  /*5520*/  HADD2.F32 R53, -RZ, R53.H0_H0 ;  /* 0x20000035ff357230 */ /* 0x000fe40000004100 */
[----:B------:R-:W-:-:S02]  /*5530*/  HADD2.F32 R56, -RZ, R56.H0_H0 ;  /* 0x20000038ff387230 */ /* 0x000fc40000004100 */
[--C-:B------:R-:W-:Y:S02]  /*5540*/  HADD2.F32 R29, -RZ, R35.reuse.H1_H1 ;  /* 0x30000023ff1d7230 */ /* 0x100fe40000004100 */
[-C--:B------:R-:W-:Y:S01]  /*5550*/  FMUL.FTZ R55, R31, R53.reuse ;  /* 0x000000351f377220 */ /* 0x080fe20000410000 */
[----:B------:R-:W-:Y:S02]  /*5560*/  HADD2.F32 R35, -RZ, R35.H0_H0 ;  /* 0x20000023ff237230 */ /* 0x000fe40000004100 */
[C---:B------:R-:W-:Y:S01]  /*5570*/  FMUL.FTZ R58, R28.reuse, R53 ;  /* 0x000000351c3a7220 */ /* 0x040fe20000410000 */
[----:B------:R-:W-:Y:S02]  /*5580*/  HADD2.F32 R52, -RZ, R52.H0_H0 ;  /* 0x20000034ff347230 */ /* 0x000fe40000004100 */
[-C--:B------:R-:W-:Y:S01]  /*5590*/  FMUL.FTZ R60, R29, R56.reuse ;  /* 0x000000381d3c7220 */ /* 0x080fe20000410000 */
[----:B------:R-:W-:Y:S02]  /*55a0*/  HADD2.F32 R54, -RZ, R57.H0_H0 ;  /* 0x20000039ff367230 */ /* 0x000fe40000004100 */
[----:B------:R-:W-:Y:S01]  /*55b0*/  FMUL.FTZ R56, R35, R56 ;  /* 0x0000003823387220 */ /* 0x000fe20000410000 */
[-C--:B------:R-:W-:Y:S01]  /*55c0*/  FFMA.FTZ R28, R28, R52.reuse, -R55 ;  /* 0x000000341c1c7223 */ /* 0x080fe20000010837 */
[----:B------:R-:W-:-:S02]  /*55d0*/  FFMA.FTZ R55, R31, R52, R58 ;  /* 0x000000341f377223 */ /* 0x000fc4000001003a */
[-C--:B------:R-:W-:Y:S01]  /*55e0*/  FFMA.FTZ R59, R29, R54.reuse, R56 ;  /* 0x000000361d3b7223 */ /* 0x080fe20000010038 */
[--C-:B------:R-:W-:Y:S02]  /*55f0*/  HADD2.F32 R52, -RZ, R155.reuse.H0_H0 ;  /* 0x2000009bff347230 */ /* 0x100fe40000004100 */
[----:B------:R-:W-:Y:S01]  /*5600*/  FFMA.FTZ R60, R35, R54, -R60 ;  /* 0x00000036233c7223 */ /* 0x000fe2000001083c */
[----:B------:R-:W-:Y:S02]  /*5610*/  HADD2.F32 R29, -RZ, R34.H1_H1 ;  /* 0x30000022ff1d7230 */ /* 0x000fe40000004100 */
[----:B------:R-:W-:Y:S02]  /*5620*/  HADD2.F32 R31, -RZ, R30.H1_H1 ;  /* 0x3000001eff1f7230 */ /* 0x000fe40000004100 */
[----:B------:R-:W-:Y:S02]  /*5630*/  HADD2.F32 R155, -RZ, R155.H1_H1 ;  /* 0x3000009bff9b7230 */ /* 0x000fe40000004100 */
[----:B------:R-:W-:Y:S01]  /*5640*/  FMUL.FTZ R53, R29, R52 ;  /* 0x000000341d357220 */ /* 0x000fe20000410000 */
[----:B------:R-:W-:-:S02]  /*5650*/  HADD2.F32 R34, -RZ, R34.H0_H0 ;  /* 0x20000022ff227230 */ /* 0x000fc40000004100 */
[----:B------:R-:W-:Y:S02]  /*5660*/  HADD2.F32 R30, -RZ, R30.H0_H0 ;  /* 0x2000001eff1e7230 */ /* 0x000fe40000004100 */
        /* <DEDUP_REMOVED lines=13> */
.L_x_1528:
[----:B------:R-:W-:Y:S05]  /*5740*/  BSYNC B2 ;  /* 0x0000000000027941 */ /* 0x000fea0003800000 */
.L_x_1527:
[----:B--2---:R1:W-:Y:S02]  /*5750*/  STG.E.128 desc[UR46][R32.64+0x40], R28 ;  /* 0x0000401c20007986 */ /* 0x0043e4000c101d2e */
.L_x_1526:
[----:B------:R-:W-:Y:S05]  /*5760*/  BSYNC B1 ;  /* 0x0000000000017941 */ /* 0x000fea0003800000 */
.L_x_1525:
        /* <DEDUP_REMOVED lines=48> */
.L_x_1532:
[----:B------:R-:W-:Y:S05]  /*5a70*/  BSYNC B2 ;  /* 0x0000000000027941 */ /* 0x000fea0003800000 */
.L_x_1531:
[----:B--2---:R1:W-:Y:S02]  /*5a80*/  STG.E.128 desc[UR46][R32.64+0x80], R28 ;  /* 0x0000801c20007986 */ /* 0x0043e4000c101d2e */
.L_x_1530:
[----:B------:R-:W-:Y:S05]  /*5a90*/  BSYNC B1 ;  /* 0x0000000000017941 */ /* 0x000fea0003800000 */
.L_x_1529:
        /* <DEDUP_REMOVED lines=48> */
.L_x_1536:
[----:B------:R-:W-:Y:S05]  /*5da0*/  BSYNC B2 ;  /* 0x0000000000027941 */ /* 0x000fea0003800000 */
.L_x_1535:
[----:B--2---:R1:W-:Y:S02]  /*5db0*/  STG.E.128 desc[UR46][R32.64+0xc0], R28 ;  /* 0x0000c01c20007986 */ /* 0x0043e4000c101d2e */
.L_x_1534:
[----:B------:R-:W-:Y:S05]  /*5dc0*/  BSYNC B1 ;  /* 0x0000000000017941 */ /* 0x000fea0003800000 */
.L_x_1533:
        /* <DEDUP_REMOVED lines=36> */
[--C-:B------:R-:W-:Y:S02]  /*6010*/  HADD2.F32 R31, -RZ, R78.reuse.H1_H1 ;  /* 0x3000004eff1f7230 */ /* 0x100fe40000004100 */
[----:B------:R-:W-:Y:S01]  /*6020*/  FMUL.FTZ R40, R28, R40 ;  /* 0x000000281c287220 */ /* 0x000fe20000410000 */
        /* <DEDUP_REMOVED lines=10> */
.L_x_1540:
[----:B------:R-:W-:Y:S05]  /*60d0*/  BSYNC B2 ;  /* 0x0000000000027941 */ /* 0x000fea0003800000 */
.L_x_1539:
[----:B--2---:R1:W-:Y:S02]  /*60e0*/  STG.E.128 desc[UR46][R32.64+0x100], R28 ;  /* 0x0001001c20007986 */ /* 0x0043e4000c101d2e */
.L_x_1538:
[----:B------:R-:W-:Y:S05]  /*60f0*/  BSYNC B1 ;  /* 0x0000000000017941 */ /* 0x000fea0003800000 */
.L_x_1537:
[----:B------:R-:W-:-:S13]  /*6100*/  ISETP.NE.AND P3, PT, R25, RZ, PT ;  /* 0x000000ff1900720c */ /* 0x000fda0003f65270 */
        /* <DEDUP_REMOVED lines=46> */
.L_x_1542:
[----:B------:R-:W-:Y:S05]  /*63f0*/  BSYNC B1 ;  /* 0x0000000000017941 */ /* 0x000fea0003800000 */
.L_x_1541:
[----:B--2---:R1:W-:Y:S01]  /*6400*/  STG.E.128 desc[UR46][R32.64+0x140], R28 ;  /* 0x0001401c20007986 */ /* 0x0043e2000c101d2e */
[----:B------:R-:W-:Y:S05]  /*6410*/  BRA `(.L_x_1520) ;  /* 0x0000003c00c07947 */ /* 0x000fea0003800000 */
.L_x_1488:
        /* <DEDUP_REMOVED lines=22> */
[----:B------:R-:W-:Y:S02]  /*6580*/  LEA R52, P2, R28, UR4, 0x1 ;  /* 0x000000041c347c11 */ /* 0x000fe4000f8408ff */
[----:B------:R-:W-:-:S02]  /*6590*/  CS2R R48, SRZ ;  /* 0x0000000000307805 */ /* 0x000fc4000001ff00 */
[----:B------:R-:W-:Y:S01]  /*65a0*/  LEA.HI.X R53, R28, UR5, R29, 0x1, P2 ;  /* 0x000000051c357c11 */ /* 0x000fe200090f0c1d */
[----:B------:R-:W-:Y:S01]  /*65b0*/  ULDC.64 UR4, c[0x0][0x400] ;  /* 0x0001000000047ab9 */ /* 0x000fe20000000a00 */
[----:B------:R-:W-:-:S05]  /*65c0*/  IADD3 R28, P2, R90, R76, RZ ;  /* 0x0000004c5a1c7210 */ /* 0x000fca0007f5e0ff */
[----:B------:R-:W-:Y:S01]  /*65d0*/  IMAD.X R29, R87, 0x1, R9, P2 ;  /* 0x00000001571d7824 */ /* 0x000fe200010e0609 */
        /* <DEDUP_REMOVED lines=19> */
.L_x_1544:
[----:B------:R-:W-:Y:S05]  /*6710*/  BSYNC B1 ;  /* 0x0000000000017941 */ /* 0x000fea0003800000 */
.L_x_1543:
[----:B------:R-:W-:Y:S01]  /*6720*/  ISETP.GE.AND P3, PT, R220, R85, PT ;  /* 0x00000055dc00720c */ /* 0x000fe20003f66270 */
[----:B------:R-:W-:Y:S01]  /*6730*/  BSSY B1, `(.L_x_1545) ;  /* 0x000002e000017945 */ /* 0x000fe20003800000 */
[----:B0-----:R-:W-:Y:S02]  /*6740*/  CS2R R52, SRZ ;  /* 0x0000000000347805 */ /* 0x001fe4000001ff00 */
        /* <DEDUP_REMOVED lines=44> */
.L_x_1546:
[----:B------:R-:W-:Y:S05]  /*6a10*/  BSYNC B1 ;  /* 0x0000000000017941 */ /* 0x000fea0003800000 */
.L_x_1545:
[----:B0-----:R-:W-:Y:S01]  /*6a20*/  IMAD.MOV.U32 R77, RZ, RZ, R29 ;  /* 0x000000ffff4d7224 */ /* 0x001fe200078e001d */
        /* <DEDUP_REMOVED lines=32> */
[----:B------:R-:W-:-:S02]  /*6c30*/  PRMT R178, R178, 0x5410, R76 ;  /* 0x00005410b2b27816 */ /* 0x000fc4000000004c */
[----:B------:R-:W-:Y:S01]  /*6c40*/  PRMT R174, R174, 0x5410, R78 ;  /* 0x00005410aeae7816 */ /* 0x000fe2000000004e */
[----:B------:R-:W-:Y:S01]  /*6c50*/  IMAD.MOV.U32 R78, RZ, RZ, R51 ;  /* 0x000000ffff4e7224 */ /* 0x000fe200078e0033 */
[----:B------:R-:W-:Y:S02]  /*6c60*/  MOV R76, R45 ;  /* 0x0000002d004c7202 */ /* 0x000fe40000000f00 */
[----:B------:R-:W-:Y:S01]  /*6c70*/  PRMT R177, R177, 0x5410, R79 ;  /* 0x00005410b1b17816 */ /* 0x000fe2000000004f */
[----:B-----5:R-:W-:Y:S01]  /*6c80*/  IMAD.MOV.U32 R79, RZ, RZ, R54 ;  /* 0x000000ffff4f7224 */ /* 0x020fe200078e0036 */
[----:B------:R-:W-:Y:S01]  /*6c90*/  PRMT R181, R76, 0x5410, R77 ;  /* 0x000054104cb57816 */ /* 0x000fe2000000004d */
[----:B------:R-:W-:Y:S01]  /*6ca0*/  IMAD.MOV.U32 R77, RZ, RZ, R48 ;  /* 0x000000ffff4d7224 */ /* 0x000fe200078e0030 */
        /* <DEDUP_REMOVED lines=8> */
[----:B------:R-:W-:-:S04]  /*6d30*/  PRMT R161, R78, 0x7610, R161 ;  /* 0x000076104ea17816 */ /* 0x000fc800000000a1 */
        /* <DEDUP_REMOVED lines=31> */
[----:B------:R-:W-:Y:S06]  /*6f30*/  @!P2 BRA `(.L_x_1547) ;  /* 0x000000000004a947 */ /* 0x000fec0003800000 */
[----:B------:R-:W-:Y:S01]  /*6f40*/  BPT.TRAP 0x1 ;  /* 0x000000040000795c */ /* 0x000fe20000300000 */
.L_x_1547:
[----:B------:R-:W-:Y:S01]  /*6f50*/  LEA R86, R17, R16, 0x3 ;  /* 0x0000001011567211 */ /* 0x000fe200078e18ff */
[----:B------:R-:W0:Y:S01]  /*6f60*/  LDC R145, c[0x0][0x2f4] ;  /* 0x0000bd00ff917b82 */ /* 0x000e220000000800 */
[----:B------:R-:W-:Y:S01]  /*6f70*/  SHF.L.U32 R87, R202, 0x1f, RZ ;  /* 0x0000001fca577819 */ /* 0x000fe200000006ff */
[----:B------:R-:W-:Y:S01]  /*6f80*/  BSSY B1, `(.L_x_1548) ;  /* 0x0000005000017945 */ /* 0x000fe20003800000 */
[----:B------:R-:W-:Y:S02]  /*6f90*/  IMAD.MOV.U32 R125, RZ, RZ, R80 ;  /* 0x000000ffff7d7224 */ /* 0x000fe400078e0050 */
[----:B------:R-:W1:Y:S03]  /*6fa0*/  SYNCS.PHASECHK.TRANS64.TRYWAIT P5, [R86+URZ+0x30890], R87 ;  /* 0x03089057560075a7 */ /* 0x000e6600080a017f */
[----:B------:R-:W2:Y:S01]  /*6fb0*/  LDC.64 R126, c[0x0][0x300] ;  /* 0x0000c000ff7e7b82 */ /* 0x000ea20000000a00 */
[----:B-1----:R-:W-:Y:S05]  /*6fc0*/  @!P5 BRA `(.L_x_1549) ;  /* 0x000002540068d947 */ /* 0x002fea0003800000 */
.L_x_1948:
[----:B------:R-:W-:Y:S05]  /*6fd0*/  BSYNC B1 ;  /* 0x0000000000017941 */ /* 0x000fea0003800000 */
.L_x_1548:
        /* <DEDUP_REMOVED lines=41> */
[----:B------:R-:W-:Y:S02]  /*7270*/  HADD2.F32 R37, -RZ, R37.H0_H0 ;  /* 0x20000025ff257230 */ /* 0x000fe40000004100 */
[C---:B------:R-:W-:Y:S01]  /*7280*/  FMUL.FTZ R161, R165.reuse, R161 ;  /* 0x000000a1a5a17220 */ /* 0x040fe20000410000 */
[----:B------:R-:W-:Y:S02]  /*7290*/  HADD2.F32 R38, -RZ, R38.H0_H0 ;  /* 0x20000026ff267230 */ /* 0x000fe40000004100 */
[-C--:B------:R-:W-:Y:S01]  /*72a0*/  FFMA.FTZ R81, R165, R164.reuse, -R81 ;  /* 0x000000a4a5517223 */ /* 0x080fe20000010851 */
[----:B------:R-:W-:Y:S01]  /*72b0*/  FFMA.FTZ R77, R77, R164, R161 ;  /* 0x000000a44d4d7223 */ /* 0x000fe200000100a1 */
[--C-:B------:R-:W-:Y:S02]  /*72c0*/  SHF.R.U32.HI R164, RZ, 0x10, R49.reuse ;  /* 0x00000010ffa47819 */ /* 0x100fe40000011631 */
[----:B------:R-:W-:Y:S01]  /*72d0*/  SHF.R.U64 R161, R48, 0x10, R49 ;  /* 0x0000001030a17819 */ /* 0x000fe20000001231 */
[----:B------:R-:W-:-:S02]  /*72e0*/  HADD2.F32 R48, -RZ, R163.H1_H1 ;  /* 0x300000a3ff307230 */ /* 0x000fc40000004100 */
[----:B------:R-:W-:Y:S02]  /*72f0*/  HADD2.F32 R164, -RZ, R164.H0_H0 ;  /* 0x200000a4ffa47230 */ /* 0x000fe40000004100 */
[----:B------:R-:W-:Y:S02]  /*7300*/  HADD2.F32 R49, -RZ, R162.H1_H1 ;  /* 0x300000a2ff317230 */ /* 0x000fe40000004100 */
[----:B------:R-:W-:Y:S02]  /*7310*/  HADD2.F32 R161, -RZ, R161.H0_H0 ;  /* 0x200000a1ffa17230 */ /* 0x000fe40000004100 */
[-C--:B------:R-:W-:Y:S01]  /*7320*/  FMUL.FTZ R162, R48, R164.reuse ;  /* 0x000000a430a27220 */ /* 0x080fe20000410000 */
[----:B------:R-:W-:-:S03]  /*7330*/  FMUL.FTZ R164, R49, R164 ;  /* 0x000000a431a47220 */ /* 0x000fc60000410000 */
[-C--:B------:R-:W-:Y:S01]  /*7340*/  FFMA.FTZ R49, R49, R37.reuse, -R162 ;  /* 0x0000002531317223 */ /* 0x080fe200000108a2 */
[----:B------:R-:W-:Y:S02]  /*7350*/  HADD2.F32 R162, -RZ, R180.H0_H0 ;  /* 0x200000b4ffa27230 */ /* 0x000fe40000004100 */
[----:B------:R-:W-:Y:S01]  /*7360*/  FFMA.FTZ R37, R48, R37, R164 ;  /* 0x0000002530257223 */ /* 0x000fe200000100a4 */
[----:B------:R-:W-:Y:S02]  /*7370*/  IMAD.MOV.U32 R48, RZ, RZ, R79 ;  /* 0x000000ffff307224 */ /* 0x000fe400078e004f */
[----:B------:R-:W-:Y:S01]  /*7380*/  HADD2.F32 R164, -RZ, R182.H0_H0 ;  /* 0x200000b6ffa47230 */ /* 0x000fe20000004100 */
[----:B------:R-:W-:Y:S01]  /*7390*/  F2FP.F16.F32.PACK_AB R49, R49, R81 ;  /* 0x000000513131723e */ /* 0x000fe200000000ff */
[----:B------:R-:W-:Y:S01]  /*73a0*/  HADD2.F32 R79, -RZ, R83.H0_H0 ;  /* 0x20000053ff4f7230 */ /* 0x000fe20000004100 */
[----:B------:R-:W-:Y:S01]  /*73b0*/  F2FP.F16.F32.PACK_AB R37, R37, R77 ;  /* 0x0000004d2525723e */ /* 0x000fe200000000ff */
[----:B------:R-:W-:-:S02]  /*73c0*/  HADD2.F32 R163, -RZ, R48.H0_H0 ;  /* 0x20000030ffa37230 */ /* 0x000fc40000004100 */
[----:B------:R-:W-:Y:S02]  /*73d0*/  HADD2.F32 R48, -RZ, R48.H1_H1 ;  /* 0x30000030ff307230 */ /* 0x000fe40000004100 */
[----:B------:R-:W-:Y:S01]  /*73e0*/  FMUL.FTZ R165, R79, R164 ;  /* 0x000000a44fa57220 */ /* 0x000fe20000410000 */
[----:B------:R-:W-:Y:S02]  /*73f0*/  IMAD.MOV.U32 R77, RZ, RZ, R49 ;  /* 0x000000ffff4d7224 */ /* 0x000fe400078e0031 */
[----:B------:R-:W-:Y:S02]  /*7400*/  IMAD.MOV.U32 R81, RZ, RZ, R37 ;  /* 0x000000ffff517224 */ /* 0x000fe400078e0025 */
[C---:B------:R-:W-:Y:S01]  /*7410*/  FFMA.FTZ R165, R163.reuse, R162, -R165 ;  /* 0x000000a2a3a57223 */ /* 0x040fe200000108a5 */
[----:B------:R-:W-:Y:S01]  /*7420*/  FMUL.FTZ R163, R163, R164 ;  /* 0x000000a4a3a37220 */ /* 0x000fe20000410000 */
[----:B------:R-:W-:-:S03]  /*7430*/  HADD2.F32 R164, -RZ, R182.H1_H1 ;  /* 0x300000b6ffa47230 */ /* 0x000fc60000004100 */
[----:B------:R-:W-:Y:S01]  /*7440*/  FFMA.FTZ R163, R79, R162, R163 ;  /* 0x000000a24fa37223 */ /* 0x000fe200000100a3 */
[----:B------:R-:W-:Y:S02]  /*7450*/  SHF.R.U32.HI R79, RZ, 0x10, R39 ;  /* 0x00000010ff4f7819 */ /* 0x000fe40000011627 */
[--C-:B------:R-:W-:Y:S01]  /*7460*/  SHF.R.U64 R39, R50, 0x10, R51.reuse ;  /* 0x0000001032277819 */ /* 0x100fe20000001233 */
[----:B------:R-:W-:Y:S01]  /*7470*/  HADD2.F32 R50, -RZ, R83.H1_H1 ;  /* 0x30000053ff327230 */ /* 0x000fe20000004100 */
[----:B------:R-:W-:Y:S01]  /*7480*/  SHF.R.U32.HI R51, RZ, 0x10, R51 ;  /* 0x00000010ff337819 */ /* 0x000fe20000011633 */
[----:B------:R-:W-:Y:S02]  /*7490*/  HADD2.F32 R83, -RZ, R79.H0_H0 ;  /* 0x2000004fff537230 */ /* 0x000fe40000004100 */
[----:B------:R-:W-:Y:S02]  /*74a0*/  HADD2.F32 R39, -RZ, R39.H0_H0 ;  /* 0x20000027ff277230 */ /* 0x000fe40000004100 */
[----:B------:R-:W-:-:S05]  /*74b0*/  HADD2.F32 R51, -RZ, R51.H0_H0 ;  /* 0x20000033ff337230 */ /* 0x000fca0000004100 */
[----:B------:R-:W-:-:S04]  /*74c0*/  FMUL.FTZ R79, R50, R51 ;  /* 0x00000033324f7220 */ /* 0x000fc80000410000 */
[C---:B------:R-:W-:Y:S01]  /*74d0*/  FFMA.FTZ R79, R48.reuse, R83, -R79 ;  /* 0x00000053304f7223 */ /* 0x040fe2000001084f */
[----:B------:R-:W-:Y:S01]  /*74e0*/  FMUL.FTZ R48, R48, R51 ;  /* 0x0000003330307220 */ /* 0x000fe20000410000 */
[----:B------:R-:W-:-:S03]  /*74f0*/  HADD2.F32 R51, -RZ, R180.H1_H1 ;  /* 0x300000b4ff337230 */ /* 0x000fc60000004100 */
[----:B------:R-:W-:Y:S01]  /*7500*/  FFMA.FTZ R48, R50, R83, R48 ;  /* 0x0000005332307223 */ /* 0x000fe20000010030 */
[----:B------:R-:W-:Y:S01]  /*7510*/  HADD2.F32 R50, -RZ, R80.H0_H0 ;  /* 0x20000050ff327230 */ /* 0x000fe20000004100 */
[----:B------:R-:W-:Y:S01]  /*7520*/  F2FP.F16.F32.PACK_AB R79, R79, R165 ;  /* 0x000000a54f4f723e */ /* 0x000fe200000000ff */
[--C-:B------:R-:W-:Y:S02]  /*7530*/  HADD2.F32 R83, -RZ, R76.reuse.H0_H0 ;  /* 0x2000004cff537230 */ /* 0x100fe40000004100 */
[----:B------:R-:W-:Y:S02]  /*7540*/  HADD2.F32 R76, -RZ, R76.H1_H1 ;  /* 0x3000004cff4c7230 */ /* 0x000fe40000004100 */
[-C--:B------:R-:W-:Y:S01]  /*7550*/  FMUL.FTZ R162, R50, R164.reuse ;  /* 0x000000a432a27220 */ /* 0x080fe20000410000 */
[----:B------:R-:W-:Y:S01]  /*7560*/  F2FP.F16.F32.PACK_AB R48, R48, R163 ;  /* 0x000000a33030723e */ /* 0x000fe200000000ff */
[C---:B------:R-:W-:Y:S02]  /*7570*/  FMUL.FTZ R164, R83.reuse, R164 ;  /* 0x000000a453a47220 */ /* 0x040fe40000410000 */
[----:B------:R-:W-:-:S02]  /*7580*/  FFMA.FTZ R162, R83, R51, -R162 ;  /* 0x0000003353a27223 */ /* 0x000fc400000108a2 */
[----:B------:R-:W-:Y:S01]  /*7590*/  FFMA.FTZ R164, R50, R51, R164 ;  /* 0x0000003332a47223 */ /* 0x000fe200000100a4 */
[----:B------:R-:W-:Y:S02]  /*75a0*/  HADD2.F32 R50, -RZ, R80.H1_H1 ;  /* 0x30000050ff327230 */ /* 0x000fe40000004100 */
[----:B------:R-:W-:Y:S02]  /*75b0*/  HADD2.F32 R51, -RZ, R36.H0_H0 ;  /* 0x20000024ff337230 */ /* 0x000fe40000004100 */
[--C-:B------:R-:W-:Y:S02]  /*75c0*/  HADD2.F32 R80, -RZ, R78.reuse.H0_H0 ;  /* 0x2000004eff507230 */ /* 0x100fe40000004100 */
[-C--:B------:R-:W-:Y:S01]  /*75d0*/  FMUL.FTZ R36, R50, R161.reuse ;  /* 0x000000a132247220 */ /* 0x080fe20000410000 */
[C---:B------:R-:W-:Y:S01]  /*75e0*/  FMUL.FTZ R161, R76.reuse, R161 ;  /* 0x000000a14ca17220 */ /* 0x040fe20000410000 */
[----:B------:R-:W-:Y:S02]  /*75f0*/  HADD2.F32 R78, -RZ, R78.H1_H1 ;  /* 0x3000004eff4e7230 */ /* 0x000fe40000004100 */
[-C--:B------:R-:W-:Y:S01]  /*7600*/  FFMA.FTZ R36, R76, R51.reuse, -R36 ;  /* 0x000000334c247223 */ /* 0x080fe20000010824 */
[----:B------:R-:W-:Y:S01]  /*7610*/  FFMA.FTZ R50, R50, R51, R161 ;  /* 0x0000003332327223 */ /* 0x000fe200000100a1 */
[----:B------:R-:W-:-:S02]  /*7620*/  HADD2.F32 R161, -RZ, R181.H1_H1 ;  /* 0x300000b5ffa17230 */ /* 0x000fc40000004100 */
[--C-:B------:R-:W-:Y:S01]  /*7630*/  HADD2.F32 R51, -RZ, R82.reuse.H0_H0 ;  /* 0x20000052ff337230 */ /* 0x100fe20000004100 */
[----:B------:R-:W-:Y:S01]  /*7640*/  F2FP.F16.F32.PACK_AB R36, R36, R162 ;  /* 0x000000a22424723e */ /* 0x000fe200000000ff */
[----:B------:R-:W-:Y:S01]  /*7650*/  HADD2.F32 R76, -RZ, R179.H1_H1 ;  /* 0x300000b3ff4c7230 */ /* 0x000fe20000004100 */
[----:B------:R-:W-:Y:S01]  /*7660*/  F2FP.F16.F32.PACK_AB R50, R50, R164 ;  /* 0x000000a43232723e */ /* 0x000fe200000000ff */
[----:B------:R-:W-:Y:S02]  /*7670*/  HADD2.F32 R82, -RZ, R82.H1_H1 ;  /* 0x30000052ff527230 */ /* 0x000fe40000004100 */
[-C--:B------:R-:W-:Y:S01]  /*7680*/  FMUL.FTZ R83, R51, R161.reuse ;  /* 0x000000a133537220 */ /* 0x080fe20000410000 */
[----:B------:R-:W-:-:S03]  /*7690*/  FMUL.FTZ R161, R80, R161 ;  /* 0x000000a150a17220 */ /* 0x000fc60000410000 */
[-C--:B------:R-:W-:Y:S01]  /*76a0*/  FFMA.FTZ R83, R80, R76.reuse, -R83 ;  /* 0x0000004c50537223 */ /* 0x080fe20000010853 */
[----:B------:R-:W-:Y:S01]  /*76b0*/  FFMA.FTZ R161, R51, R76, R161 ;  /* 0x0000004c33a17223 */ /* 0x000fe200000100a1 */
[-C--:B------:R-:W-:Y:S01]  /*76c0*/  FMUL.FTZ R51, R82, R39.reuse ;  /* 0x0000002752337220 */ /* 0x080fe20000410000 */
[C---:B------:R-:W-:Y:S01]  /*76d0*/  FMUL.FTZ R39, R78.reuse, R39 ;  /* 0x000000274e277220 */ /* 0x040fe20000410000 */
[----:B------:R-:W-:Y:S02]  /*76e0*/  IMAD.MOV.U32 R76, RZ, RZ, R36 ;  /* 0x000000ffff4c7224 */ /* 0x000fe400078e0024 */
[-C--:B------:R-:W-:Y:S01]  /*76f0*/  FFMA.FTZ R51, R78, R38.reuse, -R51 ;  /* 0x000000264e337223 */ /* 0x080fe20000010833 */
[----:B------:R-:W-:Y:S01]  /*7700*/  FFMA.FTZ R39, R82, R38, R39 ;  /* 0x0000002652277223 */ /* 0x000fe20000010027 */
[----:B------:R-:W-:-:S03]  /*7710*/  IMAD.MOV.U32 R80, RZ, RZ, R50 ;  /* 0x000000ffff507224 */ /* 0x000fc600078e0032 */
[----:B------:R-:W-:Y:S01]  /*7720*/  F2FP.F16.F32.PACK_AB R51, R51, R83 ;  /* 0x000000533333723e */ /* 0x000fe200000000ff */
[----:B------:R-:W-:Y:S01]  /*7730*/  IMAD.MOV.U32 R83, RZ, RZ, R48 ;  /* 0x000000ffff537224 */ /* 0x000fe200078e0030 */
[----:B------:R-:W-:-:S03]  /*7740*/  F2FP.F16.F32.PACK_AB R39, R39, R161 ;  /* 0x000000a12727723e */ /* 0x000fc600000000ff */
[----:B------:R-:W-:Y:S01]  /*7750*/  IMAD.MOV.U32 R78, RZ, RZ, R51 ;  /* 0x000000ffff4e7224 */ /* 0x000fe200078e0033 */
[----:B------:R-:W-:-:S07]  /*7760*/  MOV R82, R39 ;  /* 0x0000002700527202 */ /* 0x000fce0000000f00 */
.L_x_1555:
[----:B------:R-:W-:Y:S05]  /*7770*/  BSYNC B3 ;  /* 0x0000000000037941 */ /* 0x000fea0003800000 */
.L_x_1554:
        /* <DEDUP_REMOVED lines=12> */
.L_x_1553:
[----:B------:R-:W-:Y:S05]  /*7840*/  BSYNC B2 ;  /* 0x0000000000027941 */ /* 0x000fea0003800000 */
.L_x_1552:
        /* <DEDUP_REMOVED lines=109> */
[----:B------:R-:W-:Y:S01]  /*7f20*/  F2FP.F16.F32.PACK_AB R45, R45, R48 ;  /* 0x000000302d2d723e */ /* 0x000fe200000000ff */
[----:B------:R-:W-:Y:S01]  /*7f30*/  IMAD.MOV.U32 R48, RZ, RZ, R80 ;  /* 0x000000ffff307224 */ /* 0x000fe200078e0050 */
[----:B------:R-:W-:-:S03]  /*7f40*/  F2FP.F16.F32.PACK_AB R35, R35, R77 ;  /* 0x0000004d2323723e */ /* 0x000fc600000000ff */
[----:B------:R-:W-:Y:S02]  /*7f50*/  IMAD.MOV.U32 R38, RZ, RZ, R45 ;  /* 0x000000ffff267224 */ /* 0x000fe400078e002d */
[----:B------:R-:W-:-:S07]  /*7f60*/  IMAD.MOV.U32 R50, RZ, RZ, R35 ;  /* 0x000000ffff327224 */ /* 0x000fce00078e0023 */
.L_x_1559:
[----:B------:R-:W-:Y:S05]  /*7f70*/  BSYNC B3 ;  /* 0x0000000000037941 */ /* 0x000fea0003800000 */
.L_x_1558:
        /* <DEDUP_REMOVED lines=12> */
.L_x_1557:
[----:B------:R-:W-:Y:S05]  /*8040*/  BSYNC B2 ;  /* 0x0000000000027941 */ /* 0x000fea0003800000 */
.L_x_1556:
[----:B------:R-:W-:-:S13]  /*8050*/  ISETP.NE.AND P4, PT, R15, RZ, PT ;  /* 0x000000ff0f00720c */ /* 0x000fda0003f85270 */
[----:B------:R-:W-:Y:S05]  /*8060*/  @!P4 BRA `(.L_x_1551) ;  /* 0x0000000400f8c947 */ /* 0x000fea0003800000 */
[----:B------:R-:W-:Y:S01]  /*8070*/  LOP3.LUT P6, RZ, R18, 0x1, RZ, 0xc0, !PT ;  /* 0x0000000112ff7812 */ /* 0x000fe200078cc0ff */
[----:B------:R-:W-:Y:S01]  /*8080*/  BSSY B2, `(.L_x_1560) ;  /* 0x0000072000027945 */ /* 0x000fe20003800000 */
[----:B------:R-:W-:Y:S02]  /*8090*/  IADD3 R44, P4, P5, R104, R128, R12 ;  /* 0x00000080682c7210 */ /* 0x000fe40007d9e00c */
[----:B---3--:R-:W-:Y:S02]  /*80a0*/  SEL R32, R130, R148, !P6 ;  /* 0x0000009482207207 */ /* 0x008fe40007000000 */
[----:B------:R-:W-:Y:S02]  /*80b0*/  IADD3.X R45, R4, R152, R114, P4, P5 ;  /* 0x00000098042d7210 */ /* 0x000fe400027ea472 */
[----:B------:R-:W-:Y:S02]  /*80c0*/  SHF.R.S32.HI R33, RZ, 0x1f, R32 ;  /* 0x0000001fff217819 */ /* 0x000fe40000011420 */
[----:B------:R-:W-:-:S02]  /*80d0*/  ISETP.GE.AND P4, PT, R199, R121, PT ;  /* 0x00000079c700720c */ /* 0x000fc40003f86270 */
        /* <DEDUP_REMOVED lines=11> */
[----:B--2---:R-:W-:Y:S02]  /*8190*/  IMAD R36, R17, 0x4800, R33 ;  /* 0x0000480011247824 */ /* 0x004fe400078e0221 */
[--C-:B------:R-:W-:Y:S02]  /*81a0*/  IMAD R32, R32, 0x2, R16.reuse ;  /* 0x0000000220207824 */ /* 0x100fe400078e0210 */
[----:B------:R-:W-:-:S04]  /*81b0*/  IMAD R36, R36, 0x2, R16 ;  /* 0x0000000224247824 */ /* 0x000fc800078e0210 */
[----:B------:R-:W0:Y:S04]  /*81c0*/  LDS.128 R32, [R32+0x1e400] ;  /* 0x01e4000020207984 */ /* 0x000e280000000c00 */
[----:B------:R-:W2:Y:S01]  /*81d0*/  LDS.128 R36, [R36+0x1e400] ;  /* 0x01e4000024247984 */ /* 0x000ea20000000c00 */
[----:B------:R-:W-:Y:S05]  /*81e0*/  @P4 BRA `(.L_x_1561) ;  /* 0x00000004006c4947 */ /* 0x000fea0003800000 */
[----:B--2---:R-:W-:Y:S01]  /*81f0*/  IMAD.MOV.U32 R49, RZ, RZ, R37 ;  /* 0x000000ffff317224 */ /* 0x004fe200078e0025 */
[----:B------:R-:W-:Y:S01]  /*8200*/  SHF.R.U64 R40, R40, 0x10, R41 ;  /* 0x0000001028287819 */ /* 0x000fe20000001229 */
[----:B0-----:R-:W-:Y:S01]  /*8210*/  IMAD.MOV.U32 R37, RZ, RZ, R33 ;  /* 0x000000ffff257224 */ /* 0x001fe200078e0021 */
[----:B------:R-:W-:Y:S01]  /*8220*/  SHF.R.U64 R28, R28, 0x10, R29 ;  /* 0x000000101c1c7819 */ /* 0x000fe2000000121d */
[--C-:B------:R-:W-:Y:S01]  /*8230*/  HADD2.F32 R50, -RZ, R174.reuse.H1_H1 ;  /* 0x300000aeff327230 */ /* 0x100fe20000004100 */
[----:B------:R-:W-:Y:S01]  /*8240*/  SHF.R.U64 R42, R42, 0x10, R43 ;  /* 0x000000102a2a7819 */ /* 0x000fe2000000122b */
[----:B------:R-:W-:Y:S01]  /*8250*/  HADD2.F32 R47, -RZ, R49.H0_H0 ;  /* 0x20000031ff2f7230 */ /* 0x000fe20000004100 */
[----:B------:R-:W-:Y:S01]  /*8260*/  SHF.R.U64 R30, R30, 0x10, R31 ;  /* 0x000000101e1e7819 */ /* 0x000fe2000000121f */
[----:B------:R-:W-:Y:S02]  /*8270*/  HADD2.F32 R48, -RZ, R37.H0_H0 ;  /* 0x20000025ff307230 */ /* 0x000fe40000004100 */
[----:B------:R-:W-:-:S02]  /*8280*/  HADD2.F32 R33, -RZ, R174.H0_H0 ;  /* 0x200000aeff217230 */ /* 0x000fc40000004100 */
[CC--:B------:R-:W-:Y:S01]  /*8290*/  FMUL.FTZ R51, R47.reuse, R50.reuse ;  /* 0x000000322f337220 */ /* 0x0c0fe20000410000 */
[----:B------:R-:W-:Y:S02]  /*82a0*/  HADD2.F32 R37, -RZ, R37.H1_H1 ;  /* 0x30000025ff257230 */ /* 0x000fe40000004100 */
[C---:B------:R-:W-:Y:S01]  /*82b0*/  FMUL.FTZ R50, R48.reuse, R50 ;  /* 0x0000003230327220 */ /* 0x040fe20000410000 */
[----:B------:R-:W-:Y:S02]  /*82c0*/  HADD2.F32 R76, -RZ, R173.H1_H1 ;  /* 0x300000adff4c7230 */ /* 0x000fe40000004100 */
[-C--:B------:R-:W-:Y:S01]  /*82d0*/  FFMA.FTZ R48, R48, R33.reuse, -R51 ;  /* 0x0000002130307223 */ /* 0x080fe20000010833 */
[----:B------:R-:W-:Y:S02]  /*82e0*/  HADD2.F32 R40, -RZ, R40.H0_H0 ;  /* 0x20000028ff287230 */ /* 0x000fe40000004100 */
[----:B------:R-:W-:Y:S01]  /*82f0*/  FFMA.FTZ R47, R47, R33, R50 ;  /* 0x000000212f2f7223 */ /* 0x000fe20000010032 */
[----:B------:R-:W-:Y:S01]  /*8300*/  SHF.R.U32.HI R50, RZ, 0x10, R41 ;  /* 0x00000010ff327819 */ /* 0x000fe20000011629 */
[----:B------:R-:W-:Y:S01]  /*8310*/  HADD2.F32 R33, -RZ, R49.H1_H1 ;  /* 0x30000031ff217230 */ /* 0x000fe20000004100 */
[----:B------:R-:W-:Y:S01]  /*8320*/  SHF.R.U32.HI R49, RZ, 0x10, R29 ;  /* 0x00000010ff317819 */ /* 0x000fe2000001161d */
[----:B------:R-:W-:-:S02]  /*8330*/  HADD2.F32 R41, -RZ, R32.H0_H0 ;  /* 0x20000020ff297230 */ /* 0x000fc40000004100 */
[----:B------:R-:W-:Y:S02]  /*8340*/  HADD2.F32 R50, -RZ, R50.H0_H0 ;  /* 0x20000032ff327230 */ /* 0x000fe40000004100 */
[----:B------:R-:W-:Y:S02]  /*8350*/  HADD2.F32 R49, -RZ, R49.H0_H0 ;  /* 0x20000031ff317230 */ /* 0x000fe40000004100 */
[----:B------:R-:W-:Y:S02]  /*8360*/  HADD2.F32 R32, -RZ, R32.H1_H1 ;  /* 0x30000020ff207230 */ /* 0x000fe40000004100 */
[-C--:B------:R-:W-:Y:S01]  /*8370*/  FMUL.FTZ R51, R33, R50.reuse ;  /* 0x0000003221337220 */ /* 0x080fe20000410000 */
[C---:B------:R-:W-:Y:S01]  /*8380*/  FMUL.FTZ R50, R37.reuse, R50 ;  /* 0x0000003225327220 */ /* 0x040fe20000410000 */
[----:B------:R-:W-:Y:S02]  /*8390*/  HADD2.F32 R28, -RZ, R28.H0_H0 ;  /* 0x2000001cff1c7230 */ /* 0x000fe40000004100 */
[-C--:B------:R-:W-:Y:S01]  /*83a0*/  FFMA.FTZ R37, R37, R49.reuse, -R51 ;  /* 0x0000003125257223 */ /* 0x080fe20000010833 */
[----:B------:R-:W-:Y:S01]  /*83b0*/  FFMA.FTZ R33, R33, R49, R50 ;  /* 0x0000003121217223 */ /* 0x000fe20000010032 */
[----:B------:R-:W-:-:S02]  /*83c0*/  IMAD.MOV.U32 R49, RZ, RZ, R39 ;  /* 0x000000ffff317224 */ /* 0x000fc400078e0027 */
[----:B------:R-:W-:Y:S01]  /*83d0*/  HADD2.F32 R39, -RZ, R35.H0_H0 ;  /* 0x20000023ff277230 */ /* 0x000fe20000004100 */
[----:B------:R-:W-:Y:S01]  /*83e0*/  F2FP.F16.F32.PACK_AB R37, R37, R48 ;  /* 0x000000302525723e */ /* 0x000fe200000000ff */
[----:B------:R-:W-:Y:S01]  /*83f0*/  HADD2.F32 R51, -RZ, R173.H0_H0 ;  /* 0x200000adff337230 */ /* 0x000fe20000004100 */
[----:B------:R-:W-:Y:S01]  /*8400*/  F2FP.F16.F32.PACK_AB R47, R33, R47 ;  /* 0x0000002f212f723e */ /* 0x000fe200000000ff */
[--C-:B------:R-:W-:Y:S02]  /*8410*/  HADD2.F32 R50, -RZ, R49.reuse.H0_H0 ;  /* 0x20000031ff327230 */ /* 0x100fe40000004100 */
[----:B------:R-:W-:Y:S02]  /*8420*/  HADD2.F32 R49, -RZ, R49.H1_H1 ;  /* 0x30000031ff317230 */ /* 0x000fe40000004100 */
[----:B------:R-:W-:Y:S02]  /*8430*/  HADD2.F32 R35, -RZ, R35.H1_H1 ;  /* 0x30000023ff237230 */ /* 0x000fe40000004100 */
[-C--:B------:R-:W-:Y:S01]  /*8440*/  FMUL.FTZ R77, R50, R76.reuse ;  /* 0x0000004c324d7220 */ /* 0x080fe20000410000 */
[----:B------:R-:W-:Y:S01]  /*8450*/  FMUL.FTZ R76, R39, R76 ;  /* 0x0000004c274c7220 */ /* 0x000fe20000410000 */
[----:B------:R-:W-:-:S02]  /*8460*/  HADD2.F32 R42, -RZ, R42.H0_H0 ;  /* 0x2000002aff2a7230 */ /* 0x000fc40000004100 */
[-C--:B------:R-:W-:Y:S01]  /*8470*/  FFMA.FTZ R39, R39, R51.reuse, -R77 ;  /* 0x0000003327277223 */ /* 0x080fe2000001084d */
[----:B------:R-:W-:Y:S01]  /*8480*/  FFMA.FTZ R76, R50, R51, R76 ;  /* 0x00000033324c7223 */ /* 0x000fe2000001004c */
[----:B------:R-:W-:Y:S01]  /*8490*/  SHF.R.U32.HI R50, RZ, 0x10, R43 ;  /* 0x00000010ff327819 */ /* 0x000fe2000001162b */
[----:B------:R-:W-:Y:S01]  /*84a0*/  HADD2.F32 R30, -RZ, R30.H0_H0 ;  /* 0x2000001eff1e7230 */ /* 0x000fe20000004100 */
[----:B------:R-:W-:Y:S01]  /*84b0*/  SHF.R.U32.HI R51, RZ, 0x10, R31 ;  /* 0x00000010ff337819 */ /* 0x000fe2000001161f */
[----:B------:R-:W-:Y:S02]  /*84c0*/  IMAD.MOV.U32 R33, RZ, RZ, R37 ;  /* 0x000000ffff217224 */ /* 0x000fe400078e0025 */
[----:B------:R-:W-:Y:S02]  /*84d0*/  HADD2.F32 R50, -RZ, R50.H0_H0 ;  /* 0x20000032ff327230 */ /* 0x000fe40000004100 */
[----:B------:R-:W-:Y:S02]  /*84e0*/  HADD2.F32 R51, -RZ, R51.H0_H0 ;  /* 0x20000033ff337230 */ /* 0x000fe40000004100 */
[----:B------:R-:W-:-:S02]  /*84f0*/  IMAD.MOV.U32 R37, RZ, RZ, R47 ;  /* 0x000000ffff257224 */ /* 0x000fc400078e002f */
[-C--:B------:R-:W-:Y:S01]  /*8500*/  FMUL.FTZ R77, R49, R50.reuse ;  /* 0x00000032314d7220 */ /* 0x080fe20000410000 */
[----:B------:R-:W-:-:S03]  /*8510*/  FMUL.FTZ R50, R35, R50 ;  /* 0x0000003223327220 */ /* 0x000fc60000410000 */
[-C--:B------:R-:W-:Y:S01]  /*8520*/  FFMA.FTZ R77, R35, R51.reuse, -R77 ;  /* 0x00000033234d7223 */ /* 0x080fe2000001084d */
[--C-:B------:R-:W-:Y:S02]  /*8530*/  HADD2.F32 R35, -RZ, R36.reuse.H0_H0 ;  /* 0x20000024ff237230 */ /* 0x100fe40000004100 */
[----:B------:R-:W-:Y:S01]  /*8540*/  FFMA.FTZ R50, R49, R51, R50 ;  /* 0x0000003331327223 */ /* 0x000fe20000010032 */
[----:B------:R-:W-:Y:S02]  /*8550*/  HADD2.F32 R36, -RZ, R36.H1_H1 ;  /* 0x30000024ff247230 */ /* 0x000fe40000004100 */
[--C-:B------:R-:W-:Y:S01]  /*8560*/  HADD2.F32 R49, -RZ, R172.reuse.H1_H1 ;  /* 0x300000acff317230 */ /* 0x100fe20000004100 */
[----:B------:R-:W-:Y:S01]  /*8570*/  F2FP.F16.F32.PACK_AB R39, R77, R39 ;  /* 0x000000274d27723e */ /* 0x000fe200000000ff */
[----:B------:R-:W-:Y:S02]  /*8580*/  HADD2.F32 R51, -RZ, R171.H1_H1 ;  /* 0x300000abff337230 */ /* 0x000fe40000004100 */
[-C--:B------:R-:W-:Y:S01]  /*8590*/  FMUL.FTZ R29, R36, R40.reuse ;  /* 0x00000028241d7220 */ /* 0x080fe20000410000 */
[C---:B------:R-:W-:Y:S01]  /*85a0*/  FMUL.FTZ R40, R32.reuse, R40 ;  /* 0x0000002820287220 */ /* 0x040fe20000410000 */
[-C--:B------:R-:W-:Y:S01]  /*85b0*/  FMUL.FTZ R78, R35, R49.reuse ;  /* 0x00000031234e7220 */ /* 0x080fe20000410000 */
[----:B------:R-:W-:Y:S01]  /*85c0*/  FMUL.FTZ R49, R41, R49 ;  /* 0x0000003129317220 */ /* 0x000fe20000410000 */
[-C--:B------:R-:W-:Y:S01]  /*85d0*/  FFMA.FTZ R29, R32, R28.reuse, -R29 ;  /* 0x0000001c201d7223 */ /* 0x080fe2000001081d */
[----:B------:R-:W-:Y:S01]  /*85e0*/  FFMA.FTZ R40, R36, R28, R40 ;  /* 0x0000001c24287223 */ /* 0x000fe20000010028 */
[----:B------:R-:W-:-:S02]  /*85f0*/  HADD2.F32 R172, -RZ, R172.H0_H0 ;  /* 0x200000acffac7230 */ /* 0x000fc40000004100 */
[-C--:B------:R-:W-:Y:S01]  /*8600*/  FFMA.FTZ R49, R35, R51.reuse, R49 ;  /* 0x0000003323317223 */ /* 0x080fe20000010031 */
[----:B------:R-:W-:Y:S02]  /*8610*/  HADD2.F32 R28, -RZ, R38.H0_H0 ;  /* 0x20000026ff1c7230 */ /* 0x000fe40000004100 */
[----:B------:R-:W-:Y:S01]  /*8620*/  FFMA.FTZ R78, R41, R51, -R78 ;  /* 0x00000033294e7223 */ /* 0x000fe2000001084e */
[----:B------:R-:W-:Y:S01]  /*8630*/  HADD2.F32 R32, -RZ, R34.H0_H0 ;  /* 0x20000022ff207230 */ /* 0x000fe20000004100 */
[----:B------:R-:W-:Y:S01]  /*8640*/  F2FP.F16.F32.PACK_AB R50, R50, R76 ;  /* 0x0000004c3232723e */ /* 0x000fe200000000ff */
[----:B------:R-:W-:Y:S02]  /*8650*/  HADD2.F32 R171, -RZ, R171.H0_H0 ;  /* 0x200000abffab7230 */ /* 0x000fe40000004100 */
[-C--:B------:R-:W-:Y:S01]  /*8660*/  FMUL.FTZ R35, R28, R172.reuse ;  /* 0x000000ac1c237220 */ /* 0x080fe20000410000 */
[----:B------:R-:W-:Y:S02]  /*8670*/  HADD2.F32 R38, -RZ, R38.H1_H1 ;  /* 0x30000026ff267230 */ /* 0x000fe40000004100 */
[----:B------:R-:W-:Y:S01]  /*8680*/  FMUL.FTZ R172, R32, R172 ;  /* 0x000000ac20ac7220 */ /* 0x000fe20000410000 */
[----:B------:R-:W-:-:S02]  /*8690*/  HADD2.F32 R34, -RZ, R34.H1_H1 ;  /* 0x30000022ff227230 */ /* 0x000fc40000004100 */
[-C--:B------:R-:W-:Y:S01]  /*86a0*/  FFMA.FTZ R35, R32, R171.reuse, -R35 ;  /* 0x000000ab20237223 */ /* 0x080fe20000010823 */
[----:B------:R-:W-:Y:S01]  /*86b0*/  F2FP.F16.F32.PACK_AB R29, R29, R78 ;  /* 0x0000004e1d1d723e */ /* 0x000fe200000000ff */
[----:B------:R-:W-:Y:S01]  /*86c0*/  FFMA.FTZ R172, R28, R171, R172 ;  /* 0x000000ab1cac7223 */ /* 0x000fe200000100ac */
[-C--:B------:R-:W-:Y:S01]  /*86d0*/  FMUL.FTZ R28, R38, R42.reuse ;  /* 0x0000002a261c7220 */ /* 0x080fe20000410000 */
[----:B------:R-:W-:Y:S01]  /*86e0*/  FMUL.FTZ R42, R34, R42 ;  /* 0x0000002a222a7220 */ /* 0x000fe20000410000 */
[----:B------:R-:W-:Y:S01]  /*86f0*/  F2FP.F16.F32.PACK_AB R40, R40, R49 ;  /* 0x000000312828723e */ /* 0x000fe200000000ff */
[----:B------:R-:W-:Y:S02]  /*8700*/  IMAD.MOV.U32 R32, RZ, RZ, R29 ;  /* 0x000000ffff207224 */ /* 0x000fe400078e001d */
[-C--:B------:R-:W-:Y:S01]  /*8710*/  FFMA.FTZ R28, R34, R30.reuse, -R28 ;  /* 0x0000001e221c7223 */ /* 0x080fe2000001081c */
[----:B------:R-:W-:Y:S01]  /*8720*/  FFMA.FTZ R42, R38, R30, R42 ;  /* 0x0000001e262a7223 */ /* 0x000fe2000001002a */
[----:B------:R-:W-:-:S03]  /*8730*/  IMAD.MOV.U32 R36, RZ, RZ, R40 ;  /* 0x000000ffff247224 */ /* 0x000fc600078e0028 */
[----:B------:R-:W-:Y:S02]  /*8740*/  F2FP.F16.F32.PACK_AB R35, R28, R35 ;  /* 0x000000231c23723e */ /* 0x000fe400000000ff */
[----:B------:R-:W-:-:S03]  /*8750*/  F2FP.F16.F32.PACK_AB R42, R42, R172 ;  /* 0x000000ac2a2a723e */ /* 0x000fc600000000ff */
[----:B------:R-:W-:Y:S02]  /*8760*/  IMAD.MOV.U32 R34, RZ, RZ, R35 ;  /* 0x000000ffff227224 */ /* 0x000fe400078e0023 */
[----:B------:R-:W-:Y:S01]  /*8770*/  IMAD.MOV.U32 R35, RZ, RZ, R39 ;  /* 0x000000ffff237224 */ /* 0x000fe200078e0027 */
[----:B------:R-:W-:Y:S01]  /*8780*/  MOV R39, R50 ;  /* 0x0000003200277202 */ /* 0x000fe20000000f00 */
[----:B------:R-:W-:-:S07]  /*8790*/  IMAD.MOV.U32 R38, RZ, RZ, R42 ;  /* 0x000000ffff267224 */ /* 0x000fce00078e002a */
.L_x_1561:
[----:B------:R-:W-:Y:S05]  /*87a0*/  BSYNC B2 ;  /* 0x0000000000027941 */ /* 0x000fea0003800000 */
.L_x_1560:
        /* <DEDUP_REMOVED lines=10> */
.L_x_1551:
[----:B------:R-:W-:Y:S05]  /*8850*/  BSYNC B1 ;  /* 0x0000000000017941 */ /* 0x000fea0003800000 */
.L_x_1550:
[-C--:B0-2---:R-:W-:Y:S02]  /*8860*/  IMAD R28, R149, R126.reuse, RZ ;  /* 0x0000007e951c7224 */ /* 0x085fe400078e02ff */
[----:B------:R-:W-:-:S04]  /*8870*/  IMAD.WIDE.U32 R124, R220, R126, R124 ;  /* 0x0000007edc7c7225 */ /* 0x000fc800078e007c */
[----:B------:R-:W-:Y:S01]  /*8880*/  IMAD R127, R220, R127, R28 ;  /* 0x0000007fdc7f7224 */ /* 0x000fe200078e021c */
[----:B------:R-:W-:Y:S06]  /*8890*/  @P3 BRA `(.L_x_1520) ;  /* 0x0000001800a03947 */ /* 0x000fec0003800000 */
[----:B------:R-:W-:Y:S01]  /*88a0*/  ISETP.NE.AND P3, PT, R13, RZ, PT ;  /* 0x000000ff0d00720c */ /* 0x000fe20003f65270 */
[----:B------:R-:W-:Y:S01]  /*88b0*/  BSSY B1, `(.L_x_1562) ;  /* 0x0000077000017945 */ /* 0x000fe20003800000 */
[----:B------:R-:W-:-:S11]  /*88c0*/  IMAD.IADD R40, R125, 0x1, R127 ;  /* 0x000000017d287824 */ /* 0x000fd600078e027f */
[----:B------:R-:W-:Y:S05]  /*88d0*/  @!P3 BRA `(.L_x_1563) ;  /* 0x0000000400d0b947 */ /* 0x000fea0003800000 */
[----:B------:R-:W-:Y:S01]  /*88e0*/  SEL R30, R130, R148, !P0 ;  /* 0x00000094821e7207 */ /* 0x000fe20004000000 */
[----:B------:R-:W-:Y:S01]  /*88f0*/  BSSY B2, `(.L_x_1564) ;  /* 0x0000070000027945 */ /* 0x000fe20003800000 */
[----:B------:R-:W-:Y:S02]  /*8900*/  IADD3 R29, P3, P4, R104, R124, R10 ;  /* 0x0000007c681d7210 */ /* 0x000fe40007c7e00a */
[----:B------:R-:W-:Y:S02]  /*8910*/  SHF.R.S32.HI R31, RZ, 0x1f, R30 ;  /* 0x0000001fff1f7819 */ /* 0x000fe4000001141e */
[----:B------:R-:W-:Y:S02]  /*8920*/  IADD3.X R28, R4, R40, R116, P3, P4 ;  /* 0x00000028041c7210 */ /* 0x000fe40001fe8474 */
[----:B------:R-:W-:Y:S02]  /*8930*/  LEA.HI R30, R31, R30, RZ, 0x4 ;  /* 0x0000001e1f1e7211 */ /* 0x000fe400078f20ff */
[----:B---3--:R-:W-:-:S02]  /*8940*/  SHF.R.U32.HI R34, RZ, 0x3, R207 ;  /* 0x00000003ff227819 */ /* 0x008fc400000116cf */
[----:B------:R-:W-:-:S05]  /*8950*/  LEA.HI.SX32 R31, R30, R119, 0x1c ;  /* 0x000000771e1f7211 */ /* 0x000fca00078fe2ff */
[----:B------:R-:W-:-:S05]  /*8960*/  IMAD.SHL.U32 R30, R31, 0x8, RZ ;  /* 0x000000081f1e7824 */ /* 0x000fca00078e00ff */
[----:B------:R-:W-:-:S13]  /*8970*/  ISETP.GE.AND P3, PT, R30, R145, PT ;  /* 0x000000911e00720c */ /* 0x000fda0003f66270 */
[--C-:B------:R-:W-:Y:S02]  /*8980*/  @!P3 SHF.R.S32.HI R33, RZ, 0x1f, R30.reuse ;  /* 0x0000001fff21b819 */ /* 0x100fe4000001141e */
[--C-:B------:R-:W-:Y:S02]  /*8990*/  @!P3 IADD3 R32, P4, P5, R104, R124, R30.reuse ;  /* 0x0000007c6820b210 */ /* 0x100fe40007d9e01e */
[----:B------:R-:W-:Y:S02]  /*89a0*/  LOP3.LUT R30, R207, 0x38, R30, 0xf8, !PT ;  /* 0x00000038cf1e7812 */ /* 0x000fe400078ef81e */
[----:B------:R-:W-:Y:S02]  /*89b0*/  @!P3 IADD3.X R33, R4, R40, R33, P4, P5 ;  /* 0x000000280421b210 */ /* 0x000fe400027ea421 */
[----:B------:R-:W-:-:S04]  /*89c0*/  LEA R36, P4, R29, R112, 0x1 ;  /* 0x000000701d247211 */ /* 0x000fc800078808ff */
[----:B------:R-:W-:Y:S02]  /*89d0*/  LEA.HI.X R37, R29, R113, R28, 0x1, P4 ;  /* 0x000000711d257211 */ /* 0x000fe400020f0c1c */
[----:B------:R-:W-:Y:S02]  /*89e0*/  SHF.R.S32.HI R28, RZ, 0x1f, R31 ;  /* 0x0000001fff1c7819 */ /* 0x000fe4000001141f */
[----:B------:R-:W-:Y:S02]  /*89f0*/  @!P3 LEA R38, P4, R32, R112, 0x1 ;  /* 0x000000702026b211 */ /* 0x000fe400078808ff */
[----:B------:R-:W-:Y:S02]  /*8a00*/  LEA.HI R28, R28, R31, RZ, 0x3 ;  /* 0x0000001f1c1c7211 */ /* 0x000fe400078f18ff */
[----:B------:R-:W-:Y:S02]  /*8a10*/  @!P3 LEA.HI.X R39, R32, R113, R33, 0x1, P4 ;  /* 0x000000712027b211 */ /* 0x000fe400020f0c21 */
[----:B------:R-:W-:-:S02]  /*8a20*/  SHF.R.S32.HI R29, RZ, 0x3, R28 ;  /* 0x00000003ff1d7819 */ /* 0x000fc4000001141c */
[----:B------:R-:W-:-:S03]  /*8a30*/  ISETP.GE.AND P4, PT, R22, R121, PT ;  /* 0x000000791600720c */ /* 0x000fc60003f86270 */
        /* <DEDUP_REMOVED lines=18> */
[----:B------:R-:W-:Y:S01]  /*8b60*/  SHF.R.U64 R44, R74, 0x10, R75 ;  /* 0x000000104a2c7819 */ /* 0x000fe2000000124b */
[----:B------:R-:W-:Y:S02]  /*8b70*/  HADD2.F32 R45, -RZ, R168.H1_H1 ;  /* 0x300000a8ff2d7230 */ /* 0x000fe40000004100 */
[----:B------:R-:W-:Y:S01]  /*8b80*/  FMUL.FTZ R49, R47, R46 ;  /* 0x0000002e2f317220 */ /* 0x000fe20000410000 */
[----:B------:R-:W-:-:S02]  /*8b90*/  HADD2.F32 R72, -RZ, R72.H0_H0 ;  /* 0x20000048ff487230 */ /* 0x000fc40000004100 */
[C---:B------:R-:W-:Y:S01]  /*8ba0*/  FMUL.FTZ R50, R33.reuse, R46 ;  /* 0x0000002e21327220 */ /* 0x040fe20000410000 */
[----:B------:R-:W-:Y:S01]  /*8bb0*/  HADD2.F32 R29, -RZ, R29.H1_H1 ;  /* 0x3000001dff1d7230 */ /* 0x000fe20000004100 */
[----:B------:R-:W-:Y:S01]  /*8bc0*/  SHF.R.U32.HI R74, RZ, 0x10, R75 ;  /* 0x00000010ff4a7819 */ /* 0x000fe2000001164b */
[-C--:B------:R-:W-:Y:S01]  /*8bd0*/  FFMA.FTZ R49, R33, R45.reuse, -R49 ;  /* 0x0000002d21317223 */ /* 0x080fe20000010831 */
[----:B------:R-:W-:Y:S01]  /*8be0*/  FFMA.FTZ R50, R47, R45, R50 ;  /* 0x0000002d2f327223 */ /* 0x000fe20000010032 */
[--C-:B------:R-:W-:Y:S01]  /*8bf0*/  SHF.R.U64 R43, R62, 0x10, R63.reuse ;  /* 0x000000103e2b7819 */ /* 0x100fe2000000123f */
[----:B------:R-:W-:Y:S02]  /*8c00*/  HADD2.F32 R60, -RZ, R60.H0_H0 ;  /* 0x2000003cff3c7230 */ /* 0x000fe40000004100 */
[----:B------:R-:W-:Y:S01]  /*8c10*/  FMUL.FTZ R46, R48, R72 ;  /* 0x00000048302e7220 */ /* 0x000fe20000410000 */
[--C-:B------:R-:W-:Y:S01]  /*8c20*/  HADD2.F32 R45, -RZ, R35.reuse.H0_H0 ;  /* 0x20000023ff2d7230 */ /* 0x100fe20000004100 */
[----:B------:R-:W-:Y:S01]  /*8c30*/  SHF.R.U32.HI R62, RZ, 0x10, R63 ;  /* 0x00000010ff3e7819 */ /* 0x000fe2000001163f */
[----:B------:R-:W-:-:S02]  /*8c40*/  HADD2.F32 R47, -RZ, R35.H1_H1 ;  /* 0x30000023ff2f7230 */ /* 0x000fc40000004100 */
[C---:B------:R-:W-:Y:S01]  /*8c50*/  FMUL.FTZ R72, R29.reuse, R72 ;  /* 0x000000481d487220 */ /* 0x040fe20000410000 */
[----:B------:R-:W-:Y:S02]  /*8c60*/  HADD2.F32 R33, -RZ, R169.H1_H1 ;  /* 0x300000a9ff217230 */ /* 0x000fe40000004100 */
[-C--:B------:R-:W-:Y:S01]  /*8c70*/  FFMA.FTZ R46, R29, R60.reuse, -R46 ;  /* 0x0000003c1d2e7223 */ /* 0x080fe2000001082e */
[--C-:B------:R-:W-:Y:S02]  /*8c80*/  HADD2.F32 R35, -RZ, R31.reuse.H0_H0 ;  /* 0x2000001fff237230 */ /* 0x100fe40000004100 */
[----:B------:R-:W-:Y:S01]  /*8c90*/  FFMA.FTZ R72, R48, R60, R72 ;  /* 0x0000003c30487223 */ /* 0x000fe20000010048 */
        /* <DEDUP_REMOVED lines=12> */
[----:B------:R-:W-:Y:S01]  /*8d60*/  FFMA.FTZ R51, R45, R29, R51 ;  /* 0x0000001d2d337223 */ /* 0x000fe20000010033 */
[----:B------:R-:W-:Y:S02]  /*8d70*/  HADD2.F32 R29, -RZ, R28.H0_H0 ;  /* 0x2000001cff1d7230 */ /* 0x000fe40000004100 */
[----:B------:R-:W-:Y:S01]  /*8d80*/  FFMA.FTZ R74, R47, R62, R74 ;  /* 0x0000003e2f4a7223 */ /* 0x000fe2000001004a */
[----:B------:R-:W-:Y:S02]  /*8d90*/  HADD2.F32 R32, -RZ, R32.H1_H1 ;  /* 0x30000020ff207230 */ /* 0x000fe40000004100 */
[----:B------:R-:W-:Y:S02]  /*8da0*/  HADD2.F32 R170, -RZ, R170.H0_H0 ;  /* 0x200000aaffaa7230 */ /* 0x000fe40000004100 */
[----:B------:R-:W-:Y:S02]  /*8db0*/  HADD2.F32 R28, -RZ, R28.H1_H1 ;  /* 0x3000001cff1c7230 */ /* 0x000fe40000004100 */
[----:B------:R-:W-:Y:S01]  /*8dc0*/  FMUL.FTZ R45, R32, R42 ;  /* 0x0000002a202d7220 */ /* 0x000fe20000410000 */
[----:B------:R-:W-:-:S02]  /*8dd0*/  HADD2.F32 R41, -RZ, R41.H0_H0 ;  /* 0x20000029ff297230 */ /* 0x000fc40000004100 */
[----:B------:R-:W-:Y:S01]  /*8de0*/  FMUL.FTZ R35, R31, R170 ;  /* 0x000000aa1f237220 */ /* 0x000fe20000410000 */
[----:B------:R-:W-:Y:S02]  /*8df0*/  HADD2.F32 R168, -RZ, R168.H0_H0 ;  /* 0x200000a8ffa87230 */ /* 0x000fe40000004100 */
[C---:B------:R-:W-:Y:S01]  /*8e00*/  FMUL.FTZ R42, R28.reuse, R42 ;  /* 0x0000002a1c2a7220 */ /* 0x040fe20000410000 */
[C---:B------:R-:W-:Y:S01]  /*8e10*/  FMUL.FTZ R170, R29.reuse, R170 ;  /* 0x000000aa1daa7220 */ /* 0x040fe20000410000 */
[-C--:B------:R-:W-:Y:S01]  /*8e20*/  FFMA.FTZ R28, R28, R41.reuse, -R45 ;  /* 0x000000291c1c7223 */ /* 0x080fe2000001082d */
[----:B------:R-:W-:Y:S02]  /*8e30*/  HADD2.F32 R169, -RZ, R169.H0_H0 ;  /* 0x200000a9ffa97230 */ /* 0x000fe40000004100 */
[-C--:B------:R-:W-:Y:S01]  /*8e40*/  FFMA.FTZ R35, R29, R168.reuse, -R35 ;  /* 0x000000a81d237223 */ /* 0x080fe20000010823 */
[----:B------:R-:W-:Y:S01]  /*8e50*/  FFMA.FTZ R41, R32, R41, R42 ;  /* 0x0000002920297223 */ /* 0x000fe2000001002a */
[----:B------:R-:W-:Y:S01]  /*8e60*/  FFMA.FTZ R170, R31, R168, R170 ;  /* 0x000000a81faa7223 */ /* 0x000fe200000100aa */
[----:B------:R-:W-:Y:S01]  /*8e70*/  HADD2.F32 R44, -RZ, R44.H0_H0 ;  /* 0x2000002cff2c7230 */ /* 0x000fe20000004100 */
[----:B------:R-:W-:Y:S01]  /*8e80*/  F2FP.F16.F32.PACK_AB R51, R74, R51 ;  /* 0x000000334a33723e */ /* 0x000fe200000000ff */
[--C-:B------:R-:W-:Y:S01]  /*8e90*/  HADD2.F32 R42, -RZ, R34.reuse.H0_H0 ;  /* 0x20000022ff2a7230 */ /* 0x100fe20000004100 */
[----:B------:R-:W-:Y:S01]  /*8ea0*/  F2FP.F16.F32.PACK_AB R28, R28, R35 ;  /* 0x000000231c1c723e */ /* 0x000fe200000000ff */
[----:B------:R-:W-:-:S02]  /*8eb0*/  HADD2.F32 R29, -RZ, R34.H1_H1 ;  /* 0x30000022ff1d7230 */ /* 0x000fc40000004100 */
[--C-:B------:R-:W-:Y:S02]  /*8ec0*/  HADD2.F32 R32, -RZ, R30.reuse.H0_H0 ;  /* 0x2000001eff207230 */ /* 0x100fe40000004100 */
[----:B------:R-:W-:Y:S02]  /*8ed0*/  HADD2.F32 R31, -RZ, R30.H1_H1 ;  /* 0x3000001eff1f7230 */ /* 0x000fe40000004100 */
[-C--:B------:R-:W-:Y:S01]  /*8ee0*/  FMUL.FTZ R34, R29, R44.reuse ;  /* 0x0000002c1d227220 */ /* 0x080fe20000410000 */
[----:B------:R-:W-:Y:S02]  /*8ef0*/  HADD2.F32 R167, -RZ, R167.H0_H0 ;  /* 0x200000a7ffa77230 */ /* 0x000fe40000004100 */
[----:B------:R-:W-:Y:S02]  /*8f00*/  HADD2.F32 R30, -RZ, R43.H0_H0 ;  /* 0x2000002bff1e7230 */ /* 0x000fe40000004100 */
[-C--:B------:R-:W-:Y:S01]  /*8f10*/  FMUL.FTZ R43, R42, R169.reuse ;  /* 0x000000a92a2b7220 */ /* 0x080fe20000410000 */
[----:B------:R-:W-:Y:S01]  /*8f20*/  FMUL.FTZ R169, R32, R169 ;  /* 0x000000a920a97220 */ /* 0x000fe20000410000 */
[----:B------:R-:W-:Y:S01]  /*8f30*/  FMUL.FTZ R44, R31, R44 ;  /* 0x0000002c1f2c7220 */ /* 0x000fe20000410000 */
[----:B------:R-:W-:-:S02]  /*8f40*/  IMAD.MOV.U32 R35, RZ, RZ, R51 ;  /* 0x000000ffff237224 */ /* 0x000fc400078e0033 */
[-C--:B------:R-:W-:Y:S01]  /*8f50*/  FFMA.FTZ R43, R32, R167.reuse, -R43 ;  /* 0x000000a7202b7223 */ /* 0x080fe2000001082b */
[-C--:B------:R-:W-:Y:S01]  /*8f60*/  FFMA.FTZ R34, R31, R30.reuse, -R34 ;  /* 0x0000001e1f227223 */ /* 0x080fe20000010822 */
[----:B------:R-:W-:Y:S01]  /*8f70*/  FFMA.FTZ R169, R42, R167, R169 ;  /* 0x000000a72aa97223 */ /* 0x000fe200000100a9 */
[----:B------:R-:W-:Y:S01]  /*8f80*/  FFMA.FTZ R44, R29, R30, R44 ;  /* 0x0000001e1d2c7223 */ /* 0x000fe2000001002c */
[----:B------:R-:W-:Y:S02]  /*8f90*/  F2FP.F16.F32.PACK_AB R31, R33, R48 ;  /* 0x00000030211f723e */ /* 0x000fe400000000ff */
[----:B------:R-:W-:Y:S02]  /*8fa0*/  F2FP.F16.F32.PACK_AB R30, R34, R43 ;  /* 0x0000002b221e723e */ /* 0x000fe400000000ff */
[----:B------:R-:W-:Y:S02]  /*8fb0*/  F2FP.F16.F32.PACK_AB R29, R46, R49 ;  /* 0x000000312e1d723e */ /* 0x000fe400000000ff */
[----:B------:R-:W-:-:S02]  /*8fc0*/  F2FP.F16.F32.PACK_AB R33, R72, R50 ;  /* 0x000000324821723e */ /* 0x000fc400000000ff */
[----:B------:R-:W-:Y:S02]  /*8fd0*/  F2FP.F16.F32.PACK_AB R32, R41, R170 ;  /* 0x000000aa2920723e */ /* 0x000fe400000000ff */
[----:B------:R-:W-:-:S07]  /*8fe0*/  F2FP.F16.F32.PACK_AB R34, R44, R169 ;  /* 0x000000a92c22723e */ /* 0x000fce00000000ff */
.L_x_1565:
[----:B------:R-:W-:Y:S05]  /*8ff0*/  BSYNC B2 ;  /* 0x0000000000027941 */ /* 0x000fea0003800000 */
.L_x_1564:
[----:B0-----:R0:W-:Y:S04]  /*9000*/  STG.E.128 desc[UR46][R36.64], R28 ;  /* 0x0000001c24007986 */ /* 0x0011e8000c101d2e */
[----:B--2---:R0:W-:Y:S02]  /*9010*/  @!P3 STG.E.128 desc[UR46][R38.64], R32 ;  /* 0x000000202600b986 */ /* 0x0041e4000c101d2e */
.L_x_1563:
[----:B------:R-:W-:Y:S05]  /*9020*/  BSYNC B1 ;  /* 0x0000000000017941 */ /* 0x000fea0003800000 */
.L_x_1562:
[----:B------:R-:W-:Y:S01]  /*9030*/  ISETP.NE.AND P3, PT, R14, RZ, PT ;  /* 0x000000ff0e00720c */ /* 0x000fe20003f65270 */
[----:B------:R-:W-:-:S12]  /*9040*/  BSSY B1, `(.L_x_1566) ;  /* 0x0000079000017945 */ /* 0x000fd80003800000 */
[----:B------:R-:W-:Y:S05]  /*9050*/  @!P3 BRA `(.L_x_1567) ;  /* 0x0000000400dcb947 */ /* 0x000fea0003800000 */
[----:B0-----:R-:W-:Y:S01]  /*9060*/  SEL R28, R130, R148, !P1 ;  /* 0x00000094821c7207 */ /* 0x001fe20004800000 */
        /* <DEDUP_REMOVED lines=10> */
[----:B------:R-:W-:-:S04]  /*9110*/  @!P3 IADD3 R28, P4, P5, R104, R124, R33 ;  /* 0x0000007c681cb210 */ /* 0x000fc80007d9e021 */
[----:B------:R-:W-:Y:S02]  /*9120*/  @!P3 IADD3.X R29, R4, R40, R29, P4, P5 ;  /* 0x00000028041db210 */ /* 0x000fe400027ea41d */
[----:B------:R-:W-:-:S04]  /*9130*/  LEA R36, P4, R30, R112, 0x1 ;  /* 0x000000701e247211 */ /* 0x000fc800078808ff */
[----:B------:R-:W-:Y:S02]  /*9140*/  LEA.HI.X R37, R30, R113, R31, 0x1, P4 ;  /* 0x000000711e257211 */ /* 0x000fe400020f0c1f */
[----:B------:R-:W-:-:S04]  /*9150*/  @!P3 LEA R38, P4, R28, R112, 0x1 ;  /* 0x000000701c26b211 */ /* 0x000fc800078808ff */
[----:B------:R-:W-:Y:S02]  /*9160*/  @!P3 LEA.HI.X R39, R28, R113, R29, 0x1, P4 ;  /* 0x000000711c27b211 */ /* 0x000fe400020f0c1d */
[----:B------:R-:W-:Y:S02]  /*9170*/  SHF.R.S32.HI R29, RZ, 0x1f, R32 ;  /* 0x0000001fff1d7819 */ /* 0x000fe40000011420 */
[----:B------:R-:W-:Y:S02]  /*9180*/  LOP3.LUT R28, R207, 0x38, R33, 0xf8, !PT ;  /* 0x00000038cf1c7812 */ /* 0x000fe400078ef821 */
[----:B------:R-:W-:Y:S02]  /*9190*/  LEA.HI R29, R29, R32, RZ, 0x3 ;  /* 0x000000201d1d7211 */ /* 0x000fe400078f18ff */
[----:B------:R-:W-:Y:S02]  /*91a0*/  LOP3.LUT R28, R28, R34, RZ, 0x3c, !PT ;  /* 0x000000221c1c7212 */ /* 0x000fe400078e3cff */
[----:B------:R-:W-:-:S02]  /*91b0*/  SHF.R.S32.HI R29, RZ, 0x3, R29 ;  /* 0x00000003ff1d7819 */ /* 0x000fc4000001141d */
[----:B------:R-:W-:-:S03]  /*91c0*/  ISETP.GE.AND P4, PT, R198, R121, PT ;  /* 0x00000079c600720c */ /* 0x000fc60003f86270 */
[----:B------:R-:W-:-:S04]  /*91d0*/  IMAD R29, R29, 0x1800, R212 ;  /* 0x000018001d1d7824 */ /* 0x000fc800078e02d4 */
        /* <DEDUP_REMOVED lines=12> */
[--C-:B------:R-:W-:Y:S01]  /*92a0*/  SHF.R.U64 R41, R56, 0x10, R57.reuse ;  /* 0x0000001038297819 */ /* 0x100fe20000001239 */
[----:B------:R-:W-:Y:S01]  /*92b0*/  HADD2.F32 R50, -RZ, R166.H1_H1 ;  /* 0x300000a6ff327230 */ /* 0x000fe20000004100 */
[----:B------:R-:W-:Y:S01]  /*92c0*/  SHF.R.U32.HI R56, RZ, 0x10, R57 ;  /* 0x00000010ff387819 */ /* 0x000fe20000011639 */
[--C-:B------:R-:W-:Y:S01]  /*92d0*/  HADD2.F32 R47, -RZ, R45.reuse.H0_H0 ;  /* 0x2000002dff2f7230 */ /* 0x100fe20000004100 */
[----:B------:R-:W-:Y:S01]  /*92e0*/  SHF.R.U64 R44, R70, 0x10, R71 ;  /* 0x00000010462c7819 */ /* 0x000fe20000001247 */
[----:B------:R-:W-:Y:S01]  /*92f0*/  HADD2.F32 R45, -RZ, R45.H1_H1 ;  /* 0x3000002dff2d7230 */ /* 0x000fe20000004100 */
[----:B------:R-:W-:Y:S01]  /*9300*/  SHF.R.U64 R43, R58, 0x10, R59 ;  /* 0x000000103a2b7819 */ /* 0x000fe2000000123b */
[----:B------:R-:W-:-:S02]  /*9310*/  HADD2.F32 R31, -RZ, R29.H0_H0 ;  /* 0x2000001dff1f7230 */ /* 0x000fc40000004100 */
[-C--:B------:R-:W-:Y:S01]  /*9320*/  FMUL.FTZ R60, R47, R50.reuse ;  /* 0x000000322f3c7220 */ /* 0x080fe20000410000 */
[----:B------:R-:W-:Y:S01]  /*9330*/  HADD2.F32 R68, -RZ, R68.H0_H0 ;  /* 0x20000044ff447230 */ /* 0x000fe20000004100 */
[----:B------:R-:W-:Y:S01]  /*9340*/  SHF.R.U32.HI R70, RZ, 0x10, R71 ;  /* 0x00000010ff467819 */ /* 0x000fe20000011647 */
[----:B------:R-:W-:Y:S02]  /*9350*/  HADD2.F32 R46, -RZ, R29.H1_H1 ;  /* 0x3000001dff2e7230 */ /* 0x000fe40000004100 */
[----:B------:R-:W-:Y:S01]  /*9360*/  FMUL.FTZ R50, R31, R50 ;  /* 0x000000321f327220 */ /* 0x000fe20000410000 */
[----:B------:R-:W-:Y:S02]  /*9370*/  HADD2.F32 R48, -RZ, R158.H1_H1 ;  /* 0x3000009eff307230 */ /* 0x000fe40000004100 */
[-C--:B------:R-:W-:Y:S01]  /*9380*/  FMUL.FTZ R49, R45, R68.reuse ;  /* 0x000000442d317220 */ /* 0x080fe20000410000 */
[----:B------:R-:W-:Y:S02]  /*9390*/  HADD2.F32 R56, -RZ, R56.H0_H0 ;  /* 0x20000038ff387230 */ /* 0x000fe40000004100 */
[C---:B------:R-:W-:Y:S01]  /*93a0*/  FMUL.FTZ R68, R46.reuse, R68 ;  /* 0x000000442e447220 */ /* 0x040fe20000410000 */
[----:B------:R-:W-:Y:S01]  /*93b0*/  SHF.R.U32.HI R58, RZ, 0x10, R59 ;  /* 0x00000010ff3a7819 */ /* 0x000fe2000001163b */
[-C--:B------:R-:W-:Y:S01]  /*93c0*/  FFMA.FTZ R31, R31, R48.reuse, -R60 ;  /* 0x000000301f1f7223 */ /* 0x080fe2000001083c */
[----:B------:R-:W-:Y:S01]  /*93d0*/  FFMA.FTZ R29, R47, R48, R50 ;  /* 0x000000302f1d7223 */ /* 0x000fe20000010032 */
[-C--:B------:R-:W-:Y:S01]  /*93e0*/  FFMA.FTZ R46, R46, R56.reuse, -R49 ;  /* 0x000000382e2e7223 */ /* 0x080fe20000010831 */
[----:B------:R-:W-:Y:S01]  /*93f0*/  FFMA.FTZ R48, R45, R56, R68 ;  /* 0x000000382d307223 */ /* 0x000fe20000010044 */
[----:B------:R-:W-:-:S02]  /*9400*/  HADD2.F32 R62, -RZ, R159.H1_H1 ;  /* 0x3000009fff3e7230 */ /* 0x000fc40000004100 */
[--C-:B------:R-:W-:Y:S01]  /*9410*/  HADD2.F32 R45, -RZ, R35.reuse.H0_H0 ;  /* 0x20000023ff2d7230 */ /* 0x100fe20000004100 */
[----:B------:R-:W-:Y:S01]  /*9420*/  F2FP.F16.F32.PACK_AB R31, R46, R31 ;  /* 0x0000001f2e1f723e */ /* 0x000fe200000000ff */
[----:B------:R-:W-:Y:S02]  /*9430*/  HADD2.F32 R56, -RZ, R35.H1_H1 ;  /* 0x30000023ff387230 */ /* 0x000fe40000004100 */
[----:B------:R-:W-:Y:S02]  /*9440*/  HADD2.F32 R35, -RZ, R33.H0_H0 ;  /* 0x20000021ff237230 */ /* 0x000fe40000004100 */
[----:B------:R-:W-:Y:S02]  /*9450*/  HADD2.F32 R49, -RZ, R70.H0_H0 ;  /* 0x20000046ff317230 */ /* 0x000fe40000004100 */
[----:B------:R-:W-:Y:S02]  /*9460*/  HADD2.F32 R60, -RZ, R157.H1_H1 ;  /* 0x3000009dff3c7230 */ /* 0x000fe40000004100 */
[----:B------:R-:W-:-:S02]  /*9470*/  HADD2.F32 R50, -RZ, R33.H1_H1 ;  /* 0x30000021ff327230 */ /* 0x000fc40000004100 */
[-C--:B------:R-:W-:Y:S01]  /*9480*/  FMUL.FTZ R51, R56, R49.reuse ;  /* 0x0000003138337220 */ /* 0x080fe20000410000 */
[----:B------:R-:W-:Y:S02]  /*9490*/  HADD2.F32 R47, -RZ, R58.H0_H0 ;  /* 0x2000003aff2f7230 */ /* 0x000fe40000004100 */
[-C--:B------:R-:W-:Y:S01]  /*94a0*/  FMUL.FTZ R58, R45, R62.reuse ;  /* 0x0000003e2d3a7220 */ /* 0x080fe20000410000 */
[C---:B------:R-:W-:Y:S01]  /*94b0*/  FMUL.FTZ R62, R35.reuse, R62 ;  /* 0x0000003e233e7220 */ /* 0x040fe20000410000 */
[----:B------:R-:W-:Y:S01]  /*94c0*/  FMUL.FTZ R49, R50, R49 ;  /* 0x0000003132317220 */ /* 0x000fe20000410000 */
[----:B------:R-:W-:Y:S02]  /*94d0*/  HADD2.F32 R166, -RZ, R166.H0_H0 ;  /* 0x200000a6ffa67230 */ /* 0x000fe40000004100 */
[-C--:B------:R-:W-:Y:S01]  /*94e0*/  FFMA.FTZ R33, R35, R60.reuse, -R58 ;  /* 0x0000003c23217223 */ /* 0x080fe2000001083a */
[----:B------:R-:W-:Y:S01]  /*94f0*/  FFMA.FTZ R35, R45, R60, R62 ;  /* 0x0000003c2d237223 */ /* 0x000fe2000001003e */
[----:B------:R-:W-:-:S02]  /*9500*/  HADD2.F32 R60, -RZ, R42.H0_H0 ;  /* 0x2000002aff3c7230 */ /* 0x000fc40000004100 */
[-C--:B------:R-:W-:Y:S01]  /*9510*/  FFMA.FTZ R50, R50, R47.reuse, -R51 ;  /* 0x0000002f32327223 */ /* 0x080fe20000010833 */
[----:B------:R-:W-:Y:S02]  /*9520*/  HADD2.F32 R42, -RZ, R28.H0_H0 ;  /* 0x2000001cff2a7230 */ /* 0x000fe40000004100 */
[----:B------:R-:W-:Y:S01]  /*9530*/  FFMA.FTZ R56, R56, R47, R49 ;  /* 0x0000002f38387223 */ /* 0x000fe20000010031 */
[----:B------:R-:W-:Y:S02]  /*9540*/  HADD2.F32 R47, -RZ, R32.H0_H0 ;  /* 0x20000020ff2f7230 */ /* 0x000fe40000004100 */
[----:B------:R-:W-:Y:S01]  /*9550*/  HADD2.F32 R158, -RZ, R158.H0_H0 ;  /* 0x2000009eff9e7230 */ /* 0x000fe20000004100 */
[----:B------:R-:W-:Y:S01]  /*9560*/  F2FP.F16.F32.PACK_AB R50, R50, R33 ;  /* 0x000000213232723e */ /* 0x000fe200000000ff */
[----:B------:R-:W-:Y:S02]  /*9570*/  HADD2.F32 R49, -RZ, R32.H1_H1 ;  /* 0x30000020ff317230 */ /* 0x000fe40000004100 */
[----:B------:R-:W-:Y:S01]  /*9580*/  FMUL.FTZ R32, R42, R166 ;  /* 0x000000a62a207220 */ /* 0x000fe20000410000 */
[----:B------:R-:W-:-:S02]  /*9590*/  HADD2.F32 R58, -RZ, R41.H0_H0 ;  /* 0x20000029ff3a7230 */ /* 0x000fc40000004100 */
[C---:B------:R-:W-:Y:S01]  /*95a0*/  FMUL.FTZ R41, R47.reuse, R166 ;  /* 0x000000a62f297220 */ /* 0x040fe20000410000 */
[----:B------:R-:W-:Y:S02]  /*95b0*/  HADD2.F32 R45, -RZ, R28.H1_H1 ;  /* 0x3000001cff2d7230 */ /* 0x000fe40000004100 */
[----:B------:R-:W-:Y:S01]  /*95c0*/  FFMA.FTZ R32, R47, R158, R32 ;  /* 0x0000009e2f207223 */ /* 0x000fe20000010020 */
[----:B------:R-:W-:Y:S02]  /*95d0*/  HADD2.F32 R47, -RZ, R44.H0_H0 ;  /* 0x2000002cff2f7230 */ /* 0x000fe40000004100 */
[----:B------:R-:W-:Y:S01]  /*95e0*/  FMUL.FTZ R62, R49, R60 ;  /* 0x0000003c313e7220 */ /* 0x000fe20000410000 */
[----:B------:R-:W-:Y:S01]  /*95f0*/  FFMA.FTZ R28, R42, R158, -R41 ;  /* 0x0000009e2a1c7223 */ /* 0x000fe20000010829 */
        /* <DEDUP_REMOVED lines=19> */
[----:B------:R-:W-:Y:S01]  /*9730*/  IMAD.MOV.U32 R29, RZ, RZ, R31 ;  /* 0x000000ffff1d7224 */ /* 0x000fe200078e001f */
[----:B------:R-:W-:Y:S01]  /*9740*/  F2FP.F16.F32.PACK_AB R35, R56, R35 ;  /* 0x000000233823723e */ /* 0x000fe200000000ff */
[----:B------:R-:W-:Y:S01]  /*9750*/  IMAD.MOV.U32 R31, RZ, RZ, R50 ;  /* 0x000000ffff1f7224 */ /* 0x000fe200078e0032 */
[----:B------:R-:W-:-:S02]  /*9760*/  F2FP.F16.F32.PACK_AB R28, R41, R28 ;  /* 0x0000001c291c723e */ /* 0x000fc400000000ff */
[----:B------:R-:W-:Y:S02]  /*9770*/  F2FP.F16.F32.PACK_AB R32, R45, R32 ;  /* 0x000000202d20723e */ /* 0x000fe400000000ff */
[----:B------:R-:W-:Y:S02]  /*9780*/  F2FP.F16.F32.PACK_AB R30, R30, R49 ;  /* 0x000000311e1e723e */ /* 0x000fe400000000ff */
[----:B------:R-:W-:-:S07]  /*9790*/  F2FP.F16.F32.PACK_AB R34, R34, R159 ;  /* 0x0000009f2222723e */ /* 0x000fce00000000ff */
.L_x_1569:
[----:B------:R-:W-:Y:S05]  /*97a0*/  BSYNC B2 ;  /* 0x0000000000027941 */ /* 0x000fea0003800000 */
.L_x_1568:
[----:B0-----:R4:W-:Y:S04]  /*97b0*/  STG.E.128 desc[UR46][R36.64], R28 ;  /* 0x0000001c24007986 */ /* 0x0019e8000c101d2e */
[----:B--2---:R4:W-:Y:S02]  /*97c0*/  @!P3 STG.E.128 desc[UR46][R38.64], R32 ;  /* 0x000000202600b986 */ /* 0x0049e4000c101d2e */
.L_x_1567:
[----:B------:R-:W-:Y:S05]  /*97d0*/  BSYNC B1 ;  /* 0x0000000000017941 */ /* 0x000fea0003800000 */
.L_x_1566:
[----:B------:R-:W-:-:S13]  /*97e0*/  ISETP.NE.AND P3, PT, R15, RZ, PT ;  /* 0x000000ff0f00720c */ /* 0x000fda0003f65270 */
[----:B------:R-:W-:Y:S05]  /*97f0*/  @!P3 BRA `(.L_x_1520) ;  /* 0x0000000800c8b947 */ /* 0x000fea0003800000 */
[----:B------:R-:W-:Y:S01]  /*9800*/  LOP3.LUT P5, RZ, R18, 0x1, RZ, 0xc0, !PT ;  /* 0x0000000112ff7812 */ /* 0x000fe200078ac0ff */
[----:B------:R-:W-:Y:S01]  /*9810*/  BSSY B1, `(.L_x_1570) ;  /* 0x0000071000017945 */ /* 0x000fe20003800000 */
[----:B0---4-:R-:W-:Y:S02]  /*9820*/  SHF.R.U32.HI R31, RZ, 0x3, R207 ;  /* 0x00000003ff1f7819 */ /* 0x011fe400000116cf */
[----:B------:R-:W-:Y:S02]  /*9830*/  SEL R148, R130, R148, !P5 ;  /* 0x0000009482947207 */ /* 0x000fe40006800000 */
[----:B------:R-:W-:Y:S02]  /*9840*/  IADD3 R30, P3, P4, R104, R124, R12 ;  /* 0x0000007c681e7210 */ /* 0x000fe40007c7e00c */
[----:B------:R-:W-:Y:S02]  /*9850*/  SHF.R.S32.HI R29, RZ, 0x1f, R148 ;  /* 0x0000001fff1d7819 */ /* 0x000fe40000011494 */
[----:B---3--:R-:W-:-:S02]  /*9860*/  IADD3.X R33, R4, R40, R114, P3, P4 ;  /* 0x0000002804217210 */ /* 0x008fc40001fe8472 */
[----:B------:R-:W-:Y:S02]  /*9870*/  LEA.HI R148, R29, R148, RZ, 0x4 ;  /* 0x000000941d947211 */ /* 0x000fe400078f20ff */
[----:B------:R-:W-:Y:S02]  /*9880*/  LEA R36, P3, R30, R112, 0x1 ;  /* 0x000000701e247211 */ /* 0x000fe400078608ff */
[----:B------:R-:W-:Y:S02]  /*9890*/  LEA.HI.SX32 R148, R148, R117, 0x1c ;  /* 0x0000007594947211 */ /* 0x000fe400078fe2ff */
[----:B------:R-:W-:Y:S02]  /*98a0*/  LEA.HI.X R37, R30, R113, R33, 0x1, P3 ;  /* 0x000000711e257211 */ /* 0x000fe400018f0c21 */
[----:B------:R-:W-:Y:S02]  /*98b0*/  SHF.R.S32.HI R29, RZ, 0x1f, R148 ;  /* 0x0000001fff1d7819 */ /* 0x000fe40000011494 */
[----:B------:R-:W-:-:S02]  /*98c0*/  SHF.L.U32 R38, R148, 0x3, RZ ;  /* 0x0000000394267819 */ /* 0x000fc400000006ff */
[----:B------:R-:W-:Y:S02]  /*98d0*/  LEA.HI R29, R29, R148, RZ, 0x3 ;  /* 0x000000941d1d7211 */ /* 0x000fe400078f18ff */
[----:B------:R-:W-:Y:S02]  /*98e0*/  LOP3.LUT R28, R207, 0x38, R38, 0xf8, !PT ;  /* 0x00000038cf1c7812 */ /* 0x000fe400078ef826 */
[----:B------:R-:W-:Y:S02]  /*98f0*/  SHF.R.S32.HI R29, RZ, 0x3, R29 ;  /* 0x00000003ff1d7819 */ /* 0x000fe4000001141d */
[----:B------:R-:W-:Y:S02]  /*9900*/  LOP3.LUT R28, R28, R31, RZ, 0x3c, !PT ;  /* 0x0000001f1c1c7212 */ /* 0x000fe400078e3cff */
[----:B------:R-:W-:Y:S01]  /*9910*/  ISETP.GE.AND P3, PT, R199, R121, PT ;  /* 0x00000079c700720c */ /* 0x000fe20003f66270 */
        /* <DEDUP_REMOVED lines=10> */
[----:B------:R-:W-:Y:S01]  /*99c0*/  SHF.R.U32.HI R50, RZ, 0x10, R65 ;  /* 0x00000010ff327819 */ /* 0x000fe20000011641 */
[----:B--2---:R-:W-:Y:S01]  /*99d0*/  IMAD.MOV.U32 R28, RZ, RZ, R33 ;  /* 0x000000ffff1c7224 */ /* 0x004fe200078e0021 */
[--C-:B------:R-:W-:Y:S01]  /*99e0*/  SHF.R.U32.HI R48, RZ, 0x10, R53.reuse ;  /* 0x00000010ff307819 */ /* 0x100fe20000011635 */
[----:B------:R-:W-:Y:S01]  /*99f0*/  IMAD.MOV.U32 R45, RZ, RZ, R32 ;  /* 0x000000ffff2d7224 */ /* 0x000fe200078e0020 */
[----:B------:R-:W-:Y:S01]  /*9a00*/  SHF.R.U64 R41, R52, 0x10, R53 ;  /* 0x0000001034297819 */ /* 0x000fe20000001235 */
[----:B------:R-:W-:Y:S01]  /*9a10*/  IMAD.MOV.U32 R46, RZ, RZ, R35 ;  /* 0x000000ffff2e7224 */ /* 0x000fe200078e0023 */
[----:B------:R-:W-:Y:S01]  /*9a20*/  SHF.R.U32.HI R51, RZ, 0x10, R67 ;  /* 0x00000010ff337819 */ /* 0x000fe20000011643 */
[----:B------:R-:W-:Y:S01]  /*9a30*/  HADD2.F32 R49, -RZ, R156.H1_H1 ;  /* 0x3000009cff317230 */ /* 0x000fe20000004100 */
[--C-:B------:R-:W-:Y:S01]  /*9a40*/  SHF.R.U64 R39, R54, 0x10, R55.reuse ;  /* 0x0000001036277819 */ /* 0x100fe20000001237 */
[--C-:B------:R-:W-:Y:S01]  /*9a50*/  HADD2.F32 R32, -RZ, R28.reuse.H0_H0 ;  /* 0x2000001cff207230 */ /* 0x100fe20000004100 */
[----:B------:R-:W-:Y:S01]  /*9a60*/  SHF.R.U32.HI R54, RZ, 0x10, R55 ;  /* 0x00000010ff367819 */ /* 0x000fe20000011637 */
[----:B------:R-:W-:Y:S01]  /*9a70*/  HADD2.F32 R35, -RZ, R28.H1_H1 ;  /* 0x3000001cff237230 */ /* 0x000fe20000004100 */
[----:B------:R-:W-:Y:S01]  /*9a80*/  SHF.R.U64 R43, R64, 0x10, R65 ;  /* 0x00000010402b7819 */ /* 0x000fe20000001241 */
[----:B------:R-:W-:Y:S01]  /*9a90*/  IMAD.MOV.U32 R33, RZ, RZ, R31 ;  /* 0x000000ffff217224 */ /* 0x000fe200078e001f */
[----:B------:R-:W-:Y:S01]  /*9aa0*/  SHF.R.U64 R42, R66, 0x10, R67 ;  /* 0x00000010422a7819 */ /* 0x000fe20000001243 */
[----:B------:R-:W-:-:S02]  /*9ab0*/  HADD2.F32 R28, -RZ, R29.H0_H0 ;  /* 0x2000001dff1c7230 */ /* 0x000fc40000004100 */
[----:B------:R-:W-:Y:S02]  /*9ac0*/  HADD2.F32 R50, -RZ, R50.H0_H0 ;  /* 0x20000032ff327230 */ /* 0x000fe40000004100 */
[----:B------:R-:W-:Y:S02]  /*9ad0*/  HADD2.F32 R31, -RZ, R29.H1_H1 ;  /* 0x3000001dff1f7230 */ /* 0x000fe40000004100 */
[-C--:B------:R-:W-:Y:S01]  /*9ae0*/  FMUL.FTZ R29, R32, R49.reuse ;  /* 0x00000031201d7220 */ /* 0x080fe20000410000 */
[----:B------:R-:W-:Y:S02]  /*9af0*/  HADD2.F32 R47, -RZ, R154.H1_H1 ;  /* 0x3000009aff2f7230 */ /* 0x000fe40000004100 */
[C---:B------:R-:W-:Y:S01]  /*9b00*/  FMUL.FTZ R49, R28.reuse, R49 ;  /* 0x000000311c317220 */ /* 0x040fe20000410000 */
[----:B------:R-:W-:Y:S02]  /*9b10*/  HADD2.F32 R48, -RZ, R48.H0_H0 ;  /* 0x20000030ff307230 */ /* 0x000fe40000004100 */
[-C--:B------:R-:W-:Y:S01]  /*9b20*/  FMUL.FTZ R52, R35, R50.reuse ;  /* 0x0000003223347220 */ /* 0x080fe20000410000 */
[C---:B------:R-:W-:Y:S01]  /*9b30*/  FMUL.FTZ R50, R31.reuse, R50 ;  /* 0x000000321f327220 */ /* 0x040fe20000410000 */
[-C--:B------:R-:W-:Y:S01]  /*9b40*/  FFMA.FTZ R28, R28, R47.reuse, -R29 ;  /* 0x0000002f1c1c7223 */ /* 0x080fe2000001081d */
[----:B------:R-:W-:Y:S01]  /*9b50*/  FFMA.FTZ R29, R32, R47, R49 ;  /* 0x0000002f201d7223 */ /* 0x000fe20000010031 */
[-C--:B------:R-:W-:Y:S01]  /*9b60*/  FFMA.FTZ R31, R31, R48.reuse, -R52 ;  /* 0x000000301f1f7223 */ /* 0x080fe20000010834 */
[----:B------:R-:W-:Y:S01]  /*9b70*/  FFMA.FTZ R32, R35, R48, R50 ;  /* 0x0000003023207223 */ /* 0x000fe20000010032 */
[----:B------:R-:W-:-:S02]  /*9b80*/  HADD2.F32 R52, -RZ, R155.H1_H1 ;  /* 0x3000009bff347230 */ /* 0x000fc40000004100 */
[--C-:B------:R-:W-:Y:S01]  /*9b90*/  HADD2.F32 R47, -RZ, R46.reuse.H0_H0 ;  /* 0x2000002eff2f7230 */ /* 0x100fe20000004100 */
[----:B------:R-:W-:Y:S01]  /*9ba0*/  F2FP.F16.F32.PACK_AB R31, R31, R28 ;  /* 0x0000001c1f1f723e */ /* 0x000fe200000000ff */
[----:B------:R-:W-:Y:S02]  /*9bb0*/  HADD2.F32 R35, -RZ, R33.H0_H0 ;  /* 0x20000021ff237230 */ /* 0x000fe40000004100 */
[----:B------:R-:W-:Y:S02]  /*9bc0*/  HADD2.F32 R48, -RZ, R46.H1_H1 ;  /* 0x3000002eff307230 */ /* 0x000fe40000004100 */
[----:B------:R-:W-:Y:S02]  /*9bd0*/  HADD2.F32 R51, -RZ, R51.H0_H0 ;  /* 0x20000033ff337230 */ /* 0x000fe40000004100 */
[----:B------:R-:W-:Y:S02]  /*9be0*/  HADD2.F32 R50, -RZ, R153.H1_H1 ;  /* 0x30000099ff327230 */ /* 0x000fe40000004100 */
[----:B------:R-:W-:-:S02]  /*9bf0*/  HADD2.F32 R49, -RZ, R54.H0_H0 ;  /* 0x20000036ff317230 */ /* 0x000fc40000004100 */
[-C--:B------:R-:W-:Y:S01]  /*9c00*/  FMUL.FTZ R54, R47, R52.reuse ;  /* 0x000000342f367220 */ /* 0x080fe20000410000 */
[----:B------:R-:W-:Y:S02]  /*9c10*/  HADD2.F32 R46, -RZ, R33.H1_H1 ;  /* 0x30000021ff2e7230 */ /* 0x000fe40000004100 */
[C---:B------:R-:W-:Y:S01]  /*9c20*/  FMUL.FTZ R52, R35.reuse, R52 ;  /* 0x0000003423347220 */ /* 0x040fe20000410000 */
[-C--:B------:R-:W-:Y:S01]  /*9c30*/  FMUL.FTZ R53, R48, R51.reuse ;  /* 0x0000003330357220 */ /* 0x080fe20000410000 */
[-C--:B------:R-:W-:Y:S01]  /*9c40*/  FFMA.FTZ R33, R35, R50.reuse, -R54 ;  /* 0x0000003223217223 */ /* 0x080fe20000010836 */
[----:B------:R-:W-:Y:S02]  /*9c50*/  HADD2.F32 R156, -RZ, R156.H0_H0 ;  /* 0x2000009cff9c7230 */ /* 0x000fe40000004100 */
[----:B------:R-:W-:Y:S01]  /*9c60*/  FFMA.FTZ R35, R47, R50, R52 ;  /* 0x000000322f237223 */ /* 0x000fe20000010034 */
[C---:B------:R-:W-:Y:S01]  /*9c70*/  FMUL.FTZ R51, R46.reuse, R51 ;  /* 0x000000332e337220 */ /* 0x040fe20000410000 */
[----:B------:R-:W-:Y:S01]  /*9c80*/  FFMA.FTZ R52, R46, R49, -R53 ;  /* 0x000000312e347223 */ /* 0x000fe20000010835 */
[----:B------:R-:W-:-:S02]  /*9c90*/  HADD2.F32 R47, -RZ, R43.H0_H0 ;  /* 0x2000002bff2f7230 */ /* 0x000fc40000004100 */
[--C-:B------:R-:W-:Y:S02]  /*9ca0*/  HADD2.F32 R46, -RZ, R45.reuse.H0_H0 ;  /* 0x2000002dff2e7230 */ /* 0x100fe40000004100 */
[----:B------:R-:W-:Y:S01]  /*9cb0*/  FFMA.FTZ R54, R48, R49, R51 ;  /* 0x0000003130367223 */ /* 0x000fe20000010033 */
[--C-:B------:R-:W-:Y:S01]  /*9cc0*/  HADD2.F32 R43, -RZ, R44.reuse.H0_H0 ;  /* 0x2000002cff2b7230 */ /* 0x100fe20000004100 */
[----:B------:R-:W-:Y:S01]  /*9cd0*/  F2FP.F16.F32.PACK_AB R52, R52, R33 ;  /* 0x000000213434723e */ /* 0x000fe200000000ff */
[----:B------:R-:W-:Y:S02]  /*9ce0*/  HADD2.F32 R45, -RZ, R45.H1_H1 ;  /* 0x3000002dff2d7230 */ /* 0x000fe40000004100 */
[-C--:B------:R-:W-:Y:S01]  /*9cf0*/  FMUL.FTZ R48, R46, R156.reuse ;  /* 0x0000009c2e307220 */ /* 0x080fe20000410000 */
[----:B------:R-:W-:Y:S02]  /*9d00*/  HADD2.F32 R44, -RZ, R44.H1_H1 ;  /* 0x3000002cff2c7230 */ /* 0x000fe40000004100 */
[----:B------:R-:W-:Y:S01]  /*9d10*/  FMUL.FTZ R49, R43, R156 ;  /* 0x0000009c2b317220 */ /* 0x000fe20000410000 */
[----:B------:R-:W-:-:S02]  /*9d20*/  HADD2.F32 R154, -RZ, R154.H0_H0 ;  /* 0x2000009aff9a7230 */ /* 0x000fc40000004100 */
[-C--:B------:R-:W-:Y:S01]  /*9d30*/  FMUL.FTZ R51, R45, R47.reuse ;  /* 0x0000002f2d337220 */ /* 0x080fe20000410000 */
[----:B------:R-:W-:Y:S02]  /*9d40*/  HADD2.F32 R41, -RZ, R41.H0_H0 ;  /* 0x20000029ff297230 */ /* 0x000fe40000004100 */
[C---:B------:R-:W-:Y:S01]  /*9d50*/  FMUL.FTZ R50, R44.reuse, R47 ;  /* 0x0000002f2c327220 */ /* 0x040fe20000410000 */
[----:B------:R-:W-:Y:S02]  /*9d60*/  HADD2.F32 R155, -RZ, R155.H0_H0 ;  /* 0x2000009bff9b7230 */ /* 0x000fe40000004100 */
[----:B------:R-:W-:Y:S01]  /*9d70*/  FFMA.FTZ R48, R43, R154, -R48 ;  /* 0x0000009a2b307223 */ /* 0x000fe20000010830 */
[----:B------:R-:W-:Y:S02]  /*9d80*/  HADD2.F32 R43, -RZ, R42.H0_H0 ;  /* 0x2000002aff2b7230 */ /* 0x000fe40000004100 */
[-C--:B------:R-:W-:Y:S01]  /*9d90*/  FFMA.FTZ R51, R44, R41.reuse, -R51 ;  /* 0x000000292c337223 */ /* 0x080fe20000010833 */
[----:B------:R-:W-:Y:S01]  /*9da0*/  FFMA.FTZ R50, R45, R41, R50 ;  /* 0x000000292d327223 */ /* 0x000fe20000010032 */
[----:B------:R-:W-:-:S02]  /*9db0*/  HADD2.F32 R42, -RZ, R34.H0_H0 ;  /* 0x20000022ff2a7230 */ /* 0x000fc40000004100 */
[----:B------:R-:W-:Y:S01]  /*9dc0*/  FFMA.FTZ R49, R46, R154, R49 ;  /* 0x0000009a2e317223 */ /* 0x000fe20000010031 */
[----:B------:R-:W-:Y:S01]  /*9dd0*/  HADD2.F32 R41, -RZ, R30.H0_H0 ;  /* 0x2000001eff297230 */ /* 0x000fe20000004100 */
[----:B------:R-:W-:Y:S01]  /*9de0*/  F2FP.F16.F32.PACK_AB R33, R32, R29 ;  /* 0x0000001d2021723e */ /* 0x000fe200000000ff */
[----:B------:R-:W-:Y:S02]  /*9df0*/  HADD2.F32 R34, -RZ, R34.H1_H1 ;  /* 0x30000022ff227230 */ /* 0x000fe40000004100 */
[-C--:B------:R-:W-:Y:S01]  /*9e00*/  FMUL.FTZ R44, R42, R155.reuse ;  /* 0x0000009b2a2c7220 */ /* 0x080fe20000410000 */
[----:B------:R-:W-:Y:S02]  /*9e10*/  HADD2.F32 R30, -RZ, R30.H1_H1 ;  /* 0x3000001eff1e7230 */ /* 0x000fe40000004100 */
[----:B------:R-:W-:Y:S01]  /*9e20*/  FMUL.FTZ R155, R41, R155 ;  /* 0x0000009b299b7220 */ /* 0x000fe20000410000 */
[----:B------:R-:W-:Y:S02]  /*9e30*/  HADD2.F32 R153, -RZ, R153.H0_H0 ;  /* 0x20000099ff997230 */ /* 0x000fe40000004100 */
[----:B------:R-:W-:Y:S01]  /*9e40*/  FMUL.FTZ R45, R34, R43 ;  /* 0x0000002b222d7220 */ /* 0x000fe20000410000 */
[----:B------:R-:W-:-:S02]  /*9e50*/  HADD2.F32 R39, -RZ, R39.H0_H0 ;  /* 0x20000027ff277230 */ /* 0x000fc40000004100 */
[----:B------:R-:W-:Y:S01]  /*9e60*/  FMUL.FTZ R43, R30, R43 ;  /* 0x0000002b1e2b7220 */ /* 0x000fe20000410000 */
[----:B------:R-:W-:Y:S02]  /*9e70*/  IMAD.MOV.U32 R29, RZ, RZ, R31 ;  /* 0x000000ffff1d7224 */ /* 0x000fe400078e001f */
[-C--:B------:R-:W-:Y:S01]  /*9e80*/  FFMA.FTZ R44, R41, R153.reuse, -R44 ;  /* 0x00000099292c7223 */ /* 0x080fe2000001082c */
[----:B------:R-:W-:Y:S01]  /*9e90*/  FFMA.FTZ R155, R42, R153, R155 ;  /* 0x000000992a9b7223 */ /* 0x000fe2000001009b */
[-C--:B------:R-:W-:Y:S01]  /*9ea0*/  FFMA.FTZ R45, R30, R39.reuse, -R45 ;  /* 0x000000271e2d7223 */ /* 0x080fe2000001082d */
[----:B------:R-:W-:Y:S01]  /*9eb0*/  FFMA.FTZ R34, R34, R39, R43 ;  /* 0x0000002722227223 */ /* 0x000fe2000001002b */
[----:B------:R-:W-:Y:S01]  /*9ec0*/  F2FP.F16.F32.PACK_AB R35, R54, R35 ;  /* 0x000000233623723e */ /* 0x000fe200000000ff */
[----:B------:R-:W-:Y:S01]  /*9ed0*/  IMAD.MOV.U32 R31, RZ, RZ, R52 ;  /* 0x000000ffff1f7224 */ /* 0x000fe200078e0034 */
[----:B------:R-:W-:Y:S02]  /*9ee0*/  F2FP.F16.F32.PACK_AB R28, R51, R48 ;  /* 0x00000030331c723e */ /* 0x000fe400000000ff */
[----:B------:R-:W-:-:S02]  /*9ef0*/  F2FP.F16.F32.PACK_AB R32, R50, R49 ;  /* 0x000000313220723e */ /* 0x000fc400000000ff */
[----:B------:R-:W-:Y:S02]  /*9f00*/  F2FP.F16.F32.PACK_AB R30, R45, R44 ;  /* 0x0000002c2d1e723e */ /* 0x000fe400000000ff */
[----:B------:R-:W-:-:S07]  /*9f10*/  F2FP.F16.F32.PACK_AB R34, R34, R155 ;  /* 0x0000009b2222723e */ /* 0x000fce00000000ff */
.L_x_1571:
[----:B------:R-:W-:Y:S05]  /*9f20*/  BSYNC B1 ;  /* 0x0000000000017941 */ /* 0x000fea0003800000 */
.L_x_1570:
        /* <DEDUP_REMOVED lines=10> */
.L_x_1487:
[----:B------:R-:W-:-:S13]  /*9fd0*/  ISETP.NE.AND P2, PT, R200, 0x3, PT ;  /* 0x00000003c800780c */ /* 0x000fda0003f45270 */
[----:B------:R-:W-:Y:S05]  /*9fe0*/  @!P2 BRA `(.L_x_1572) ;  /* 0x000000000004a947 */ /* 0x000fea0003800000 */
[----:B------:R-:W-:Y:S01]  /*9ff0*/  BPT.TRAP 0x1 ;  /* 0x000000040000795c */ /* 0x000fe20000300000 */
.L_x_1572:
[----:B------:R-:W-:Y:S01]  /*a000*/  IMAD R86, R17, 0x8, R16 ;  /* 0x0000000811567824 */ /* 0x000fe200078e0210 */
[----:B------:R-:W-:Y:S01]  /*a010*/  SHF.L.U32 R87, R202, 0x1f, RZ ;  /* 0x0000001fca577819 */ /* 0x000fe200000006ff */
[----:B------:R-:W-:Y:S01]  /*a020*/  IMAD R85, R24, -0x60, R2 ;  /* 0xffffffa018557824 */ /* 0x000fe200078e0202 */
[----:B------:R-:W-:Y:S02]  /*a030*/  BSSY B1, `(.L_x_1573) ;  /* 0x0000004000017945 */ /* 0x000fe40003800000 */
[----:B------:R-:W0:Y:S02]  /*a040*/  SYNCS.PHASECHK.TRANS64.TRYWAIT P3, [R86+URZ+0x30890], R87 ;  /* 0x03089057560075a7 */ /* 0x000e24000806017f */
[----:B------:R-:W-:Y:S01]  /*a050*/  VIMNMX R85, R85, 0x60, PT ;  /* 0x0000006055557848 */ /* 0x000fe20003fe0100 */
[----:B0-----:R-:W-:Y:S06]  /*a060*/  @!P3 BRA `(.L_x_1574) ;  /* 0x000002240054b947 */ /* 0x001fec0003800000 */
.L_x_1949:
[----:B------:R-:W-:Y:S05]  /*a070*/  BSYNC B1 ;  /* 0x0000000000017941 */ /* 0x000fea0003800000 */
.L_x_1573:
[----:B------:R-:W-:Y:S01]  /*a080*/  ISETP.GE.AND P3, PT, R195, R85, PT ;  /* 0x00000055c300720c */ /* 0x000fe20003f66270 */
[----:B------:R-:W-:-:S12]  /*a090*/  BSSY B1, `(.L_x_1575) ;  /* 0x0000014000017945 */ /* 0x000fd80003800000 */
[----:B------:R-:W-:Y:S05]  /*a0a0*/  @P3 BRA `(.L_x_1576) ;  /* 0x0000000000483947 */ /* 0x000fea0003800000 */
[----:B------:R-:W-:-:S13]  /*a0b0*/  ISETP.NE.AND P3, PT, R13, RZ, PT ;  /* 0x000000ff0d00720c */ /* 0x000fda0003f65270 */
[----:B------:R-:W1:Y:S04]  /*a0c0*/  @P3 LDS.128 R28, [R27+0x1e000] ;  /* 0x01e000001b1c3984 */ /* 0x000e680000000c00 */
[----:B-1----:R-:W-:Y:S01]  /*a0d0*/  @P3 STG.E.128 desc[UR46][R34.64], R28 ;  /* 0x0000001c22003986 */ /* 0x002fe2000c101d2e */
        /* <DEDUP_REMOVED lines=14> */
[----:B-1----:R1:W-:Y:S02]  /*a1c0*/  @P3 STG.E.128 desc[UR46][R34.64+0x140], R28 ;  /* 0x0001401c22003986 */ /* 0x0023e4000c101d2e */
.L_x_1576:
[----:B------:R-:W-:Y:S05]  /*a1d0*/  BSYNC B1 ;  /* 0x0000000000017941 */ /* 0x000fea0003800000 */
.L_x_1575:
[----:B------:R-:W-:-:S13]  /*a1e0*/  ISETP.GE.AND P3, PT, R220, R85, PT ;  /* 0x00000055dc00720c */ /* 0x000fda0003f66270 */
[----:B------:R-:W-:Y:S05]  /*a1f0*/  @P3 BRA `(.L_x_1520) ;  /* 0x0000000000483947 */ /* 0x000fea0003800000 */
[----:B------:R-:W-:-:S13]  /*a200*/  ISETP.NE.AND P3, PT, R13, RZ, PT ;  /* 0x000000ff0d00720c */ /* 0x000fda0003f65270 */
[----:B-1----:R-:W1:Y:S04]  /*a210*/  @P3 LDS.128 R28, [R27+0x20000] ;  /* 0x020000001b1c3984 */ /* 0x002e680000000c00 */
        /* <DEDUP_REMOVED lines=16> */
.L_x_1520:
[----:B------:R-:W-:Y:S05]  /*a320*/  BSYNC B0 ;  /* 0x0000000000007941 */ /* 0x000fea0003800000 */
.L_x_1486:
        /* <DEDUP_REMOVED lines=17> */
.L_x_1578:
[----:B------:R-:W-:Y:S05]  /*a440*/  BSYNC B0 ;  /* 0x0000000000007941 */ /* 0x000fea0003800000 */
.L_x_1577:
[----:B------:R-:W1:Y:S01]  /*a450*/  SYNCS.PHASECHK.TRANS64.TRYWAIT P2, [R86+URZ+0x308b0], R87 ;  /* 0x0308b057560075a7 */ /* 0x000e62000804017f */
[----:B------:R-:W-:Y:S01]  /*a460*/  ULDC.64 UR44, c[0x0][0x328] ;  /* 0x0000ca00002c7ab9 */ /* 0x000fe20000000a00 */
[----:B------:R-:W-:Y:S01]  /*a470*/  ULDC.64 UR60, c[0x0][0x318] ;  /* 0x0000c600003c7ab9 */ /* 0x000fe20000000a00 */
[----:B------:R-:W-:Y:S04]  /*a480*/  BSSY B0, `(.L_x_1579) ;  /* 0x0000002000007945 */ /* 0x000fe80003800000 */
[----:B-1----:R-:W-:Y:S05]  /*a490*/  @!P2 BRA `(.L_x_1580) ;  /* 0x00000220005ca947 */ /* 0x002fea0003800000 */
.L_x_1950:
[----:B------:R-:W-:Y:S05]  /*a4a0*/  BSYNC B0 ;  /* 0x0000000000007941 */ /* 0x000fea0003800000 */
.L_x_1579:
[----:B------:R-:W-:Y:S01]  /*a4b0*/  ISETP.GE.AND P2, PT, R195, R85, PT ;  /* 0x00000055c300720c */ /* 0x000fe20003f46270 */
[----:B------:R-:W-:Y:S01]  /*a4c0*/  BSSY B0, `(.L_x_1581) ;  /* 0x000001e000007945 */ /* 0x000fe20003800000 */
[----:B------:R-:W-:-:S11]  /*a4d0*/  IMAD.WIDE R32, R24, 0x60, R122 ;  /* 0x0000006018207825 */ /* 0x000fd600078e027a */
[----:B------:R-:W-:Y:S05]  /*a4e0*/  @P2 BRA `(.L_x_1582) ;  /* 0x00000000006c2947 */ /* 0x000fea0003800000 */
[----:B------:R-:W-:Y:S01]  /*a4f0*/  IMAD R31, R33, UR44, RZ ;  /* 0x0000002c211f7c24 */ /* 0x000fe2000f8e02ff */
[----:B------:R-:W-:Y:S01]  /*a500*/  ULDC UR4, c[0x0][0x2f4] ;  /* 0x0000bd0000047ab9 */ /* 0x000fe20000000800 */
[----:B0-----:R-:W-:Y:S02]  /*a510*/  IMAD.MOV.U32 R28, RZ, RZ, R102 ;  /* 0x000000ffff1c7224 */ /* 0x001fe400078e0066 */
[----:B------:R-:W-:Y:S02]  /*a520*/  IMAD.MOV.U32 R29, RZ, RZ, R26 ;  /* 0x000000ffff1d7224 */ /* 0x000fe400078e001a */
[C---:B------:R-:W-:Y:S02]  /*a530*/  IMAD R31, R32.reuse, UR45, R31 ;  /* 0x0000002d201f7c24 */ /* 0x040fe4000f8e021f */
[----:B------:R-:W-:-:S05]  /*a540*/  IMAD.WIDE.U32 R28, R32, UR44, R28 ;  /* 0x0000002c201c7c25 */ /* 0x000fca000f8e001c */
[----:B------:R-:W-:Y:S02]  /*a550*/  IADD3 R29, R29, R31, RZ ;  /* 0x0000001f1d1d7210 */ /* 0x000fe40007ffe0ff */
[----:B------:R-:W-:-:S04]  /*a560*/  LEA R34, P2, R28, UR60, 0x1 ;  /* 0x0000003c1c227c11 */ /* 0x000fc8000f8408ff */
        /* <DEDUP_REMOVED lines=19> */
.L_x_1582:
[----:B------:R-:W-:Y:S05]  /*a6a0*/  BSYNC B0 ;  /* 0x0000000000007941 */ /* 0x000fea0003800000 */
.L_x_1581:
[----:B------:R-:W-:Y:S01]  /*a6b0*/  ISETP.GE.AND P2, PT, R220, R85, PT ;  /* 0x00000055dc00720c */ /* 0x000fe20003f46270 */
[----:B------:R-:W-:-:S12]  /*a6c0*/  BSSY B0, `(.L_x_1583) ;  /* 0x000001f000007945 */ /* 0x000fd80003800000 */
[----:B------:R-:W-:Y:S05]  /*a6d0*/  @P2 BRA `(.L_x_1584) ;  /* 0x0000000000742947 */ /* 0x000fea0003800000 */
[----:B--2---:R-:W-:Y:S01]  /*a6e0*/  IADD3 R31, P2, R32, 0x40, RZ ;  /* 0x00000040201f7810 */ /* 0x004fe20007f5e0ff */
[----:B0-----:R-:W-:Y:S01]  /*a6f0*/  IMAD.MOV.U32 R28, RZ, RZ, R102 ;  /* 0x000000ffff1c7224 */ /* 0x001fe200078e0066 */
[----:B------:R-:W-:Y:S01]  /*a700*/  ULDC UR4, c[0x0][0x2f4] ;  /* 0x0000bd0000047ab9 */ /* 0x000fe20000000800 */
[----:B------:R-:W-:Y:S02]  /*a710*/  IMAD.MOV.U32 R29, RZ, RZ, R26 ;  /* 0x000000ffff1d7224 */ /* 0x000fe400078e001a */
[----:B------:R-:W-:Y:S02]  /*a720*/  IMAD.X R32, RZ, RZ, R33, P2 ;  /* 0x000000ffff207224 */ /* 0x000fe400010e0621 */
[----:B------:R-:W-:-:S04]  /*a730*/  IMAD.WIDE.U32 R28, R31, UR44, R28 ;  /* 0x0000002c1f1c7c25 */ /* 0x000fc8000f8e001c */
[----:B------:R-:W-:-:S04]  /*a740*/  IMAD R32, R32, UR44, RZ ;  /* 0x0000002c20207c24 */ /* 0x000fc8000f8e02ff */
[----:B------:R-:W-:Y:S01]  /*a750*/  IMAD R31, R31, UR45, R32 ;  /* 0x0000002d1f1f7c24 */ /* 0x000fe2000f8e0220 */
[----:B------:R-:W-:-:S03]  /*a760*/  LEA R32, P2, R28, UR60, 0x1 ;  /* 0x0000003c1c207c11 */ /* 0x000fc6000f8408ff */
        /* <DEDUP_REMOVED lines=20> */
.L_x_1584:
[----:B------:R-:W-:Y:S05]  /*a8b0*/  BSYNC B0 ;  /* 0x0000000000007941 */ /* 0x000fea0003800000 */
.L_x_1583:
[----:B------:R-:W-:Y:S01]  /*a8c0*/  @!PT LDS RZ, [RZ] ;  /* 0x00000000fffff984 */ /* 0x000fe20000000800 */
[----:B------:R-:W-:Y:S01]  /*a8d0*/  @!PT LDS RZ, [RZ] ;  /* 0x00000000fffff984 */ /* 0x000fe20000000800 */
[----:B------:R-:W-:Y:S01]  /*a8e0*/  @!PT LDS RZ, [RZ] ;  /* 0x00000000fffff984 */ /* 0x000fe20000000800 */
[----:B------:R-:W-:Y:S01]  /*a8f0*/  @!PT LDS RZ, [RZ] ;  /* 0x00000000fffff984 */ /* 0x000fe20000000800 */
[----:B------:R4:W-:Y:S06]  /*a900*/  MEMBAR.ALL.CTA ;  /* 0x0000000000007992 */ /* 0x0009ec0000008000 */
[----:B----4-:R-:W4:Y:S01]  /*a910*/  FENCE.VIEW.ASYNC.S ;  /* 0x00000000000073c6 */ /* 0x010f220000000000 */
[----:B-1----:R-:W-:Y:S01]  /*a920*/  @!P3 VIADD R86, R86, 0x308c0 ;  /* 0x000308c05656b836 */ /* 0x002fe20000000000 */
[----:B----4-:R1:W-:Y:S01]  /*a930*/  BAR.SYNC.DEFER_BLOCKING R175, 0x80 ;  /* 0x000200af0000751d */ /* 0x0103e20000010000 */
[----:B------:R-:W-:Y:S01]  /*a940*/  LOP3.LUT P4, RZ, R18, 0x2, RZ, 0xc0, !PT ;  /* 0x0000000212ff7812 */ /* 0x000fe2000788c0ff */
[----:B------:R-:W-:-:S02]  /*a950*/  VIADD R17, R17, 0x1 ;  /* 0x0000000111117836 */ /* 0x000fc40000000000 */
[----:B------:R-:W-:Y:S02]  /*a960*/  @!P3 PRMT R86, RZ, 0x654, R86 ;  /* 0x00000654ff56b816 */ /* 0x000fe40000000056 */
[----:B------:R-:W-:Y:S02]  /*a970*/  PLOP3.LUT P2, PT, PT, PT, PT, 0x8, 0x0 ;  /* 0x000000000000781c */ /* 0x000fe40003f4e170 */
[----:B------:R1:W-:Y:S01]  /*a980*/  @!P3 SYNCS.ARRIVE.TRANS64.RED.A1T0 RZ, [R86+URZ], RZ ;  /* 0x000000ff56ffb9a7 */ /* 0x0003e2000810043f */
[----:B------:R-:W-:-:S04]  /*a990*/  ISETP.NE.AND P3, PT, R17, 0x2, PT ;  /* 0x000000021100780c */ /* 0x000fc80003f65270 */
[----:B------:R-:W-:Y:S02]  /*a9a0*/  SEL R27, RZ, 0x1, P3 ;  /* 0x00000001ff1b7807 */ /* 0x000fe40001800000 */
[----:B------:R-:W-:Y:S02]  /*a9b0*/  SEL R17, R17, RZ, P3 ;  /* 0x000000ff11117207 */ /* 0x000fe40001800000 */
[----:B------:R-:W-:Y:S01]  /*a9c0*/  LOP3.LUT R202, R202, R27, RZ, 0x3c, !PT ;  /* 0x0000001bcaca7212 */ /* 0x000fe200078e3cff */
[----:B-1----:R-:W-:Y:S06]  /*a9d0*/  @P4 BRA `(.L_x_1585) ;  /* 0xffffff8000dc4947 */ /* 0x002fec000383ffff */
.L_x_1481:
[----:B------:R-:W1:Y:S01]  /*a9e0*/  LDC R0, c[0x0][0x448] ;  /* 0x00011200ff007b82 */ /* 0x000e620000000800 */
[----:B------:R-:W-:Y:S01]  /*a9f0*/  IADD3 R7, R197, 0x1, -R196 ;  /* 0x00000001c5077810 */ /* 0x000fe20007ffe8c4 */
[----:B------:R-:W-:Y:S06]  /*aa00*/  BSSY B0, `(.L_x_1586) ;  /* 0x000000d000007945 */ /* 0x000fec0003800000 */
[----:B------:R-:W4:Y:S01]  /*aa10*/  LDC.64 R2, c[0x0][0x9e0] ;  /* 0x00027800ff027b82 */ /* 0x000f220000000a00 */
[----:B-1----:R-:W-:Y:S01]  /*aa20*/  ISETP.NE.AND P1, PT, R0, 0x1, PT ;  /* 0x000000010000780c */ /* 0x002fe20003f25270 */
[----:B------:R-:W-:Y:S01]  /*aa30*/  VIADD R0, R213, 0x7f ;  /* 0x0000007fd5007836 */ /* 0x000fe20000000000 */
[----:B----4-:R-:W-:-:S11]  /*aa40*/  ISETP.GE.AND P3, PT, R3, 0x1, PT ;  /* 0x000000010300780c */ /* 0x010fd60003f66270 */
[----:B------:R-:W1:Y:S08]  /*aa50*/  @P1 LDC R5, c[0x0][0x44c] ;  /* 0x00011300ff051b82 */ /* 0x000e700000000800 */
[----:B------:R-:W4:Y:S01]  /*aa60*/  @P1 LDC R4, c[0x0][0x450] ;  /* 0x00011400ff041b82 */ /* 0x000f220000000800 */
[----:B-1----:R-:W-:-:S05]  /*aa70*/  @P1 IMAD.HI.U32 R5, R0, R5, RZ ;  /* 0x0000000500051227 */ /* 0x002fca00078e00ff */
[----:B----4-:R-:W-:-:S05]  /*aa80*/  @P1 SHF.R.U32.HI R0, RZ, R4, R5 ;  /* 0x00000004ff001219 */ /* 0x010fca0000011605 */
[----:B------:R-:W-:Y:S01]  /*aa90*/  IMAD.IADD R5, R7, 0x1, R0 ;  /* 0x0000000107057824 */ /* 0x000fe200078e0200 */
[----:B------:R-:W-:Y:S06]  /*aaa0*/  @P2 BRA `(.L_x_1587) ;  /* 0x0000000000082947 */ /* 0x000fec0003800000 */
[----:B------:R-:W1:Y:S02]  /*aab0*/  FENCE.VIEW.ASYNC.G ;  /* 0x00000000000073c6 */ /* 0x000e640000000100 */
[----:B-1----:R-:W-:Y:S06]  /*aac0*/  BAR.ARV 0xc, 0x180 ;  /* 0x0306000000007b1d */ /* 0x002fec0000002000 */
.L_x_1587:
[----:B------:R-:W-:Y:S05]  /*aad0*/  BSYNC B0 ;  /* 0x0000000000007941 */ /* 0x000fea0003800000 */
.L_x_1586:
[----:B------:R-:W-:Y:S01]  /*aae0*/  IMAD.IADD R2, R5, 0x1, R2 ;  /* 0x0000000105027824 */ /* 0x000fe200078e0202 */
[----:B------:R-:W-:Y:S06]  /*aaf0*/  @!P3 BRA `(.L_x_1588) ;  /* 0x000000000048b947 */ /* 0x000fec0003800000 */
[C---:B------:R-:W-:Y:S01]  /*ab00*/  ISETP.GT.AND P0, PT, R5.reuse, RZ, PT ;  /* 0x000000ff0500720c */ /* 0x040fe20003f04270 */
[----:B------:R-:W-:Y:S01]  /*ab10*/  BSSY B0, `(.L_x_1589) ;  /* 0x000000e000007945 */ /* 0x000fe20003800000 */
[----:B------:R-:W-:-:S11]  /*ab20*/  VIADD R0, R5, 0xffffffff ;  /* 0xffffffff05007836 */ /* 0x000fd60000000000 */
[----:B------:R-:W-:Y:S05]  /*ab30*/  @P0 BRA `(.L_x_1590) ;  /* 0x00000000001c0947 */ /* 0x000fea0003800000 */
[----:B------:R-:W-:Y:S01]  /*ab40*/  ISETP.NE.AND P0, PT, R3, 0x1, PT ;  /* 0x000000010300780c */ /* 0x000fe20003f05270 */
[----:B------:R-:W-:-:S12]  /*ab50*/  IMAD.MOV R5, RZ, RZ, -R5 ;  /* 0x000000ffff057224 */ /* 0x000fd800078e0a05 */
[----:B------:R-:W1:Y:S02]  /*ab60*/  @P0 LDC.64 R6, c[0x0][0x9e8] ;  /* 0x00027a00ff060b82 */ /* 0x000e640000000a00 */
[----:B-1----:R-:W-:-:S05]  /*ab70*/  @P0 IMAD.HI.U32 R0, R5, R6, RZ ;  /* 0x0000000605000227 */ /* 0x002fca00078e00ff */
[----:B------:R-:W-:-:S04]  /*ab80*/  @P0 SHF.R.U32.HI R5, RZ, R7, R0 ;  /* 0x00000007ff050219 */ /* 0x000fc80000011600 */
[----:B------:R-:W-:Y:S01]  /*ab90*/  LOP3.LUT R0, RZ, R5, RZ, 0x33, !PT ;  /* 0x00000005ff007212 */ /* 0x000fe200078e33ff */
[----:B------:R-:W-:Y:S06]  /*aba0*/  BRA `(.L_x_1591) ;  /* 0x0000000000107947 */ /* 0x000fec0003800000 */
.L_x_1590:
[----:B------:R-:W-:-:S13]  /*abb0*/  ISETP.NE.AND P0, PT, R3, 0x1, PT ;  /* 0x000000010300780c */ /* 0x000fda0003f05270 */
[----:B------:R-:W1:Y:S02]  /*abc0*/  @P0 LDC.64 R4, c[0x0][0x9e8] ;  /* 0x00027a00ff040b82 */ /* 0x000e640000000a00 */
[----:B-1----:R-:W-:-:S05]  /*abd0*/  @P0 IMAD.HI.U32 R4, R0, R4, RZ ;  /* 0x0000000400040227 */ /* 0x002fca00078e00ff */
[----:B------:R-:W-:-:S07]  /*abe0*/  @P0 SHF.R.U32.HI R0, RZ, R5, R4 ;  /* 0x00000005ff000219 */ /* 0x000fce0000011604 */
.L_x_1591:
[----:B------:R-:W-:Y:S05]  /*abf0*/  BSYNC B0 ;  /* 0x0000000000007941 */ /* 0x000fea0003800000 */
.L_x_1589:
[----:B------:R-:W-:-:S05]  /*ac00*/  IMAD R5, R0, R3, R3 ;  /* 0x0000000300057224 */ /* 0x000fca00078e0203 */
[----:B------:R-:W-:-:S07]  /*ac10*/  VIMNMX R2, R2, R5, PT ;  /* 0x0000000502027248 */ /* 0x000fce0003fe0100 */
.L_x_1588:
[----:B------:R-:W1:Y:S01]  /*ac20*/  @P1 LDC R0, c[0x0][0x44c] ;  /* 0x00011300ff001b82 */ /* 0x000e620000000800 */
[----:B------:R-:W-:Y:S01]  /*ac30*/  VIADD R2, R2, 0x5f ;  /* 0x0000005f02027836 */ /* 0x000fe20000000000 */
[----:B------:R-:W-:-:S03]  /*ac40*/  ULDC UR4, c[0x0][0x9dc] ;  /* 0x0002770000047ab9 */ /* 0x000fc60000000800 */
[----:B------:R-:W-:-:S03]  /*ac50*/  IMAD.HI R2, R2, 0x2aaaaaab, RZ ;  /* 0x2aaaaaab02027827 */ /* 0x000fc600078e02ff */
[----:B------:R-:W4:Y:S02]  /*ac60*/  @P1 LDC R7, c[0x0][0x450] ;  /* 0x00011400ff071b82 */ /* 0x000f240000000800 */
[----:B------:R-:W-:-:S04]  /*ac70*/  SHF.R.U32.HI R5, RZ, 0x1f, R2 ;  /* 0x0000001fff057819 */ /* 0x000fc80000011602 */
[----:B------:R-:W-:-:S04]  /*ac80*/  LEA.HI.SX32 R5, R2, R5, 0x1c ;  /* 0x0000000502057211 */ /* 0x000fc800078fe2ff */
[----:B------:R-:W-:Y:S01]  /*ac90*/  VIMNMX R9, R150, R5, PT ;  /* 0x0000000596097248 */ /* 0x000fe20003fe0100 */
[----:B-1----:R-:W-:-:S04]  /*aca0*/  @P1 IMAD.HI.U32 R4, R213, R0, RZ ;  /* 0x00000000d5041227 */ /* 0x002fc800078e00ff */
[----:B------:R-:W-:Y:S01]  /*acb0*/  IMAD.MOV.U32 R0, RZ, RZ, R213 ;  /* 0x000000ffff007224 */ /* 0x000fe200078e00d5 */
[----:B----4-:R-:W-:-:S05]  /*acc0*/  @P1 SHF.R.U32.HI R0, RZ, R7, R4 ;  /* 0x00000007ff001219 */ /* 0x010fca0000011604 */
[----:B------:R-:W-:-:S05]  /*acd0*/  IMAD.IADD R0, R151, 0x1, R0 ;  /* 0x0000000197007824 */ /* 0x000fca00078e0200 */
[----:B------:R-:W-:Y:S01]  /*ace0*/  IADD3 R2, R0, -UR4, RZ ;  /* 0x8000000400027c10 */ /* 0x000fe2000fffe0ff */
[----:B------:R-:W-:Y:S06]  /*acf0*/  @!P3 BRA `(.L_x_1592) ;  /* 0x000000000044b947 */ /* 0x000fec0003800000 */
[----:B------:R-:W-:Y:S01]  /*ad00*/  ISETP.GT.AND P0, PT, R0, -0x1, PT ;  /* 0xffffffff0000780c */ /* 0x000fe20003f04270 */
[----:B------:R-:W-:-:S12]  /*ad10*/  BSSY B0, `(.L_x_1593) ;  /* 0x000000d000007945 */ /* 0x000fd80003800000 */
[----:B------:R-:W-:Y:S05]  /*ad20*/  @P0 BRA `(.L_x_1594) ;  /* 0x00000000001c0947 */ /* 0x000fea0003800000 */
[----:B------:R-:W-:Y:S02]  /*ad30*/  ISETP.NE.AND P0, PT, R3, 0x1, PT ;  /* 0x000000010300780c */ /* 0x000fe40003f05270 */
[----:B------:R-:W-:-:S11]  /*ad40*/  LOP3.LUT R5, RZ, R0, RZ, 0x33, !PT ;  /* 0x00000000ff057212 */ /* 0x000fd600078e33ff */
[----:B------:R-:W1:Y:S02]  /*ad50*/  @P0 LDC.64 R6, c[0x0][0x9e8] ;  /* 0x00027a00ff060b82 */ /* 0x000e640000000a00 */
[----:B-1----:R-:W-:-:S05]  /*ad60*/  @P0 IMAD.HI.U32 R0, R5, R6, RZ ;  /* 0x0000000605000227 */ /* 0x002fca00078e00ff */
[----:B------:R-:W-:-:S04]  /*ad70*/  @P0 SHF.R.U32.HI R5, RZ, R7, R0 ;  /* 0x00000007ff050219 */ /* 0x000fc80000011600 */
[----:B------:R-:W-:Y:S01]  /*ad80*/  LOP3.LUT R0, RZ, R5, RZ, 0x33, !PT ;  /* 0x00000005ff007212 */ /* 0x000fe200078e33ff */
[----:B------:R-:W-:Y:S06]  /*ad90*/  BRA `(.L_x_1595) ;  /* 0x0000000000107947 */ /* 0x000fec0003800000 */
.L_x_1594:
[----:B------:R-:W-:-:S13]  /*ada0*/  ISETP.NE.AND P0, PT, R3, 0x1, PT ;  /* 0x000000010300780c */ /* 0x000fda0003f05270 */
[----:B------:R-:W1:Y:S02]  /*adb0*/  @P0 LDC.64 R4, c[0x0][0x9e8] ;  /* 0x00027a00ff040b82 */ /* 0x000e640000000a00 */
[----:B-1----:R-:W-:-:S05]  /*adc0*/  @P0 IMAD.HI.U32 R4, R0, R4, RZ ;  /* 0x0000000400040227 */ /* 0x002fca00078e00ff */
[----:B------:R-:W-:-:S07]  /*add0*/  @P0 SHF.R.U32.HI R0, RZ, R5, R4 ;  /* 0x00000005ff000219 */ /* 0x000fce0000011604 */
.L_x_1595:
[----:B------:R-:W-:Y:S05]  /*ade0*/  BSYNC B0 ;  /* 0x0000000000007941 */ /* 0x000fea0003800000 */
.L_x_1593:
[----:B------:R-:W-:-:S05]  /*adf0*/  IMAD R3, R0, R3, RZ ;  /* 0x0000000300037224 */ /* 0x000fca00078e02ff */
[----:B------:R-:W-:-:S07]  /*ae00*/  VIMNMX R2, R2, R3, !PT ;  /* 0x0000000302027248 */ /* 0x000fce0007fe0100 */
.L_x_1592:
[----:B------:R-:W-:Y:S01]  /*ae10*/  IMAD.HI R2, R2, 0x2aaaaaab, RZ ;  /* 0x2aaaaaab02027827 */ /* 0x000fe200078e02ff */
[----:B------:R-:W-:Y:S03]  /*ae20*/  BSSY B0, `(.L_x_1596) ;  /* 0x0000026000007945 */ /* 0x000fe60003800000 */
[----:B------:R-:W-:Y:S01]  /*ae30*/  IMAD.MOV.U32 R72, RZ, RZ, RZ ;  /* 0x000000ffff487224 */ /* 0x000fe200078e00ff */
[----:B------:R-:W-:-:S04]  /*ae40*/  SHF.R.U32.HI R3, RZ, 0x1f, R2 ;  /* 0x0000001fff037819 */ /* 0x000fc80000011602 */
[----:B------:R-:W-:-:S04]  /*ae50*/  LEA.HI.SX32 R3, R2, R3, 0x1c ;  /* 0x0000000302037211 */ /* 0x000fc800078fe2ff */
[----:B------:R-:W-:-:S04]  /*ae60*/  VIMNMX R214, RZ, R3, !PT ;  /* 0x00000003ffd67248 */ /* 0x000fc80007fe0100 */
[----:B------:R-:W-:-:S13]  /*ae70*/  ISETP.GT.AND P0, PT, R9, R214, PT ;  /* 0x000000d60900720c */ /* 0x000fda0003f04270 */
[----:B------:R-:W-:Y:S05]  /*ae80*/  @!P0 BRA `(.L_x_1597) ;  /* 0x00000000007c8947 */ /* 0x000fea0003800000 */
[----:B------:R-:W-:Y:S01]  /*ae90*/  ISETP.NE.AND P0, PT, R217, RZ, PT ;  /* 0x000000ffd900720c */ /* 0x000fe20003f05270 */
[----:B------:R-:W-:-:S03]  /*aea0*/  ULDC UR4, c[0x0][0x9f0] ;  /* 0x00027c0000047ab9 */ /* 0x000fc60000000800 */
[----:B------:R-:W-:-:S04]  /*aeb0*/  SEL R6, R217, UR4, P0 ;  /* 0x00000004d9067c07 */ /* 0x000fc80008000000 */
[-C--:B------:R-:W-:Y:S02]  /*aec0*/  IABS R5, R6.reuse ;  /* 0x0000000600057213 */ /* 0x080fe40000000000 */
[----:B------:R-:W-:Y:S02]  /*aed0*/  IADD3 R0, R6, -0x1, R9 ;  /* 0xffffffff06007810 */ /* 0x000fe40007ffe009 */
[----:B------:R-:W1:Y:S01]  /*aee0*/  I2F.RP R4, R5 ;  /* 0x0000000500047306 */ /* 0x000e620000209400 */
[----:B------:R-:W-:Y:S02]  /*aef0*/  IABS R10, R6 ;  /* 0x00000006000a7213 */ /* 0x000fe40000000000 */
[----:B------:R-:W-:-:S05]  /*af00*/  IMAD.IADD R0, R0, 0x1, -R214 ;  /* 0x0000000100007824 */ /* 0x000fca00078e0ad6 */
[----:B-1----:R-:W1:Y:S02]  /*af10*/  MUFU.RCP R4, R4 ;  /* 0x0000000400047308 */ /* 0x002e640000001000 */
[----:B-1----:R-:W-:Y:S02]  /*af20*/  VIADD R2, R4, 0xffffffe ;  /* 0x0ffffffe04027836 */ /* 0x002fe40000000000 */
[----:B------:R-:W-:-:S04]  /*af30*/  IMAD.MOV R4, RZ, RZ, -R10 ;  /* 0x000000ffff047224 */ /* 0x000fc800078e0a0a */
[----:B------:R1:W4:Y:S02]  /*af40*/  F2I.FTZ.U32.TRUNC.NTZ R3, R2 ;  /* 0x0000000200037305 */ /* 0x000324000021f000 */
[----:B-1----:R-:W-:Y:S02]  /*af50*/  IMAD.MOV.U32 R2, RZ, RZ, RZ ;  /* 0x000000ffff027224 */ /* 0x002fe400078e00ff */
[----:B----4-:R-:W-:-:S04]  /*af60*/  IMAD.MOV R8, RZ, RZ, -R3 ;  /* 0x000000ffff087224 */ /* 0x010fc800078e0a03 */
[----:B------:R-:W-:Y:S01]  /*af70*/  IMAD R7, R8, R5, RZ ;  /* 0x0000000508077224 */ /* 0x000fe200078e02ff */
[----:B------:R-:W-:Y:S02]  /*af80*/  IABS R8, R0 ;  /* 0x0000000000087213 */ /* 0x000fe40000000000 */
[----:B------:R-:W-:Y:S01]  /*af90*/  LOP3.LUT R0, R0, R6, RZ, 0x3c, !PT ;  /* 0x0000000600007212 */ /* 0x000fe200078e3cff */
[----:B------:R-:W-:-:S03]  /*afa0*/  IMAD.HI.U32 R3, R3, R7, R2 ;  /* 0x0000000703037227 */ /* 0x000fc600078e0002 */
[----:B------:R-:W-:Y:S01]  /*afb0*/  ISETP.GE.AND P2, PT, R0, RZ, PT ;  /* 0x000000ff0000720c */ /* 0x000fe20003f46270 */
[----:B------:R-:W-:-:S04]  /*afc0*/  IMAD.MOV.U32 R2, RZ, RZ, R8 ;  /* 0x000000ffff027224 */ /* 0x000fc800078e0008 */
        /* <DEDUP_REMOVED lines=10> */
[----:B------:R-:W-:-:S07]  /*b070*/  IMAD.MOV.U32 R72, RZ, RZ, R3 ;  /* 0x000000ffff487224 */ /* 0x000fce00078e0003 */
.L_x_1597:
[----:B------:R-:W-:Y:S05]  /*b080*/  BSYNC B0 ;  /* 0x0000000000007941 */ /* 0x000fea0003800000 */
.L_x_1596:
[-C--:B------:R-:W-:Y:S01]  /*b090*/  IMAD R214, R223, R72.reuse, R214 ;  /* 0x00000048dfd67224 */ /* 0x080fe200078e02d6 */
[----:B------:R-:W-:Y:S01]  /*b0a0*/  PLOP3.LUT P0, PT, PT, PT, PT, 0x80, 0x0 ;  /* 0x000000000000781c */ /* 0x000fe20003f0f070 */
[----:B------:R-:W-:Y:S01]  /*b0b0*/  IMAD.MOV.U32 R5, RZ, RZ, RZ ;  /* 0x000000ffff057224 */ /* 0x000fe200078e00ff */
[----:B------:R-:W-:Y:S01]  /*b0c0*/  CS2R R118, SRZ ;  /* 0x0000000000767805 */ /* 0x000fe2000001ff00 */
[----:B------:R-:W-:Y:S01]  /*b0d0*/  IMAD.MOV.U32 R2, RZ, RZ, RZ ;  /* 0x000000ffff027224 */ /* 0x000fe200078e00ff */
[----:B------:R-:W-:Y:S02]  /*b0e0*/  VIADDMNMX R72, R214, R72, R9, PT ;  /* 0x00000048d6487246 */ /* 0x000fe40003800109 */
[----:B------:R-:W-:Y:S02]  /*b0f0*/  CS2R R116, SRZ ;  /* 0x0000000000747805 */ /* 0x000fe4000001ff00 */
[----:B------:R-:W-:Y:S02]  /*b100*/  CS2R R114, SRZ ;  /* 0x0000000000727805 */ /* 0x000fe4000001ff00 */
[----:B------:R-:W-:-:S02]  /*b110*/  CS2R R112, SRZ ;  /* 0x0000000000707805 */ /* 0x000fc4000001ff00 */
[----:B------:R-:W-:Y:S02]  /*b120*/  ISETP.GT.AND P1, PT, R72, R214, PT ;  /* 0x000000d64800720c */ /* 0x000fe40003f24270 */
        /* <DEDUP_REMOVED lines=38> */
[----:B--2---:R-:W-:Y:S02]  /*b390*/  CS2R R34, SRZ ;  /* 0x0000000000227805 */ /* 0x004fe4000001ff00 */
[----:B---3--:R-:W-:Y:S02]  /*b3a0*/  CS2R R32, SRZ ;  /* 0x0000000000207805 */ /* 0x008fe4000001ff00 */
[----:B------:R-:W-:-:S02]  /*b3b0*/  CS2R R30, SRZ ;  /* 0x00000000001e7805 */ /* 0x000fc4000001ff00 */
[----:B0-----:R-:W-:Y:S02]  /*b3c0*/  CS2R R28, SRZ ;  /* 0x00000000001c7805 */ /* 0x001fe4000001ff00 */
[----:B------:R-:W-:Y:S02]  /*b3d0*/  CS2R R26, SRZ ;  /* 0x00000000001a7805 */ /* 0x000fe4000001ff00 */
[----:B------:R-:W-:Y:S01]  /*b3e0*/  CS2R R24, SRZ ;  /* 0x0000000000187805 */ /* 0x000fe2000001ff00 */
[----:B------:R-:W-:Y:S06]  /*b3f0*/  @!P1 BRA `(.L_x_1598) ;  /* 0x0000013c00d49947 */ /* 0x000fec0003800000 */
[----:B------:R-:W0:Y:S01]  /*b400*/  S2R R0, SR_TID.X ;  /* 0x0000000000007919 */ /* 0x000e220000002100 */
[----:B------:R-:W-:Y:S02]  /*b410*/  LOP3.LUT P0, RZ, R221, 0x1bf, RZ, 0xc0, !PT ;  /* 0x000001bfddff7812 */ /* 0x000fe4000780c0ff */
[----:B0-----:R-:W-:-:S04]  /*b420*/  IADD3 R26, R0, -0x80, RZ ;  /* 0xffffff80001a7810 */ /* 0x001fc80007ffe0ff */
[----:B------:R-:W-:-:S04]  /*b430*/  SHF.R.S32.HI R31, RZ, 0x1f, R26 ;  /* 0x0000001fff1f7819 */ /* 0x000fc8000001141a */
[----:B------:R-:W-:-:S04]  /*b440*/  LEA.HI R0, R31, R26, RZ, 0x7 ;  /* 0x0000001a1f007211 */ /* 0x000fc800078f38ff */
[----:B------:R-:W-:-:S05]  /*b450*/  SHF.R.S32.HI R4, RZ, 0x7, R0 ;  /* 0x00000007ff047819 */ /* 0x000fca0000011400 */
[----:B------:R-:W0:Y:S02]  /*b460*/  SHFL.IDX PT, R0, R4, RZ, 0x1f ;  /* 0x00001fff04007589 */ /* 0x000e2400000e0000 */
[----:B0-----:R-:W-:-:S04]  /*b470*/  LEA.HI R2, R0, R0, RZ, 0x1 ;  /* 0x0000000000027211 */ /* 0x001fc800078f08ff */
[----:B------:R-:W-:-:S05]  /*b480*/  LOP3.LUT R3, R2, 0x1e, RZ, 0xc0, !PT ;  /* 0x0000001e02037812 */ /* 0x000fca00078ec0ff */
[----:B------:R-:W-:-:S04]  /*b490*/  IMAD.IADD R0, R0, 0x1, -R3 ;  /* 0x0000000100007824 */ /* 0x000fc800078e0a03 */
[----:B------:R-:W-:-:S05]  /*b4a0*/  IMAD R0, R0, 0x2000, R221 ;  /* 0x0000200000007824 */ /* 0x000fca00078e02dd */
        /* <DEDUP_REMOVED lines=19> */
.L_x_1599:
        /* <DEDUP_REMOVED lines=12> */
.L_x_1603:
[----:B-1----:R1:W2:Y:S02]  /*b6a0*/  SYNCS.PHASECHK.TRANS64.TRYWAIT P0, [R16+URZ+0x30800], R3 ;  /* 0x03080003100075a7 */ /* 0x0022a4000800017f */
[----:B--2---:R-:W-:Y:S05]  /*b6b0*/  @!P0 NANOSLEEP.SYNCS 0x989680 ;  /* 0x009896800000895d */ /* 0x004fea0003900000 */
[----:B------:R-:W2:Y:S02]  /*b6c0*/  @!P0 SYNCS.PHASECHK.TRANS64 P0, [R16+URZ+0x30800], R3 ;  /* 0x03080003100085a7 */ /* 0x000ea4000800007f */
[----:B--2---:R-:W-:Y:S05]  /*b6d0*/  @!P0 BRA `(.L_x_1603) ;  /* 0xfffffffc00f08947 */ /* 0x004fea000383ffff */
.L_x_1602:
[----:B------:R-:W-:Y:S05]  /*b6e0*/  BSYNC B0 ;  /* 0x0000000000007941 */ /* 0x000fea0003800000 */
.L_x_1601:
[----:B------:R-:W-:Y:S05]  /*b6f0*/  BRA `(.L_x_1604) ;  /* 0x0000006c00a87947 */ /* 0x000fea0003800000 */
.L_x_1600:
[----:B------:R-:W-:Y:S01]  /*b700*/  LOP3.LUT P0, RZ, R221, 0x3ff, RZ, 0xc0, !PT ;  /* 0x000003ffddff7812 */ /* 0x000fe2000780c0ff */
[----:B------:R-:W-:Y:S01]  /*b710*/  ULDC.64 UR4, c[0x0][0x3f8] ;  /* 0x0000fe0000047ab9 */ /* 0x000fe20000000a00 */
[----:B-----5:R-:W-:Y:S01]  /*b720*/  SHF.R.S32.HI R0, RZ, 0x1f, R146 ;  /* 0x0000001fff007819 */ /* 0x020fe20000011492 */
[----:B------:R-:W-:Y:S01]  /*b730*/  ULDC.64 UR6, c[0x0][0x408] ;  /* 0x0001020000067ab9 */ /* 0x000fe20000000a00 */
[----:B------:R-:W-:-:S04]  /*b740*/  IMAD.WIDE.U32 R24, R146, UR4, RZ ;  /* 0x0000000492187c25 */ /* 0x000fc8000f8e00ff */
[C---:B------:R-:W-:Y:S02]  /*b750*/  IMAD R3, R0.reuse, UR4, RZ ;  /* 0x0000000400037c24 */ /* 0x040fe4000f8e02ff */
[----:B------:R-:W-:Y:S02]  /*b760*/  IMAD R5, R0, UR6, RZ ;  /* 0x0000000600057c24 */ /* 0x000fe4000f8e02ff */
[C---:B------:R-:W-:Y:S02]  /*b770*/  IMAD R3, R146.reuse, UR5, R3 ;  /* 0x0000000592037c24 */ /* 0x040fe4000f8e0203 */
[C---:B------:R-:W-:Y:S02]  /*b780*/  IMAD R5, R146.reuse, UR7, R5 ;  /* 0x0000000792057c24 */ /* 0x040fe4000f8e0205 */
[----:B------:R-:W-:-:S04]  /*b790*/  IMAD.WIDE.U32 R146, R146, UR6, RZ ;  /* 0x0000000692927c25 */ /* 0x000fc8000f8e00ff */
[----:B------:R-:W-:Y:S02]  /*b7a0*/  IMAD.IADD R27, R3, 0x1, R25 ;  /* 0x00000001031b7824 */ /* 0x000fe400078e0219 */
[----:B------:R-:W-:Y:S01]  /*b7b0*/  IMAD.IADD R29, R5, 0x1, R147 ;  /* 0x00000001051d7824 */ /* 0x000fe200078e0293 */
[----:B------:R-:W-:Y:S06]  /*b7c0*/  @!P0 BRA `(.L_x_1605) ;  /* 0x0000000000408947 */ /* 0x000fec0003800000 */
[----:B------:R-:W-:Y:S01]  /*b7d0*/  MOV R0, 0x0 ;  /* 0x0000000000007802 */ /* 0x000fe20000000f00 */
[----:B------:R-:W-:Y:S01]  /*b7e0*/  ULDC.64 UR4, c[0x4][0xa8] ;  /* 0x01002a0000047ab9 */ /* 0x000fe20000000a00 */
[----:B------:R-:W-:Y:S01]  /*b7f0*/  ULDC.64 UR6, c[0x4][0xb0] ;  /* 0x01002c0000067ab9 */ /* 0x000fe20000000a00 */
[----:B------:R-:W-:Y:S01]  /*b800*/  MOV R4, UR4 ;  /* 0x0000000400047c02 */ /* 0x000fe20008000f00 */
        /* <DEDUP_REMOVED lines=12> */
.L_x_1605:
[----:B------:R-:W-:Y:S01]  /*b8d0*/  ULDC.U8 UR4, c[0x0][0x410] ;  /* 0x0001040000047ab9 */ /* 0x000fe20000000000 */
[----:B------:R-:W-:Y:S01]  /*b8e0*/  BSSY B0, `(.L_x_1606) ;  /* 0x00006c3000007945 */ /* 0x000fe20003800000 */
[----:B------:R-:W-:Y:S01]  /*b8f0*/  ISETP.NE.AND P0, PT, RZ, UR4, PT ;  /* 0x00000004ff007c0c */ /* 0x000fe2000bf05270 */
[----:B------:R-:W-:-:S12]  /*b900*/  IMAD.IADD R8, R195, 0x1, R213 ;  /* 0x00000001c3087824 */ /* 0x000fd800078e02d5 */
[----:B------:R-:W-:Y:S05]  /*b910*/  @!P0 BRA `(.L_x_1607) ;  /* 0x0000003400848947 */ /* 0x000fea0003800000 */
[----:B------:R-:W0:Y:S01]  /*b920*/  LDC R73, c[0x0][0x448] ;  /* 0x00011200ff497b82 */ /* 0x000e220000000800 */
[----:B------:R-:W-:Y:S01]  /*b930*/  LEA.HI R34, R31, R26, RZ, 0x2 ;  /* 0x0000001a1f227211 */ /* 0x000fe200078f10ff */
[----:B------:R-:W-:Y:S01]  /*b940*/  ULDC.64 UR4, c[0x0][0x3f8] ;  /* 0x0000fe0000047ab9 */ /* 0x000fe20000000a00 */
[----:B------:R-:W-:Y:S01]  /*b950*/  ULDC.64 UR6, c[0x0][0x408] ;  /* 0x0001020000067ab9 */ /* 0x000fe20000000a00 */
[----:B------:R-:W-:Y:S01]  /*b960*/  IMAD.MOV.U32 R4, RZ, RZ, R24 ;  /* 0x000000ffff047224 */ /* 0x000fe200078e0018 */
[----:B------:R-:W-:Y:S01]  /*b970*/  LOP3.LUT R3, R34, 0xfffffffc, RZ, 0xc0, !PT ;  /* 0xfffffffc22037812 */ /* 0x000fe200078ec0ff */
[----:B------:R-:W-:Y:S01]  /*b980*/  IMAD.MOV.U32 R6, RZ, RZ, R146 ;  /* 0x000000ffff067224 */ /* 0x000fe200078e0092 */
[----:B------:R-:W-:Y:S02]  /*b990*/  MOV R7, R29 ;  /* 0x0000001d00077202 */ /* 0x000fe40000000f00 */
[----:B------:R-:W-:Y:S01]  /*b9a0*/  SHF.R.S32.HI R64, RZ, 0x1f, R205 ;  /* 0x0000001fff407819 */ /* 0x000fe200000114cd */
[----:B------:R-:W-:Y:S01]  /*b9b0*/  IMAD.IADD R3, R26, 0x1, -R3 ;  /* 0x000000011a037824 */ /* 0x000fe200078e0a03 */
[----:B------:R-:W-:-:S02]  /*b9c0*/  SHF.R.S32.HI R62, RZ, 0x1f, R203 ;  /* 0x0000001fff3e7819 */ /* 0x000fc400000114cb */
[----:B------:R-:W-:Y:S01]  /*b9d0*/  SHF.R.S32.HI R81, RZ, 0x1f, R208 ;  /* 0x0000001fff517819 */ /* 0x000fe200000114d0 */
[----:B------:R-:W-:Y:S01]  /*b9e0*/  IMAD R3, R3, 0x40, R8 ;  /* 0x0000004003037824 */ /* 0x000fe200078e0208 */
[----:B------:R-:W-:Y:S02]  /*b9f0*/  SHF.R.S32.HI R63, RZ, 0x1f, R204 ;  /* 0x0000001fff3f7819 */ /* 0x000fe400000114cc */
[----:B------:R-:W-:Y:S02]  /*ba00*/  SHF.R.S32.HI R65, RZ, 0x1f, R206 ;  /* 0x0000001fff417819 */ /* 0x000fe400000114ce */
[----:B0-----:R-:W-:-:S13]  /*ba10*/  ISETP.NE.AND P0, PT, R73, 0x1, PT ;  /* 0x000000014900780c */ /* 0x001fda0003f05270 */
[----:B------:R-:W0:Y:S08]  /*ba20*/  @P0 LDC R0, c[0x0][0x44c] ;  /* 0x00011300ff000b82 */ /* 0x000e300000000800 */
[----:B------:R-:W1:Y:S01]  /*ba30*/  @P0 LDC R5, c[0x0][0x450] ;  /* 0x00011400ff050b82 */ /* 0x000e620000000800 */
[----:B0-----:R-:W-:-:S05]  /*ba40*/  @P0 IMAD.HI.U32 R0, R3, R0, RZ ;  /* 0x0000000003000227 */ /* 0x001fca00078e00ff */
[----:B-1----:R-:W-:Y:S01]  /*ba50*/  @P0 SHF.R.U32.HI R3, RZ, R5, R0 ;  /* 0x00000005ff030219 */ /* 0x002fe20000011600 */
[----:B------:R-:W-:-:S03]  /*ba60*/  IMAD.MOV.U32 R5, RZ, RZ, R27 ;  /* 0x000000ffff057224 */ /* 0x000fc600078e001b */
[----:B------:R-:W-:Y:S01]  /*ba70*/  SHF.R.S32.HI R0, RZ, 0x1f, R3 ;  /* 0x0000001fff007819 */ /* 0x000fe20000011403 */
[----:B------:R-:W-:-:S04]  /*ba80*/  IMAD.WIDE.U32 R4, R3, UR4, R4 ;  /* 0x0000000403047c25 */ /* 0x000fc8000f8e0004 */
[C---:B------:R-:W-:Y:S02]  /*ba90*/  IMAD R10, R0.reuse, UR4, RZ ;  /* 0x00000004000a7c24 */ /* 0x040fe4000f8e02ff */
[----:B------:R-:W-:Y:S02]  /*baa0*/  IMAD R0, R0, UR6, RZ ;  /* 0x0000000600007c24 */ /* 0x000fe4000f8e02ff */
[C---:B------:R-:W-:Y:S01]  /*bab0*/  IMAD R9, R3.reuse, UR5, R10 ;  /* 0x0000000503097c24 */ /* 0x040fe2000f8e020a */
[----:B------:R-:W-:Y:S01]  /*bac0*/  ULDC.64 UR4, c[0x0][0x3e8] ;  /* 0x0000fa0000047ab9 */ /* 0x000fe20000000a00 */
[----:B------:R-:W-:-:S04]  /*bad0*/  IMAD.WIDE.U32 R6, R3, UR6, R6 ;  /* 0x0000000603067c25 */ /* 0x000fc8000f8e0006 */
[----:B------:R-:W-:Y:S01]  /*bae0*/  IMAD R11, R3, UR7, R0 ;  /* 0x00000007030b7c24 */ /* 0x000fe2000f8e0200 */
[----:B------:R-:W-:Y:S01]  /*baf0*/  ULDC.64 UR6, c[0x0][0x400] ;  /* 0x0001000000067ab9 */ /* 0x000fe20000000a00 */
[----:B------:R-:W-:Y:S01]  /*bb00*/  IMAD.IADD R9, R5, 0x1, R9 ;  /* 0x0000000105097824 */ /* 0x000fe200078e0209 */
[----:B------:R-:W-:Y:S01]  /*bb10*/  LEA R3, P0, R4, UR4, 0x1 ;  /* 0x0000000404037c11 */ /* 0x000fe2000f8008ff */
[----:B------:R-:W-:Y:S01]  /*bb20*/  IMAD.IADD R5, R7, 0x1, R11 ;  /* 0x0000000107057824 */ /* 0x000fe200078e020b */
[----:B------:R-:W-:Y:S01]  /*bb30*/  LEA R0, P1, R6, UR6, 0x1 ;  /* 0x0000000606007c11 */ /* 0x000fe2000f8208ff */
[----:B------:R-:W-:Y:S01]  /*bb40*/  UMOV UR4, 0xffffffff ;  /* 0xffffffff00047882 */ /* 0x000fe20000000000 */
[----:B------:R-:W-:Y:S02]  /*bb50*/  LEA.HI.X R4, R4, UR5, R9, 0x1, P0 ;  /* 0x0000000504047c11 */ /* 0x000fe400080f0c09 */
[----:B------:R-:W-:Y:S01]  /*bb60*/  LEA.HI.X R5, R6, UR7, R5, 0x1, P1 ;  /* 0x0000000706057c11 */ /* 0x000fe200088f0c05 */
[----:B------:R-:W-:Y:S08]  /*bb70*/  BRA.DIV UR4, `(.L_x_1608) ;  /* 0x0000020a04b87947 */ /* 0x000ff0000b800000 */
[----:B------:R0:W1:Y:S04]  /*bb80*/  SHFL.IDX PT, R7, R4, RZ, 0x1c1f ;  /* 0x001c1fff04077589 */ /* 0x00006800000e0000 */
[----:B------:R0:W2:Y:S04]  /*bb90*/  SHFL.IDX PT, R6, R3, RZ, 0x1c1f ;  /* 0x001c1fff03067589 */ /* 0x0000a800000e0000 */
[----:B------:R0:W3:Y:S04]  /*bba0*/  SHFL.IDX PT, R9, R5, RZ, 0x1c1f ;  /* 0x001c1fff05097589 */ /* 0x0000e800000e0000 */
[----:B------:R0:W4:Y:S02]  /*bbb0*/  SHFL.IDX PT, R14, R0, RZ, 0x1c1f ;  /* 0x001c1fff000e7589 */ /* 0x00012400000e0000 */
.L_x_1956:
[----:B------:R-:W-:Y:S01]  /*bbc0*/  IMAD R73, R196, R73, RZ ;  /* 0x00000049c4497224 */ /* 0x000fe200078e02ff */
[----:B------:R-:W-:Y:S01]  /*bbd0*/  BSSY B1, `(.L_x_1609) ;  /* 0x000004f000017945 */ /* 0x000fe20003800000 */
[----:B------:R-:W-:Y:S02]  /*bbe0*/  CS2R R58, SRZ ;  /* 0x00000000003a7805 */ /* 0x000fe4000001ff00 */
[----:B------:R-:W-:Y:S02]  /*bbf0*/  CS2R R54, SRZ ;  /* 0x0000000000367805 */ /* 0x000fe4000001ff00 */
[----:B------:R-:W-:Y:S02]  /*bc00*/  CS2R R50, SRZ ;  /* 0x0000000000327805 */ /* 0x000fe4000001ff00 */
[----:B------:R-:W-:Y:S02]  /*bc10*/  ISETP.GE.AND P0, PT, R8, R73, PT ;  /* 0x000000490800720c */ /* 0x000fe40003f06270 */
        /* <DEDUP_REMOVED lines=10> */
[----:B------:R-:W-:Y:S01]  /*bcc0*/  ULDC UR4, c[0x0][0x3f4] ;  /* 0x0000fd0000047ab9 */ /* 0x000fe20000000800 */
[----:B------:R-:W-:Y:S02]  /*bcd0*/  CS2R R60, SRZ ;  /* 0x00000000003c7805 */ /* 0x000fe4000001ff00 */
[----:B------:R-:W-:Y:S02]  /*bce0*/  ISETP.GE.AND P3, PT, R206, UR4, PT ;  /* 0x00000004ce007c0c */ /* 0x000fe4000bf66270 */
[----:B------:R-:W-:Y:S02]  /*bcf0*/  CS2R R58, SRZ ;  /* 0x00000000003a7805 */ /* 0x000fe4000001ff00 */
[----:B------:R-:W-:Y:S02]  /*bd00*/  ISETP.GE.AND P2, PT, R204, UR4, PT ;  /* 0x00000004cc007c0c */ /* 0x000fe4000bf46270 */
[----:B------:R-:W-:Y:S02]  /*bd10*/  ISETP.GE.AND P1, PT, R205, UR4, PT ;  /* 0x00000004cd007c0c */ /* 0x000fe4000bf26270 */
[----:B------:R-:W-:-:S02]  /*bd20*/  ISETP.GE.AND P0, PT, R203, UR4, PT ;  /* 0x00000004cb007c0c */ /* 0x000fc4000bf06270 */
[----:B------:R-:W-:-:S03]  /*bd30*/  ISETP.GE.AND P4, PT, R192, UR4, PT ;  /* 0x00000004c0007c0c */ /* 0x000fc6000bf86270 */
[C---:B------:R-:W-:Y:S01]  /*bd40*/  @!P3 IMAD.SHL.U32 R31, R206.reuse, 0x2, RZ ;  /* 0x00000002ce1fb824 */ /* 0x040fe200078e00ff */
[----:B------:R-:W-:-:S03]  /*bd50*/  @!P3 SHF.L.U64.HI R10, R206, 0x1, R65 ;  /* 0x00000001ce0ab819 */ /* 0x000fc60000010241 */
[C---:B------:R-:W-:Y:S01]  /*bd60*/  @!P2 IMAD.SHL.U32 R27, R204.reuse, 0x2, RZ ;  /* 0x00000002cc1ba824 */ /* 0x040fe200078e00ff */
[----:B------:R-:W-:Y:S01]  /*bd70*/  @!P2 SHF.L.U64.HI R12, R204, 0x1, R63 ;  /* 0x00000001cc0ca819 */ /* 0x000fe2000001023f */
[----:B------:R-:W-:Y:S01]  /*bd80*/  @!P1 IMAD.SHL.U32 R21, R205, 0x2, RZ ;  /* 0x00000002cd159824 */ /* 0x000fe200078e00ff */
[-C--:B--2---:R-:W-:Y:S01]  /*bd90*/  @!P3 IADD3 R32, P6, R6, R31.reuse, RZ ;  /* 0x0000001f0620b210 */ /* 0x084fe20007fde0ff */
[C---:B------:R-:W-:Y:S01]  /*bda0*/  @!P0 IMAD.SHL.U32 R11, R203.reuse, 0x2, RZ ;  /* 0x00000002cb0b8824 */ /* 0x040fe200078e00ff */
[----:B----4-:R-:W-:Y:S01]  /*bdb0*/  @!P3 IADD3 R30, P5, R14, R31, RZ ;  /* 0x0000001f0e1eb210 */ /* 0x010fe20007fbe0ff */
[----:B---3--:R-:W-:Y:S01]  /*bdc0*/  @!P4 IMAD.MOV.U32 R15, RZ, RZ, R9 ;  /* 0x000000ffff0fc224 */ /* 0x008fe200078e0009 */
[----:B------:R-:W-:Y:S01]  /*bdd0*/  @!P0 SHF.L.U64.HI R42, R203, 0x1, R62 ;  /* 0x00000001cb2a8819 */ /* 0x000fe2000001023e */
[--C-:B-1----:R-:W-:Y:S01]  /*bde0*/  @!P3 IMAD.X R33, R7, 0x1, R10.reuse, P6 ;  /* 0x000000010721b824 */ /* 0x102fe200030e060a */
[-C--:B------:R-:W-:Y:S01]  /*bdf0*/  @!P2 IADD3 R28, P6, R6, R27.reuse, RZ ;  /* 0x0000001b061ca210 */ /* 0x080fe20007fde0ff */
[----:B------:R-:W-:Y:S01]  /*be00*/  @!P3 IMAD.X R31, R9, 0x1, R10, P5 ;  /* 0x00000001091fb824 */ /* 0x000fe200028e060a */
[----:B------:R-:W-:Y:S01]  /*be10*/  @!P1 SHF.L.U64.HI R10, R205, 0x1, R64 ;  /* 0x00000001cd0a9819 */ /* 0x000fe20000010240 */
[----:B------:R-:W-:Y:S01]  /*be20*/  @!P4 IMAD.WIDE R36, R192, 0x2, R6 ;  /* 0x00000002c024c825 */ /* 0x000fe200078e0206 */
[----:B------:R-:W-:-:S03]  /*be30*/  @!P2 IADD3 R26, P5, R14, R27, RZ ;  /* 0x0000001b0e1aa210 */ /* 0x000fc60007fbe0ff */
[--C-:B------:R-:W-:Y:S01]  /*be40*/  @!P2 IMAD.X R29, R7, 0x1, R12.reuse, P6 ;  /* 0x00000001071da824 */ /* 0x100fe200030e060c */
[-C--:B------:R-:W-:Y:S01]  /*be50*/  @!P1 IADD3 R24, P6, R6, R21.reuse, RZ ;  /* 0x0000001506189210 */ /* 0x080fe20007fde0ff */
[----:B------:R-:W-:Y:S01]  /*be60*/  @!P2 IMAD.X R27, R9, 0x1, R12, P5 ;  /* 0x00000001091ba824 */ /* 0x000fe200028e060c */
[----:B------:R-:W-:Y:S01]  /*be70*/  ISETP.GE.AND P5, PT, R208, UR4, PT ;  /* 0x00000004d0007c0c */ /* 0x000fe2000bfa6270 */
[----:B------:R-:W-:Y:S01]  /*be80*/  @!P4 IMAD.WIDE R38, R192, 0x2, R14 ;  /* 0x00000002c026c825 */ /* 0x000fe200078e020e */
[----:B------:R1:W5:Y:S03]  /*be90*/  @!P4 LD.E.64 R60, desc[UR46][R36.64] ;  /* 0x0000002e243cc980 */ /* 0x000366000c101b00 */
[--C-:B------:R-:W-:Y:S01]  /*bea0*/  @!P1 IMAD.X R25, R7, 0x1, R10.reuse, P6 ;  /* 0x0000000107199824 */ /* 0x100fe200030e060a */
[----:B------:R-:W-:Y:S01]  /*beb0*/  @!P1 IADD3 R20, P6, R14, R21, RZ ;  /* 0x000000150e149210 */ /* 0x000fe20007fde0ff */
[----:B------:R2:W5:Y:S04]  /*bec0*/  @!P4 LD.E.64 R58, desc[UR46][R38.64] ;  /* 0x0000002e263ac980 */ /* 0x000568000c101b00 */
[----:B------:R-:W-:Y:S01]  /*bed0*/  @!P1 IMAD.X R21, R9, 0x1, R10, P6 ;  /* 0x0000000109159824 */ /* 0x000fe200030e060a */
[----:B------:R-:W-:-:S02]  /*bee0*/  @!P0 IADD3 R12, P6, R6, R11, RZ ;  /* 0x0000000b060c8210 */ /* 0x000fc40007fde0ff */
[----:B------:R-:W-:-:S03]  /*bef0*/  @!P5 SHF.L.U32 R15, R208, 0x1, RZ ;  /* 0x00000001d00fd819 */ /* 0x000fc600000006ff */
[--C-:B------:R-:W-:Y:S01]  /*bf00*/  @!P0 IMAD.X R13, R7, 0x1, R42.reuse, P6 ;  /* 0x00000001070d8824 */ /* 0x100fe200030e062a */
[----:B------:R-:W-:Y:S02]  /*bf10*/  @!P0 IADD3 R10, P6, R14, R11, RZ ;  /* 0x0000000b0e0a8210 */ /* 0x000fe40007fde0ff */
[----:B------:R-:W-:Y:S02]  /*bf20*/  @!P5 SHF.L.U64.HI R40, R208, 0x1, R81 ;  /* 0x00000001d028d819 */ /* 0x000fe40000010251 */
[-C--:B------:R-:W-:Y:S01]  /*bf30*/  @!P5 IADD3 R6, P4, R6, R15.reuse, RZ ;  /* 0x0000000f0606d210 */ /* 0x080fe20007f9e0ff */
[----:B------:R-:W-:Y:S01]  /*bf40*/  @!P0 IMAD.X R11, R9, 0x1, R42, P6 ;  /* 0x00000001090b8824 */ /* 0x000fe200030e062a */
[----:B------:R-:W-:Y:S02]  /*bf50*/  @!P5 IADD3 R14, P6, R14, R15, RZ ;  /* 0x0000000f0e0ed210 */ /* 0x000fe40007fde0ff */
        /* <DEDUP_REMOVED lines=8> */
[----:B-1----:R-:W-:Y:S02]  /*bfe0*/  CS2R R36, SRZ ;  /* 0x0000000000247805 */ /* 0x002fe4000001ff00 */
[----:B--2---:R-:W-:Y:S01]  /*bff0*/  CS2R R38, SRZ ;  /* 0x0000000000267805 */ /* 0x004fe2000001ff00 */
[--C-:B------:R-:W-:Y:S01]  /*c000*/  @!P5 IMAD.X R7, R7, 0x1, R40.reuse, P4 ;  /* 0x000000010707d824 */ /* 0x100fe200020e0628 */
[----:B------:R1:W5:Y:S01]  /*c010*/  @!P3 LD.E.64 R56, desc[UR46][R32.64] ;  /* 0x0000002e2038b980 */ /* 0x000362000c101b00 */
[----:B------:R-:W-:-:S03]  /*c020*/  @!P5 IMAD.X R15, R9, 0x1, R40, P6 ;  /* 0x00000001090fd824 */ /* 0x000fc600030e0628 */
[----:B------:R1:W5:Y:S04]  /*c030*/  @!P3 LD.E.64 R54, desc[UR46][R30.64] ;  /* 0x0000002e1e36b980 */ /* 0x000368000c101b00 */
[----:B------:R1:W5:Y:S04]  /*c040*/  @!P2 LD.E.64 R52, desc[UR46][R28.64] ;  /* 0x0000002e1c34a980 */ /* 0x000368000c101b00 */
[----:B------:R1:W5:Y:S04]  /*c050*/  @!P2 LD.E.64 R50, desc[UR46][R26.64] ;  /* 0x0000002e1a32a980 */ /* 0x000368000c101b00 */
[----:B------:R1:W5:Y:S04]  /*c060*/  @!P1 LD.E.64 R48, desc[UR46][R24.64] ;  /* 0x0000002e18309980 */ /* 0x000368000c101b00 */
[----:B------:R1:W5:Y:S04]  /*c070*/  @!P1 LD.E.64 R46, desc[UR46][R20.64] ;  /* 0x0000002e142e9980 */ /* 0x000368000c101b00 */
[----:B------:R1:W5:Y:S04]  /*c080*/  @!P0 LD.E.64 R44, desc[UR46][R12.64] ;  /* 0x0000002e0c2c8980 */ /* 0x000368000c101b00 */
[----:B------:R1:W5:Y:S04]  /*c090*/  @!P0 LD.E.64 R42, desc[UR46][R10.64] ;  /* 0x0000002e0a2a8980 */ /* 0x000368000c101b00 */
[----:B------:R1:W5:Y:S04]  /*c0a0*/  @!P5 LD.E.64 R36, desc[UR46][R6.64] ;  /* 0x0000002e0624d980 */ /* 0x000368000c101b00 */
[----:B------:R1:W5:Y:S02]  /*c0b0*/  @!P5 LD.E.64 R38, desc[UR46][R14.64] ;  /* 0x0000002e0e26d980 */ /* 0x000364000c101b00 */
.L_x_1610:
[----:B------:R-:W-:Y:S05]  /*c0c0*/  BSYNC B1 ;  /* 0x0000000000017941 */ /* 0x000fea0003800000 */
.L_x_1609:
[----:B-12--5:R-:W-:Y:S01]  /*c0d0*/  IMAD.MOV.U32 R6, RZ, RZ, R58 ;  /* 0x000000ffff067224 */ /* 0x026fe200078e003a */
[----:B------:R-:W-:Y:S01]  /*c0e0*/  UMOV UR4, 0xffffffff ;  /* 0xffffffff00047882 */ /* 0x000fe20000000000 */
[----:B------:R-:W-:Y:S01]  /*c0f0*/  IMAD.MOV.U32 R7, RZ, RZ, R59 ;  /* 0x000000ffff077224 */ /* 0x000fe200078e003b */
[----:B------:R-:W-:Y:S01]  /*c100*/  CS2R R30, SRZ ;  /* 0x00000000001e7805 */ /* 0x000fe2000001ff00 */
[----:B---3--:R-:W-:Y:S01]  /*c110*/  IMAD.MOV.U32 R9, RZ, RZ, R54 ;  /* 0x000000ffff097224 */ /* 0x008fe200078e0036 */
[----:B------:R-:W-:Y:S01]  /*c120*/  PRMT R88, R6, 0x7610, R88 ;  /* 0x0000761006587816 */ /* 0x000fe20000000058 */
        /* <DEDUP_REMOVED lines=8> */
[----:B------:R-:W-:Y:S02]  /*c1b0*/  IMAD.MOV.U32 R6, RZ, RZ, R42 ;  /* 0x000000ffff067224 */ /* 0x000fe400078e002a */
[----:B------:R-:W-:Y:S01]  /*c1c0*/  IMAD.MOV.U32 R7, RZ, RZ, R43 ;  /* 0x000000ffff077224 */ /* 0x000fe200078e002b */
[----:B------:R-:W-:Y:S01]  /*c1d0*/  PRMT R80, R9, 0x5410, R10 ;  /* 0x0000541009507816 */ /* 0x000fe2000000000a */
[----:B------:R-:W-:Y:S01]  /*c1e0*/  IMAD.MOV.U32 R9, RZ, RZ, R38 ;  /* 0x000000ffff097224 */ /* 0x000fe200078e0026 */
[----:B------:R-:W-:Y:S02]  /*c1f0*/  MOV R10, R39 ;  /* 0x00000027000a7202 */ /* 0x000fe40000000f00 */
        /* <DEDUP_REMOVED lines=19> */
[----:B------:R-:W-:-:S04]  /*c330*/  PRMT R79, R6, 0x5410, R7 ;  /* 0x00005410064f7816 */ /* 0x000fc80000000007 */
[----:B------:R-:W-:Y:S01]  /*c340*/  PRMT R76, R10, 0x5410, R9 ;  /* 0x000054100a4c7816 */ /* 0x000fe20000000009 */
[----:B------:R-:W-:Y:S06]  /*c350*/  BRA.DIV UR4, `(.L_x_1611) ;  /* 0x0000020604307947 */ /* 0x000fec000b800000 */
[----:B------:R1:W2:Y:S04]  /*c360*/  SHFL.IDX PT, R7, R4, 0x1, 0x1c1f ;  /* 0x003c1f0004077f89 */ /* 0x0002a800000e0000 */
[----:B------:R1:W3:Y:S04]  /*c370*/  SHFL.IDX PT, R6, R3, 0x1, 0x1c1f ;  /* 0x003c1f0003067f89 */ /* 0x0002e800000e0000 */
[----:B0-----:R-:W0:Y:S04]  /*c380*/  SHFL.IDX PT, R5, R5, 0x1, 0x1c1f ;  /* 0x003c1f0005057f89 */ /* 0x001e2800000e0000 */
[----:B-1----:R-:W0:Y:S02]  /*c390*/  SHFL.IDX PT, R0, R0, 0x1, 0x1c1f ;  /* 0x003c1f0000007f89 */ /* 0x002e2400000e0000 */
.L_x_1962:
[----:B------:R-:W-:Y:S01]  /*c3a0*/  VIADD R8, R8, 0x40 ;  /* 0x0000004008087836 */ /* 0x000fe20000000000 */
[----:B------:R-:W-:Y:S01]  /*c3b0*/  SHF.R.S32.HI R34, RZ, 0x1f, R34 ;  /* 0x0000001fff227819 */ /* 0x000fe20000011422 */
[----:B------:R-:W-:Y:S01]  /*c3c0*/  BSSY B1, `(.L_x_1612) ;  /* 0x0000056000017945 */ /* 0x000fe20003800000 */
[----:B------:R-:W-:Y:S02]  /*c3d0*/  LOP3.LUT R3, R209, 0x18, R22, 0xf8, !PT ;  /* 0x00000018d1037812 */ /* 0x000fe400078ef816 */
[----:B------:R-:W-:Y:S02]  /*c3e0*/  CS2R R32, SRZ ;  /* 0x0000000000207805 */ /* 0x000fe4000001ff00 */
[----:B------:R-:W-:Y:S02]  /*c3f0*/  LEA.HI R34, R34, R195, RZ, 0x3 ;  /* 0x000000c322227211 */ /* 0x000fe400078f18ff */
[----:B------:R-:W-:Y:S02]  /*c400*/  CS2R R26, SRZ ;  /* 0x00000000001a7805 */ /* 0x000fe4000001ff00 */
[----:B------:R-:W-:-:S02]  /*c410*/  ISETP.GE.AND P1, PT, R8, R73, PT ;  /* 0x000000490800720c */ /* 0x000fc40003f26270 */
[----:B------:R-:W-:Y:S02]  /*c420*/  CS2R R20, SRZ ;  /* 0x0000000000147805 */ /* 0x000fe4000001ff00 */
[----:B------:R-:W-:Y:S02]  /*c430*/  LOP3.LUT R34, R34, 0xfffffff8, RZ, 0xc0, !PT ;  /* 0xfffffff822227812 */ /* 0x000fe400078ec0ff */
[----:B------:R-:W-:Y:S02]  /*c440*/  CS2R R12, SRZ ;  /* 0x00000000000c7805 */ /* 0x000fe4000001ff00 */
[----:B------:R-:W-:Y:S02]  /*c450*/  LOP3.LUT R4, R3, R210, RZ, 0x3c, !PT ;  /* 0x000000d203047212 */ /* 0x000fe400078e3cff */
[----:B------:R-:W-:Y:S02]  /*c460*/  CS2R R8, SRZ ;  /* 0x0000000000087805 */ /* 0x000fe4000001ff00 */
[----:B------:R-:W-:Y:S01]  /*c470*/  CS2R R40, SRZ ;  /* 0x0000000000287805 */ /* 0x000fe2000001ff00 */
[----:B------:R-:W-:Y:S01]  /*c480*/  IMAD.IADD R34, R195, 0x1, -R34 ;  /* 0x00000001c3227824 */ /* 0x000fe200078e0a22 */
[----:B------:R-:W-:-:S02]  /*c490*/  IADD3 R3, R211, R4, RZ ;  /* 0x00000004d3037210 */ /* 0x000fc40007ffe0ff */
[----:B------:R-:W-:Y:S02]  /*c4a0*/  CS2R R28, SRZ ;  /* 0x00000000001c7805 */ /* 0x000fe4000001ff00 */
[----:B------:R-:W-:Y:S02]  /*c4b0*/  CS2R R24, SRZ ;  /* 0x0000000000187805 */ /* 0x000fe4000001ff00 */
[----:B----4-:R-:W-:Y:S02]  /*c4c0*/  CS2R R14, SRZ ;  /* 0x00000000000e7805 */ /* 0x010fe4000001ff00 */
[----:B------:R-:W-:Y:S02]  /*c4d0*/  LOP3.LUT P0, RZ, R34, 0x4, RZ, 0xc0, !PT ;  /* 0x0000000422ff7812 */ /* 0x000fe4000780c0ff */
[----:B------:R-:W-:Y:S01]  /*c4e0*/  CS2R R34, SRZ ;  /* 0x0000000000227805 */ /* 0x000fe2000001ff00 */
[----:B------:R-:W-:Y:S01]  /*c4f0*/  IMAD R3, R3, 0x2, R16 ;  /* 0x0000000203037824 */ /* 0x000fe200078e0210 */
[----:B------:R-:W-:Y:S01]  /*c500*/  CS2R R10, SRZ ;  /* 0x00000000000a7805 */ /* 0x000fe2000001ff00 */
[----:B------:R-:W-:Y:S08]  /*c510*/  @P1 BRA `(.L_x_1613) ;  /* 0x0000000400001947 */ /* 0x000ff00003800000 */
[----:B------:R-:W-:Y:S01]  /*c520*/  ULDC UR4, c[0x0][0x3f4] ;  /* 0x0000fd0000047ab9 */ /* 0x000fe20000000800 */
[----:B------:R-:W-:Y:S02]  /*c530*/  CS2R R40, SRZ ;  /* 0x0000000000287805 */ /* 0x000fe4000001ff00 */
[----:B------:R-:W-:Y:S02]  /*c540*/  ISETP.GE.AND P4, PT, R206, UR4, PT ;  /* 0x00000004ce007c0c */ /* 0x000fe4000bf86270 */
[----:B------:R-:W-:Y:S02]  /*c550*/  CS2R R30, SRZ ;  /* 0x00000000001e7805 */ /* 0x000fe4000001ff00 */
[----:B------:R-:W-:Y:S02]  /*c560*/  ISETP.GE.AND P3, PT, R204, UR4, PT ;  /* 0x00000004cc007c0c */ /* 0x000fe4000bf66270 */
[----:B------:R-:W-:Y:S02]  /*c570*/  ISETP.GE.AND P2, PT, R205, UR4, PT ;  /* 0x00000004cd007c0c */ /* 0x000fe4000bf46270 */
[----:B------:R-:W-:-:S05]  /*c580*/  ISETP.GE.AND P1, PT, R203, UR4, PT ;  /* 0x00000004cb007c0c */ /* 0x000fca000bf26270 */
[C---:B------:R-:W-:Y:S01]  /*c590*/  @!P4 IMAD.SHL.U32 R9, R206.reuse, 0x2, RZ ;  /* 0x00000002ce09c824 */ /* 0x040fe200078e00ff */
[----:B------:R-:W-:-:S03]  /*c5a0*/  @!P4 SHF.L.U64.HI R4, R206, 0x1, R65 ;  /* 0x00000001ce04c819 */ /* 0x000fc60000010241 */
[C---:B------:R-:W-:Y:S01]  /*c5b0*/  @!P3 IMAD.SHL.U32 R71, R204.reuse, 0x2, RZ ;  /* 0x00000002cc47b824 */ /* 0x040fe200078e00ff */
[----:B------:R-:W-:Y:S01]  /*c5c0*/  @!P3 SHF.L.U64.HI R12, R204, 0x1, R63 ;  /* 0x00000001cc0cb819 */ /* 0x000fe2000001023f */
[----:B------:R-:W-:Y:S01]  /*c5d0*/  @!P2 IMAD.SHL.U32 R67, R205, 0x2, RZ ;  /* 0x00000002cd43a824 */ /* 0x000fe200078e00ff */
[-C--:B---3--:R-:W-:Y:S01]  /*c5e0*/  @!P4 IADD3 R10, P5, R6, R9.reuse, RZ ;  /* 0x00000009060ac210 */ /* 0x088fe20007fbe0ff */
[----:B------:R-:W-:Y:S01]  /*c5f0*/  @!P1 IMAD.SHL.U32 R63, R203, 0x2, RZ ;  /* 0x00000002cb3f9824 */ /* 0x000fe200078e00ff */
[----:B0-----:R-:W-:Y:S02]  /*c600*/  @!P4 IADD3 R8, P6, R0, R9, RZ ;  /* 0x000000090008c210 */ /* 0x001fe40007fde0ff */
[----:B------:R-:W-:Y:S01]  /*c610*/  @!P2 SHF.L.U64.HI R14, R205, 0x1, R64 ;  /* 0x00000001cd0ea819 */ /* 0x000fe20000010240 */
[--C-:B--2---:R-:W-:Y:S01]  /*c620*/  @!P4 IMAD.X R11, R7, 0x1, R4.reuse, P5 ;  /* 0x00000001070bc824 */ /* 0x104fe200028e0604 */
[-C--:B------:R-:W-:Y:S01]  /*c630*/  @!P3 IADD3 R74, P5, R6, R71.reuse, RZ ;  /* 0x00000047064ab210 */ /* 0x080fe20007fbe0ff */
[----:B------:R-:W-:Y:S01]  /*c640*/  @!P4 IMAD.X R9, R5, 0x1, R4, P6 ;  /* 0x000000010509c824 */ /* 0x000fe200030e0604 */
[----:B------:R-:W-:-:S02]  /*c650*/  @!P3 IADD3 R70, P6, R0, R71, RZ ;  /* 0x000000470046b210 */ /* 0x000fc40007fde0ff */
[----:B------:R-:W-:Y:S01]  /*c660*/  @!P1 SHF.L.U64.HI R20, R203, 0x1, R62 ;  /* 0x00000001cb149819 */ /* 0x000fe2000001023e */
[--C-:B------:R-:W-:Y:S01]  /*c670*/  @!P3 IMAD.X R75, R7, 0x1, R12.reuse, P5 ;  /* 0x00000001074bb824 */ /* 0x100fe200028e060c */
[-C--:B------:R-:W-:Y:S01]  /*c680*/  @!P2 IADD3 R68, P5, R6, R67.reuse, RZ ;  /* 0x000000430644a210 */ /* 0x080fe20007fbe0ff */
[----:B------:R-:W-:Y:S01]  /*c690*/  @!P3 IMAD.X R71, R5, 0x1, R12, P6 ;  /* 0x000000010547b824 */ /* 0x000fe200030e060c */
[----:B------:R-:W-:-:S03]  /*c6a0*/  @!P2 IADD3 R66, P6, R0, R67, RZ ;  /* 0x000000430042a210 */ /* 0x000fc60007fde0ff */
[--C-:B------:R-:W-:Y:S01]  /*c6b0*/  @!P2 IMAD.X R69, R7, 0x1, R14.reuse, P5 ;  /* 0x000000010745a824 */ /* 0x100fe200028e060e */
[----:B------:R-:W-:Y:S01]  /*c6c0*/  @!P1 IADD3 R64, P5, R6, R63, RZ ;  /* 0x0000003f06409210 */ /* 0x000fe20007fbe0ff */
[----:B------:R-:W-:Y:S01]  /*c6d0*/  @!P2 IMAD.X R67, R5, 0x1, R14, P6 ;  /* 0x000000010543a824 */ /* 0x000fe200030e060e */
[----:B------:R-:W-:-:S03]  /*c6e0*/  ISETP.GE.AND P6, PT, R192, UR4, PT ;  /* 0x00000004c0007c0c */ /* 0x000fc6000bfc6270 */
[----:B------:R-:W-:Y:S01]  /*c6f0*/  @!P1 IMAD.X R65, R7, 0x1, R20, P5 ;  /* 0x0000000107419824 */ /* 0x000fe200028e0614 */
[----:B------:R-:W-:-:S05]  /*c700*/  @!P1 IADD3 R62, P5, R0, R63, RZ ;  /* 0x0000003f003e9210 */ /* 0x000fca0007fbe0ff */
[----:B------:R-:W-:Y:S01]  /*c710*/  @!P1 IMAD.X R63, R5, 0x1, R20, P5 ;  /* 0x00000001053f9824 */ /* 0x000fe200028e0614 */
[----:B------:R-:W-:-:S03]  /*c720*/  ISETP.GE.AND P5, PT, R208, UR4, PT ;  /* 0x00000004d0007c0c */ /* 0x000fc6000bfa6270 */
[----:B------:R-:W-:Y:S02]  /*c730*/  @!P6 IMAD.MOV.U32 R4, RZ, RZ, R0 ;  /* 0x000000ffff04e224 */ /* 0x000fe400078e0000 */
[----:B------:R-:W-:-:S04]  /*c740*/  @!P6 IMAD.WIDE R12, R192, 0x2, R6 ;  /* 0x00000002c00ce825 */ /* 0x000fc800078e0206 */
[----:B------:R-:W-:Y:S01]  /*c750*/  @!P6 IMAD.WIDE R14, R192, 0x2, R4 ;  /* 0x00000002c00ee825 */ /* 0x000fe200078e0204 */
[----:B------:R-:W5:Y:S03]  /*c760*/  @!P6 LD.E.64 R40, desc[UR46][R12.64] ;  /* 0x0000002e0c28e980 */ /* 0x000f66000c101b00 */
[C---:B------:R-:W-:Y:S01]  /*c770*/  @!P5 SHF.L.U32 R21, R208.reuse, 0x1, RZ ;  /* 0x00000001d015d819 */ /* 0x040fe200000006ff */
[----:B------:R0:W5:Y:S01]  /*c780*/  @!P6 LD.E.64 R30, desc[UR46][R14.64] ;  /* 0x0000002e0e1ee980 */ /* 0x000162000c101b00 */
[----:B------:R-:W-:Y:S02]  /*c790*/  @!P5 SHF.L.U64.HI R20, R208, 0x1, R81 ;  /* 0x00000001d014d819 */ /* 0x000fe40000010251 */
[----:B------:R-:W-:Y:S02]  /*c7a0*/  @!P5 IADD3 R6, P6, R6, R21, RZ ;  /* 0x000000150606d210 */ /* 0x000fe40007fde0ff */
[----:B------:R-:W-:-:S02]  /*c7b0*/  CS2R R34, SRZ ;  /* 0x0000000000227805 */ /* 0x000fc4000001ff00 */
[----:B------:R-:W-:Y:S01]  /*c7c0*/  CS2R R32, SRZ ;  /* 0x0000000000207805 */ /* 0x000fe2000001ff00 */
[--C-:B------:R-:W-:Y:S01]  /*c7d0*/  @!P5 IMAD.X R7, R7, 0x1, R20.reuse, P6 ;  /* 0x000000010707d824 */ /* 0x100fe200030e0614 */
[----:B------:R-:W-:Y:S02]  /*c7e0*/  @!P5 IADD3 R4, P6, R0, R21, RZ ;  /* 0x000000150004d210 */ /* 0x000fe40007fde0ff */
[----:B------:R1:W5:Y:S01]  /*c7f0*/  @!P4 LD.E.64 R34, desc[UR46][R10.64] ;  /* 0x0000002e0a22c980 */ /* 0x000362000c101b00 */
[----:B------:R-:W-:Y:S02]  /*c800*/  CS2R R28, SRZ ;  /* 0x00000000001c7805 */ /* 0x000fe4000001ff00 */
[----:B------:R-:W-:Y:S02]  /*c810*/  CS2R R26, SRZ ;  /* 0x00000000001a7805 */ /* 0x000fe4000001ff00 */
[----:B------:R-:W-:Y:S01]  /*c820*/  CS2R R24, SRZ ;  /* 0x0000000000187805 */ /* 0x000fe2000001ff00 */
[----:B------:R-:W-:Y:S01]  /*c830*/  @!P5 IMAD.X R5, R5, 0x1, R20, P6 ;  /* 0x000000010505d824 */ /* 0x000fe200030e0614 */
[----:B------:R2:W5:Y:S01]  /*c840*/  @!P4 LD.E.64 R32, desc[UR46][R8.64] ;  /* 0x0000002e0820c980 */ /* 0x000562000c101b00 */
[----:B------:R-:W-:-:S02]  /*c850*/  CS2R R20, SRZ ;  /* 0x0000000000147805 */ /* 0x000fc4000001ff00 */
[----:B0-----:R-:W-:Y:S02]  /*c860*/  CS2R R14, SRZ ;  /* 0x00000000000e7805 */ /* 0x001fe4000001ff00 */
[----:B------:R-:W-:Y:S01]  /*c870*/  CS2R R12, SRZ ;  /* 0x00000000000c7805 */ /* 0x000fe2000001ff00 */
[----:B------:R4:W5:Y:S01]  /*c880*/  @!P3 LD.E.64 R28, desc[UR46][R74.64] ;  /* 0x0000002e4a1cb980 */ /* 0x000962000c101b00 */
[----:B-1----:R-:W-:-:S03]  /*c890*/  CS2R R10, SRZ ;  /* 0x00000000000a7805 */ /* 0x002fc6000001ff00 */
[----:B------:R4:W5:Y:S01]  /*c8a0*/  @!P3 LD.E.64 R26, desc[UR46][R70.64] ;  /* 0x0000002e461ab980 */ /* 0x000962000c101b00 */
[----:B--2---:R-:W-:-:S03]  /*c8b0*/  CS2R R8, SRZ ;  /* 0x0000000000087805 */ /* 0x004fc6000001ff00 */
[----:B------:R4:W5:Y:S04]  /*c8c0*/  @!P2 LD.E.64 R24, desc[UR46][R68.64] ;  /* 0x0000002e4418a980 */ /* 0x000968000c101b00 */
[----:B------:R4:W5:Y:S04]  /*c8d0*/  @!P2 LD.E.64 R20, desc[UR46][R66.64] ;  /* 0x0000002e4214a980 */ /* 0x000968000c101b00 */
[----:B------:R4:W5:Y:S04]  /*c8e0*/  @!P1 LD.E.64 R14, desc[UR46][R64.64] ;  /* 0x0000002e400e9980 */ /* 0x000968000c101b00 */
[----:B------:R4:W5:Y:S04]  /*c8f0*/  @!P1 LD.E.64 R12, desc[UR46][R62.64] ;  /* 0x0000002e3e0c9980 */ /* 0x000968000c101b00 */
[----:B------:R4:W5:Y:S04]  /*c900*/  @!P5 LD.E.64 R10, desc[UR46][R6.64] ;  /* 0x0000002e060ad980 */ /* 0x000968000c101b00 */
[----:B------:R4:W5:Y:S02]  /*c910*/  @!P5 LD.E.64 R8, desc[UR46][R4.64] ;  /* 0x0000002e0408d980 */ /* 0x000964000c101b00 */
.L_x_1613:
[----:B------:R-:W-:Y:S05]  /*c920*/  BSYNC B1 ;  /* 0x0000000000017941 */ /* 0x000fea0003800000 */
.L_x_1612:
[----:B----4-:R-:W-:Y:S01]  /*c930*/  LEA.HI R4, R219, R219, RZ, 0x1 ;  /* 0x000000dbdb047211 */ /* 0x010fe200078f08ff */
[----:B0----5:R-:W-:Y:S01]  /*c940*/  IMAD.MOV.U32 R5, RZ, RZ, R30 ;  /* 0x000000ffff057224 */ /* 0x021fe200078e001e */
[----:B------:R-:W-:Y:S01]  /*c950*/  VIADDMNMX R73, R73, -R213, 0x80, PT ;  /* 0x0000008049497446 */ /* 0x000fe200038009d5 */
[C---:B---3--:R-:W-:Y:S01]  /*c960*/  VIADD R6, R3.reuse, 0x12400 ;  /* 0x0001240003067836 */ /* 0x048fe20000000000 */
[----:B------:R-:W-:Y:S01]  /*c970*/  LOP3.LUT R4, R4, 0xfffffffe, RZ, 0xc0, !PT ;  /* 0xfffffffe04047812 */ /* 0x000fe200078ec0ff */
[----:B------:R-:W-:Y:S01]  /*c980*/  VIADD R0, R3, 0x12440 ;  /* 0x0001244003007836 */ /* 0x000fe20000000000 */
[----:B------:R-:W-:Y:S01]  /*c990*/  PRMT R74, R5, 0x7610, R74 ;  /* 0x00007610054a7816 */ /* 0x000fe2000000004a */
[----:B------:R-:W-:Y:S01]  /*c9a0*/  IMAD.MOV.U32 R5, RZ, RZ, R31 ;  /* 0x000000ffff057224 */ /* 0x000fe200078e001f */
[----:B------:R-:W-:Y:S01]  /*c9b0*/  BSSY B1, `(.L_x_1614) ;  /* 0x000002a000017945 */ /* 0x000fe20003800000 */
[----:B------:R-:W-:Y:S01]  /*c9c0*/  IMAD.IADD R4, R219, 0x1, -R4 ;  /* 0x00000001db047824 */ /* 0x000fe200078e0a04 */
[----:B------:R-:W-:Y:S01]  /*c9d0*/  ISETP.GE.AND P1, PT, R195, R73, PT ;  /* 0x00000049c300720c */ /* 0x000fe20003f26270 */
[----:B------:R-:W-:Y:S01]  /*c9e0*/  @P0 VIADD R0, R6, 0xffffffc0 ;  /* 0xffffffc006000836 */ /* 0x000fe20000000000 */
[----:B------:R-:W-:Y:S01]  /*c9f0*/  PRMT R74, R74, 0x5410, R5 ;  /* 0x000054104a4a7816 */ /* 0x000fe20000000005 */
[----:B------:R-:W-:Y:S01]  /*ca00*/  IMAD.MOV.U32 R6, RZ, RZ, R32 ;  /* 0x000000ffff067224 */ /* 0x000fe200078e0020 */
[----:B------:R-:W-:Y:S01]  /*ca10*/  SHF.L.U32 R5, R4, 0x1f, RZ ;  /* 0x0000001f04057819 */ /* 0x000fe200000006ff */
[----:B--2---:R-:W-:-:S02]  /*ca20*/  IMAD.MOV.U32 R7, RZ, RZ, R33 ;  /* 0x000000ffff077224 */ /* 0x004fc400078e0021 */
[----:B------:R-:W-:Y:S01]  /*ca30*/  IMAD.MOV.U32 R62, RZ, RZ, R20 ;  /* 0x000000ffff3e7224 */ /* 0x000fe200078e0014 */
[----:B------:R-:W0:Y:S01]  /*ca40*/  SYNCS.PHASECHK.TRANS64.TRYWAIT P0, [R16+URZ+0x30800], R5 ;  /* 0x03080005100075a7 */ /* 0x000e22000800017f */
        /* <DEDUP_REMOVED lines=8> */
[----:B------:R-:W-:Y:S01]  /*cad0*/  PRMT R68, R6, 0x5410, R7 ;  /* 0x0000541006447816 */ /* 0x000fe20000000007 */
[----:B------:R-:W-:Y:S01]  /*cae0*/  IMAD.MOV.U32 R7, RZ, RZ, R13 ;  /* 0x000000ffff077224 */ /* 0x000fe200078e000d */
[----:B------:R-:W-:Y:S01]  /*caf0*/  MOV R6, R12 ;  /* 0x0000000c00067202 */ /* 0x000fe20000000f00 */
        /* <DEDUP_REMOVED lines=19> */
[----:B------:R-:W-:Y:S01]  /*cc30*/  MOV R6, R11 ;  /* 0x0000000b00067202 */ /* 0x000fe20000000f00 */
[----:B0-----:R-:W-:Y:S06]  /*cc40*/  @!P0 BRA `(.L_x_1615) ;  /* 0x000001fc00688947 */ /* 0x001fec0003800000 */
.L_x_1963:
[----:B------:R-:W-:Y:S05]  /*cc50*/  BSYNC B1 ;  /* 0x0000000000017941 */ /* 0x000fea0003800000 */
.L_x_1614:
[----:B------:R-:W-:Y:S01]  /*cc60*/  BSSY B1, `(.L_x_1616) ;  /* 0x0000116000017945 */ /* 0x000fe20003800000 */
[----:B------:R-:W-:-:S03]  /*cc70*/  PRMT R63, R4, 0x5410, R6 ;  /* 0x00005410043f7816 */ /* 0x000fc60000000006 */
[----:B------:R-:W-:Y:S05]  /*cc80*/  @P1 BRA `(.L_x_1617) ;  /* 0x00000010004c1947 */ /* 0x000fea0003800000 */
[----:B0-----:R-:W0:Y:S01]  /*cc90*/  LDC R5, c[0x0][0x3f4] ;  /* 0x0000fd00ff057b82 */ /* 0x001e220000000800 */
        /* <DEDUP_REMOVED lines=9> */
[----:B------:R-:W-:Y:S01]  /*cd30*/  SHF.R.U32.HI R90, RZ, 0x10, R59 ;  /* 0x00000010ff5a7819 */ /* 0x000fe2000001163b */
[--C-:B------:R-:W-:Y:S01]  /*cd40*/  HADD2.F32 R81, -RZ, R88.reuse.H1_H1 ;  /* 0x30000058ff517230 */ /* 0x100fe20000004100 */
[--C-:B------:R-:W-:Y:S01]  /*cd50*/  SHF.R.U32.HI R91, RZ, 0x10, R61.reuse ;  /* 0x00000010ff5b7819 */ /* 0x100fe2000001163d */
[----:B------:R-:W-:Y:S01]  /*cd60*/  HADD2.F32 R89, -RZ, R88.H0_H0 ;  /* 0x20000058ff597230 */ /* 0x000fe20000004100 */
[----:B------:R-:W-:Y:S01]  /*cd70*/  SHF.R.U64 R94, R60, 0x10, R61 ;  /* 0x000000103c5e7819 */ /* 0x000fe2000000123d */
[----:B------:R-:W-:Y:S01]  /*cd80*/  HADD2.F32 R90, -RZ, R90.H0_H0 ;  /* 0x2000005aff5a7230 */ /* 0x000fe20000004100 */
[----:B------:R-:W-:Y:S01]  /*cd90*/  SHF.R.U64 R93, R58, 0x10, R59 ;  /* 0x000000103a5d7819 */ /* 0x000fe2000000123b */
[----:B------:R-:W-:Y:S02]  /*cda0*/  HADD2.F32 R88, -RZ, R91.H0_H0 ;  /* 0x2000005bff587230 */ /* 0x000fe40000004100 */
[----:B0-----:R-:W-:-:S02]  /*cdb0*/  HADD2.F32 R61, -RZ, R7.H1_H1 ;  /* 0x30000007ff3d7230 */ /* 0x001fc40000004100 */
[----:B------:R-:W-:Y:S02]  /*cdc0*/  HADD2.F32 R60, -RZ, R7.H0_H0 ;  /* 0x20000007ff3c7230 */ /* 0x000fe40000004100 */
[--C-:B------:R-:W-:Y:S02]  /*cdd0*/  HADD2.F32 R7, -RZ, R4.reuse.H0_H0 ;  /* 0x20000004ff077230 */ /* 0x100fe40000004100 */
[C---:B------:R-:W-:Y:S01]  /*cde0*/  FMUL.FTZ R91, R61.reuse, R90 ;  /* 0x0000005a3d5b7220 */ /* 0x040fe20000410000 */
[----:B------:R-:W-:Y:S01]  /*cdf0*/  FMUL.FTZ R61, R61, R88 ;  /* 0x000000583d3d7220 */ /* 0x000fe20000410000 */
[----:B------:R-:W-:Y:S02]  /*ce00*/  HADD2.F32 R4, -RZ, R4.H1_H1 ;  /* 0x30000004ff047230 */ /* 0x000fe40000004100 */
[--C-:B------:R-:W-:Y:S02]  /*ce10*/  HADD2.F32 R58, -RZ, R6.reuse.H0_H0 ;  /* 0x20000006ff3a7230 */ /* 0x100fe40000004100 */
[----:B------:R-:W-:Y:S01]  /*ce20*/  FFMA.FTZ R90, R60, R90, R61 ;  /* 0x0000005a3c5a7223 */ /* 0x000fe2000001003d */
[----:B------:R-:W-:-:S02]  /*ce30*/  HADD2.F32 R59, -RZ, R6.H1_H1 ;  /* 0x30000006ff3b7230 */ /* 0x000fc40000004100 */
[----:B------:R-:W-:Y:S01]  /*ce40*/  FFMA.FTZ R91, R60, R88, -R91 ;  /* 0x000000583c5b7223 */ /* 0x000fe2000001085b */
[----:B------:R-:W-:Y:S02]  /*ce50*/  HADD2.F32 R61, -RZ, R87.H1_H1 ;  /* 0x30000057ff3d7230 */ /* 0x000fe40000004100 */
[C---:B------:R-:W-:Y:S01]  /*ce60*/  FMUL.FTZ R92, R4.reuse, R89 ;  /* 0x00000059045c7220 */ /* 0x040fe20000410000 */
[----:B------:R-:W-:Y:S02]  /*ce70*/  HADD2.F32 R6, -RZ, R5.H0_H0 ;  /* 0x20000005ff067230 */ /* 0x000fe40000004100 */
[-C--:B------:R-:W-:Y:S01]  /*ce80*/  FMUL.FTZ R88, R4, R81.reuse ;  /* 0x0000005104587220 */ /* 0x080fe20000410000 */
[----:B------:R-:W-:Y:S02]  /*ce90*/  HADD2.F32 R87, -RZ, R87.H0_H0 ;  /* 0x20000057ff577230 */ /* 0x000fe40000004100 */
[----:B------:R-:W-:Y:S01]  /*cea0*/  FFMA.FTZ R92, R7, R81, -R92 ;  /* 0x00000051075c7223 */ /* 0x000fe2000001085c */
[----:B------:R-:W-:-:S02]  /*ceb0*/  HADD2.F32 R5, -RZ, R5.H1_H1 ;  /* 0x30000005ff057230 */ /* 0x000fc40000004100 */
[----:B------:R-:W-:Y:S01]  /*cec0*/  FFMA.FTZ R89, R7, R89, R88 ;  /* 0x0000005907597223 */ /* 0x000fe20000010058 */
[----:B------:R-:W-:Y:S02]  /*ced0*/  HADD2.F32 R60, -RZ, R93.H0_H0 ;  /* 0x2000005dff3c7230 */ /* 0x000fe40000004100 */
[C---:B------:R-:W-:Y:S01]  /*cee0*/  FMUL.FTZ R81, R59.reuse, R61 ;  /* 0x0000003d3b517220 */ /* 0x040fe20000410000 */
[----:B------:R-:W-:Y:S02]  /*cef0*/  HADD2.F32 R4, -RZ, R94.H0_H0 ;  /* 0x2000005eff047230 */ /* 0x000fe40000004100 */
[-C--:B------:R-:W-:Y:S01]  /*cf00*/  FMUL.FTZ R88, R59, R87.reuse ;  /* 0x000000573b587220 */ /* 0x080fe20000410000 */
[C---:B------:R-:W-:Y:S01]  /*cf10*/  FMUL.FTZ R7, R5.reuse, R60 ;  /* 0x0000003c05077220 */ /* 0x040fe20000410000 */
[C---:B------:R-:W-:Y:S01]  /*cf20*/  FFMA.FTZ R81, R58.reuse, R87, -R81 ;  /* 0x000000573a517223 */ /* 0x040fe20000010851 */
[-C--:B------:R-:W-:Y:S01]  /*cf30*/  FMUL.FTZ R59, R5, R4.reuse ;  /* 0x00000004053b7220 */ /* 0x080fe20000410000 */
[----:B------:R-:W-:Y:S01]  /*cf40*/  FFMA.FTZ R88, R58, R61, R88 ;  /* 0x0000003d3a587223 */ /* 0x000fe20000010058 */
[----:B------:R-:W-:Y:S01]  /*cf50*/  FFMA.FTZ R5, R6, R4, -R7 ;  /* 0x0000000406057223 */ /* 0x000fe20000010807 */
[----:B------:R-:W-:Y:S01]  /*cf60*/  F2FP.F16.F32.PACK_AB R7, R90, R91 ;  /* 0x0000005b5a07723e */ /* 0x000fe200000000ff */
[----:B------:R-:W-:Y:S01]  /*cf70*/  FFMA.FTZ R60, R6, R60, R59 ;  /* 0x0000003c063c7223 */ /* 0x000fe2000001003b */
[----:B------:R-:W-:-:S02]  /*cf80*/  F2FP.F16.F32.PACK_AB R4, R89, R92 ;  /* 0x0000005c5904723e */ /* 0x000fc400000000ff */
[----:B------:R-:W-:Y:S02]  /*cf90*/  F2FP.F16.F32.PACK_AB R6, R88, R81 ;  /* 0x000000515806723e */ /* 0x000fe400000000ff */
[----:B------:R-:W-:-:S05]  /*cfa0*/  F2FP.F16.F32.PACK_AB R5, R60, R5 ;  /* 0x000000053c05723e */ /* 0x000fca00000000ff */
[----:B------:R0:W-:Y:S02]  /*cfb0*/  STS.128 [R3+0x12400], R4 ;  /* 0x0124000403007388 */ /* 0x0001e40000000c00 */
.L_x_1619:
[----:B------:R-:W-:Y:S05]  /*cfc0*/  BSYNC B2 ;  /* 0x0000000000027941 */ /* 0x000fea0003800000 */
.L_x_1618:
[----:B------:R-:W-:Y:S04]  /*cfd0*/  BSSY B2, `(.L_x_1620) ;  /* 0x000002c000027945 */ /* 0x000fe80003800000 */
[----:B------:R-:W-:Y:S05]  /*cfe0*/  @P1 BRA `(.L_x_1621) ;  /* 0x0000000000a81947 */ /* 0x000fea0003800000 */
[----:B0-----:R-:W0:Y:S01]  /*cff0*/  LDS.128 R4, [R0] ;  /* 0x0000000000047984 */ /* 0x001e220000000c00 */
[----:B------:R-:W-:Y:S01]  /*d000*/  SHF.R.U32.HI R59, RZ, 0x10, R57 ;  /* 0x00000010ff3b7819 */ /* 0x000fe20000011639 */
[----:B------:R-:W-:Y:S01]  /*d010*/  HADD2.F32 R58, -RZ, R86.H0_H0 ;  /* 0x20000056ff3a7230 */ /* 0x000fe20000004100 */
[----:B------:R-:W-:Y:S01]  /*d020*/  SHF.R.U32.HI R61, RZ, 0x10, R55 ;  /* 0x00000010ff3d7819 */ /* 0x000fe20000011637 */
[----:B------:R-:W-:Y:S01]  /*d030*/  HADD2.F32 R60, -RZ, R85.H0_H0 ;  /* 0x20000055ff3c7230 */ /* 0x000fe20000004100 */
[----:B------:R-:W-:Y:S01]  /*d040*/  SHF.R.U64 R89, R56, 0x10, R57 ;  /* 0x0000001038597819 */ /* 0x000fe20000001239 */
[----:B------:R-:W-:Y:S01]  /*d050*/  HADD2.F32 R59, -RZ, R59.H0_H0 ;  /* 0x2000003bff3b7230 */ /* 0x000fe20000004100 */
[----:B------:R-:W-:Y:S01]  /*d060*/  SHF.R.U64 R87, R54, 0x10, R55 ;  /* 0x0000001036577819 */ /* 0x000fe20000001237 */
[----:B------:R-:W-:Y:S02]  /*d070*/  HADD2.F32 R61, -RZ, R61.H0_H0 ;  /* 0x2000003dff3d7230 */ /* 0x000fe40000004100 */
[----:B------:R-:W-:-:S02]  /*d080*/  HADD2.F32 R85, -RZ, R85.H1_H1 ;  /* 0x30000055ff557230 */ /* 0x000fc40000004100 */
[----:B------:R-:W-:Y:S02]  /*d090*/  HADD2.F32 R86, -RZ, R86.H1_H1 ;  /* 0x30000056ff567230 */ /* 0x000fe40000004100 */
[--C-:B0-----:R-:W-:Y:S02]  /*d0a0*/  HADD2.F32 R57, -RZ, R7.reuse.H1_H1 ;  /* 0x30000007ff397230 */ /* 0x101fe40000004100 */
[----:B------:R-:W-:Y:S02]  /*d0b0*/  HADD2.F32 R56, -RZ, R7.H0_H0 ;  /* 0x20000007ff387230 */ /* 0x000fe40000004100 */
[--C-:B------:R-:W-:Y:S02]  /*d0c0*/  HADD2.F32 R7, -RZ, R4.reuse.H0_H0 ;  /* 0x20000004ff077230 */ /* 0x100fe40000004100 */
[C---:B------:R-:W-:Y:S01]  /*d0d0*/  FMUL.FTZ R90, R57.reuse, R59 ;  /* 0x0000003b395a7220 */ /* 0x040fe20000410000 */
[----:B------:R-:W-:Y:S02]  /*d0e0*/  HADD2.F32 R4, -RZ, R4.H1_H1 ;  /* 0x30000004ff047230 */ /* 0x000fe40000004100 */
[----:B------:R-:W-:Y:S01]  /*d0f0*/  FMUL.FTZ R81, R57, R61 ;  /* 0x0000003d39517220 */ /* 0x000fe20000410000 */
[----:B------:R-:W-:-:S02]  /*d100*/  HADD2.F32 R54, -RZ, R6.H0_H0 ;  /* 0x20000006ff367230 */ /* 0x000fc40000004100 */
[----:B------:R-:W-:Y:S01]  /*d110*/  FFMA.FTZ R92, R56, R61, R90 ;  /* 0x0000003d385c7223 */ /* 0x000fe2000001005a */
[----:B------:R-:W-:Y:S02]  /*d120*/  HADD2.F32 R55, -RZ, R6.H1_H1 ;  /* 0x30000006ff377230 */ /* 0x000fe40000004100 */
[----:B------:R-:W-:Y:S01]  /*d130*/  FMUL.FTZ R88, R4, R60 ;  /* 0x0000003c04587220 */ /* 0x000fe20000410000 */
[--C-:B------:R-:W-:Y:S02]  /*d140*/  HADD2.F32 R6, -RZ, R5.reuse.H0_H0 ;  /* 0x20000005ff067230 */ /* 0x100fe40000004100 */
[----:B------:R-:W-:Y:S01]  /*d150*/  FFMA.FTZ R81, R56, R59, -R81 ;  /* 0x0000003b38517223 */ /* 0x000fe20000010851 */
[-C--:B------:R-:W-:Y:S01]  /*d160*/  FMUL.FTZ R90, R4, R58.reuse ;  /* 0x0000003a045a7220 */ /* 0x080fe20000410000 */
[----:B------:R-:W-:Y:S02]  /*d170*/  HADD2.F32 R5, -RZ, R5.H1_H1 ;  /* 0x30000005ff057230 */ /* 0x000fe40000004100 */
[----:B------:R-:W-:Y:S01]  /*d180*/  FFMA.FTZ R88, R7, R58, -R88 ;  /* 0x0000003a07587223 */ /* 0x000fe20000010858 */
[----:B------:R-:W-:-:S02]  /*d190*/  HADD2.F32 R56, -RZ, R87.H0_H0 ;  /* 0x20000057ff387230 */ /* 0x000fc40000004100 */
[----:B------:R-:W-:Y:S01]  /*d1a0*/  FFMA.FTZ R57, R7, R60, R90 ;  /* 0x0000003c07397223 */ /* 0x000fe2000001005a */
[----:B------:R-:W-:Y:S02]  /*d1b0*/  HADD2.F32 R4, -RZ, R89.H0_H0 ;  /* 0x20000059ff047230 */ /* 0x000fe40000004100 */
[CC--:B------:R-:W-:Y:S01]  /*d1c0*/  FMUL.FTZ R59, R55.reuse, R85.reuse ;  /* 0x00000055373b7220 */ /* 0x0c0fe20000410000 */
[----:B------:R-:W-:Y:S01]  /*d1d0*/  FMUL.FTZ R58, R55, R86 ;  /* 0x00000056373a7220 */ /* 0x000fe20000410000 */
[C---:B------:R-:W-:Y:S01]  /*d1e0*/  FMUL.FTZ R7, R5.reuse, R56 ;  /* 0x0000003805077220 */ /* 0x040fe20000410000 */
[----:B------:R-:W-:Y:S01]  /*d1f0*/  FMUL.FTZ R55, R5, R4 ;  /* 0x0000000405377220 */ /* 0x000fe20000410000 */
[C---:B------:R-:W-:Y:S01]  /*d200*/  FFMA.FTZ R59, R54.reuse, R86, -R59 ;  /* 0x00000056363b7223 */ /* 0x040fe2000001083b */
[----:B------:R-:W-:Y:S01]  /*d210*/  FFMA.FTZ R58, R54, R85, R58 ;  /* 0x00000055363a7223 */ /* 0x000fe2000001003a */
[C---:B------:R-:W-:Y:S01]  /*d220*/  FFMA.FTZ R5, R6.reuse, R4, -R7 ;  /* 0x0000000406057223 */ /* 0x040fe20000010807 */
[----:B------:R-:W-:Y:S01]  /*d230*/  FFMA.FTZ R56, R6, R56, R55 ;  /* 0x0000003806387223 */ /* 0x000fe20000010037 */
[----:B------:R-:W-:-:S02]  /*d240*/  F2FP.F16.F32.PACK_AB R7, R92, R81 ;  /* 0x000000515c07723e */ /* 0x000fc400000000ff */
[----:B------:R-:W-:Y:S02]  /*d250*/  F2FP.F16.F32.PACK_AB R6, R58, R59 ;  /* 0x0000003b3a06723e */ /* 0x000fe400000000ff */
[----:B------:R-:W-:Y:S02]  /*d260*/  F2FP.F16.F32.PACK_AB R4, R57, R88 ;  /* 0x000000583904723e */ /* 0x000fe400000000ff */
[----:B------:R-:W-:-:S05]  /*d270*/  F2FP.F16.F32.PACK_AB R5, R56, R5 ;  /* 0x000000053805723e */ /* 0x000fca00000000ff */
[----:B------:R1:W-:Y:S02]  /*d280*/  STS.128 [R0], R4 ;  /* 0x0000000400007388 */ /* 0x0003e40000000c00 */
.L_x_1621:
[----:B------:R-:W-:Y:S05]  /*d290*/  BSYNC B2 ;  /* 0x0000000000027941 */ /* 0x000fea0003800000 */
.L_x_1620:
[----:B------:R-:W-:Y:S04]  /*d2a0*/  BSSY B2, `(.L_x_1622) ;  /* 0x000002c000027945 */ /* 0x000fe80003800000 */
[----:B------:R-:W-:Y:S05]  /*d2b0*/  @P2 BRA `(.L_x_1623) ;  /* 0x0000000000a82947 */ /* 0x000fea0003800000 */
[----:B01----:R-:W0:Y:S01]  /*d2c0*/  LDS.128 R4, [R3+0x16400] ;  /* 0x0164000003047984 */ /* 0x003e220000000c00 */
        /* <DEDUP_REMOVED lines=40> */
[----:B------:R2:W-:Y:S02]  /*d550*/  STS.128 [R3+0x16400], R4 ;  /* 0x0164000403007388 */ /* 0x0005e40000000c00 */
.L_x_1623:
[----:B------:R-:W-:Y:S05]  /*d560*/  BSYNC B2 ;  /* 0x0000000000027941 */ /* 0x000fea0003800000 */
.L_x_1622:
[----:B------:R-:W-:Y:S04]  /*d570*/  BSSY B2, `(.L_x_1624) ;  /* 0x000002c000027945 */ /* 0x000fe80003800000 */
[----:B------:R-:W-:Y:S05]  /*d580*/  @P3 BRA `(.L_x_1625) ;  /* 0x0000000000a83947 */ /* 0x000fea0003800000 */
[----:B012---:R-:W0:Y:S01]  /*d590*/  LDS.128 R4, [R0+0x4000] ;  /* 0x0040000000047984 */ /* 0x007e220000000c00 */
[----:B------:R-:W-:Y:S01]  /*d5a0*/  SHF.R.U32.HI R51, RZ, 0x10, R49 ;  /* 0x00000010ff337819 */ /* 0x000fe20000011631 */
[----:B------:R-:W-:Y:S01]  /*d5b0*/  HADD2.F32 R50, -RZ, R82.H0_H0 ;  /* 0x20000052ff327230 */ /* 0x000fe20000004100 */
[----:B------:R-:W-:Y:S01]  /*d5c0*/  SHF.R.U32.HI R53, RZ, 0x10, R47 ;  /* 0x00000010ff357819 */ /* 0x000fe2000001162f */
[--C-:B------:R-:W-:Y:S01]  /*d5d0*/  HADD2.F32 R52, -RZ, R80.reuse.H0_H0 ;  /* 0x20000050ff347230 */ /* 0x100fe20000004100 */
        /* <DEDUP_REMOVED lines=24> */
[C---:B------:R-:W-:Y:S01]  /*d760*/  FMUL.FTZ R51, R47.reuse, R80 ;  /* 0x000000502f337220 */ /* 0x040fe20000410000 */
        /* <DEDUP_REMOVED lines=12> */
.L_x_1625:
[----:B------:R-:W-:Y:S05]  /*d830*/  BSYNC B2 ;  /* 0x0000000000027941 */ /* 0x000fea0003800000 */
.L_x_1624:
[----:B------:R-:W-:Y:S04]  /*d840*/  BSSY B2, `(.L_x_1626) ;  /* 0x000002c000027945 */ /* 0x000fe80003800000 */
[----:B------:R-:W-:Y:S05]  /*d850*/  @P4 BRA `(.L_x_1627) ;  /* 0x0000000000a84947 */ /* 0x000fea0003800000 */
[----:B0123--:R-:W0:Y:S01]  /*d860*/  LDS.128 R4, [R3+0x1a400] ;  /* 0x01a4000003047984 */ /* 0x00fe220000000c00 */
        /* <DEDUP_REMOVED lines=29> */
[-C--:B------:R-:W-:Y:S01]  /*da40*/  FMUL.FTZ R49, R43, R79.reuse ;  /* 0x0000004f2b317220 */ /* 0x080fe20000410000 */
        /* <DEDUP_REMOVED lines=11> */
.L_x_1627:
[----:B------:R-:W-:Y:S05]  /*db00*/  BSYNC B2 ;  /* 0x0000000000027941 */ /* 0x000fea0003800000 */
.L_x_1626:
[----:B------:R-:W-:Y:S05]  /*db10*/  @P5 BRA `(.L_x_1617) ;  /* 0x0000000000a85947 */ /* 0x000fea0003800000 */
[----:B01234-:R-:W0:Y:S01]  /*db20*/  LDS.128 R4, [R0+0x8000] ;  /* 0x0080000000047984 */ /* 0x01fe220000000c00 */
[----:B------:R-:W-:Y:S01]  /*db30*/  SHF.R.U32.HI R43, RZ, 0x10, R37 ;  /* 0x00000010ff2b7819 */ /* 0x000fe20000011625 */
[----:B------:R-:W-:Y:S01]  /*db40*/  HADD2.F32 R42, -RZ, R76.H1_H1 ;  /* 0x3000004cff2a7230 */ /* 0x000fe20000004100 */
[--C-:B------:R-:W-:Y:S01]  /*db50*/  SHF.R.U32.HI R45, RZ, 0x10, R39.reuse ;  /* 0x00000010ff2d7819 */ /* 0x100fe20000011627 */
[----:B------:R-:W-:Y:S01]  /*db60*/  HADD2.F32 R44, -RZ, R77.H1_H1 ;  /* 0x3000004dff2c7230 */ /* 0x000fe20000004100 */
[----:B------:R-:W-:Y:S01]  /*db70*/  SHF.R.U64 R49, R38, 0x10, R39 ;  /* 0x0000001026317819 */ /* 0x000fe20000001227 */
[----:B------:R-:W-:Y:S01]  /*db80*/  HADD2.F32 R43, -RZ, R43.H0_H0 ;  /* 0x2000002bff2b7230 */ /* 0x000fe20000004100 */
[----:B------:R-:W-:Y:S01]  /*db90*/  SHF.R.U64 R51, R36, 0x10, R37 ;  /* 0x0000001024337819 */ /* 0x000fe20000001225 */
[----:B------:R-:W-:Y:S02]  /*dba0*/  HADD2.F32 R45, -RZ, R45.H0_H0 ;  /* 0x2000002dff2d7230 */ /* 0x000fe40000004100 */
[----:B------:R-:W-:-:S02]  /*dbb0*/  HADD2.F32 R77, -RZ, R77.H0_H0 ;  /* 0x2000004dff4d7230 */ /* 0x000fc40000004100 */
[----:B------:R-:W-:Y:S02]  /*dbc0*/  HADD2.F32 R76, -RZ, R76.H0_H0 ;  /* 0x2000004cff4c7230 */ /* 0x000fe40000004100 */
        /* <DEDUP_REMOVED lines=31> */
.L_x_1617:
[----:B------:R-:W-:Y:S05]  /*ddc0*/  BSYNC B1 ;  /* 0x0000000000017941 */ /* 0x000fea0003800000 */
.L_x_1616:
        /* <DEDUP_REMOVED lines=12> */
[--C-:B------:R-:W-:Y:S01]  /*de90*/  SHF.R.U64 R47, R40, 0x10, R41.reuse ;  /* 0x00000010282f7819 */ /* 0x100fe20000001229 */
[----:B------:R-:W-:Y:S01]  /*dea0*/  HADD2.F32 R38, -RZ, R75.H0_H0 ;  /* 0x2000004bff267230 */ /* 0x000fe20000004100 */
[----:B------:R-:W-:Y:S01]  /*deb0*/  SHF.R.U32.HI R39, RZ, 0x10, R41 ;  /* 0x00000010ff277819 */ /* 0x000fe20000011629 */
[--C-:B------:R-:W-:Y:S01]  /*dec0*/  HADD2.F32 R40, -RZ, R74.reuse.H0_H0 ;  /* 0x2000004aff287230 */ /* 0x100fe20000004100 */
[--C-:B------:R-:W-:Y:S01]  /*ded0*/  SHF.R.U32.HI R41, RZ, 0x10, R31.reuse ;  /* 0x00000010ff297819 */ /* 0x100fe2000001161f */
[----:B------:R-:W-:Y:S01]  /*dee0*/  HADD2.F32 R74, -RZ, R74.H1_H1 ;  /* 0x3000004aff4a7230 */ /* 0x000fe20000004100 */
[----:B------:R-:W-:Y:S01]  /*def0*/  SHF.R.U64 R45, R30, 0x10, R31 ;  /* 0x000000101e2d7819 */ /* 0x000fe2000000121f */
[----:B------:R-:W-:Y:S02]  /*df00*/  HADD2.F32 R39, -RZ, R39.H0_H0 ;  /* 0x20000027ff277230 */ /* 0x000fe40000004100 */
[----:B------:R-:W-:-:S02]  /*df10*/  HADD2.F32 R41, -RZ, R41.H0_H0 ;  /* 0x20000029ff297230 */ /* 0x000fc40000004100 */
        /* <DEDUP_REMOVED lines=32> */
.L_x_1630:
[----:B------:R-:W-:Y:S05]  /*e120*/  BSYNC B1 ;  /* 0x0000000000017941 */ /* 0x000fea0003800000 */
.L_x_1629:
[----:B------:R-:W-:Y:S04]  /*e130*/  BSSY B1, `(.L_x_1631) ;  /* 0x000002c000017945 */ /* 0x000fe80003800000 */
[----:B------:R-:W-:Y:S05]  /*e140*/  @P1 BRA `(.L_x_1632) ;  /* 0x0000000000a81947 */ /* 0x000fea0003800000 */
[----:B0-----:R-:W0:Y:S01]  /*e150*/  LDS.128 R4, [R0+0x2000] ;  /* 0x0020000000047984 */ /* 0x001e220000000c00 */
        /* <DEDUP_REMOVED lines=41> */
.L_x_1632:
[----:B------:R-:W-:Y:S05]  /*e3f0*/  BSYNC B1 ;  /* 0x0000000000017941 */ /* 0x000fea0003800000 */
.L_x_1631:
[----:B------:R-:W-:Y:S04]  /*e400*/  BSSY B1, `(.L_x_1633) ;  /* 0x000002c000017945 */ /* 0x000fe80003800000 */
[----:B------:R-:W-:Y:S05]  /*e410*/  @P2 BRA `(.L_x_1634) ;  /* 0x0000000000a82947 */ /* 0x000fea0003800000 */
[----:B01----:R-:W0:Y:S01]  /*e420*/  LDS.128 R4, [R3+0x18400] ;  /* 0x0184000003047984 */ /* 0x003e220000000c00 */
        /* <DEDUP_REMOVED lines=41> */
.L_x_1634:
[----:B------:R-:W-:Y:S05]  /*e6c0*/  BSYNC B1 ;  /* 0x0000000000017941 */ /* 0x000fea0003800000 */
.L_x_1633:
        /* <DEDUP_REMOVED lines=44> */
.L_x_1636:
[----:B------:R-:W-:Y:S05]  /*e990*/  BSYNC B1 ;  /* 0x0000000000017941 */ /* 0x000fea0003800000 */
.L_x_1635:
[----:B------:R-:W-:Y:S04]  /*e9a0*/  BSSY B1, `(.L_x_1637) ;  /* 0x000002c000017945 */ /* 0x000fe80003800000 */
[----:B------:R-:W-:Y:S05]  /*e9b0*/  @P4 BRA `(.L_x_1638) ;  /* 0x0000000000a84947 */ /* 0x000fea0003800000 */
[----:B0123--:R-:W0:Y:S01]  /*e9c0*/  LDS.128 R4, [R3+0x1c400] ;  /* 0x01c4000003047984 */ /* 0x00fe220000000c00 */
[----:B------:R-:W-:Y:S01]  /*e9d0*/  SHF.R.U32.HI R21, RZ, 0x10, R15 ;  /* 0x00000010ff157819 */ /* 0x000fe2000001160f */
[----:B------:R-:W-:Y:S01]  /*e9e0*/  HADD2.F32 R20, -RZ, R65.H0_H0 ;  /* 0x20000041ff147230 */ /* 0x000fe20000004100 */
[----:B------:R-:W-:Y:S01]  /*e9f0*/  SHF.R.U32.HI R25, RZ, 0x10, R13 ;  /* 0x00000010ff197819 */ /* 0x000fe2000001160d */
[--C-:B------:R-:W-:Y:S01]  /*ea00*/  HADD2.F32 R24, -RZ, R64.reuse.H1_H1 ;  /* 0x30000040ff187230 */ /* 0x100fe20000004100 */
[----:B------:R-:W-:Y:S01]  /*ea10*/  SHF.R.U64 R31, R14, 0x10, R15 ;  /* 0x000000100e1f7819 */ /* 0x000fe2000000120f */
[----:B------:R-:W-:Y:S01]  /*ea20*/  HADD2.F32 R21, -RZ, R21.H0_H0 ;  /* 0x20000015ff157230 */ /* 0x000fe20000004100 */
        /* <DEDUP_REMOVED lines=35> */
.L_x_1638:
[----:B------:R-:W-:Y:S05]  /*ec60*/  BSYNC B1 ;  /* 0x0000000000017941 */ /* 0x000fea0003800000 */
.L_x_1637:
[----:B------:R-:W-:Y:S05]  /*ec70*/  @P5 BRA `(.L_x_1628) ;  /* 0x0000003800245947 */ /* 0x000fea0003800000 */
[----:B01234-:R-:W0:Y:S01]  /*ec80*/  LDS.128 R4, [R0+0xa000] ;  /* 0x00a0000000047984 */ /* 0x01fe220000000c00 */
[----:B------:R-:W-:Y:S01]  /*ec90*/  SHF.R.U32.HI R14, RZ, 0x10, R9 ;  /* 0x00000010ff0e7819 */ /* 0x000fe20000011609 */
[--C-:B------:R-:W-:Y:S01]  /*eca0*/  HADD2.F32 R13, -RZ, R62.reuse.H0_H0 ;  /* 0x2000003eff0d7230 */ /* 0x100fe20000004100 */
[--C-:B------:R-:W-:Y:S01]  /*ecb0*/  SHF.R.U32.HI R12, RZ, 0x10, R11.reuse ;  /* 0x00000010ff0c7819 */ /* 0x100fe2000001160b */
[----:B------:R-:W-:Y:S01]  /*ecc0*/  HADD2.F32 R62, -RZ, R62.H1_H1 ;  /* 0x3000003eff3e7230 */ /* 0x000fe20000004100 */
[----:B------:R-:W-:Y:S01]  /*ecd0*/  SHF.R.U64 R24, R10, 0x10, R11 ;  /* 0x000000100a187819 */ /* 0x000fe2000000120b */
[----:B------:R-:W-:Y:S01]  /*ece0*/  HADD2.F32 R14, -RZ, R14.H0_H0 ;  /* 0x2000000eff0e7230 */ /* 0x000fe20000004100 */
[----:B------:R-:W-:Y:S01]  /*ecf0*/  SHF.R.U64 R21, R8, 0x10, R9 ;  /* 0x0000001008157819 */ /* 0x000fe20000001209 */
[----:B------:R-:W-:Y:S02]  /*ed00*/  HADD2.F32 R12, -RZ, R12.H0_H0 ;  /* 0x2000000cff0c7230 */ /* 0x000fe40000004100 */
[----:B------:R-:W-:-:S02]  /*ed10*/  HADD2.F32 R11, -RZ, R63.H0_H0 ;  /* 0x2000003fff0b7230 */ /* 0x000fc40000004100 */
[----:B------:R-:W-:Y:S02]  /*ed20*/  HADD2.F32 R63, -RZ, R63.H1_H1 ;  /* 0x3000003fff3f7230 */ /* 0x000fe40000004100 */
[--C-:B0-----:R-:W-:Y:S02]  /*ed30*/  HADD2.F32 R10, -RZ, R7.reuse.H1_H1 ;  /* 0x30000007ff0a7230 */ /* 0x101fe40000004100 */
[--C-:B------:R-:W-:Y:S02]  /*ed40*/  HADD2.F32 R3, -RZ, R4.reuse.H0_H0 ;  /* 0x20000004ff037230 */ /* 0x100fe40000004100 */
[----:B------:R-:W-:Y:S02]  /*ed50*/  HADD2.F32 R9, -RZ, R7.H0_H0 ;  /* 0x20000007ff097230 */ /* 0x000fe40000004100 */
[C---:B------:R-:W-:Y:S01]  /*ed60*/  FMUL.FTZ R20, R10.reuse, R14 ;  /* 0x0000000e0a147220 */ /* 0x040fe20000410000 */
[----:B------:R-:W-:Y:S02]  /*ed70*/  HADD2.F32 R4, -RZ, R4.H1_H1 ;  /* 0x30000004ff047230 */ /* 0x000fe40000004100 */
[----:B------:R-:W-:Y:S01]  /*ed80*/  FMUL.FTZ R15, R10, R12 ;  /* 0x0000000c0a0f7220 */ /* 0x000fe20000410000 */
[----:B------:R-:W-:-:S02]  /*ed90*/  HADD2.F32 R7, -RZ, R6.H0_H0 ;  /* 0x20000006ff077230 */ /* 0x000fc40000004100 */
[C---:B------:R-:W-:Y:S01]  /*eda0*/  FFMA.FTZ R20, R9.reuse, R12, -R20 ;  /* 0x0000000c09147223 */ /* 0x040fe20000010814 */
[----:B------:R-:W-:Y:S02]  /*edb0*/  HADD2.F32 R8, -RZ, R6.H1_H1 ;  /* 0x30000006ff087230 */ /* 0x000fe40000004100 */
[C---:B------:R-:W-:Y:S01]  /*edc0*/  FMUL.FTZ R10, R4.reuse, R13 ;  /* 0x0000000d040a7220 */ /* 0x040fe20000410000 */
[--C-:B------:R-:W-:Y:S02]  /*edd0*/  HADD2.F32 R6, -RZ, R5.reuse.H0_H0 ;  /* 0x20000005ff067230 */ /* 0x100fe40000004100 */
[----:B------:R-:W-:Y:S01]  /*ede0*/  FFMA.FTZ R15, R9, R14, R15 ;  /* 0x0000000e090f7223 */ /* 0x000fe2000001000f */
        /* <DEDUP_REMOVED lines=18> */
[----:B------:R0:W-:Y:S01]  /*ef10*/  STS.128 [R0+0xa000], R4 ;  /* 0x00a0000400007388 */ /* 0x0001e20000000c00 */
[----:B------:R-:W-:Y:S05]  /*ef20*/  BRA `(.L_x_1628) ;  /* 0x0000003400787947 */ /* 0x000fea0003800000 */
.L_x_1607:
[----:B------:R-:W0:Y:S01]  /*ef30*/  LDC R9, c[0x0][0x448] ;  /* 0x00011200ff097b82 */ /* 0x000e220000000800 */
[----:B------:R-:W-:Y:S01]  /*ef40*/  LEA.HI R31, R31, R26, RZ, 0x2 ;  /* 0x0000001a1f1f7211 */ /* 0x000fe200078f10ff */
[----:B------:R-:W-:Y:S01]  /*ef50*/  ULDC.64 UR4, c[0x0][0x3f8] ;  /* 0x0000fe0000047ab9 */ /* 0x000fe20000000a00 */
[----:B------:R-:W-:Y:S01]  /*ef60*/  ULDC.64 UR6, c[0x0][0x408] ;  /* 0x0001020000067ab9 */ /* 0x000fe20000000a00 */
[----:B------:R-:W-:Y:S01]  /*ef70*/  IMAD.MOV.U32 R4, RZ, RZ, R24 ;  /* 0x000000ffff047224 */ /* 0x000fe200078e0018 */
[----:B------:R-:W-:Y:S01]  /*ef80*/  LOP3.LUT R31, R31, 0xfffffffc, RZ, 0xc0, !PT ;  /* 0xfffffffc1f1f7812 */ /* 0x000fe200078ec0ff */
[----:B------:R-:W-:Y:S01]  /*ef90*/  IMAD.MOV.U32 R6, RZ, RZ, R146 ;  /* 0x000000ffff067224 */ /* 0x000fe200078e0092 */
[----:B------:R-:W-:Y:S01]  /*efa0*/  SHF.R.S32.HI R71, RZ, 0x1f, R198 ;  /* 0x0000001fff477819 */ /* 0x000fe200000114c6 */
[----:B------:R-:W-:Y:S02]  /*efb0*/  IMAD.MOV.U32 R7, RZ, RZ, R29 ;  /* 0x000000ffff077224 */ /* 0x000fe400078e001d */
[----:B------:R-:W-:Y:S01]  /*efc0*/  IMAD.IADD R73, R26, 0x1, -R31 ;  /* 0x000000011a497824 */ /* 0x000fe200078e0a1f */
[----:B------:R-:W-:-:S03]  /*efd0*/  LEA.HI R70, R71, R198, RZ, 0x3 ;  /* 0x000000c647467211 */ /* 0x000fc600078f18ff */
[----:B------:R-:W-:Y:S01]  /*efe0*/  IMAD R3, R73, 0x40, R8 ;  /* 0x0000004049037824 */ /* 0x000fe200078e0208 */
        /* <DEDUP_REMOVED lines=13> */
[C---:B------:R-:W-:Y:S01]  /*f0c0*/  IMAD.WIDE.U32 R6, R3.reuse, UR6, R6 ;  /* 0x0000000603067c25 */ /* 0x040fe2000f8e0006 */
[----:B------:R-:W-:Y:S01]  /*f0d0*/  LEA R62, P0, R4, UR4, 0x1 ;  /* 0x00000004043e7c11 */ /* 0x000fe2000f8008ff */
[----:B------:R-:W-:Y:S02]  /*f0e0*/  UMOV UR4, 0xffffffff ;  /* 0xffffffff00047882 */ /* 0x000fe40000000000 */
[----:B------:R-:W-:Y:S01]  /*f0f0*/  IMAD R69, R3, UR7, R0 ;  /* 0x0000000703457c24 */ /* 0x000fe2000f8e0200 */
[----:B------:R-:W-:Y:S01]  /*f100*/  ULDC.64 UR6, c[0x0][0x400] ;  /* 0x0001000000067ab9 */ /* 0x000fe20000000a00 */
[----:B------:R-:W-:Y:S01]  /*f110*/  IMAD.IADD R63, R5, 0x1, R63 ;  /* 0x00000001053f7824 */ /* 0x000fe200078e023f */
[----:B------:R-:W-:Y:S01]  /*f120*/  SHF.R.S32.HI R0, RZ, 0x1f, R199 ;  /* 0x0000001fff007819 */ /* 0x000fe200000114c7 */
[----:B------:R-:W-:Y:S01]  /*f130*/  IMAD.IADD R69, R7, 0x1, R69 ;  /* 0x0000000107457824 */ /* 0x000fe200078e0245 */
[----:B------:R-:W-:-:S02]  /*f140*/  LEA R68, P1, R6, UR6, 0x1 ;  /* 0x0000000606447c11 */ /* 0x000fc4000f8208ff */
[----:B------:R-:W-:Y:S02]  /*f150*/  LEA.HI R3, R0, R199, RZ, 0x3 ;  /* 0x000000c700037211 */ /* 0x000fe400078f18ff */
[----:B------:R-:W-:Y:S02]  /*f160*/  LEA.HI.X R63, R4, UR5, R63, 0x1, P0 ;  /* 0x00000005043f7c11 */ /* 0x000fe400080f0c3f */
[----:B------:R-:W-:Y:S02]  /*f170*/  LEA.HI.X R69, R6, UR7, R69, 0x1, P1 ;  /* 0x0000000706457c11 */ /* 0x000fe400088f0c45 */
[----:B------:R-:W-:Y:S01]  /*f180*/  SHF.R.S32.HI R20, RZ, 0x3, R3 ;  /* 0x00000003ff147819 */ /* 0x000fe20000011403 */
[----:B------:R-:W-:Y:S06]  /*f190*/  BRA.DIV UR4, `(.L_x_1639) ;  /* 0x000001da04287947 */ /* 0x000fec000b800000 */
[----:B------:R-:W0:Y:S04]  /*f1a0*/  SHFL.IDX PT, R5, R63, RZ, 0x1c1f ;  /* 0x001c1fff3f057589 */ /* 0x000e2800000e0000 */
[----:B------:R-:W1:Y:S04]  /*f1b0*/  SHFL.IDX PT, R4, R62, RZ, 0x1c1f ;  /* 0x001c1fff3e047589 */ /* 0x000e6800000e0000 */
[----:B------:R2:W3:Y:S04]  /*f1c0*/  SHFL.IDX PT, R7, R69, RZ, 0x1c1f ;  /* 0x001c1fff45077589 */ /* 0x0004e800000e0000 */
[----:B------:R2:W4:Y:S01]  /*f1d0*/  SHFL.IDX PT, R14, R68, RZ, 0x1c1f ;  /* 0x001c1fff440e7589 */ /* 0x00052200000e0000 */
[----:B0-----:R-:W-:-:S02]  /*f1e0*/  IMAD.MOV.U32 R11, RZ, RZ, R5 ;  /* 0x000000ffff0b7224 */ /* 0x001fc400078e0005 */
[----:B-12---:R-:W-:-:S07]  /*f1f0*/  IMAD.MOV.U32 R10, RZ, RZ, R4 ;  /* 0x000000ffff0a7224 */ /* 0x006fce00078e0004 */
.L_x_1969:
[----:B------:R-:W-:Y:S01]  /*f200*/  IMAD R76, R196, R9, RZ ;  /* 0x00000009c44c7224 */ /* 0x000fe200078e02ff */
[----:B------:R-:W-:Y:S01]  /*f210*/  BSSY B1, `(.L_x_1640) ;  /* 0x000002e000017945 */ /* 0x000fe20003800000 */
[----:B---3--:R-:W-:Y:S01]  /*f220*/  IMAD.MOV.U32 R15, RZ, RZ, R7 ;  /* 0x000000ffff0f7224 */ /* 0x008fe200078e0007 */
[----:B------:R-:W-:Y:S02]  /*f230*/  CS2R R44, SRZ ;  /* 0x00000000002c7805 */ /* 0x000fe4000001ff00 */
[----:B------:R-:W-:Y:S02]  /*f240*/  CS2R R46, SRZ ;  /* 0x00000000002e7805 */ /* 0x000fe4000001ff00 */
[----:B------:R-:W-:Y:S02]  /*f250*/  ISETP.GE.AND P0, PT, R8, R76, PT ;  /* 0x0000004c0800720c */ /* 0x000fe40003f06270 */
        /* <DEDUP_REMOVED lines=17> */
[----:B------:R-:W-:-:S02]  /*f370*/  CS2R R44, SRZ ;  /* 0x00000000002c7805 */ /* 0x000fc4000001ff00 */
[----:B------:R-:W-:Y:S02]  /*f380*/  CS2R R46, SRZ ;  /* 0x00000000002e7805 */ /* 0x000fe4000001ff00 */
[----:B------:R-:W-:Y:S01]  /*f390*/  CS2R R28, SRZ ;  /* 0x00000000001c7805 */ /* 0x000fe2000001ff00 */
[----:B------:R-:W-:-:S04]  /*f3a0*/  @!P0 IMAD.WIDE R6, R22, 0x2, R10 ;  /* 0x0000000216068825 */ /* 0x000fc800078e020a */
[----:B------:R-:W-:Y:S01]  /*f3b0*/  @!P1 IMAD.SHL.U32 R9, R21, 0x8, RZ ;  /* 0x0000000815099824 */ /* 0x000fe200078e00ff */
[----:B------:R4:W5:Y:S01]  /*f3c0*/  @!P0 LD.E.128 R32, desc[UR46][R6.64] ;  /* 0x0000002e06208980 */ /* 0x000962000c101d00 */
[----:B------:R-:W-:Y:S01]  /*f3d0*/  @!P2 IMAD.SHL.U32 R13, R20, 0x8, RZ ;  /* 0x00000008140da824 */ /* 0x000fe200078e00ff */
[----:B------:R-:W-:Y:S01]  /*f3e0*/  CS2R R30, SRZ ;  /* 0x00000000001e7805 */ /* 0x000fe2000001ff00 */
[--C-:B------:R-:W-:Y:S01]  /*f3f0*/  @!P1 IMAD.WIDE R4, R9, 0x2, R10.reuse ;  /* 0x0000000209049825 */ /* 0x100fe200078e020a */
[----:B------:R-:W-:Y:S02]  /*f400*/  CS2R R40, SRZ ;  /* 0x0000000000287805 */ /* 0x000fe4000001ff00 */
[----:B------:R-:W-:Y:S02]  /*f410*/  CS2R R42, SRZ ;  /* 0x00000000002a7805 */ /* 0x000fe4000001ff00 */
[----:B------:R-:W-:Y:S01]  /*f420*/  CS2R R24, SRZ ;  /* 0x0000000000187805 */ /* 0x000fe2000001ff00 */
[----:B------:R-:W-:Y:S01]  /*f430*/  @!P2 IMAD.WIDE R10, R13, 0x2, R10 ;  /* 0x000000020d0aa825 */ /* 0x000fe200078e020a */
[----:B------:R-:W-:-:S02]  /*f440*/  CS2R R26, SRZ ;  /* 0x00000000001a7805 */ /* 0x000fc4000001ff00 */
[----:B------:R-:W-:Y:S02]  /*f450*/  CS2R R36, SRZ ;  /* 0x0000000000247805 */ /* 0x000fe4000001ff00 */
[----:B------:R-:W-:Y:S01]  /*f460*/  CS2R R38, SRZ ;  /* 0x0000000000267805 */ /* 0x000fe2000001ff00 */
[--C-:B----4-:R-:W-:Y:S01]  /*f470*/  @!P1 IMAD.WIDE R6, R9, 0x2, R14.reuse ;  /* 0x0000000209069825 */ /* 0x110fe200078e020e */
[----:B------:R0:W5:Y:S03]  /*f480*/  @!P1 LD.E.128 R28, desc[UR46][R4.64] ;  /* 0x0000002e041c9980 */ /* 0x000166000c101d00 */
[--C-:B------:R-:W-:Y:S01]  /*f490*/  @!P2 IMAD.WIDE R12, R13, 0x2, R14.reuse ;  /* 0x000000020d0ca825 */ /* 0x100fe200078e020e */
[----:B------:R0:W5:Y:S03]  /*f4a0*/  @!P1 LD.E.128 R40, desc[UR46][R6.64] ;  /* 0x0000002e06289980 */ /* 0x000166000c101d00 */
[----:B------:R-:W-:Y:S01]  /*f4b0*/  @!P0 IMAD.WIDE R14, R22, 0x2, R14 ;  /* 0x00000002160e8825 */ /* 0x000fe200078e020e */
[----:B------:R0:W5:Y:S04]  /*f4c0*/  @!P2 LD.E.128 R24, desc[UR46][R10.64] ;  /* 0x0000002e0a18a980 */ /* 0x000168000c101d00 */
[----:B------:R0:W5:Y:S04]  /*f4d0*/  @!P0 LD.E.128 R44, desc[UR46][R14.64] ;  /* 0x0000002e0e2c8980 */ /* 0x000168000c101d00 */
[----:B------:R0:W5:Y:S02]  /*f4e0*/  @!P2 LD.E.128 R36, desc[UR46][R12.64] ;  /* 0x0000002e0c24a980 */ /* 0x000164000c101d00 */
.L_x_1641:
[----:B------:R-:W-:Y:S05]  /*f4f0*/  BSYNC B1 ;  /* 0x0000000000017941 */ /* 0x000fea0003800000 */
.L_x_1640:
[----:B0----5:R-:W-:Y:S01]  /*f500*/  IMAD.MOV.U32 R4, RZ, RZ, R44 ;  /* 0x000000ffff047224 */ /* 0x021fe200078e002c */
[----:B------:R-:W-:Y:S01]  /*f510*/  MOV R5, R45 ;  /* 0x0000002d00057202 */ /* 0x000fe20000000f00 */
[----:B------:R-:W-:Y:S01]  /*f520*/  IMAD.MOV.U32 R6, RZ, RZ, R46 ;  /* 0x000000ffff067224 */ /* 0x000fe200078e002e */
[----:B------:R-:W-:Y:S01]  /*f530*/  UMOV UR4, 0xffffffff ;  /* 0xffffffff00047882 */ /* 0x000fe20000000000 */
        /* <DEDUP_REMOVED lines=28> */
[----:B------:R-:W-:-:S04]  /*f700*/  MOV R4, R28 ;  /* 0x0000001c00047202 */ /* 0x000fc80000000f00 */
[----:B------:R-:W-:Y:S01]  /*f710*/  PRMT R92, R4, 0x5410, R5 ;  /* 0x00005410045c7816 */ /* 0x000fe20000000005 */
[----:B------:R-:W-:Y:S01]  /*f720*/  IMAD.MOV.U32 R4, RZ, RZ, R24 ;  /* 0x000000ffff047224 */ /* 0x000fe200078e0018 */
[----:B------:R-:W-:Y:S01]  /*f730*/  PRMT R93, R6, 0x5410, R7 ;  /* 0x00005410065d7816 */ /* 0x000fe20000000007 */
[----:B------:R-:W-:Y:S02]  /*f740*/  IMAD.MOV.U32 R5, RZ, RZ, R25 ;  /* 0x000000ffff057224 */ /* 0x000fe400078e0019 */
[----:B------:R-:W-:Y:S02]  /*f750*/  IMAD.MOV.U32 R6, RZ, RZ, R26 ;  /* 0x000000ffff067224 */ /* 0x000fe400078e001a */
[----:B------:R-:W-:Y:S01]  /*f760*/  IMAD.MOV.U32 R7, RZ, RZ, R27 ;  /* 0x000000ffff077224 */ /* 0x000fe200078e001b */
[----:B------:R-:W-:Y:S02]  /*f770*/  PRMT R83, R4, 0x5410, R5 ;  /* 0x0000541004537816 */ /* 0x000fe40000000005 */
[----:B------:R-:W-:-:S02]  /*f780*/  CS2R R4, SRZ ;  /* 0x0000000000047805 */ /* 0x000fc4000001ff00 */
[----:B------:R-:W-:Y:S01]  /*f790*/  PRMT R84, R6, 0x5410, R7 ;  /* 0x0000541006547816 */ /* 0x000fe20000000007 */
[----:B------:R-:W-:Y:S06]  /*f7a0*/  BRA.DIV UR4, `(.L_x_1642) ;  /* 0x000001d6041c7947 */ /* 0x000fec000b800000 */
[----:B------:R-:W0:Y:S04]  /*f7b0*/  SHFL.IDX PT, R63, R63, 0x1, 0x1c1f ;  /* 0x003c1f003f3f7f89 */ /* 0x000e2800000e0000 */
[----:B------:R-:W1:Y:S04]  /*f7c0*/  SHFL.IDX PT, R62, R62, 0x1, 0x1c1f ;  /* 0x003c1f003e3e7f89 */ /* 0x000e6800000e0000 */
[----:B------:R-:W2:Y:S04]  /*f7d0*/  SHFL.IDX PT, R69, R69, 0x1, 0x1c1f ;  /* 0x003c1f0045457f89 */ /* 0x000ea800000e0000 */
[----:B------:R-:W3:Y:S02]  /*f7e0*/  SHFL.IDX PT, R68, R68, 0x1, 0x1c1f ;  /* 0x003c1f0044447f89 */ /* 0x000ee400000e0000 */
.L_x_1975:
[----:B------:R-:W-:Y:S01]  /*f7f0*/  VIADD R9, R8, 0x40 ;  /* 0x0000004008097836 */ /* 0x000fe20000000000 */
[----:B------:R-:W-:Y:S01]  /*f800*/  BSSY B1, `(.L_x_1643) ;  /* 0x000002c000017945 */ /* 0x000fe20003800000 */
[----:B------:R-:W-:Y:S02]  /*f810*/  CS2R R6, SRZ ;  /* 0x0000000000067805 */ /* 0x000fe4000001ff00 */
[----:B------:R-:W-:Y:S02]  /*f820*/  CS2R R10, SRZ ;  /* 0x00000000000a7805 */ /* 0x000fe4000001ff00 */
[----:B------:R-:W-:Y:S02]  /*f830*/  CS2R R12, SRZ ;  /* 0x00000000000c7805 */ /* 0x000fe4000001ff00 */
[----:B------:R-:W-:Y:S02]  /*f840*/  ISETP.GE.AND P0, PT, R9, R76, PT ;  /* 0x0000004c0900720c */ /* 0x000fe40003f06270 */
[----:B------:R-:W-:-:S02]  /*f850*/  CS2R R8, SRZ ;  /* 0x0000000000087805 */ /* 0x000fc4000001ff00 */
[----:B----4-:R-:W-:Y:S02]  /*f860*/  CS2R R14, SRZ ;  /* 0x00000000000e7805 */ /* 0x010fe4000001ff00 */
[----:B------:R-:W-:Y:S02]  /*f870*/  CS2R R48, SRZ ;  /* 0x0000000000307805 */ /* 0x000fe4000001ff00 */
[----:B------:R-:W-:Y:S02]  /*f880*/  CS2R R50, SRZ ;  /* 0x0000000000327805 */ /* 0x000fe4000001ff00 */
[----:B------:R-:W-:Y:S02]  /*f890*/  CS2R R52, SRZ ;  /* 0x0000000000347805 */ /* 0x000fe4000001ff00 */
[----:B------:R-:W-:Y:S02]  /*f8a0*/  CS2R R54, SRZ ;  /* 0x0000000000367805 */ /* 0x000fe4000001ff00 */
[----:B------:R-:W-:-:S02]  /*f8b0*/  CS2R R56, SRZ ;  /* 0x0000000000387805 */ /* 0x000fc4000001ff00 */
        /* <DEDUP_REMOVED lines=11> */
[----:B01----:R-:W-:-:S04]  /*f970*/  @!P0 IMAD.WIDE R12, R22, 0x2, R62 ;  /* 0x00000002160c8825 */ /* 0x003fc800078e023e */
        /* <DEDUP_REMOVED lines=11> */
[----:B0-----:R-:W-:Y:S01]  /*fa30*/  CS2R R12, SRZ ;  /* 0x00000000000c7805 */ /* 0x001fe2000001ff00 */
[--C-:B--23--:R-:W-:Y:S01]  /*fa40*/  @!P1 IMAD.WIDE R64, R65, 0x2, R68.reuse ;  /* 0x0000000241409825 */ /* 0x10cfe200078e0244 */
[----:B------:R4:W5:Y:S03]  /*fa50*/  @!P1 LD.E.128 R52, desc[UR46][R60.64] ;  /* 0x0000002e3c349980 */ /* 0x000966000c101d00 */
[--C-:B------:R-:W-:Y:S01]  /*fa60*/  @!P2 IMAD.WIDE R66, R67, 0x2, R68.reuse ;  /* 0x000000024342a825 */ /* 0x100fe200078e0244 */
[----:B------:R4:W5:Y:S03]  /*fa70*/  @!P1 LD.E.128 R8, desc[UR46][R64.64] ;  /* 0x0000002e40089980 */ /* 0x000966000c101d00 */
[----:B------:R-:W-:Y:S01]  /*fa80*/  @!P0 IMAD.WIDE R68, R22, 0x2, R68 ;  /* 0x0000000216448825 */ /* 0x000fe200078e0244 */
[----:B------:R4:W5:Y:S04]  /*fa90*/  @!P2 LD.E.128 R56, desc[UR46][R62.64] ;  /* 0x0000002e3e38a980 */ /* 0x000968000c101d00 */
[----:B------:R4:W5:Y:S04]  /*faa0*/  @!P0 LD.E.128 R4, desc[UR46][R68.64] ;  /* 0x0000002e44048980 */ /* 0x000968000c101d00 */
[----:B------:R4:W5:Y:S02]  /*fab0*/  @!P2 LD.E.128 R12, desc[UR46][R66.64] ;  /* 0x0000002e420ca980 */ /* 0x000964000c101d00 */
.L_x_1644:
[----:B------:R-:W-:Y:S05]  /*fac0*/  BSYNC B1 ;  /* 0x0000000000017941 */ /* 0x000fea0003800000 */
.L_x_1643:
[----:B----45:R-:W-:Y:S01]  /*fad0*/  IMAD.MOV.U32 R61, RZ, RZ, R4 ;  /* 0x000000ffff3d7224 */ /* 0x030fe200078e0004 */
[----:B------:R-:W-:Y:S01]  /*fae0*/  LEA.HI R60, R219, R219, RZ, 0x1 ;  /* 0x000000dbdb3c7211 */ /* 0x000fe200078f08ff */
[----:B-1----:R-:W-:Y:S01]  /*faf0*/  IMAD.MOV.U32 R62, RZ, RZ, R5 ;  /* 0x000000ffff3e7224 */ /* 0x002fe200078e0005 */
[----:B------:R-:W-:Y:S01]  /*fb00*/  VIADDMNMX R76, R76, -R213, 0x80, PT ;  /* 0x000000804c4c7446 */ /* 0x000fe200038009d5 */
[----:B0-----:R-:W-:Y:S01]  /*fb10*/  IMAD.MOV.U32 R63, RZ, RZ, R7 ;  /* 0x000000ffff3f7224 */ /* 0x001fe200078e0007 */
[----:B------:R-:W-:Y:S01]  /*fb20*/  LOP3.LUT R60, R60, 0xfffffffe, RZ, 0xc0, !PT ;  /* 0xfffffffe3c3c7812 */ /* 0x000fe200078ec0ff */
[----:B------:R-:W-:Y:S01]  /*fb30*/  IMAD.MOV.U32 R64, RZ, RZ, R10 ;  /* 0x000000ffff407224 */ /* 0x000fe200078e000a */
[----:B------:R-:W-:Y:S01]  /*fb40*/  PRMT R86, R61, 0x5410, R62 ;  /* 0x000054103d567816 */ /* 0x000fe2000000003e */
[----:B------:R-:W-:Y:S01]  /*fb50*/  IMAD.MOV.U32 R61, RZ, RZ, R6 ;  /* 0x000000ffff3d7224 */ /* 0x000fe200078e0006 */
[----:B------:R-:W-:Y:S01]  /*fb60*/  IADD3 R60, R219, -R60, RZ ;  /* 0x8000003cdb3c7210 */ /* 0x000fe20007ffe0ff */
[----:B------:R-:W-:Y:S01]  /*fb70*/  IMAD.MOV.U32 R62, RZ, RZ, R8 ;  /* 0x000000ffff3e7224 */ /* 0x000fe200078e0008 */
[----:B------:R-:W-:Y:S01]  /*fb80*/  PRMT R78, R64, 0x7610, R78 ;  /* 0x00007610404e7816 */ /* 0x000fe2000000004e */
[----:B------:R-:W-:Y:S01]  /*fb90*/  IMAD.MOV.U32 R64, RZ, RZ, R14 ;  /* 0x000000ffff407224 */ /* 0x000fe200078e000e */
[----:B------:R-:W-:Y:S01]  /*fba0*/  PRMT R87, R61, 0x5410, R63 ;  /* 0x000054103d577816 */ /* 0x000fe2000000003f */
[----:B------:R-:W-:Y:S01]  /*fbb0*/  IMAD.MOV.U32 R63, RZ, RZ, R9 ;  /* 0x000000ffff3f7224 */ /* 0x000fe200078e0009 */
[----:B------:R-:W-:Y:S01]  /*fbc0*/  SHF.L.U32 R61, R60, 0x1f, RZ ;  /* 0x0000001f3c3d7819 */ /* 0x000fe200000006ff */
[----:B------:R-:W-:Y:S01]  /*fbd0*/  IMAD.MOV.U32 R60, RZ, RZ, R11 ;  /* 0x000000ffff3c7224 */ /* 0x000fe200078e000b */
[----:B--2---:R-:W-:Y:S01]  /*fbe0*/  PRMT R69, R64, 0x7610, R69 ;  /* 0x0000761040457816 */ /* 0x004fe20000000045 */
[----:B------:R-:W-:Y:S01]  /*fbf0*/  IMAD.MOV.U32 R64, RZ, RZ, R50 ;  /* 0x000000ffff407224 */ /* 0x000fe200078e0032 */
[----:B------:R-:W0:Y:S01]  /*fc00*/  SYNCS.PHASECHK.TRANS64.TRYWAIT P0, [R16+URZ+0x30800], R61 ;  /* 0x0308003d100075a7 */ /* 0x000e22000800017f */
[----:B------:R-:W-:Y:S01]  /*fc10*/  PRMT R77, R62, 0x5410, R63 ;  /* 0x000054103e4d7816 */ /* 0x000fe2000000003f */
[----:B------:R-:W-:Y:S01]  /*fc20*/  IMAD.MOV.U32 R62, RZ, RZ, R12 ;  /* 0x000000ffff3e7224 */ /* 0x000fe200078e000c */
[----:B------:R-:W-:Y:S01]  /*fc30*/  PRMT R78, R78, 0x5410, R60 ;  /* 0x000054104e4e7816 */ /* 0x000fe2000000003c */
[----:B------:R-:W-:Y:S01]  /*fc40*/  IMAD.MOV.U32 R63, RZ, RZ, R13 ;  /* 0x000000ffff3f7224 */ /* 0x000fe200078e000d */
[----:B------:R-:W-:Y:S01]  /*fc50*/  PRMT R89, R64, 0x7610, R89 ;  /* 0x0000761040597816 */ /* 0x000fe20000000059 */
[----:B------:R-:W-:Y:S01]  /*fc60*/  IMAD.MOV.U32 R60, RZ, RZ, R15 ;  /* 0x000000ffff3c7224 */ /* 0x000fe200078e000f */
[----:B------:R-:W-:Y:S01]  /*fc70*/  BSSY B1, `(.L_x_1645) ;  /* 0x0000015000017945 */ /* 0x000fe20003800000 */
[----:B------:R-:W-:Y:S01]  /*fc80*/  IMAD.MOV.U32 R64, RZ, RZ, R57 ;  /* 0x000000ffff407224 */ /* 0x000fe200078e0039 */
[----:B---3--:R-:W-:Y:S01]  /*fc90*/  PRMT R68, R62, 0x5410, R63 ;  /* 0x000054103e447816 */ /* 0x008fe2000000003f */
[----:B------:R-:W-:Y:S01]  /*fca0*/  IMAD.MOV.U32 R62, RZ, RZ, R48 ;  /* 0x000000ffff3e7224 */ /* 0x000fe200078e0030 */
[----:B------:R-:W-:Y:S01]  /*fcb0*/  PRMT R69, R69, 0x5410, R60 ;  /* 0x0000541045457816 */ /* 0x000fe2000000003c */
[----:B------:R-:W-:Y:S01]  /*fcc0*/  IMAD.MOV.U32 R63, RZ, RZ, R49 ;  /* 0x000000ffff3f7224 */ /* 0x000fe200078e0031 */
[----:B------:R-:W-:Y:S01]  /*fcd0*/  ISETP.GE.AND P1, PT, R195, R76, PT ;  /* 0x0000004cc300720c */ /* 0x000fe20003f26270 */
[----:B------:R-:W-:-:S03]  /*fce0*/  IMAD.MOV.U32 R60, RZ, RZ, R51 ;  /* 0x000000ffff3c7224 */ /* 0x000fc600078e0033 */
[----:B------:R-:W-:Y:S01]  /*fcf0*/  PRMT R88, R62, 0x5410, R63 ;  /* 0x000054103e587816 */ /* 0x000fe2000000003f */
[----:B------:R-:W-:Y:S01]  /*fd00*/  IMAD.MOV.U32 R62, RZ, RZ, R52 ;  /* 0x000000ffff3e7224 */ /* 0x000fe200078e0034 */
        /* <DEDUP_REMOVED lines=9> */
[----:B------:R-:W-:Y:S01]  /*fda0*/  IMAD.MOV.U32 R62, RZ, RZ, R59 ;  /* 0x000000ffff3e7224 */ /* 0x000fe200078e003b */
[----:B0-----:R-:W-:Y:S06]  /*fdb0*/  @!P0 BRA `(.L_x_1646) ;  /* 0x000001d0000c8947 */ /* 0x001fec0003800000 */
.L_x_1976:
[----:B------:R-:W-:Y:S05]  /*fdc0*/  BSYNC B1 ;  /* 0x0000000000017941 */ /* 0x000fea0003800000 */
.L_x_1645:
[----:B------:R-:W-:Y:S01]  /*fdd0*/  BSSY B1, `(.L_x_1647) ;  /* 0x000013a000017945 */ /* 0x000fe20003800000 */
[----:B------:R-:W-:-:S03]  /*fde0*/  PRMT R75, R60, 0x5410, R62 ;  /* 0x000054103c4b7816 */ /* 0x000fc6000000003e */
[----:B------:R-:W-:Y:S05]  /*fdf0*/  @P1 BRA `(.L_x_1648) ;  /* 0x0000001000dc1947 */ /* 0x000fea0003800000 */
[----:B------:R-:W1:Y:S01]  /*fe00*/  LDC R85, c[0x0][0x3f4] ;  /* 0x0000fd00ff557b82 */ /* 0x000e620000000800 */
[----:B------:R-:W-:Y:S01]  /*fe10*/  BSSY B2, `(.L_x_1649) ;  /* 0x0000067000027945 */ /* 0x000fe20003800000 */
[-C--:B-1----:R-:W-:Y:S02]  /*fe20*/  ISETP.GE.AND P0, PT, R22, R85.reuse, PT ;  /* 0x000000551600720c */ /* 0x082fe40003f06270 */
[-C--:B------:R-:W-:Y:S02]  /*fe30*/  ISETP.GE.AND P1, PT, R198, R85.reuse, PT ;  /* 0x00000055c600720c */ /* 0x080fe40003f26270 */
[----:B------:R-:W-:-:S09]  /*fe40*/  ISETP.GE.AND P2, PT, R199, R85, PT ;  /* 0x00000055c700720c */ /* 0x000fd20003f46270 */
[----:B------:R-:W-:Y:S05]  /*fe50*/  @P0 BRA `(.L_x_1650) ;  /* 0x0000000400880947 */ /* 0x000fea0003800000 */
[----:B------:R-:W-:Y:S01]  /*fe60*/  LEA.HI R62, R85, R73, RZ, 0x1d ;  /* 0x00000049553e7211 */ /* 0x000fe200078fe8ff */
[--C-:B------:R-:W-:Y:S01]  /*fe70*/  HADD2.F32 R109, -RZ, R99.reuse.H1_H1 ;  /* 0x30000063ff6d7230 */ /* 0x100fe20000004100 */
[----:B0-----:R-:W-:Y:S01]  /*fe80*/  LOP3.LUT R61, R209, 0x38, R22, 0xf8, !PT ;  /* 0x00000038d13d7812 */ /* 0x001fe200078ef816 */
[----:B------:R-:W-:Y:S01]  /*fe90*/  HADD2.F32 R111, -RZ, R99.H0_H0 ;  /* 0x20000063ff6f7230 */ /* 0x000fe20000004100 */
[----:B------:R-:W-:Y:S01]  /*fea0*/  SHF.R.S32.HI R63, RZ, 0x1f, R62 ;  /* 0x0000001fff3f7819 */ /* 0x000fe2000001143e */
[----:B------:R-:W-:Y:S01]  /*feb0*/  IMAD.SHL.U32 R64, R62, 0x8, RZ ;  /* 0x000000083e407824 */ /* 0x000fe200078e00ff */
[----:B------:R-:W-:Y:S01]  /*fec0*/  LOP3.LUT R60, R61, R210, RZ, 0x3c, !PT ;  /* 0x000000d23d3c7212 */ /* 0x000fe200078e3cff */
[----:B------:R-:W-:Y:S01]  /*fed0*/  HADD2.F32 R108, -RZ, R98.H1_H1 ;  /* 0x30000062ff6c7230 */ /* 0x000fe20000004100 */
[----:B------:R-:W-:Y:S01]  /*fee0*/  LEA.HI R62, R63, R62, RZ, 0x3 ;  /* 0x0000003e3f3e7211 */ /* 0x000fe200078f18ff */
[----:B------:R-:W-:Y:S01]  /*fef0*/  HADD2.F32 R112, -RZ, R97.H1_H1 ;  /* 0x30000061ff707230 */ /* 0x000fe20000004100 */
[----:B------:R-:W-:Y:S01]  /*ff00*/  LOP3.LUT R63, R209, 0x38, R64, 0xf8, !PT ;  /* 0x00000038d13f7812 */ /* 0x000fe200078ef840 */
[----:B------:R-:W-:Y:S01]  /*ff10*/  IMAD.IADD R61, R211, 0x1, R60 ;  /* 0x00000001d33d7824 */ /* 0x000fe200078e023c */
[----:B------:R-:W-:Y:S01]  /*ff20*/  SHF.R.U32.HI R102, RZ, 0x10, R33 ;  /* 0x00000010ff667819 */ /* 0x000fe20000011621 */
[----:B------:R-:W-:Y:S01]  /*ff30*/  IMAD.SHL.U32 R62, R62, 0x400, RZ ;  /* 0x000004003e3e7824 */ /* 0x000fe200078e00ff */
[----:B------:R-:W-:Y:S01]  /*ff40*/  LOP3.LUT R65, R63, R210, RZ, 0x3c, !PT ;  /* 0x000000d23f417212 */ /* 0x000fe200078e3cff */
[----:B------:R-:W-:Y:S01]  /*ff50*/  IMAD R94, R61, 0x2, R16 ;  /* 0x000000023d5e7824 */ /* 0x000fe200078e0210 */
[----:B------:R-:W-:-:S02]  /*ff60*/  SHF.R.U32.HI R110, RZ, 0x10, R45 ;  /* 0x00000010ff6e7819 */ /* 0x000fc4000001162d */
[----:B------:R-:W-:Y:S02]  /*ff70*/  LOP3.LUT R64, R62, 0x7fffe000, RZ, 0xc0, !PT ;  /* 0x7fffe0003e407812 */ /* 0x000fe400078ec0ff */
[----:B------:R-:W0:Y:S01]  /*ff80*/  LDS.128 R60, [R94+0x12400] ;  /* 0x012400005e3c7984 */ /* 0x000e220000000c00 */
[----:B------:R-:W-:Y:S01]  /*ff90*/  HADD2.F32 R110, -RZ, R110.H0_H0 ;  /* 0x2000006eff6e7230 */ /* 0x000fe20000004100 */
[----:B------:R-:W-:Y:S02]  /*ffa0*/  IADD3 R65, R65, R64, R211 ;  /* 0x0000004041417210 */ /* 0x000fe40007ffe0d3 */
[----:B------:R-:W-:Y:S02]  /*ffb0*/  SHF.R.U64 R32, R32, 0x10, R33 ;  /* 0x0000001020207819 */ /* 0x000fe40000001221 */
[----:B------:R-:W-:Y:S01]  /*ffc0*/  SHF.R.U64 R33, R44, 0x10, R45 ;  /* 0x000000102c217819 */ /* 0x000fe2000000122d */
[----:B------:R-:W-:Y:S01]  /*ffd0*/  IMAD R95, R65, 0x2, R16 ;  /* 0x00000002415f7824 */ /* 0x000fe200078e0210 */
[----:B------:R-:W-:-:S02]  /*ffe0*/  SHF.R.U64 R34, R34, 0x10, R35 ;  /* 0x0000001022227819 */ /* 0x000fc40000001223 */
[----:B------:R-:W-:Y:S02]  /*fff0*/  SHF.R.U32.HI R44, RZ, 0x10, R35 ;  /* 0x00000010ff2c7819 */ /* 0x000fe40000011623 */
[----:B------:R-:W1:Y:S01]  /*10000*/  LDS.128 R64, [R95+0x12400] ;  /* 0x012400005f407984 */ /* 0x000e620000000c00 */
[--C-:B------:R-:W-:Y:S02]  /*10010*/  SHF.R.U64 R35, R46, 0x10, R47.reuse ;  /* 0x000000102e237819 */ /* 0x100fe4000000122f */
[----:B------:R-:W-:Y:S01]  /*10020*/  SHF.R.U32.HI R46, RZ, 0x10, R47 ;  /* 0x00000010ff2e7819 */ /* 0x000fe2000001162f */
[----:B------:R-:W-:-:S04]  /*10030*/  HADD2.F32 R44, -RZ, R44.H0_H0 ;  /* 0x2000002cff2c7230 */ /* 0x000fc80000004100 */
[----:B------:R-:W-:Y:S02]  /*10040*/  HADD2.F32 R46, -RZ, R46.H0_H0 ;  /* 0x2000002eff2e7230 */ /* 0x000fe40000004100 */
[--C-:B0-----:R-:W-:Y:S02]  /*10050*/  HADD2.F32 R104, -RZ, R61.reuse.H0_H0 ;  /* 0x2000003dff687230 */ /* 0x101fe40000004100 */
[----:B------:R-:W-:Y:S02]  /*10060*/  HADD2.F32 R100, -RZ, R61.H1_H1 ;  /* 0x3000003dff647230 */ /* 0x000fe40000004100 */
[----:B------:R-:W-:Y:S02]  /*10070*/  HADD2.F32 R61, -RZ, R60.H0_H0 ;  /* 0x2000003cff3d7230 */ /* 0x000fe40000004100 */
[----:B------:R-:W-:Y:S02]  /*10080*/  HADD2.F32 R45, -RZ, R62.H0_H0 ;  /* 0x2000003eff2d7230 */ /* 0x000fe40000004100 */
[----:B------:R-:W-:-:S02]  /*10090*/  HADD2.F32 R47, -RZ, R63.H0_H0 ;  /* 0x2000003fff2f7230 */ /* 0x000fc40000004100 */
[----:B------:R-:W-:Y:S02]  /*100a0*/  HADD2.F32 R63, -RZ, R63.H1_H1 ;  /* 0x3000003fff3f7230 */ /* 0x000fe40000004100 */
[--C-:B-1----:R-:W-:Y:S02]  /*100b0*/  HADD2.F32 R106, -RZ, R65.reuse.H0_H0 ;  /* 0x20000041ff6a7230 */ /* 0x102fe40000004100 */
[----:B------:R-:W-:Y:S02]  /*100c0*/  HADD2.F32 R107, -RZ, R65.H1_H1 ;  /* 0x30000041ff6b7230 */ /* 0x000fe40000004100 */
[--C-:B------:R-:W-:Y:S02]  /*100d0*/  HADD2.F32 R99, -RZ, R67.reuse.H0_H0 ;  /* 0x20000043ff637230 */ /* 0x100fe40000004100 */
[C---:B------:R-:W-:Y:S01]  /*100e0*/  FMUL.FTZ R65, R106.reuse, R111 ;  /* 0x0000006f6a417220 */ /* 0x040fe20000410000 */
[----:B------:R-:W-:Y:S02]  /*100f0*/  HADD2.F32 R101, -RZ, R67.H1_H1 ;  /* 0x30000043ff657230 */ /* 0x000fe40000004100 */
[----:B------:R-:W-:Y:S01]  /*10100*/  FMUL.FTZ R67, R106, R109 ;  /* 0x0000006d6a437220 */ /* 0x000fe20000410000 */
[----:B------:R-:W-:-:S02]  /*10110*/  HADD2.F32 R105, -RZ, R64.H0_H0 ;  /* 0x20000040ff697230 */ /* 0x000fc40000004100 */
[C---:B------:R-:W-:Y:S01]  /*10120*/  FFMA.FTZ R65, R104.reuse, R109, -R65 ;  /* 0x0000006d68417223 */ /* 0x040fe20000010841 */
[----:B------:R-:W-:Y:S02]  /*10130*/  HADD2.F32 R106, -RZ, R102.H0_H0 ;  /* 0x20000066ff6a7230 */ /* 0x000fe40000004100 */
[----:B------:R-:W-:Y:S01]  /*10140*/  FFMA.FTZ R67, R104, R111, R67 ;  /* 0x0000006f68437223 */ /* 0x000fe20000010043 */
[----:B------:R-:W-:Y:S02]  /*10150*/  HADD2.F32 R102, -RZ, R98.H0_H0 ;  /* 0x20000062ff667230 */ /* 0x000fe40000004100 */
[----:B------:R-:W-:Y:S01]  /*10160*/  FMUL.FTZ R109, R107, R110 ;  /* 0x0000006e6b6d7220 */ /* 0x000fe20000410000 */
[----:B------:R-:W-:Y:S01]  /*10170*/  FMUL.FTZ R104, R105, R108 ;  /* 0x0000006c69687220 */ /* 0x000fe20000410000 */
[----:B------:R-:W-:Y:S02]  /*10180*/  HADD2.F32 R103, -RZ, R66.H0_H0 ;  /* 0x20000042ff677230 */ /* 0x000fe40000004100 */
[----:B------:R-:W-:Y:S01]  /*10190*/  FMUL.FTZ R107, R107, R106 ;  /* 0x0000006a6b6b7220 */ /* 0x000fe20000410000 */
[----:B------:R-:W-:Y:S01]  /*101a0*/  FMUL.FTZ R105, R105, R102 ;  /* 0x0000006669697220 */ /* 0x000fe20000410000 */
[C---:B------:R-:W-:Y:S01]  /*101b0*/  FFMA.FTZ R98, R100.reuse, R106, -R109 ;  /* 0x0000006a64627223 */ /* 0x040fe2000001086d */
[----:B------:R-:W-:Y:S01]  /*101c0*/  FFMA.FTZ R102, R61, R102, -R104 ;  /* 0x000000663d667223 */ /* 0x000fe20000010868 */
[----:B------:R-:W-:Y:S01]  /*101d0*/  FFMA.FTZ R100, R100, R110, R107 ;  /* 0x0000006e64647223 */ /* 0x000fe2000001006b */
[----:B------:R-:W-:-:S02]  /*101e0*/  HADD2.F32 R104, -RZ, R97.H0_H0 ;  /* 0x20000061ff687230 */ /* 0x000fc40000004100 */
[----:B------:R-:W-:Y:S01]  /*101f0*/  FFMA.FTZ R61, R61, R108, R105 ;  /* 0x0000006c3d3d7223 */ /* 0x000fe20000010069 */
[C---:B------:R-:W-:Y:S01]  /*10200*/  FMUL.FTZ R110, R103.reuse, R112 ;  /* 0x00000070676e7220 */ /* 0x040fe20000410000 */
[--C-:B------:R-:W-:Y:S02]  /*10210*/  HADD2.F32 R108, -RZ, R96.reuse.H1_H1 ;  /* 0x30000060ff6c7230 */ /* 0x100fe40000004100 */
[----:B------:R-:W-:Y:S02]  /*10220*/  HADD2.F32 R106, -RZ, R96.H0_H0 ;  /* 0x20000060ff6a7230 */ /* 0x000fe40000004100 */
[-C--:B------:R-:W-:Y:S01]  /*10230*/  FMUL.FTZ R114, R103, R104.reuse ;  /* 0x0000006867727220 */ /* 0x080fe20000410000 */
[----:B------:R-:W-:Y:S01]  /*10240*/  FFMA.FTZ R96, R45, R104, -R110 ;  /* 0x000000682d607223 */ /* 0x000fe2000001086e */
[C---:B------:R-:W-:Y:S01]  /*10250*/  FMUL.FTZ R104, R99.reuse, R108 ;  /* 0x0000006c63687220 */ /* 0x040fe20000410000 */
[----:B------:R-:W-:Y:S02]  /*10260*/  HADD2.F32 R64, -RZ, R64.H1_H1 ;  /* 0x30000040ff407230 */ /* 0x000fe40000004100 */
[----:B------:R-:W-:Y:S01]  /*10270*/  FMUL.FTZ R99, R99, R106 ;  /* 0x0000006a63637220 */ /* 0x000fe20000410000 */
[----:B------:R-:W-:Y:S01]  /*10280*/  FFMA.FTZ R114, R45, R112, R114 ;  /* 0x000000702d727223 */ /* 0x000fe20000010072 */
[----:B------:R-:W-:Y:S01]  /*10290*/  FFMA.FTZ R104, R47, R106, -R104 ;  /* 0x0000006a2f687223 */ /* 0x000fe20000010868 */
[----:B------:R-:W-:-:S02]  /*102a0*/  HADD2.F32 R66, -RZ, R66.H1_H1 ;  /* 0x30000042ff427230 */ /* 0x000fc40000004100 */
[----:B------:R-:W-:Y:S01]  /*102b0*/  FFMA.FTZ R108, R47, R108, R99 ;  /* 0x0000006c2f6c7223 */ /* 0x000fe20000010063 */
[C---:B------:R-:W-:Y:S01]  /*102c0*/  FMUL.FTZ R110, R101.reuse, R46 ;  /* 0x0000002e656e7220 */ /* 0x040fe20000410000 */
[-C--:B------:R-:W-:Y:S01]  /*102d0*/  FMUL.FTZ R106, R101, R44.reuse ;  /* 0x0000002c656a7220 */ /* 0x080fe20000410000 */
[----:B------:R-:W-:Y:S02]  /*102e0*/  HADD2.F32 R45, -RZ, R33.H0_H0 ;  /* 0x20000021ff2d7230 */ /* 0x000fe40000004100 */
[----:B------:R-:W-:Y:S02]  /*102f0*/  HADD2.F32 R47, -RZ, R35.H0_H0 ;  /* 0x20000023ff2f7230 */ /* 0x000fe40000004100 */
[C---:B------:R-:W-:Y:S01]  /*10300*/  FFMA.FTZ R101, R63.reuse, R44, -R110 ;  /* 0x0000002c3f657223 */ /* 0x040fe2000001086e */
[----:B------:R-:W-:Y:S02]  /*10310*/  HADD2.F32 R33, -RZ, R32.H0_H0 ;  /* 0x20000020ff217230 */ /* 0x000fe40000004100 */
[----:B------:R-:W-:Y:S01]  /*10320*/  FFMA.FTZ R103, R63, R46, R106 ;  /* 0x0000002e3f677223 */ /* 0x000fe2000001006a */
[----:B------:R-:W-:-:S02]  /*10330*/  HADD2.F32 R35, -RZ, R34.H0_H0 ;  /* 0x20000022ff237230 */ /* 0x000fc40000004100 */
[----:B------:R-:W-:Y:S01]  /*10340*/  FMUL.FTZ R63, R64, R45 ;  /* 0x0000002d403f7220 */ /* 0x000fe20000410000 */
[----:B------:R-:W-:Y:S02]  /*10350*/  HADD2.F32 R60, -RZ, R60.H1_H1 ;  /* 0x3000003cff3c7230 */ /* 0x000fe40000004100 */
[----:B------:R-:W-:Y:S01]  /*10360*/  FMUL.FTZ R97, R66, R47 ;  /* 0x0000002f42617220 */ /* 0x000fe20000410000 */
[----:B------:R-:W-:Y:S02]  /*10370*/  HADD2.F32 R62, -RZ, R62.H1_H1 ;  /* 0x3000003eff3e7230 */ /* 0x000fe40000004100 */
[----:B------:R-:W-:Y:S01]  /*10380*/  FMUL.FTZ R64, R64, R33 ;  /* 0x0000002140407220 */ /* 0x000fe20000410000 */
[----:B------:R-:W-:Y:S01]  /*10390*/  FMUL.FTZ R66, R66, R35 ;  /* 0x0000002342427220 */ /* 0x000fe20000410000 */
[----:B------:R-:W-:Y:S01]  /*103a0*/  FFMA.FTZ R63, R60, R33, -R63 ;  /* 0x000000213c3f7223 */ /* 0x000fe2000001083f */
[----:B------:R-:W-:Y:S01]  /*103b0*/  F2FP.F16.F32.PACK_AB R33, R98, R65 ;  /* 0x000000416221723e */ /* 0x000fe200000000ff */
[----:B------:R-:W-:Y:S01]  /*103c0*/  FFMA.FTZ R97, R62, R35, -R97 ;  /* 0x000000233e617223 */ /* 0x000fe20000010861 */
[----:B------:R-:W-:Y:S01]  /*103d0*/  FFMA.FTZ R44, R60, R45, R64 ;  /* 0x0000002d3c2c7223 */ /* 0x000fe20000010040 */
[----:B------:R-:W-:Y:S01]  /*103e0*/  FFMA.FTZ R99, R62, R47, R66 ;  /* 0x0000002f3e637223 */ /* 0x000fe20000010042 */
[----:B------:R-:W-:-:S02]  /*103f0*/  F2FP.F16.F32.PACK_AB R35, R101, R104 ;  /* 0x000000686523723e */ /* 0x000fc400000000ff */
[----:B------:R-:W-:Y:S02]  /*10400*/  F2FP.F16.F32.PACK_AB R32, R63, R102 ;  /* 0x000000663f20723e */ /* 0x000fe400000000ff */
[----:B------:R-:W-:Y:S02]  /*10410*/  F2FP.F16.F32.PACK_AB R34, R97, R96 ;  /* 0x000000606122723e */ /* 0x000fe400000000ff */
[----:B------:R-:W-:Y:S02]  /*10420*/  F2FP.F16.F32.PACK_AB R47, R103, R108 ;  /* 0x0000006c672f723e */ /* 0x000fe400000000ff */
[----:B------:R-:W-:Y:S01]  /*10430*/  F2FP.F16.F32.PACK_AB R45, R100, R67 ;  /* 0x00000043642d723e */ /* 0x000fe200000000ff */
[----:B------:R1:W-:Y:S01]  /*10440*/  STS.128 [R94+0x12400], R32 ;  /* 0x012400205e007388 */ /* 0x0003e20000000c00 */
[----:B------:R-:W-:Y:S02]  /*10450*/  F2FP.F16.F32.PACK_AB R44, R44, R61 ;  /* 0x0000003d2c2c723e */ /* 0x000fe400000000ff */
[----:B------:R-:W-:-:S05]  /*10460*/  F2FP.F16.F32.PACK_AB R46, R99, R114 ;  /* 0x00000072632e723e */ /* 0x000fca00000000ff */
[----:B------:R1:W-:Y:S02]  /*10470*/  STS.128 [R95+0x12400], R44 ;  /* 0x0124002c5f007388 */ /* 0x0003e40000000c00 */
.L_x_1650:
[----:B------:R-:W-:Y:S05]  /*10480*/  BSYNC B2 ;  /* 0x0000000000027941 */ /* 0x000fea0003800000 */
.L_x_1649:
[----:B------:R-:W-:Y:S04]  /*10490*/  BSSY B2, `(.L_x_1651) ;  /* 0x0000067000027945 */ /* 0x000fe80003800000 */
[----:B------:R-:W-:Y:S05]  /*104a0*/  @P1 BRA `(.L_x_1652) ;  /* 0x0000000400941947 */ /* 0x000fea0003800000 */
[----:B-1----:R-:W-:Y:S01]  /*104b0*/  LEA.HI R33, R71, R198, RZ, 0x6 ;  /* 0x000000c647217211 */ /* 0x002fe200078f30ff */
[----:B------:R-:W-:Y:S01]  /*104c0*/  HADD2.F32 R96, -RZ, R90.H1_H1 ;  /* 0x3000005aff607230 */ /* 0x000fe20000004100 */
[----:B------:R-:W-:Y:S01]  /*104d0*/  LEA.HI R32, R85, R21, RZ, 0x1d ;  /* 0x0000001555207211 */ /* 0x000fe200078fe8ff */
[----:B------:R-:W-:Y:S01]  /*104e0*/  HADD2.F32 R94, -RZ, R92.H1_H1 ;  /* 0x3000005cff5e7230 */ /* 0x000fe20000004100 */
[----:B------:R-:W-:Y:S01]  /*104f0*/  LOP3.LUT R35, R209, 0x38, R70, 0xf8, !PT ;  /* 0x00000038d1237812 */ /* 0x000fe200078ef846 */
[----:B------:R-:W-:Y:S01]  /*10500*/  IMAD.SHL.U32 R34, R33, 0x80, RZ ;  /* 0x0000008021227824 */ /* 0x000fe200078e00ff */
[----:B------:R-:W-:Y:S01]  /*10510*/  SHF.R.S32.HI R33, RZ, 0x1f, R32 ;  /* 0x0000001fff217819 */ /* 0x000fe20000011420 */
[----:B------:R-:W-:Y:S01]  /*10520*/  HADD2.F32 R90, -RZ, R90.H0_H0 ;  /* 0x2000005aff5a7230 */ /* 0x000fe20000004100 */
[----:B------:R-:W-:Y:S01]  /*10530*/  LOP3.LUT R35, R35, R210, RZ, 0x3c, !PT ;  /* 0x000000d223237212 */ /* 0x000fe200078e3cff */
[----:B------:R-:W-:Y:S01]  /*10540*/  HADD2.F32 R92, -RZ, R92.H0_H0 ;  /* 0x2000005cff5c7230 */ /* 0x000fe20000004100 */
[----:B------:R-:W-:Y:S01]  /*10550*/  LOP3.LUT R44, R34, 0xffffe000, RZ, 0xc0, !PT ;  /* 0xffffe000222c7812 */ /* 0x000fe200078ec0ff */
[----:B------:R-:W-:Y:S01]  /*10560*/  IMAD.SHL.U32 R34, R32, 0x8, RZ ;  /* 0x0000000820227824 */ /* 0x000fe200078e00ff */
[----:B------:R-:W-:-:S02]  /*10570*/  LEA.HI R32, R33, R32, RZ, 0x3 ;  /* 0x0000002021207211 */ /* 0x000fc400078f18ff */
[----:B------:R-:W-:Y:S02]  /*10580*/  IADD3 R44, R35, R44, R211 ;  /* 0x0000002c232c7210 */ /* 0x000fe40007ffe0d3 */
[----:B------:R-:W-:Y:S01]  /*10590*/  LOP3.LUT R33, R209, 0x38, R34, 0xf8, !PT ;  /* 0x00000038d1217812 */ /* 0x000fe200078ef822 */
[----:B------:R-:W-:Y:S01]  /*105a0*/  IMAD.SHL.U32 R32, R32, 0x400, RZ ;  /* 0x0000040020207824 */ /* 0x000fe200078e00ff */
[----:B------:R-:W-:Y:S01]  /*105b0*/  SHF.R.U64 R40, R40, 0x10, R41 ;  /* 0x0000001028287819 */ /* 0x000fe20000001229 */
[----:B------:R-:W-:Y:S01]  /*105c0*/  IMAD R60, R44, 0x2, R221 ;  /* 0x000000022c3c7824 */ /* 0x000fe200078e02dd */
[----:B------:R-:W-:Y:S02]  /*105d0*/  LOP3.LUT R45, R33, R210, RZ, 0x3c, !PT ;  /* 0x000000d2212d7212 */ /* 0x000fe400078e3cff */
[----:B------:R-:W-:Y:S02]  /*105e0*/  LOP3.LUT R44, R32, 0x7fffe000, RZ, 0xc0, !PT ;  /* 0x7fffe000202c7812 */ /* 0x000fe400078ec0ff */
[----:B------:R-:W1:Y:S01]  /*105f0*/  LDS.128 R32, [R60] ;  /* 0x000000003c207984 */ /* 0x000e620000000c00 */
[----:B------:R-:W-:-:S02]  /*10600*/  SHF.R.U32.HI R95, RZ, 0x10, R41 ;  /* 0x00000010ff5f7819 */ /* 0x000fc40000011629 */
[----:B------:R-:W-:Y:S02]  /*10610*/  IADD3 R45, R45, R44, R211 ;  /* 0x0000002c2d2d7210 */ /* 0x000fe40007ffe0d3 */
[--C-:B------:R-:W-:Y:S01]  /*10620*/  SHF.R.U32.HI R67, RZ, 0x10, R29.reuse ;  /* 0x00000010ff437819 */ /* 0x100fe2000001161d */
[----:B------:R-:W-:Y:S01]  /*10630*/  HADD2.F32 R95, -RZ, R95.H0_H0 ;  /* 0x2000005fff5f7230 */ /* 0x000fe20000004100 */
[----:B0-----:R-:W-:Y:S02]  /*10640*/  LEA R61, R45, R16, 0x1 ;  /* 0x000000102d3d7211 */ /* 0x001fe400078e08ff */
[----:B------:R-:W-:Y:S01]  /*10650*/  SHF.R.U64 R28, R28, 0x10, R29 ;  /* 0x000000101c1c7819 */ /* 0x000fe2000000121d */
[----:B------:R-:W-:Y:S01]  /*10660*/  HADD2.F32 R67, -RZ, R67.H0_H0 ;  /* 0x20000043ff437230 */ /* 0x000fe20000004100 */
[----:B------:R-:W-:Y:S01]  /*10670*/  SHF.R.U64 R29, R30, 0x10, R31 ;  /* 0x000000101e1d7819 */ /* 0x000fe2000000121f */
[----:B------:R-:W0:Y:S01]  /*10680*/  LDS.128 R44, [R61+0x12400] ;  /* 0x012400003d2c7984 */ /* 0x000e220000000c00 */
[----:B------:R-:W-:-:S02]  /*10690*/  SHF.R.U64 R30, R42, 0x10, R43 ;  /* 0x000000102a1e7819 */ /* 0x000fc4000000122b */
[----:B------:R-:W-:Y:S01]  /*106a0*/  SHF.R.U32.HI R97, RZ, 0x10, R43 ;  /* 0x00000010ff617819 */ /* 0x000fe2000001162b */
[----:B------:R-:W-:Y:S01]  /*106b0*/  HADD2.F32 R29, -RZ, R29.H0_H0 ;  /* 0x2000001dff1d7230 */ /* 0x000fe20000004100 */
[----:B------:R-:W-:-:S05]  /*106c0*/  SHF.R.U32.HI R62, RZ, 0x10, R31 ;  /* 0x00000010ff3e7819 */ /* 0x000fca000001161f */
[----:B------:R-:W-:Y:S02]  /*106d0*/  HADD2.F32 R62, -RZ, R62.H0_H0 ;  /* 0x2000003eff3e7230 */ /* 0x000fe40000004100 */
[--C-:B-1----:R-:W-:Y:S02]  /*106e0*/  HADD2.F32 R41, -RZ, R33.reuse.H0_H0 ;  /* 0x20000021ff297230 */ /* 0x102fe40000004100 */
[----:B------:R-:W-:Y:S02]  /*106f0*/  HADD2.F32 R63, -RZ, R33.H1_H1 ;  /* 0x30000021ff3f7230 */ /* 0x000fe40000004100 */
[----:B------:R-:W-:Y:S02]  /*10700*/  HADD2.F32 R43, -RZ, R32.H0_H0 ;  /* 0x20000020ff2b7230 */ /* 0x000fe40000004100 */
[----:B------:R-:W-:Y:S02]  /*10710*/  HADD2.F32 R42, -RZ, R34.H0_H0 ;  /* 0x20000022ff2a7230 */ /* 0x000fe40000004100 */
[----:B------:R-:W-:-:S02]  /*10720*/  HADD2.F32 R31, -RZ, R35.H0_H0 ;  /* 0x20000023ff1f7230 */ /* 0x000fc40000004100 */
[----:B------:R-:W-:Y:S02]  /*10730*/  HADD2.F32 R35, -RZ, R35.H1_H1 ;  /* 0x30000023ff237230 */ /* 0x000fe40000004100 */
[--C-:B0-----:R-:W-:Y:S02]  /*10740*/  HADD2.F32 R33, -RZ, R45.reuse.H0_H0 ;  /* 0x2000002dff217230 */ /* 0x101fe40000004100 */
[----:B------:R-:W-:Y:S02]  /*10750*/  HADD2.F32 R64, -RZ, R45.H1_H1 ;  /* 0x3000002dff407230 */ /* 0x000fe40000004100 */
[----:B------:R-:W-:Y:S02]  /*10760*/  HADD2.F32 R45, -RZ, R44.H0_H0 ;  /* 0x2000002cff2d7230 */ /* 0x000fe40000004100 */
[C---:B------:R-:W-:Y:S01]  /*10770*/  FMUL.FTZ R98, R33.reuse, R96 ;  /* 0x0000006021627220 */ /* 0x040fe20000410000 */
[----:B------:R-:W-:Y:S01]  /*10780*/  FMUL.FTZ R100, R33, R94 ;  /* 0x0000005e21647220 */ /* 0x000fe20000410000 */
[----:B------:R-:W-:-:S02]  /*10790*/  HADD2.F32 R65, -RZ, R46.H0_H0 ;  /* 0x2000002eff417230 */ /* 0x000fc40000004100 */
[C---:B------:R-:W-:Y:S01]  /*107a0*/  FFMA.FTZ R33, R41.reuse, R94, -R98 ;  /* 0x0000005e29217223 */ /* 0x040fe20000010862 */
[C---:B------:R-:W-:Y:S01]  /*107b0*/  FMUL.FTZ R94, R64.reuse, R95 ;  /* 0x0000005f405e7220 */ /* 0x040fe20000410000 */
[----:B------:R-:W-:Y:S01]  /*107c0*/  FFMA.FTZ R41, R41, R96, R100 ;  /* 0x0000006029297223 */ /* 0x000fe20000010064 */
[-C--:B------:R-:W-:Y:S01]  /*107d0*/  FMUL.FTZ R98, R64, R67.reuse ;  /* 0x0000004340627220 */ /* 0x080fe20000410000 */
[----:B------:R-:W-:Y:S02]  /*107e0*/  HADD2.F32 R64, -RZ, R91.H0_H0 ;  /* 0x2000005bff407230 */ /* 0x000fe40000004100 */
[----:B------:R-:W-:Y:S01]  /*107f0*/  FFMA.FTZ R96, R63, R67, -R94 ;  /* 0x000000433f607223 */ /* 0x000fe2000001085e */
[C---:B------:R-:W-:Y:S01]  /*10800*/  FMUL.FTZ R94, R45.reuse, R90 ;  /* 0x0000005a2d5e7220 */ /* 0x040fe20000410000 */
[----:B------:R-:W-:Y:S01]  /*10810*/  FMUL.FTZ R67, R45, R92 ;  /* 0x0000005c2d437220 */ /* 0x000fe20000410000 */
[----:B------:R-:W-:Y:S02]  /*10820*/  HADD2.F32 R66, -RZ, R47.H0_H0 ;  /* 0x2000002fff427230 */ /* 0x000fe40000004100 */
[----:B------:R-:W-:Y:S01]  /*10830*/  FFMA.FTZ R98, R63, R95, R98 ;  /* 0x0000005f3f627223 */ /* 0x000fe20000010062 */
[----:B------:R-:W-:-:S02]  /*10840*/  HADD2.F32 R45, -RZ, R93.H0_H0 ;  /* 0x2000005dff2d7230 */ /* 0x000fc40000004100 */
[C---:B------:R-:W-:Y:S01]  /*10850*/  FFMA.FTZ R94, R43.reuse, R92, -R94 ;  /* 0x0000005c2b5e7223 */ /* 0x040fe2000001085e */
[----:B------:R-:W-:Y:S02]  /*10860*/  HADD2.F32 R91, -RZ, R91.H1_H1 ;  /* 0x3000005bff5b7230 */ /* 0x000fe40000004100 */
[----:B------:R-:W-:Y:S01]  /*10870*/  FFMA.FTZ R67, R43, R90, R67 ;  /* 0x0000005a2b437223 */ /* 0x000fe20000010043 */
[----:B------:R-:W-:Y:S02]  /*10880*/  HADD2.F32 R93, -RZ, R93.H1_H1 ;  /* 0x3000005dff5d7230 */ /* 0x000fe40000004100 */
[C---:B------:R-:W-:Y:S01]  /*10890*/  FMUL.FTZ R43, R65.reuse, R64 ;  /* 0x00000040412b7220 */ /* 0x040fe20000410000 */
[----:B------:R-:W-:Y:S02]  /*108a0*/  HADD2.F32 R47, -RZ, R47.H1_H1 ;  /* 0x3000002fff2f7230 */ /* 0x000fe40000004100 */
[----:B------:R-:W-:Y:S01]  /*108b0*/  FMUL.FTZ R65, R65, R45 ;  /* 0x0000002d41417220 */ /* 0x000fe20000410000 */
[----:B------:R-:W-:-:S02]  /*108c0*/  HADD2.F32 R90, -RZ, R97.H0_H0 ;  /* 0x20000061ff5a7230 */ /* 0x000fc40000004100 */
[C---:B------:R-:W-:Y:S01]  /*108d0*/  FMUL.FTZ R92, R66.reuse, R91 ;  /* 0x0000005b425c7220 */ /* 0x040fe20000410000 */
[----:B------:R-:W-:Y:S01]  /*108e0*/  FMUL.FTZ R66, R66, R93 ;  /* 0x0000005d42427220 */ /* 0x000fe20000410000 */
[C---:B------:R-:W-:Y:S01]  /*108f0*/  FFMA.FTZ R63, R42.reuse, R45, -R43 ;  /* 0x0000002d2a3f7223 */ /* 0x040fe2000001082b */
[----:B------:R-:W-:Y:S01]  /*10900*/  FFMA.FTZ R65, R42, R64, R65 ;  /* 0x000000402a417223 */ /* 0x000fe20000010041 */
[----:B------:R-:W-:Y:S02]  /*10910*/  HADD2.F32 R44, -RZ, R44.H1_H1 ;  /* 0x3000002cff2c7230 */ /* 0x000fe40000004100 */
[----:B------:R-:W-:Y:S01]  /*10920*/  FMUL.FTZ R42, R47, R90 ;  /* 0x0000005a2f2a7220 */ /* 0x000fe20000410000 */
[----:B------:R-:W-:Y:S02]  /*10930*/  HADD2.F32 R46, -RZ, R46.H1_H1 ;  /* 0x3000002eff2e7230 */ /* 0x000fe40000004100 */
[C---:B------:R-:W-:Y:S01]  /*10940*/  FFMA.FTZ R92, R31.reuse, R93, -R92 ;  /* 0x0000005d1f5c7223 */ /* 0x040fe2000001085c */
[----:B------:R-:W-:Y:S01]  /*10950*/  FFMA.FTZ R66, R31, R91, R66 ;  /* 0x0000005b1f427223 */ /* 0x000fe20000010042 */
[----:B------:R-:W-:Y:S01]  /*10960*/  FMUL.FTZ R64, R47, R62 ;  /* 0x0000003e2f407220 */ /* 0x000fe20000410000 */
[----:B------:R-:W-:-:S02]  /*10970*/  HADD2.F32 R43, -RZ, R40.H0_H0 ;  /* 0x20000028ff2b7230 */ /* 0x000fc40000004100 */
[C---:B------:R-:W-:Y:S01]  /*10980*/  FFMA.FTZ R93, R35.reuse, R62, -R42 ;  /* 0x0000003e235d7223 */ /* 0x040fe2000001082a */
[----:B------:R-:W-:Y:S02]  /*10990*/  HADD2.F32 R45, -RZ, R30.H0_H0 ;  /* 0x2000001eff2d7230 */ /* 0x000fe40000004100 */
[----:B------:R-:W-:Y:S01]  /*109a0*/  FFMA.FTZ R95, R35, R90, R64 ;  /* 0x0000005a235f7223 */ /* 0x000fe20000010040 */
[----:B------:R-:W-:Y:S02]  /*109b0*/  HADD2.F32 R31, -RZ, R28.H0_H0 ;  /* 0x2000001cff1f7230 */ /* 0x000fe40000004100 */
[----:B------:R-:W-:Y:S01]  /*109c0*/  FMUL.FTZ R35, R44, R43 ;  /* 0x0000002b2c237220 */ /* 0x000fe20000410000 */
[----:B------:R-:W-:Y:S02]  /*109d0*/  HADD2.F32 R32, -RZ, R32.H1_H1 ;  /* 0x30000020ff207230 */ /* 0x000fe40000004100 */
[----:B------:R-:W-:Y:S01]  /*109e0*/  FMUL.FTZ R91, R46, R45 ;  /* 0x0000002d2e5b7220 */ /* 0x000fe20000410000 */
[----:B------:R-:W-:-:S02]  /*109f0*/  HADD2.F32 R34, -RZ, R34.H1_H1 ;  /* 0x30000022ff227230 */ /* 0x000fc40000004100 */
[----:B------:R-:W-:Y:S01]  /*10a00*/  FMUL.FTZ R44, R44, R31 ;  /* 0x0000001f2c2c7220 */ /* 0x000fe20000410000 */
[----:B------:R-:W-:Y:S01]  /*10a10*/  FMUL.FTZ R46, R46, R29 ;  /* 0x0000001d2e2e7220 */ /* 0x000fe20000410000 */
[----:B------:R-:W-:Y:S01]  /*10a20*/  FFMA.FTZ R47, R32, R31, -R35 ;  /* 0x0000001f202f7223 */ /* 0x000fe20000010823 */
[----:B------:R-:W-:Y:S01]  /*10a30*/  F2FP.F16.F32.PACK_AB R31, R93, R92 ;  /* 0x0000005c5d1f723e */ /* 0x000fe200000000ff */
[----:B------:R-:W-:Y:S01]  /*10a40*/  FFMA.FTZ R30, R34, R29, -R91 ;  /* 0x0000001d221e7223 */ /* 0x000fe2000001085b */
[----:B------:R-:W-:Y:S01]  /*10a50*/  FFMA.FTZ R32, R32, R43, R44 ;  /* 0x0000002b20207223 */ /* 0x000fe2000001002c */
[----:B------:R-:W-:Y:S01]  /*10a60*/  FFMA.FTZ R34, R34, R45, R46 ;  /* 0x0000002d22227223 */ /* 0x000fe2000001002e */
[----:B------:R-:W-:Y:S02]  /*10a70*/  F2FP.F16.F32.PACK_AB R29, R96, R33 ;  /* 0x00000021601d723e */ /* 0x000fe400000000ff */
[----:B------:R-:W-:Y:S02]  /*10a80*/  F2FP.F16.F32.PACK_AB R28, R47, R94 ;  /* 0x0000005e2f1c723e */ /* 0x000fe400000000ff */
[----:B------:R-:W-:-:S02]  /*10a90*/  F2FP.F16.F32.PACK_AB R30, R30, R63 ;  /* 0x0000003f1e1e723e */ /* 0x000fc400000000ff */
[----:B------:R-:W-:Y:S02]  /*10aa0*/  F2FP.F16.F32.PACK_AB R35, R95, R66 ;  /* 0x000000425f23723e */ /* 0x000fe400000000ff */
[----:B------:R-:W-:Y:S01]  /*10ab0*/  F2FP.F16.F32.PACK_AB R33, R98, R41 ;  /* 0x000000296221723e */ /* 0x000fe200000000ff */
[----:B------:R2:W-:Y:S01]  /*10ac0*/  STS.128 [R60], R28 ;  /* 0x0000001c3c007388 */ /* 0x0005e20000000c00 */
[----:B------:R-:W-:Y:S02]  /*10ad0*/  F2FP.F16.F32.PACK_AB R32, R32, R67 ;  /* 0x000000432020723e */ /* 0x000fe400000000ff */
[----:B------:R-:W-:-:S05]  /*10ae0*/  F2FP.F16.F32.PACK_AB R34, R34, R65 ;  /* 0x000000412222723e */ /* 0x000fca00000000ff */
[----:B------:R2:W-:Y:S02]  /*10af0*/  STS.128 [R61+0x12400], R32 ;  /* 0x012400203d007388 */ /* 0x0005e40000000c00 */
.L_x_1652:
[----:B------:R-:W-:Y:S05]  /*10b00*/  BSYNC B2 ;  /* 0x0000000000027941 */ /* 0x000fea0003800000 */
.L_x_1651:
[----:B------:R-:W-:Y:S05]  /*10b10*/  @P2 BRA `(.L_x_1648) ;  /* 0x0000000400942947 */ /* 0x000fea0003800000 */
[----:B--2---:R-:W-:Y:S01]  /*10b20*/  LEA.HI R28, R0, R199, RZ, 0x6 ;  /* 0x000000c7001c7211 */ /* 0x004fe200078f30ff */
[----:B------:R-:W-:Y:S01]  /*10b30*/  HADD2.F32 R43, -RZ, R83.H1_H1 ;  /* 0x30000053ff2b7230 */ /* 0x000fe20000004100 */
[----:B------:R-:W-:Y:S01]  /*10b40*/  LEA.HI R85, R85, R20, RZ, 0x1d ;  /* 0x0000001455557211 */ /* 0x000fe200078fe8ff */
[----:B-1----:R-:W-:Y:S01]  /*10b50*/  HADD2.F32 R45, -RZ, R81.H1_H1 ;  /* 0x30000051ff2d7230 */ /* 0x002fe20000004100 */
[----:B------:R-:W-:Y:S01]  /*10b60*/  LOP3.LUT R29, R209, 0x38, R3, 0xf8, !PT ;  /* 0x00000038d11d7812 */ /* 0x000fe200078ef803 */
[----:B------:R-:W-:Y:S01]  /*10b70*/  IMAD.SHL.U32 R28, R28, 0x80, RZ ;  /* 0x000000801c1c7824 */ /* 0x000fe200078e00ff */
[----:B------:R-:W-:Y:S02]  /*10b80*/  SHF.R.S32.HI R30, RZ, 0x1f, R85 ;  /* 0x0000001fff1e7819 */ /* 0x000fe40000011455 */
[----:B------:R-:W-:Y:S02]  /*10b90*/  LOP3.LUT R29, R29, R210, RZ, 0x3c, !PT ;  /* 0x000000d21d1d7212 */ /* 0x000fe400078e3cff */
[----:B------:R-:W-:Y:S01]  /*10ba0*/  LOP3.LUT R32, R28, 0xffffe000, RZ, 0xc0, !PT ;  /* 0xffffe0001c207812 */ /* 0x000fe200078ec0ff */
[----:B------:R-:W-:Y:S01]  /*10bb0*/  IMAD.SHL.U32 R28, R85, 0x8, RZ ;  /* 0x00000008551c7824 */ /* 0x000fe200078e00ff */
[----:B------:R-:W-:-:S02]  /*10bc0*/  LEA.HI R30, R30, R85, RZ, 0x3 ;  /* 0x000000551e1e7211 */ /* 0x000fc400078f18ff */
[----:B------:R-:W-:Y:S02]  /*10bd0*/  IADD3 R32, R29, R32, R211 ;  /* 0x000000201d207210 */ /* 0x000fe40007ffe0d3 */
[----:B------:R-:W-:Y:S01]  /*10be0*/  LOP3.LUT R29, R209, 0x38, R28, 0xf8, !PT ;  /* 0x00000038d11d7812 */ /* 0x000fe200078ef81c */
[----:B------:R-:W-:Y:S01]  /*10bf0*/  IMAD.SHL.U32 R30, R30, 0x400, RZ ;  /* 0x000004001e1e7824 */ /* 0x000fe200078e00ff */
[----:B------:R-:W-:Y:S01]  /*10c00*/  SHF.R.U32.HI R46, RZ, 0x10, R37 ;  /* 0x00000010ff2e7819 */ /* 0x000fe20000011625 */
[----:B------:R-:W-:Y:S01]  /*10c10*/  IMAD R40, R32, 0x2, R221 ;  /* 0x0000000220287824 */ /* 0x000fe200078e02dd */
[----:B------:R-:W-:Y:S02]  /*10c20*/  LOP3.LUT R33, R29, R210, RZ, 0x3c, !PT ;  /* 0x000000d21d217212 */ /* 0x000fe400078e3cff */
[----:B------:R-:W-:Y:S01]  /*10c30*/  LOP3.LUT R32, R30, 0x7fffe000, RZ, 0xc0, !PT ;  /* 0x7fffe0001e207812 */ /* 0x000fe200078ec0ff */
[----:B------:R-:W-:Y:S01]  /*10c40*/  HADD2.F32 R46, -RZ, R46.H0_H0 ;  /* 0x2000002eff2e7230 */ /* 0x000fe20000004100 */
[----:B------:R-:W1:Y:S01]  /*10c50*/  LDS.128 R28, [R40] ;  /* 0x00000000281c7984 */ /* 0x000e620000000c00 */
[----:B------:R-:W-:-:S02]  /*10c60*/  SHF.R.U64 R67, R36, 0x10, R37 ;  /* 0x0000001024437819 */ /* 0x000fc40000001225 */
[----:B------:R-:W-:Y:S02]  /*10c70*/  IADD3 R33, R33, R32, R211 ;  /* 0x0000002021217210 */ /* 0x000fe40007ffe0d3 */
[----:B------:R-:W-:Y:S02]  /*10c80*/  SHF.R.U32.HI R44, RZ, 0x10, R25 ;  /* 0x00000010ff2c7819 */ /* 0x000fe40000011619 */
[----:B------:R-:W-:Y:S01]  /*10c90*/  SHF.R.U64 R65, R38, 0x10, R39 ;  /* 0x0000001026417819 */ /* 0x000fe20000001227 */
[----:B------:R-:W-:Y:S01]  /*10ca0*/  IMAD R41, R33, 0x2, R16 ;  /* 0x0000000221297824 */ /* 0x000fe200078e0210 */
[----:B------:R-:W-:Y:S02]  /*10cb0*/  SHF.R.U64 R85, R26, 0x10, R27 ;  /* 0x000000101a557819 */ /* 0x000fe4000000121b */
[----:B------:R-:W-:Y:S02]  /*10cc0*/  SHF.R.U64 R24, R24, 0x10, R25 ;  /* 0x0000001018187819 */ /* 0x000fe40000001219 */
[----:B------:R-:W2:Y:S01]  /*10cd0*/  LDS.128 R32, [R41+0x12400] ;  /* 0x0124000029207984 */ /* 0x000ea20000000c00 */
[----:B------:R-:W-:-:S02]  /*10ce0*/  SHF.R.U32.HI R63, RZ, 0x10, R39 ;  /* 0x00000010ff3f7819 */ /* 0x000fc40000011627 */
[----:B------:R-:W-:Y:S01]  /*10cf0*/  SHF.R.U32.HI R66, RZ, 0x10, R27 ;  /* 0x00000010ff427819 */ /* 0x000fe2000001161b */
[--C-:B-1----:R-:W-:Y:S02]  /*10d00*/  HADD2.F32 R26, -RZ, R29.reuse.H0_H0 ;  /* 0x2000001dff1a7230 */ /* 0x102fe40000004100 */
[----:B------:R-:W-:Y:S02]  /*10d10*/  HADD2.F32 R29, -RZ, R29.H1_H1 ;  /* 0x3000001dff1d7230 */ /* 0x000fe40000004100 */
[----:B------:R-:W-:Y:S02]  /*10d20*/  HADD2.F32 R25, -RZ, R28.H0_H0 ;  /* 0x2000001cff197230 */ /* 0x000fe40000004100 */
[----:B------:R-:W-:Y:S02]  /*10d30*/  HADD2.F32 R27, -RZ, R30.H0_H0 ;  /* 0x2000001eff1b7230 */ /* 0x000fe40000004100 */
[--C-:B------:R-:W-:Y:S02]  /*10d40*/  HADD2.F32 R36, -RZ, R31.reuse.H0_H0 ;  /* 0x2000001fff247230 */ /* 0x100fe40000004100 */
[----:B------:R-:W-:-:S02]  /*10d50*/  HADD2.F32 R31, -RZ, R31.H1_H1 ;  /* 0x3000001fff1f7230 */ /* 0x000fc40000004100 */
[----:B------:R-:W-:Y:S02]  /*10d60*/  HADD2.F32 R28, -RZ, R28.H1_H1 ;  /* 0x3000001cff1c7230 */ /* 0x000fe40000004100 */
[--C-:B--2---:R-:W-:Y:S02]  /*10d70*/  HADD2.F32 R37, -RZ, R33.reuse.H0_H0 ;  /* 0x20000021ff257230 */ /* 0x104fe40000004100 */
[----:B------:R-:W-:Y:S02]  /*10d80*/  HADD2.F32 R38, -RZ, R33.H1_H1 ;  /* 0x30000021ff267230 */ /* 0x000fe40000004100 */
[----:B------:R-:W-:Y:S02]  /*10d90*/  HADD2.F32 R33, -RZ, R32.H0_H0 ;  /* 0x20000020ff217230 */ /* 0x000fe40000004100 */
[C---:B------:R-:W-:Y:S01]  /*10da0*/  FMUL.FTZ R47, R37.reuse, R45 ;  /* 0x0000002d252f7220 */ /* 0x040fe20000410000 */
[----:B0-----:R-:W-:Y:S01]  /*10db0*/  FMUL.FTZ R61, R37, R43 ;  /* 0x0000002b253d7220 */ /* 0x001fe20000410000 */
[----:B------:R-:W-:-:S02]  /*10dc0*/  HADD2.F32 R37, -RZ, R44.H0_H0 ;  /* 0x2000002cff257230 */ /* 0x000fc40000004100 */
[----:B------:R-:W-:Y:S01]  /*10dd0*/  FMUL.FTZ R60, R38, R46 ;  /* 0x0000002e263c7220 */ /* 0x000fe20000410000 */
[----:B------:R-:W-:Y:S02]  /*10de0*/  HADD2.F32 R44, -RZ, R81.H0_H0 ;  /* 0x20000051ff2c7230 */ /* 0x000fe40000004100 */
[C---:B------:R-:W-:Y:S01]  /*10df0*/  FFMA.FTZ R47, R26.reuse, R43, -R47 ;  /* 0x0000002b1a2f7223 */ /* 0x040fe2000001082f */
[----:B------:R-:W-:Y:S01]  /*10e00*/  FFMA.FTZ R61, R26, R45, R61 ;  /* 0x0000002d1a3d7223 */ /* 0x000fe2000001003d */
[----:B------:R-:W-:Y:S02]  /*10e10*/  HADD2.F32 R26, -RZ, R83.H0_H0 ;  /* 0x20000053ff1a7230 */ /* 0x000fe40000004100 */
[-C--:B------:R-:W-:Y:S01]  /*10e20*/  FFMA.FTZ R62, R29, R37.reuse, -R60 ;  /* 0x000000251d3e7223 */ /* 0x080fe2000001083c */
[----:B------:R-:W-:Y:S01]  /*10e30*/  FMUL.FTZ R60, R33, R44 ;  /* 0x0000002c213c7220 */ /* 0x000fe20000410000 */
[----:B------:R-:W-:Y:S01]  /*10e40*/  FMUL.FTZ R64, R38, R37 ;  /* 0x0000002526407220 */ /* 0x000fe20000410000 */
[----:B------:R-:W-:-:S02]  /*10e50*/  HADD2.F32 R39, -RZ, R34.H0_H0 ;  /* 0x20000022ff277230 */ /* 0x000fc40000004100 */
[-C--:B------:R-:W-:Y:S01]  /*10e60*/  FMUL.FTZ R33, R33, R26.reuse ;  /* 0x0000001a21217220 */ /* 0x080fe20000410000 */
[----:B------:R-:W-:Y:S02]  /*10e70*/  HADD2.F32 R38, -RZ, R82.H0_H0 ;  /* 0x20000052ff267230 */ /* 0x000fe40000004100 */
[----:B------:R-:W-:Y:S01]  /*10e80*/  FFMA.FTZ R60, R25, R26, -R60 ;  /* 0x0000001a193c7223 */ /* 0x000fe2000001083c */
[----:B------:R-:W-:Y:S01]  /*10e90*/  FFMA.FTZ R64, R29, R46, R64 ;  /* 0x0000002e1d407223 */ /* 0x000fe20000010040 */
[----:B------:R-:W-:Y:S02]  /*10ea0*/  HADD2.F32 R26, -RZ, R84.H0_H0 ;  /* 0x20000054ff1a7230 */ /* 0x000fe40000004100 */
[----:B------:R-:W-:Y:S01]  /*10eb0*/  FFMA.FTZ R37, R25, R44, R33 ;  /* 0x0000002c19257223 */ /* 0x000fe20000010021 */
[----:B------:R-:W-:Y:S02]  /*10ec0*/  HADD2.F32 R42, -RZ, R35.H0_H0 ;  /* 0x20000023ff2a7230 */ /* 0x000fe40000004100 */
[----:B------:R-:W-:Y:S01]  /*10ed0*/  FMUL.FTZ R44, R39, R38 ;  /* 0x00000026272c7220 */ /* 0x000fe20000410000 */
[----:B------:R-:W-:-:S02]  /*10ee0*/  HADD2.F32 R29, -RZ, R82.H1_H1 ;  /* 0x30000052ff1d7230 */ /* 0x000fc40000004100 */
[-C--:B------:R-:W-:Y:S01]  /*10ef0*/  FMUL.FTZ R46, R39, R26.reuse ;  /* 0x0000001a272e7220 */ /* 0x080fe20000410000 */
[----:B------:R-:W-:Y:S02]  /*10f00*/  HADD2.F32 R25, -RZ, R84.H1_H1 ;  /* 0x30000054ff197230 */ /* 0x000fe40000004100 */
[----:B------:R-:W-:Y:S01]  /*10f10*/  FFMA.FTZ R39, R27, R26, -R44 ;  /* 0x0000001a1b277223 */ /* 0x000fe2000001082c */
[----:B------:R-:W-:Y:S02]  /*10f20*/  HADD2.F32 R35, -RZ, R35.H1_H1 ;  /* 0x30000023ff237230 */ /* 0x000fe40000004100 */
[C---:B------:R-:W-:Y:S01]  /*10f30*/  FMUL.FTZ R33, R42.reuse, R29 ;  /* 0x0000001d2a217220 */ /* 0x040fe20000410000 */
[----:B------:R-:W-:Y:S02]  /*10f40*/  HADD2.F32 R44, -RZ, R63.H0_H0 ;  /* 0x2000003fff2c7230 */ /* 0x000fe40000004100 */
[----:B------:R-:W-:Y:S01]  /*10f50*/  FMUL.FTZ R42, R42, R25 ;  /* 0x000000192a2a7220 */ /* 0x000fe20000410000 */
[----:B------:R-:W-:-:S02]  /*10f60*/  HADD2.F32 R26, -RZ, R66.H0_H0 ;  /* 0x20000042ff1a7230 */ /* 0x000fc40000004100 */
[----:B------:R-:W-:Y:S01]  /*10f70*/  FFMA.FTZ R46, R27, R38, R46 ;  /* 0x000000261b2e7223 */ /* 0x000fe2000001002e */
[C---:B------:R-:W-:Y:S01]  /*10f80*/  FFMA.FTZ R38, R36.reuse, R25, -R33 ;  /* 0x0000001924267223 */ /* 0x040fe20000010821 */
[----:B------:R-:W-:Y:S01]  /*10f90*/  FFMA.FTZ R42, R36, R29, R42 ;  /* 0x0000001d242a7223 */ /* 0x000fe2000001002a */
[----:B------:R-:W-:Y:S02]  /*10fa0*/  HADD2.F32 R32, -RZ, R32.H1_H1 ;  /* 0x30000020ff207230 */ /* 0x000fe40000004100 */
[C---:B------:R-:W-:Y:S01]  /*10fb0*/  FMUL.FTZ R66, R35.reuse, R44 ;  /* 0x0000002c23427220 */ /* 0x040fe20000410000 */
[----:B------:R-:W-:Y:S02]  /*10fc0*/  HADD2.F32 R34, -RZ, R34.H1_H1 ;  /* 0x30000022ff227230 */ /* 0x000fe40000004100 */
[-C--:B------:R-:W-:Y:S01]  /*10fd0*/  FMUL.FTZ R36, R35, R26.reuse ;  /* 0x0000001a23247220 */ /* 0x080fe20000410000 */
[----:B------:R-:W-:Y:S02]  /*10fe0*/  HADD2.F32 R29, -RZ, R67.H0_H0 ;  /* 0x20000043ff1d7230 */ /* 0x000fe40000004100 */
[----:B------:R-:W-:Y:S01]  /*10ff0*/  FFMA.FTZ R45, R31, R26, -R66 ;  /* 0x0000001a1f2d7223 */ /* 0x000fe20000010842 */
[----:B------:R-:W-:-:S02]  /*11000*/  HADD2.F32 R33, -RZ, R65.H0_H0 ;  /* 0x20000041ff217230 */ /* 0x000fc40000004100 */
[----:B------:R-:W-:Y:S01]  /*11010*/  FFMA.FTZ R63, R31, R44, R36 ;  /* 0x0000002c1f3f7223 */ /* 0x000fe20000010024 */
[----:B------:R-:W-:Y:S02]  /*11020*/  HADD2.F32 R25, -RZ, R24.H0_H0 ;  /* 0x20000018ff197230 */ /* 0x000fe40000004100 */
[----:B------:R-:W-:Y:S01]  /*11030*/  FMUL.FTZ R31, R32, R29 ;  /* 0x0000001d201f7220 */ /* 0x000fe20000410000 */
[----:B------:R-:W-:Y:S02]  /*11040*/  HADD2.F32 R27, -RZ, R85.H0_H0 ;  /* 0x20000055ff1b7230 */ /* 0x000fe40000004100 */
[----:B------:R-:W-:Y:S01]  /*11050*/  FMUL.FTZ R43, R34, R33 ;  /* 0x00000021222b7220 */ /* 0x000fe20000410000 */
[----:B------:R-:W-:Y:S02]  /*11060*/  HADD2.F32 R30, -RZ, R30.H1_H1 ;  /* 0x3000001eff1e7230 */ /* 0x000fe40000004100 */
[-C--:B------:R-:W-:Y:S01]  /*11070*/  FMUL.FTZ R32, R32, R25.reuse ;  /* 0x0000001920207220 */ /* 0x080fe20000410000 */
[----:B------:R-:W-:Y:S01]  /*11080*/  FFMA.FTZ R35, R28, R25, -R31 ;  /* 0x000000191c237223 */ /* 0x000fe2000001081f */
[----:B------:R-:W-:Y:S01]  /*11090*/  FMUL.FTZ R34, R34, R27 ;  /* 0x0000001b22227220 */ /* 0x000fe20000410000 */
        /* <DEDUP_REMOVED lines=13> */
.L_x_1648:
[----:B------:R-:W-:Y:S05]  /*11170*/  BSYNC B1 ;  /* 0x0000000000017941 */ /* 0x000fea0003800000 */
.L_x_1647:
[----:B------:R-:W-:-:S13]  /*11180*/  ISETP.GE.AND P0, PT, R220, R76, PT ;  /* 0x0000004cdc00720c */ /* 0x000fda0003f06270 */
[----:B------:R-:W-:Y:S05]  /*11190*/  @P0 BRA `(.L_x_1628) ;  /* 0x0000001000dc0947 */ /* 0x000fea0003800000 */
[----:B-12---:R-:W1:Y:S01]  /*111a0*/  LDC R32, c[0x0][0x3f4] ;  /* 0x0000fd00ff207b82 */ /* 0x006e620000000800 */
[----:B------:R-:W-:Y:S01]  /*111b0*/  BSSY B1, `(.L_x_1653) ;  /* 0x0000067000017945 */ /* 0x000fe20003800000 */
[----:B------:R-:W-:Y:S02]  /*111c0*/  SHF.R.U32.HI R62, RZ, 0x3, R207 ;  /* 0x00000003ff3e7819 */ /* 0x000fe400000116cf */
[-C--:B-1----:R-:W-:Y:S02]  /*111d0*/  ISETP.GE.AND P0, PT, R22, R32.reuse, PT ;  /* 0x000000201600720c */ /* 0x082fe40003f06270 */
[-C--:B------:R-:W-:Y:S02]  /*111e0*/  ISETP.GE.AND P1, PT, R198, R32.reuse, PT ;  /* 0x00000020c600720c */ /* 0x080fe40003f26270 */
[----:B------:R-:W-:-:S09]  /*111f0*/  ISETP.GE.AND P2, PT, R199, R32, PT ;  /* 0x00000020c700720c */ /* 0x000fd20003f46270 */
[----:B------:R-:W-:Y:S05]  /*11200*/  @P0 BRA `(.L_x_1654) ;  /* 0x0000000400840947 */ /* 0x000fea0003800000 */
[----:B------:R-:W-:Y:S01]  /*11210*/  LEA.HI R73, R32, R73, RZ, 0x1d ;  /* 0x0000004920497211 */ /* 0x000fe200078fe8ff */
[----:B---3--:R-:W-:Y:S01]  /*11220*/  HADD2.F32 R40, -RZ, R88.H1_H1 ;  /* 0x30000058ff287230 */ /* 0x008fe20000004100 */
[----:B------:R-:W-:Y:S01]  /*11230*/  LOP3.LUT R25, R207, 0x38, R22, 0xf8, !PT ;  /* 0x00000038cf197812 */ /* 0x000fe200078ef816 */
[--C-:B------:R-:W-:Y:S01]  /*11240*/  HADD2.F32 R42, -RZ, R86.reuse.H1_H1 ;  /* 0x30000056ff2a7230 */ /* 0x100fe20000004100 */
[----:B------:R-:W-:Y:S01]  /*11250*/  SHF.R.S32.HI R26, RZ, 0x1f, R73 ;  /* 0x0000001fff1a7819 */ /* 0x000fe20000011449 */
[----:B------:R-:W-:Y:S01]  /*11260*/  IMAD.SHL.U32 R24, R73, 0x8, RZ ;  /* 0x0000000849187824 */ /* 0x000fe200078e00ff */
[----:B------:R-:W-:Y:S01]  /*11270*/  LOP3.LUT R28, R212, R25, R62, 0xf6, !PT ;  /* 0x00000019d41c7212 */ /* 0x000fe200078ef63e */
[----:B------:R-:W-:Y:S01]  /*11280*/  HADD2.F32 R86, -RZ, R86.H0_H0 ;  /* 0x20000056ff567230 */ /* 0x000fe20000004100 */
[----:B------:R-:W-:Y:S01]  /*11290*/  LEA.HI R26, R26, R73, RZ, 0x3 ;  /* 0x000000491a1a7211 */ /* 0x000fe200078f18ff */
[----:B------:R-:W-:Y:S01]  /*112a0*/  HADD2.F32 R88, -RZ, R88.H0_H0 ;  /* 0x20000058ff587230 */ /* 0x000fe20000004100 */
[----:B------:R-:W-:Y:S01]  /*112b0*/  LOP3.LUT R24, R207, 0x38, R24, 0xf8, !PT ;  /* 0x00000038cf187812 */ /* 0x000fe200078ef818 */
[----:B------:R-:W-:Y:S01]  /*112c0*/  IMAD R33, R28, 0x2, R221 ;  /* 0x000000021c217824 */ /* 0x000fe200078e02dd */
[----:B------:R-:W-:Y:S01]  /*112d0*/  SHF.R.U32.HI R39, RZ, 0x10, R5 ;  /* 0x00000010ff277819 */ /* 0x000fe20000011605 */
[----:B------:R-:W-:Y:S01]  /*112e0*/  IMAD.SHL.U32 R26, R26, 0x400, RZ ;  /* 0x000004001a1a7824 */ /* 0x000fe200078e00ff */
[----:B------:R-:W-:-:S02]  /*112f0*/  LOP3.LUT R29, R24, R62, RZ, 0x3c, !PT ;  /* 0x0000003e181d7212 */ /* 0x000fc400078e3cff */
[--C-:B0-----:R-:W-:Y:S01]  /*11300*/  SHF.R.U64 R61, R48, 0x10, R49.reuse ;  /* 0x00000010303d7819 */ /* 0x101fe20000001231 */
[----:B------:R-:W-:Y:S01]  /*11310*/  HADD2.F32 R39, -RZ, R39.H0_H0 ;  /* 0x20000027ff277230 */ /* 0x000fe20000004100 */
[----:B------:R-:W-:Y:S02]  /*11320*/  LOP3.LUT R28, R26, 0x7fffe000, RZ, 0xc0, !PT ;  /* 0x7fffe0001a1c7812 */ /* 0x000fe400078ec0ff */
[----:B------:R-:W0:Y:S01]  /*11330*/  LDS.128 R24, [R33] ;  /* 0x0000000021187984 */ /* 0x000e220000000c00 */
[----:B------:R-:W-:Y:S02]  /*11340*/  SHF.R.U32.HI R48, RZ, 0x10, R49 ;  /* 0x00000010ff307819 */ /* 0x000fe40000011631 */
[----:B------:R-:W-:Y:S02]  /*11350*/  IADD3 R29, R29, R28, R212 ;  /* 0x0000001c1d1d7210 */ /* 0x000fe40007ffe0d4 */
[----:B------:R-:W-:Y:S02]  /*11360*/  SHF.R.U64 R49, R4, 0x10, R5 ;  /* 0x0000001004317819 */ /* 0x000fe40000001205 */
[--C-:B------:R-:W-:Y:S01]  /*11370*/  SHF.R.U64 R60, R50, 0x10, R51.reuse ;  /* 0x00000010323c7819 */ /* 0x100fe20000001233 */
[----:B------:R-:W-:Y:S01]  /*11380*/  IMAD R34, R29, 0x2, R16 ;  /* 0x000000021d227824 */ /* 0x000fe200078e0210 */
[----:B------:R-:W-:-:S02]  /*11390*/  SHF.R.U32.HI R50, RZ, 0x10, R51 ;  /* 0x00000010ff327819 */ /* 0x000fc40000011633 */
[--C-:B------:R-:W-:Y:S02]  /*113a0*/  SHF.R.U32.HI R43, RZ, 0x10, R7.reuse ;  /* 0x00000010ff2b7819 */ /* 0x100fe40000011607 */
[----:B------:R-:W1:Y:S01]  /*113b0*/  LDS.128 R28, [R34+0x12400] ;  /* 0x01240000221c7984 */ /* 0x000e620000000c00 */
[----:B------:R-:W-:Y:S01]  /*113c0*/  SHF.R.U64 R47, R6, 0x10, R7 ;  /* 0x00000010062f7819 */ /* 0x000fe20000001207 */
[--C-:B0-----:R-:W-:Y:S02]  /*113d0*/  HADD2.F32 R5, -RZ, R25.reuse.H0_H0 ;  /* 0x20000019ff057230 */ /* 0x101fe40000004100 */
[----:B------:R-:W-:Y:S02]  /*113e0*/  HADD2.F32 R25, -RZ, R25.H1_H1 ;  /* 0x30000019ff197230 */ /* 0x000fe40000004100 */
[----:B------:R-:W-:Y:S02]  /*113f0*/  HADD2.F32 R4, -RZ, R24.H0_H0 ;  /* 0x20000018ff047230 */ /* 0x000fe40000004100 */
[----:B------:R-:W-:-:S02]  /*11400*/  HADD2.F32 R6, -RZ, R26.H0_H0 ;  /* 0x2000001aff067230 */ /* 0x000fc40000004100 */
[--C-:B------:R-:W-:Y:S02]  /*11410*/  HADD2.F32 R7, -RZ, R27.reuse.H0_H0 ;  /* 0x2000001bff077230 */ /* 0x100fe40000004100 */
[----:B------:R-:W-:Y:S02]  /*11420*/  HADD2.F32 R27, -RZ, R27.H1_H1 ;  /* 0x3000001bff1b7230 */ /* 0x000fe40000004100 */
[----:B------:R-:W-:Y:S02]  /*11430*/  HADD2.F32 R24, -RZ, R24.H1_H1 ;  /* 0x30000018ff187230 */ /* 0x000fe40000004100 */
[--C-:B-1----:R-:W-:Y:S02]  /*11440*/  HADD2.F32 R35, -RZ, R29.reuse.H0_H0 ;  /* 0x2000001dff237230 */ /* 0x102fe40000004100 */
[----:B------:R-:W-:Y:S02]  /*11450*/  HADD2.F32 R36, -RZ, R29.H1_H1 ;  /* 0x3000001dff247230 */ /* 0x000fe40000004100 */
[----:B------:R-:W-:-:S02]  /*11460*/  HADD2.F32 R29, -RZ, R28.H0_H0 ;  /* 0x2000001cff1d7230 */ /* 0x000fc40000004100 */
[C---:B------:R-:W-:Y:S01]  /*11470*/  FMUL.FTZ R44, R35.reuse, R42 ;  /* 0x0000002a232c7220 */ /* 0x040fe20000410000 */
[-C--:B------:R-:W-:Y:S01]  /*11480*/  FMUL.FTZ R46, R35, R40.reuse ;  /* 0x00000028232e7220 */ /* 0x080fe20000410000 */
[----:B------:R-:W-:Y:S02]  /*11490*/  HADD2.F32 R35, -RZ, R48.H0_H0 ;  /* 0x20000030ff237230 */ /* 0x000fe40000004100 */
[C---:B------:R-:W-:Y:S01]  /*114a0*/  FFMA.FTZ R44, R5.reuse, R40, -R44 ;  /* 0x00000028052c7223 */ /* 0x040fe2000001082c */
[----:B------:R-:W-:Y:S01]  /*114b0*/  FFMA.FTZ R46, R5, R42, R46 ;  /* 0x0000002a052e7223 */ /* 0x000fe2000001002e */
[C---:B------:R-:W-:Y:S01]  /*114c0*/  FMUL.FTZ R40, R36.reuse, R39 ;  /* 0x0000002724287220 */ /* 0x040fe20000410000 */
[C---:B------:R-:W-:Y:S01]  /*114d0*/  FMUL.FTZ R5, R29.reuse, R86 ;  /* 0x000000561d057220 */ /* 0x040fe20000410000 */
[-C--:B------:R-:W-:Y:S01]  /*114e0*/  FMUL.FTZ R29, R29, R88.reuse ;  /* 0x000000581d1d7220 */ /* 0x080fe20000410000 */
[-C--:B------:R-:W-:Y:S01]  /*114f0*/  FMUL.FTZ R36, R36, R35.reuse ;  /* 0x0000002324247220 */ /* 0x080fe20000410000 */
[----:B------:R-:W-:Y:S01]  /*11500*/  FFMA.FTZ R41, R25, R35, -R40 ;  /* 0x0000002319297223 */ /* 0x000fe20000010828 */
[----:B------:R-:W-:Y:S01]  /*11510*/  FFMA.FTZ R88, R4, R88, -R5 ;  /* 0x0000005804587223 */ /* 0x000fe20000010805 */
[----:B------:R-:W-:-:S02]  /*11520*/  HADD2.F32 R37, -RZ, R30.H0_H0 ;  /* 0x2000001eff257230 */ /* 0x000fc40000004100 */
[----:B------:R-:W-:Y:S01]  /*11530*/  FFMA.FTZ R39, R25, R39, R36 ;  /* 0x0000002719277223 */ /* 0x000fe20000010024 */
[----:B------:R-:W-:Y:S02]  /*11540*/  HADD2.F32 R35, -RZ, R87.H0_H0 ;  /* 0x20000057ff237230 */ /* 0x000fe40000004100 */
[----:B------:R-:W-:Y:S01]  /*11550*/  FFMA.FTZ R86, R4, R86, R29 ;  /* 0x0000005604567223 */ /* 0x000fe2000001001d */
[----:B------:R-:W-:Y:S02]  /*11560*/  HADD2.F32 R5, -RZ, R89.H0_H0 ;  /* 0x20000059ff057230 */ /* 0x000fe40000004100 */
[----:B------:R-:W-:Y:S02]  /*11570*/  HADD2.F32 R38, -RZ, R31.H0_H0 ;  /* 0x2000001fff267230 */ /* 0x000fe40000004100 */
[C---:B------:R-:W-:Y:S01]  /*11580*/  FMUL.FTZ R25, R37.reuse, R35 ;  /* 0x0000002325197220 */ /* 0x040fe20000410000 */
[----:B------:R-:W-:Y:S02]  /*11590*/  HADD2.F32 R89, -RZ, R89.H1_H1 ;  /* 0x30000059ff597230 */ /* 0x000fe40000004100 */
[----:B------:R-:W-:Y:S01]  /*115a0*/  FMUL.FTZ R29, R37, R5 ;  /* 0x00000005251d7220 */ /* 0x000fe20000410000 */
[----:B------:R-:W-:-:S02]  /*115b0*/  HADD2.F32 R87, -RZ, R87.H1_H1 ;  /* 0x30000057ff577230 */ /* 0x000fc40000004100 */
[----:B------:R-:W-:Y:S01]  /*115c0*/  FFMA.FTZ R37, R6, R5, -R25 ;  /* 0x0000000506257223 */ /* 0x000fe20000010819 */
[----:B------:R-:W-:Y:S02]  /*115d0*/  HADD2.F32 R31, -RZ, R31.H1_H1 ;  /* 0x3000001fff1f7230 */ /* 0x000fe40000004100 */
[C---:B------:R-:W-:Y:S01]  /*115e0*/  FMUL.FTZ R42, R38.reuse, R89 ;  /* 0x00000059262a7220 */ /* 0x040fe20000410000 */
[----:B------:R-:W-:Y:S02]  /*115f0*/  HADD2.F32 R36, -RZ, R43.H0_H0 ;  /* 0x2000002bff247230 */ /* 0x000fe40000004100 */
[----:B------:R-:W-:Y:S01]  /*11600*/  FMUL.FTZ R40, R38, R87 ;  /* 0x0000005726287220 */ /* 0x000fe20000410000 */
[----:B------:R-:W-:Y:S02]  /*11610*/  HADD2.F32 R4, -RZ, R50.H0_H0 ;  /* 0x20000032ff047230 */ /* 0x000fe40000004100 */
[----:B------:R-:W-:Y:S01]  /*11620*/  FFMA.FTZ R38, R6, R35, R29 ;  /* 0x0000002306267223 */ /* 0x000fe2000001001d */
[----:B------:R-:W-:-:S02]  /*11630*/  HADD2.F32 R28, -RZ, R28.H1_H1 ;  /* 0x3000001cff1c7230 */ /* 0x000fc40000004100 */
[----:B------:R-:W-:Y:S01]  /*11640*/  FMUL.FTZ R6, R31, R36 ;  /* 0x000000241f067220 */ /* 0x000fe20000410000 */
[----:B------:R-:W-:Y:S02]  /*11650*/  HADD2.F32 R30, -RZ, R30.H1_H1 ;  /* 0x3000001eff1e7230 */ /* 0x000fe40000004100 */
[C---:B------:R-:W-:Y:S01]  /*11660*/  FFMA.FTZ R40, R7.reuse, R89, -R40 ;  /* 0x0000005907287223 */ /* 0x040fe20000010828 */
[----:B------:R-:W-:Y:S01]  /*11670*/  FFMA.FTZ R42, R7, R87, R42 ;  /* 0x00000057072a7223 */ /* 0x000fe2000001002a */
[-C--:B------:R-:W-:Y:S01]  /*11680*/  FMUL.FTZ R48, R31, R4.reuse ;  /* 0x000000041f307220 */ /* 0x080fe20000410000 */
[----:B------:R-:W-:Y:S02]  /*11690*/  HADD2.F32 R25, -RZ, R49.H0_H0 ;  /* 0x20000031ff197230 */ /* 0x000fe40000004100 */
[C---:B------:R-:W-:Y:S01]  /*116a0*/  FFMA.FTZ R45, R27.reuse, R4, -R6 ;  /* 0x000000041b2d7223 */ /* 0x040fe20000010806 */
[----:B------:R-:W-:Y:S02]  /*116b0*/  HADD2.F32 R29, -RZ, R47.H0_H0 ;  /* 0x2000002fff1d7230 */ /* 0x000fe40000004100 */
[----:B------:R-:W-:Y:S01]  /*116c0*/  FFMA.FTZ R47, R27, R36, R48 ;  /* 0x000000241b2f7223 */ /* 0x000fe20000010030 */
[----:B------:R-:W-:-:S02]  /*116d0*/  HADD2.F32 R5, -RZ, R61.H0_H0 ;  /* 0x2000003dff057230 */ /* 0x000fc40000004100 */
[----:B------:R-:W-:Y:S01]  /*116e0*/  FMUL.FTZ R27, R28, R25 ;  /* 0x000000191c1b7220 */ /* 0x000fe20000410000 */
[----:B------:R-:W-:Y:S02]  /*116f0*/  HADD2.F32 R7, -RZ, R60.H0_H0 ;  /* 0x2000003cff077230 */ /* 0x000fe40000004100 */
[----:B------:R-:W-:Y:S01]  /*11700*/  FMUL.FTZ R43, R30, R29 ;  /* 0x0000001d1e2b7220 */ /* 0x000fe20000410000 */
[----:B------:R-:W-:Y:S02]  /*11710*/  HADD2.F32 R26, -RZ, R26.H1_H1 ;  /* 0x3000001aff1a7230 */ /* 0x000fe40000004100 */
[-C--:B------:R-:W-:Y:S01]  /*11720*/  FMUL.FTZ R28, R28, R5.reuse ;  /* 0x000000051c1c7220 */ /* 0x080fe20000410000 */
[----:B------:R-:W-:Y:S01]  /*11730*/  FFMA.FTZ R31, R24, R5, -R27 ;  /* 0x00000005181f7223 */ /* 0x000fe2000001081b */
[-C--:B------:R-:W-:Y:S01]  /*11740*/  FMUL.FTZ R30, R30, R7.reuse ;  /* 0x000000071e1e7220 */ /* 0x080fe20000410000 */
        /* <DEDUP_REMOVED lines=13> */
.L_x_1654:
[----:B------:R-:W-:Y:S05]  /*11820*/  BSYNC B1 ;  /* 0x0000000000017941 */ /* 0x000fea0003800000 */
.L_x_1653:
[----:B------:R-:W-:Y:S04]  /*11830*/  BSSY B1, `(.L_x_1655) ;  /* 0x0000067000017945 */ /* 0x000fe80003800000 */
[----:B------:R-:W-:Y:S05]  /*11840*/  @P1 BRA `(.L_x_1656) ;  /* 0x0000000400941947 */ /* 0x000fea0003800000 */
[----:B------:R-:W-:Y:S01]  /*11850*/  LEA.HI R21, R32, R21, RZ, 0x1d ;  /* 0x0000001520157211 */ /* 0x000fe200078fe8ff */
[----:B-1----:R-:W-:Y:S01]  /*11860*/  HADD2.F32 R33, -RZ, R79.H1_H1 ;  /* 0x3000004fff217230 */ /* 0x002fe20000004100 */
[----:B------:R-:W-:Y:S01]  /*11870*/  LEA.HI R71, R71, R198, RZ, 0x6 ;  /* 0x000000c647477211 */ /* 0x000fe200078f30ff */
[--C-:B------:R-:W-:Y:S01]  /*11880*/  HADD2.F32 R35, -RZ, R77.reuse.H1_H1 ;  /* 0x3000004dff237230 */ /* 0x100fe20000004100 */
[----:B------:R-:W-:Y:S01]  /*11890*/  SHF.R.S32.HI R6, RZ, 0x1f, R21 ;  /* 0x0000001fff067819 */ /* 0x000fe20000011415 */
[----:B------:R-:W-:Y:S01]  /*118a0*/  IMAD.SHL.U32 R4, R21, 0x8, RZ ;  /* 0x0000000815047824 */ /* 0x000fe200078e00ff */
[----:B------:R-:W-:Y:S01]  /*118b0*/  LOP3.LUT R70, R207, 0x38, R70, 0xf8, !PT ;  /* 0x00000038cf467812 */ /* 0x000fe200078ef846 */
[----:B------:R-:W-:Y:S01]  /*118c0*/  IMAD.SHL.U32 R71, R71, 0x80, RZ ;  /* 0x0000008047477824 */ /* 0x000fe200078e00ff */
[----:B------:R-:W-:Y:S01]  /*118d0*/  LEA.HI R6, R6, R21, RZ, 0x3 ;  /* 0x0000001506067211 */ /* 0x000fe200078f18ff */
[----:B------:R-:W-:Y:S01]  /*118e0*/  HADD2.F32 R34, -RZ, R77.H0_H0 ;  /* 0x2000004dff227230 */ /* 0x000fe20000004100 */
[----:B------:R-:W-:-:S02]  /*118f0*/  LOP3.LUT R4, R207, 0x38, R4, 0xf8, !PT ;  /* 0x00000038cf047812 */ /* 0x000fc400078ef804 */
[-C--:B------:R-:W-:Y:S01]  /*11900*/  LOP3.LUT R70, R70, R62.reuse, RZ, 0x3c, !PT ;  /* 0x0000003e46467212 */ /* 0x080fe200078e3cff */
[----:B------:R-:W-:Y:S01]  /*11910*/  IMAD.SHL.U32 R6, R6, 0x400, RZ ;  /* 0x0000040006067824 */ /* 0x000fe200078e00ff */
[----:B------:R-:W-:Y:S02]  /*11920*/  LOP3.LUT R21, R4, R62, RZ, 0x3c, !PT ;  /* 0x0000003e04157212 */ /* 0x000fe400078e3cff */
[----:B------:R-:W-:Y:S02]  /*11930*/  LOP3.LUT R71, R71, 0xffffe000, RZ, 0xc0, !PT ;  /* 0xffffe00047477812 */ /* 0x000fe400078ec0ff */
[----:B---3--:R-:W-:Y:S02]  /*11940*/  LOP3.LUT R24, R6, 0x7fffe000, RZ, 0xc0, !PT ;  /* 0x7fffe00006187812 */ /* 0x008fe400078ec0ff */
[--C-:B------:R-:W-:Y:S02]  /*11950*/  IADD3 R70, R70, R71, R212.reuse ;  /* 0x0000004746467210 */ /* 0x100fe40007ffe0d4 */
[----:B------:R-:W-:-:S02]  /*11960*/  IADD3 R21, R21, R24, R212 ;  /* 0x0000001815157210 */ /* 0x000fc40007ffe0d4 */
[----:B------:R-:W-:Y:S01]  /*11970*/  SHF.R.U64 R47, R52, 0x10, R53 ;  /* 0x00000010342f7819 */ /* 0x000fe20000001235 */
[----:B------:R-:W-:Y:S01]  /*11980*/  IMAD R70, R70, 0x2, R221 ;  /* 0x0000000246467824 */ /* 0x000fe200078e02dd */
[----:B------:R-:W-:Y:S01]  /*11990*/  SHF.R.U32.HI R36, RZ, 0x10, R9 ;  /* 0x00000010ff247819 */ /* 0x000fe20000011609 */
[----:B------:R-:W-:Y:S01]  /*119a0*/  IMAD R21, R21, 0x2, R16 ;  /* 0x0000000215157824 */ /* 0x000fe200078e0210 */
[----:B------:R-:W-:Y:S02]  /*119b0*/  SHF.R.U32.HI R52, RZ, 0x10, R53 ;  /* 0x00000010ff347819 */ /* 0x000fe40000011635 */
[----:B------:R-:W1:Y:S01]  /*119c0*/  LDS.128 R4, [R70] ;  /* 0x0000000046047984 */ /* 0x000e620000000c00 */
[----:B------:R-:W-:Y:S01]  /*119d0*/  SHF.R.U64 R45, R8, 0x10, R9 ;  /* 0x00000010082d7819 */ /* 0x000fe20000001209 */
[----:B------:R-:W-:Y:S01]  /*119e0*/  HADD2.F32 R36, -RZ, R36.H0_H0 ;  /* 0x20000024ff247230 */ /* 0x000fe20000004100 */
[--C-:B------:R-:W-:Y:S01]  /*119f0*/  SHF.R.U64 R46, R54, 0x10, R55.reuse ;  /* 0x00000010362e7819 */ /* 0x100fe20000001237 */
[----:B------:R-:W2:Y:S01]  /*11a00*/  LDS.128 R24, [R21+0x12400] ;  /* 0x0124000015187984 */ /* 0x000ea20000000c00 */
[----:B------:R-:W-:-:S02]  /*11a10*/  SHF.R.U32.HI R54, RZ, 0x10, R55 ;  /* 0x00000010ff367819 */ /* 0x000fc40000011637 */
[--C-:B------:R-:W-:Y:S02]  /*11a20*/  SHF.R.U32.HI R41, RZ, 0x10, R11.reuse ;  /* 0x00000010ff297819 */ /* 0x100fe4000001160b */
[----:B------:R-:W-:Y:S01]  /*11a30*/  SHF.R.U64 R43, R10, 0x10, R11 ;  /* 0x000000100a2b7819 */ /* 0x000fe2000000120b */
[--C-:B-1----:R-:W-:Y:S02]  /*11a40*/  HADD2.F32 R8, -RZ, R5.reuse.H0_H0 ;  /* 0x20000005ff087230 */ /* 0x102fe40000004100 */
[----:B------:R-:W-:Y:S02]  /*11a50*/  HADD2.F32 R9, -RZ, R5.H1_H1 ;  /* 0x30000005ff097230 */ /* 0x000fe40000004100 */
[--C-:B--2---:R-:W-:Y:S02]  /*11a60*/  HADD2.F32 R28, -RZ, R25.reuse.H0_H0 ;  /* 0x20000019ff1c7230 */ /* 0x104fe40000004100 */
[----:B------:R-:W-:Y:S02]  /*11a70*/  HADD2.F32 R29, -RZ, R25.H1_H1 ;  /* 0x30000019ff1d7230 */ /* 0x000fe40000004100 */
[----:B------:R-:W-:-:S02]  /*11a80*/  HADD2.F32 R25, -RZ, R24.H0_H0 ;  /* 0x20000018ff197230 */ /* 0x000fc40000004100 */
[C---:B------:R-:W-:Y:S01]  /*11a90*/  FMUL.FTZ R37, R28.reuse, R35 ;  /* 0x000000231c257220 */ /* 0x040fe20000410000 */
[-C--:B------:R-:W-:Y:S01]  /*11aa0*/  FMUL.FTZ R39, R28, R33.reuse ;  /* 0x000000211c277220 */ /* 0x080fe20000410000 */
[----:B------:R-:W-:Y:S02]  /*11ab0*/  HADD2.F32 R28, -RZ, R52.H0_H0 ;  /* 0x20000034ff1c7230 */ /* 0x000fe40000004100 */
[C---:B------:R-:W-:Y:S01]  /*11ac0*/  FMUL.FTZ R38, R29.reuse, R36 ;  /* 0x000000241d267220 */ /* 0x040fe20000410000 */
[C---:B------:R-:W-:Y:S01]  /*11ad0*/  FFMA.FTZ R37, R8.reuse, R33, -R37 ;  /* 0x0000002108257223 */ /* 0x040fe20000010825 */
[----:B------:R-:W-:Y:S01]  /*11ae0*/  FFMA.FTZ R39, R8, R35, R39 ;  /* 0x0000002308277223 */ /* 0x000fe20000010027 */
[----:B------:R-:W-:Y:S02]  /*11af0*/  HADD2.F32 R8, -RZ, R79.H0_H0 ;  /* 0x2000004fff087230 */ /* 0x000fe40000004100 */
[-C--:B------:R-:W-:Y:S01]  /*11b00*/  FMUL.FTZ R40, R29, R28.reuse ;  /* 0x0000001c1d287220 */ /* 0x080fe20000410000 */
[----:B------:R-:W-:Y:S01]  /*11b10*/  FFMA.FTZ R38, R9, R28, -R38 ;  /* 0x0000001c09267223 */ /* 0x000fe20000010826 */
[----:B------:R-:W-:-:S02]  /*11b20*/  HADD2.F32 R5, -RZ, R4.H0_H0 ;  /* 0x20000004ff057230 */ /* 0x000fc40000004100 */
[----:B------:R-:W-:Y:S01]  /*11b30*/  FMUL.FTZ R28, R25, R34 ;  /* 0x00000022191c7220 */ /* 0x000fe20000410000 */
[----:B------:R-:W-:Y:S02]  /*11b40*/  HADD2.F32 R29, -RZ, R78.H0_H0 ;  /* 0x2000004eff1d7230 */ /* 0x000fe40000004100 */
[----:B------:R-:W-:Y:S01]  /*11b50*/  FFMA.FTZ R40, R9, R36, R40 ;  /* 0x0000002409287223 */ /* 0x000fe20000010028 */
[----:B------:R-:W-:Y:S02]  /*11b60*/  HADD2.F32 R30, -RZ, R26.H0_H0 ;  /* 0x2000001aff1e7230 */ /* 0x000fe40000004100 */
[-C--:B------:R-:W-:Y:S01]  /*11b70*/  FMUL.FTZ R25, R25, R8.reuse ;  /* 0x0000000819197220 */ /* 0x080fe20000410000 */
[----:B------:R-:W-:Y:S02]  /*11b80*/  HADD2.F32 R31, -RZ, R27.H0_H0 ;  /* 0x2000001bff1f7230 */ /* 0x000fe40000004100 */
[----:B------:R-:W-:Y:S01]  /*11b90*/  FFMA.FTZ R33, R5, R8, -R28 ;  /* 0x0000000805217223 */ /* 0x000fe2000001081c */
[----:B------:R-:W-:-:S02]  /*11ba0*/  HADD2.F32 R9, -RZ, R80.H0_H0 ;  /* 0x20000050ff097230 */ /* 0x000fc40000004100 */
[----:B------:R-:W-:Y:S01]  /*11bb0*/  FFMA.FTZ R34, R5, R34, R25 ;  /* 0x0000002205227223 */ /* 0x000fe20000010019 */
[----:B------:R-:W-:Y:S02]  /*11bc0*/  HADD2.F32 R78, -RZ, R78.H1_H1 ;  /* 0x3000004eff4e7230 */ /* 0x000fe40000004100 */
[C---:B------:R-:W-:Y:S01]  /*11bd0*/  FMUL.FTZ R5, R30.reuse, R29 ;  /* 0x0000001d1e057220 */ /* 0x040fe20000410000 */
[----:B------:R-:W-:Y:S02]  /*11be0*/  HADD2.F32 R80, -RZ, R80.H1_H1 ;  /* 0x30000050ff507230 */ /* 0x000fe40000004100 */
[----:B------:R-:W-:Y:S01]  /*11bf0*/  FMUL.FTZ R25, R30, R9 ;  /* 0x000000091e197220 */ /* 0x000fe20000410000 */
[----:B------:R-:W-:Y:S02]  /*11c00*/  HADD2.F32 R10, -RZ, R6.H0_H0 ;  /* 0x20000006ff0a7230 */ /* 0x000fe40000004100 */
[----:B------:R-:W-:Y:S01]  /*11c10*/  FMUL.FTZ R36, R31, R78 ;  /* 0x0000004e1f247220 */ /* 0x000fe20000410000 */
[----:B------:R-:W-:-:S02]  /*11c20*/  HADD2.F32 R11, -RZ, R7.H0_H0 ;  /* 0x20000007ff0b7230 */ /* 0x000fc40000004100 */
[-C--:B------:R-:W-:Y:S01]  /*11c30*/  FMUL.FTZ R31, R31, R80.reuse ;  /* 0x000000501f1f7220 */ /* 0x080fe20000410000 */
[----:B------:R-:W-:Y:S02]  /*11c40*/  HADD2.F32 R27, -RZ, R27.H1_H1 ;  /* 0x3000001bff1b7230 */ /* 0x000fe40000004100 */
[C---:B------:R-:W-:Y:S01]  /*11c50*/  FFMA.FTZ R30, R10.reuse, R9, -R5 ;  /* 0x000000090a1e7223 */ /* 0x040fe20000010805 */
[----:B------:R-:W-:Y:S02]  /*11c60*/  HADD2.F32 R28, -RZ, R41.H0_H0 ;  /* 0x20000029ff1c7230 */ /* 0x000fe40000004100 */
[----:B------:R-:W-:Y:S01]  /*11c70*/  FFMA.FTZ R10, R10, R29, R25 ;  /* 0x0000001d0a0a7223 */ /* 0x000fe20000010019 */
[----:B------:R-:W-:Y:S02]  /*11c80*/  HADD2.F32 R8, -RZ, R54.H0_H0 ;  /* 0x20000036ff087230 */ /* 0x000fe40000004100 */
[----:B------:R-:W-:Y:S01]  /*11c90*/  FFMA.FTZ R36, R11, R80, -R36 ;  /* 0x000000500b247223 */ /* 0x000fe20000010824 */
[----:B------:R-:W-:-:S02]  /*11ca0*/  HADD2.F32 R7, -RZ, R7.H1_H1 ;  /* 0x30000007ff077230 */ /* 0x000fc40000004100 */
        /* <DEDUP_REMOVED lines=14> */
[----:B------:R-:W-:Y:S01]  /*11d90*/  FMUL.FTZ R24, R24, R5 ;  /* 0x0000000518187220 */ /* 0x000fe20000410000 */
[----:B------:R-:W-:-:S02]  /*11da0*/  HADD2.F32 R6, -RZ, R6.H1_H1 ;  /* 0x30000006ff067230 */ /* 0x000fc40000004100 */
[----:B------:R-:W-:Y:S01]  /*11db0*/  FMUL.FTZ R26, R26, R9 ;  /* 0x000000091a1a7220 */ /* 0x000fe20000410000 */
[C---:B------:R-:W-:Y:S01]  /*11dc0*/  FFMA.FTZ R8, R4.reuse, R5, -R7 ;  /* 0x0000000504087223 */ /* 0x040fe20000010807 */
[----:B------:R-:W-:Y:S01]  /*11dd0*/  FFMA.FTZ R27, R4, R11, R24 ;  /* 0x0000000b041b7223 */ /* 0x000fe20000010018 */
[C---:B------:R-:W-:Y:S01]  /*11de0*/  FFMA.FTZ R29, R6.reuse, R9, -R29 ;  /* 0x00000009061d7223 */ /* 0x040fe2000001081d */
[----:B------:R-:W-:Y:S01]  /*11df0*/  FFMA.FTZ R25, R6, R25, R26 ;  /* 0x0000001906197223 */ /* 0x000fe2000001001a */
[----:B------:R-:W-:Y:S02]  /*11e00*/  F2FP.F16.F32.PACK_AB R7, R35, R36 ;  /* 0x000000242307723e */ /* 0x000fe400000000ff */
        /* <DEDUP_REMOVED lines=9> */
.L_x_1656:
[----:B------:R-:W-:Y:S05]  /*11ea0*/  BSYNC B1 ;  /* 0x0000000000017941 */ /* 0x000fea0003800000 */
.L_x_1655:
[----:B------:R-:W-:Y:S05]  /*11eb0*/  @P2 BRA `(.L_x_1628) ;  /* 0x0000000400942947 */ /* 0x000fea0003800000 */
[----:B------:R-:W-:Y:S01]  /*11ec0*/  LEA.HI R0, R0, R199, RZ, 0x6 ;  /* 0x000000c700007211 */ /* 0x000fe200078f30ff */
[----:B-1-3--:R-:W-:Y:S01]  /*11ed0*/  HADD2.F32 R25, -RZ, R74.H1_H1 ;  /* 0x3000004aff197230 */ /* 0x00afe20000004100 */
[----:B------:R-:W-:Y:S01]  /*11ee0*/  LEA.HI R20, R32, R20, RZ, 0x1d ;  /* 0x0000001420147211 */ /* 0x000fe200078fe8ff */
[--C-:B------:R-:W-:Y:S01]  /*11ef0*/  HADD2.F32 R26, -RZ, R68.reuse.H1_H1 ;  /* 0x30000044ff1a7230 */ /* 0x100fe20000004100 */
[----:B--2---:R-:W-:Y:S01]  /*11f00*/  LOP3.LUT R4, R207, 0x38, R3, 0xf8, !PT ;  /* 0x00000038cf047812 */ /* 0x004fe200078ef803 */
[----:B------:R-:W-:Y:S01]  /*11f10*/  HADD2.F32 R68, -RZ, R68.H0_H0 ;  /* 0x20000044ff447230 */ /* 0x000fe20000004100 */
[----:B------:R-:W-:Y:S01]  /*11f20*/  SHF.L.U32 R0, R0, 0x7, RZ ;  /* 0x0000000700007819 */ /* 0x000fe200000006ff */
[----:B------:R-:W-:Y:S01]  /*11f30*/  HADD2.F32 R74, -RZ, R74.H0_H0 ;  /* 0x2000004aff4a7230 */ /* 0x000fe20000004100 */
[----:B------:R-:W-:Y:S02]  /*11f40*/  SHF.R.S32.HI R3, RZ, 0x1f, R20 ;  /* 0x0000001fff037819 */ /* 0x000fe40000011414 */
[----:B------:R-:W-:Y:S01]  /*11f50*/  LOP3.LUT R5, R0, 0xffffe000, RZ, 0xc0, !PT ;  /* 0xffffe00000057812 */ /* 0x000fe200078ec0ff */
[----:B------:R-:W-:Y:S01]  /*11f60*/  IMAD.SHL.U32 R0, R20, 0x8, RZ ;  /* 0x0000000814007824 */ /* 0x000fe200078e00ff */
[----:B------:R-:W-:-:S02]  /*11f70*/  LOP3.LUT R4, R4, R62, RZ, 0x3c, !PT ;  /* 0x0000003e04047212 */ /* 0x000fc400078e3cff */
[----:B------:R-:W-:Y:S02]  /*11f80*/  LEA.HI R3, R3, R20, RZ, 0x3 ;  /* 0x0000001403037211 */ /* 0x000fe400078f18ff */
        /* <DEDUP_REMOVED lines=12> */
[--C-:B------:R-:W-:Y:S01]  /*12050*/  SHF.R.U64 R36, R56, 0x10, R57.reuse ;  /* 0x0000001038247819 */ /* 0x100fe20000001239 */
[----:B------:R-:W-:Y:S01]  /*12060*/  IMAD R3, R3, 0x2, R16 ;  /* 0x0000000203037824 */ /* 0x000fe200078e0210 */
[----:B------:R-:W-:Y:S02]  /*12070*/  SHF.R.U32.HI R56, RZ, 0x10, R57 ;  /* 0x00000010ff387819 */ /* 0x000fe40000011639 */
[----:B------:R-:W-:Y:S02]  /*12080*/  SHF.R.U64 R34, R12, 0x10, R13 ;  /* 0x000000100c227819 */ /* 0x000fe4000000120d */
[----:B------:R-:W2:Y:S01]  /*12090*/  LDS.128 R8, [R3+0x12400] ;  /* 0x0124000003087984 */ /* 0x000ea20000000c00 */
[----:B------:R-:W-:-:S02]  /*120a0*/  SHF.R.U64 R35, R58, 0x10, R59 ;  /* 0x000000103a237819 */ /* 0x000fc4000000123b */
        /* <DEDUP_REMOVED lines=12> */
[----:B------:R-:W-:Y:S01]  /*12170*/  FMUL.FTZ R31, R15, R25 ;  /* 0x000000190f1f7220 */ /* 0x000fe20000410000 */
[----:B------:R-:W-:-:S02]  /*12180*/  HADD2.F32 R15, -RZ, R56.H0_H0 ;  /* 0x20000038ff0f7230 */ /* 0x000fc40000004100 */
[----:B------:R-:W-:Y:S01]  /*12190*/  FMUL.FTZ R28, R20, R27 ;  /* 0x0000001b141c7220 */ /* 0x000fe20000410000 */
[C---:B------:R-:W-:Y:S01]  /*121a0*/  FFMA.FTZ R29, R12.reuse, R25, -R29 ;  /* 0x000000190c1d7223 */ /* 0x040fe2000001081d */
[----:B------:R-:W-:Y:S01]  /*121b0*/  FFMA.FTZ R31, R12, R26, R31 ;  /* 0x0000001a0c1f7223 */ /* 0x000fe2000001001f */
[----:B------:R-:W-:Y:S02]  /*121c0*/  HADD2.F32 R21, -RZ, R10.H0_H0 ;  /* 0x2000000aff157230 */ /* 0x000fe40000004100 */
[-C--:B------:R-:W-:Y:S01]  /*121d0*/  FMUL.FTZ R12, R20, R15.reuse ;  /* 0x0000000f140c7220 */ /* 0x080fe20000410000 */
[----:B------:R-:W-:Y:S01]  /*121e0*/  FFMA.FTZ R28, R5, R15, -R28 ;  /* 0x0000000f051c7223 */ /* 0x000fe2000001081c */
[C---:B------:R-:W-:Y:S01]  /*121f0*/  FMUL.FTZ R15, R9.reuse, R68 ;  /* 0x00000044090f7220 */ /* 0x040fe20000410000 */
[----:B------:R-:W-:Y:S02]  /*12200*/  HADD2.F32 R20, -RZ, R69.H0_H0 ;  /* 0x20000045ff147230 */ /* 0x000fe40000004100 */
[----:B------:R-:W-:Y:S01]  /*12210*/  FMUL.FTZ R9, R9, R74 ;  /* 0x0000004a09097220 */ /* 0x000fe20000410000 */
[----:B------:R-:W-:Y:S01]  /*12220*/  FFMA.FTZ R26, R5, R27, R12 ;  /* 0x0000001b051a7223 */ /* 0x000fe2000001000c */
[----:B------:R-:W-:-:S02]  /*12230*/  HADD2.F32 R24, -RZ, R11.H0_H0 ;  /* 0x2000000bff187230 */ /* 0x000fc40000004100 */
[C---:B------:R-:W-:Y:S01]  /*12240*/  FFMA.FTZ R15, R0.reuse, R74, -R15 ;  /* 0x0000004a000f7223 */ /* 0x040fe2000001080f */
[----:B------:R-:W-:Y:S02]  /*12250*/  HADD2.F32 R12, -RZ, R75.H0_H0 ;  /* 0x2000004bff0c7230 */ /* 0x000fe40000004100 */
[----:B------:R-:W-:Y:S01]  /*12260*/  FFMA.FTZ R68, R0, R68, R9 ;  /* 0x0000004400447223 */ /* 0x000fe20000010009 */
[----:B------:R-:W-:Y:S02]  /*12270*/  HADD2.F32 R69, -RZ, R69.H1_H1 ;  /* 0x30000045ff457230 */ /* 0x000fe40000004100 */
[C---:B------:R-:W-:Y:S01]  /*12280*/  FMUL.FTZ R0, R21.reuse, R20 ;  /* 0x0000001415007220 */ /* 0x040fe20000410000 */
[----:B------:R-:W-:Y:S02]  /*12290*/  HADD2.F32 R75, -RZ, R75.H1_H1 ;  /* 0x3000004bff4b7230 */ /* 0x000fe40000004100 */
[----:B------:R-:W-:Y:S01]  /*122a0*/  FMUL.FTZ R30, R21, R12 ;  /* 0x0000000c151e7220 */ /* 0x000fe20000410000 */
[----:B------:R-:W-:-:S02]  /*122b0*/  HADD2.F32 R11, -RZ, R11.H1_H1 ;  /* 0x3000000bff0b7230 */ /* 0x000fc40000004100 */
[C---:B------:R-:W-:Y:S01]  /*122c0*/  FFMA.FTZ R25, R13.reuse, R12, -R0 ;  /* 0x0000000c0d197223 */ /* 0x040fe20000010800 */
[C---:B------:R-:W-:Y:S01]  /*122d0*/  FMUL.FTZ R5, R24.reuse, R69 ;  /* 0x0000004518057220 */ /* 0x040fe20000410000 */
[----:B------:R-:W-:Y:S02]  /*122e0*/  HADD2.F32 R12, -RZ, R32.H0_H0 ;  /* 0x20000020ff0c7230 */ /* 0x000fe40000004100 */
[-C--:B------:R-:W-:Y:S01]  /*122f0*/  FMUL.FTZ R24, R24, R75.reuse ;  /* 0x0000004b18187220 */ /* 0x080fe20000410000 */
[----:B------:R-:W-:Y:S02]  /*12300*/  HADD2.F32 R0, -RZ, R58.H0_H0 ;  /* 0x2000003aff007230 */ /* 0x000fe40000004100 */
[----:B------:R-:W-:Y:S01]  /*12310*/  FFMA.FTZ R30, R13, R20, R30 ;  /* 0x000000140d1e7223 */ /* 0x000fe2000001001e */
[C---:B------:R-:W-:Y:S01]  /*12320*/  FFMA.FTZ R75, R14.reuse, R75, -R5 ;  /* 0x0000004b0e4b7223 */ /* 0x040fe20000010805 */
[----:B------:R-:W-:Y:S01]  /*12330*/  FFMA.FTZ R24, R14, R69, R24 ;  /* 0x000000450e187223 */ /* 0x000fe20000010018 */
[C---:B------:R-:W-:Y:S01]  /*12340*/  FMUL.FTZ R20, R11.reuse, R12 ;  /* 0x0000000c0b147220 */ /* 0x040fe20000410000 */
[----:B------:R-:W-:Y:S01]  /*12350*/  FMUL.FTZ R14, R11, R0 ;  /* 0x000000000b0e7220 */ /* 0x000fe20000410000 */
[----:B------:R-:W-:-:S02]  /*12360*/  HADD2.F32 R8, -RZ, R8.H1_H1 ;  /* 0x30000008ff087230 */ /* 0x000fc40000004100 */
[----:B------:R-:W-:Y:S02]  /*12370*/  HADD2.F32 R10, -RZ, R10.H1_H1 ;  /* 0x3000000aff0a7230 */ /* 0x000fe40000004100 */
[C---:B------:R-:W-:Y:S01]  /*12380*/  FFMA.FTZ R20, R7.reuse, R0, -R20 ;  /* 0x0000000007147223 */ /* 0x040fe20000010814 */
[----:B------:R-:W-:Y:S02]  /*12390*/  HADD2.F32 R11, -RZ, R34.H0_H0 ;  /* 0x20000022ff0b7230 */ /* 0x000fe40000004100 */
[----:B------:R-:W-:Y:S02]  /*123a0*/  HADD2.F32 R13, -RZ, R33.H0_H0 ;  /* 0x20000021ff0d7230 */ /* 0x000fe40000004100 */
[----:B------:R-:W-:Y:S01]  /*123b0*/  FFMA.FTZ R33, R7, R12, R14 ;  /* 0x0000000c07217223 */ /* 0x000fe2000001000e */
[----:B------:R-:W-:Y:S02]  /*123c0*/  HADD2.F32 R5, -RZ, R36.H0_H0 ;  /* 0x20000024ff057230 */ /* 0x000fe40000004100 */
[----:B------:R-:W-:Y:S01]  /*123d0*/  FMUL.FTZ R7, R8, R11 ;  /* 0x0000000b08077220 */ /* 0x000fe20000410000 */
[----:B------:R-:W-:-:S02]  /*123e0*/  HADD2.F32 R9, -RZ, R35.H0_H0 ;  /* 0x20000023ff097230 */ /* 0x000fc40000004100 */
        /* <DEDUP_REMOVED lines=18> */
.L_x_1628:
[----:B------:R-:W-:Y:S05]  /*12510*/  BSYNC B0 ;  /* 0x0000000000007941 */ /* 0x000fea0003800000 */
.L_x_1606:
[----:B------:R-:W-:Y:S01]  /*12520*/  @!PT LDS RZ, [RZ] ;  /* 0x00000000fffff984 */ /* 0x000fe20000000800 */
[----:B------:R-:W-:Y:S01]  /*12530*/  @!PT LDS RZ, [RZ] ;  /* 0x00000000fffff984 */ /* 0x000fe20000000800 */
[----:B------:R-:W-:Y:S01]  /*12540*/  @!PT LDS RZ, [RZ] ;  /* 0x00000000fffff984 */ /* 0x000fe20000000800 */
[----:B------:R-:W-:Y:S01]  /*12550*/  @!PT LDS RZ, [RZ] ;  /* 0x00000000fffff984 */ /* 0x000fe20000000800 */
[----:B------:R5:W-:Y:S06]  /*12560*/  MEMBAR.ALL.CTA ;  /* 0x0000000000007992 */ /* 0x000bec0000008000 */
[----:B-----5:R-:W5:Y:S01]  /*12570*/  FENCE.VIEW.ASYNC.S ;  /* 0x00000000000073c6 */ /* 0x020f620000000000 */
[----:B------:R-:W-:Y:S05]  /*12580*/  WARPSYNC.ALL ;  /* 0x0000000000007948 */ /* 0x000fea0003800000 */
[----:B-----5:R-:W-:Y:S06]  /*12590*/  BAR.SYNC.DEFER_BLOCKING 0xd, 0x100 ;  /* 0x0344000000007b1d */ /* 0x020fec0000010000 */
.L_x_1604:
[----:B------:R-:W-:-:S13]  /*125a0*/  ISETP.NE.AND P0, PT, R200, 0x3, PT ;  /* 0x00000003c800780c */ /* 0x000fda0003f05270 */
[----:B------:R-:W-:Y:S05]  /*125b0*/  @!P0 BRA `(.L_x_1657) ;  /* 0x0000000000048947 */ /* 0x000fea0003800000 */
[----:B------:R-:W-:Y:S01]  /*125c0*/  BPT.TRAP 0x1 ;  /* 0x000000040000795c */ /* 0x000fe20000300000 */
.L_x_1657:
[----:B01234-:R-:W-:Y:S01]  /*125d0*/  IMAD R5, R19, 0x8, R16 ;  /* 0x0000000813057824 */ /* 0x01ffe200078e0210 */
[----:B------:R-:W-:-:S04]  /*125e0*/  SHF.L.U32 R0, R194, 0x1f, RZ ;  /* 0x0000001fc2007819 */ /* 0x000fc800000006ff */
[----:B------:R0:W1:Y:S01]  /*125f0*/  SYNCS.PHASECHK.TRANS64.TRYWAIT P2, [R5+URZ+0x30830], R0 ;  /* 0x03083000050075a7 */ /* 0x000062000804017f */
[----:B------:R-:W-:Y:S05]  /*12600*/  @!P0 BRA `(.L_x_1658) ;  /* 0x0000000000048947 */ /* 0x000fea0003800000 */
[----:B------:R-:W-:Y:S01]  /*12610*/  BPT.TRAP 0x1 ;  /* 0x000000040000795c */ /* 0x000fe20000300000 */
.L_x_1658:
[----:B------:R-:W2:Y:S02]  /*12620*/  S2R R3, SR_TID.X ;  /* 0x0000000000037919 */ /* 0x000ea40000002100 */
[----:B--2---:R-:W-:-:S04]  /*12630*/  LOP3.LUT R3, R3, 0x7f, RZ, 0xc0, !PT ;  /* 0x0000007f03037812 */ /* 0x004fc800078ec0ff */
[----:B------:R-:W-:Y:S01]  /*12640*/  ISETP.NE.AND P1, PT, R3, RZ, PT ;  /* 0x000000ff0300720c */ /* 0x000fe20003f25270 */
[----:B-1----:R-:W-:-:S12]  /*12650*/  @P2 BRA `(.L_x_1659) ;  /* 0x0000000000082947 */ /* 0x002fd80003800000 */
[----:B------:R-:W1:Y:S02]  /*12660*/  SYNCS.PHASECHK.TRANS64.TRYWAIT P2, [R5+URZ+0x30830], R0 ;  /* 0x03083000050075a7 */ /* 0x000e64000804017f */
[----:B-1----:R-:W-:Y:S05]  /*12670*/  @!P2 BRA `(.L_x_1660) ;  /* 0x000001a400f0a947 */ /* 0x002fea0003800000 */
.L_x_1659:
        /* <DEDUP_REMOVED lines=9> */
[----:B------:R-:W-:Y:S01]  /*12710*/  UMOV UR49, 0x40000040 ;  /* 0x4000004000317882 */ /* 0x000fe20000000000 */
[----:B------:R-:W-:Y:S01]  /*12720*/  LOP3.LUT R0, R0, 0x3fff, RZ, 0xc0, !PT ;  /* 0x00003fff00007812 */ /* 0x000fe200078ec0ff */
[----:B------:R-:W-:Y:S01]  /*12730*/  UMOV UR9, 0x40000040 ;  /* 0x4000004000097882 */ /* 0x000fe20000000000 */
[----:B------:R-:W-:Y:S01]  /*12740*/  R2UR UR51, R7 ;  /* 0x00000000073372ca */ /* 0x000fe200000e0000 */
[----:B------:R-:W-:Y:S01]  /*12750*/  IMAD.MOV.U32 R7, RZ, RZ, 0x40000040 ;  /* 0x40000040ff077424 */ /* 0x000fe200078e00ff */
[----:B------:R-:W-:Y:S01]  /*12760*/  LOP3.LUT R8, R0, 0x10000, RZ, 0xfc, !PT ;  /* 0x0001000000087812 */ /* 0x000fe200078efcff */
[----:B------:R-:W-:Y:S01]  /*12770*/  ULOP3.LUT UR52, UR52, 0x10000, URZ, 0xfc, !UPT ;  /* 0x0001000034347892 */ /* 0x000fe2000f8efc3f */
[----:B------:R-:W-:Y:S01]  /*12780*/  IMAD.U32 R11, RZ, RZ, UR9 ;  /* 0x00000009ff0b7e24 */ /* 0x000fe2000f8e00ff */
[----:B------:R-:W-:Y:S01]  /*12790*/  UMOV UR57, 0x40000040 ;  /* 0x4000004000397882 */ /* 0x000fe20000000000 */
[----:B------:R-:W-:Y:S01]  /*127a0*/  R2UR UR11, R7 ;  /* 0x00000000070b72ca */ /* 0x000fe200000e0000 */
[----:B------:R-:W-:Y:S01]  /*127b0*/  IMAD R2, R19, 0x900, R8 ;  /* 0x0000090013027824 */ /* 0x000fe200078e0208 */
[----:B------:R-:W-:Y:S01]  /*127c0*/  UIADD3 UR48, UR52, 0x2, URZ ;  /* 0x0000000234307890 */ /* 0x000fe2000fffe03f */
[----:B------:R-:W-:Y:S01]  /*127d0*/  MOV R7, 0x40000040 ;  /* 0x4000004000077802 */ /* 0x000fe20000000f00 */
[----:B------:R-:W-:Y:S01]  /*127e0*/  UIADD3 UR4, UR52, 0x4, URZ ;  /* 0x0000000434047890 */ /* 0x000fe2000fffe03f */
[C---:B------:R-:W-:Y:S01]  /*127f0*/  VIADD R6, R2.reuse, 0x2 ;  /* 0x0000000202067836 */ /* 0x040fe20000000000 */
[----:B------:R-:W-:Y:S01]  /*12800*/  R2UR UR54, R2 ;  /* 0x00000000023672ca */ /* 0x000fe200000e0000 */
[----:B------:R-:W-:Y:S01]  /*12810*/  UIADD3 UR56, UR52, 0x802, URZ ;  /* 0x0000080234387890 */ /* 0x000fe2000fffe03f */
[----:B------:R-:W-:Y:S01]  /*12820*/  IMAD.MOV.U32 R3, RZ, RZ, 0x40000040 ;  /* 0x40000040ff037424 */ /* 0x000fe200078e00ff */
[----:B------:R-:W-:Y:S01]  /*12830*/  UIADD3 UR40, UR52, 0x804, URZ ;  /* 0x0000080434287890 */ /* 0x000fe2000fffe03f */
[----:B------:R-:W-:Y:S01]  /*12840*/  R2UR UR50, R6 ;  /* 0x00000000063272ca */ /* 0x000fe200000e0000 */
[----:B------:R-:W-:Y:S01]  /*12850*/  VIADD R6, R2, 0x4 ;  /* 0x0000000402067836 */ /* 0x000fe20000000000 */
[----:B------:R-:W-:Y:S01]  /*12860*/  UMOV UR8, UR4 ;  /* 0x0000000400087c82 */ /* 0x000fe20008000000 */
[----:B------:R-:W-:Y:S01]  /*12870*/  UIADD3 UR4, UR52, 0x6, URZ ;  /* 0x0000000634047890 */ /* 0x000fe2000fffe03f */
[----:B------:R-:W-:Y:S01]  /*12880*/  IMAD.U32 R10, RZ, RZ, UR8 ;  /* 0x00000008ff0a7e24 */ /* 0x000fe2000f8e00ff */
[----:B------:R-:W-:Y:S01]  /*12890*/  UMOV UR41, 0x40000040 ;  /* 0x4000004000297882 */ /* 0x000fe20000000000 */
[----:B------:R-:W-:Y:S01]  /*128a0*/  R2UR UR10, R6 ;  /* 0x00000000060a72ca */ /* 0x000fe200000e0000 */
[----:B------:R-:W-:Y:S01]  /*128b0*/  VIADD R6, R2, 0x6 ;  /* 0x0000000602067836 */ /* 0x000fe20000000000 */
[----:B------:R-:W-:Y:S01]  /*128c0*/  R2UR UR39, R3 ;  /* 0x00000000032772ca */ /* 0x000fe200000e0000 */
[----:B------:R-:W-:Y:S01]  /*128d0*/  HGMMA.64x96x16.F32 R24, gdesc[UR52], RZ, !UPT, gsb0 ;  /* 0x01600000341879f0 */ /* 0x000fe2000c0008ff */
[----:B------:R0:W-:Y:S01]  /*128e0*/  STL.64 [R1+0x30], R10 ;  /* 0x0000300a01007387 */ /* 0x0001e20000100a00 */
[----:B------:R-:W-:Y:S01]  /*128f0*/  UIADD3 UR36, UR52, 0x806, URZ ;  /* 0x0000080634247890 */ /* 0x000fe2000fffe03f */
[----:B------:R-:W1:Y:S01]  /*12900*/  LDC R92, c[0x0][0x448] ;  /* 0x00011200ff5c7b82 */ /* 0x000e620000000800 */
[----:B------:R-:W-:Y:S01]  /*12910*/  UMOV UR37, 0x40000040 ;  /* 0x4000004000257882 */ /* 0x000fe20000000000 */
[----:B------:R-:W-:Y:S01]  /*12920*/  IMAD.IADD R0, R215, 0x1, R213 ;  /* 0x00000001d7007824 */ /* 0x000fe200078e02d5 */
[----:B------:R-:W-:-:S04]  /*12930*/  LOP3.LUT R18, R18, 0xffdfffff, RZ, 0xc0, !PT ;  /* 0xffdfffff12127812 */ /* 0x000fc800078ec0ff */
[----:B------:R-:W-:Y:S01]  /*12940*/  MOV R4, R0 ;  /* 0x0000000000047202 */ /* 0x000fe20000000f00 */
[----:B------:R-:W2:Y:S01]  /*12950*/  LDC.64 R12, c[0x0][0x9e0] ;  /* 0x00027800ff0c7b82 */ /* 0x000ea20000000a00 */
[----:B-1----:R-:W-:-:S13]  /*12960*/  ISETP.NE.AND P2, PT, R92, 0x1, PT ;  /* 0x000000015c00780c */ /* 0x002fda0003f45270 */
[----:B------:R-:W1:Y:S01]  /*12970*/  @P2 LDC R3, c[0x0][0x44c] ;  /* 0x00011300ff032b82 */ /* 0x000e620000000800 */
[----:B------:R-:W-:-:S04]  /*12980*/  @P2 LOP3.LUT R18, R18, 0x200000, RZ, 0xfc, !PT ;  /* 0x0020000012122812 */ /* 0x000fc800078efcff */
[----:B------:R-:W-:Y:S01]  /*12990*/  LOP3.LUT R18, R18, 0xffefffff, RZ, 0xc0, !PT ;  /* 0xffefffff12127812 */ /* 0x000fe200078ec0ff */
[----:B------:R-:W-:Y:S02]  /*129a0*/  WARPGROUP.DEPBAR.LE gsb0, 0x0 ;  /* 0x00008000000079c5 */ /* 0x000fe40000010000 */
[----:B------:R-:W-:-:S06]  /*129b0*/  WARPGROUP.ARRIVE ;  /* 0x00000000000079c5 */ /* 0x000fcc0000000000 */
[----:B------:R-:W-:Y:S03]  /*129c0*/  HGMMA.64x96x16.F32 R24, gdesc[UR48], R24, gsb0 ;  /* 0x01600000301879f0 */ /* 0x000fe60008000818 */
[----:B------:R-:W-:Y:S02]  /*129d0*/  WARPGROUP.DEPBAR.LE gsb0, 0x0 ;  /* 0x00008000000079c5 */ /* 0x000fe40000010000 */
[----:B------:R-:W-:-:S06]  /*129e0*/  WARPGROUP.ARRIVE ;  /* 0x00000000000079c5 */ /* 0x000fcc0000000000 */
[----:B------:R-:W-:Y:S01]  /*129f0*/  HGMMA.64x96x16.F32 R24, gdesc[UR8], R24, gsb0 ;  /* 0x01600000081879f0 */ /* 0x000fe20008000818 */
[----:B------:R-:W-:Y:S01]  /*12a00*/  R2UR UR10, R6 ;  /* 0x00000000060a72ca */ /* 0x000fe200000e0000 */
[----:B------:R-:W-:Y:S01]  /*12a10*/  UMOV UR8, UR4 ;  /* 0x0000000400087c82 */ /* 0x000fe20008000000 */
[----:B------:R-:W-:Y:S01]  /*12a20*/  R2UR UR11, R7 ;  /* 0x00000000070b72ca */ /* 0x000fe200000e0000 */
[----:B------:R-:W-:Y:S01]  /*12a30*/  UMOV UR9, 0x40000040 ;  /* 0x4000004000097882 */ /* 0x000fe20000000000 */
[----:B------:R-:W-:Y:S01]  /*12a40*/  VIADD R6, R2, 0x300 ;  /* 0x0000030002067836 */ /* 0x000fe20000000000 */
[----:B------:R-:W-:Y:S01]  /*12a50*/  UIADD3 UR4, UR52, 0x400, URZ ;  /* 0x0000040034047890 */ /* 0x000fe2000fffe03f */
[----:B------:R-:W-:Y:S02]  /*12a60*/  IMAD.MOV.U32 R7, RZ, RZ, 0x40000040 ;  /* 0x40000040ff077424 */ /* 0x000fe400078e00ff */
[----:B0-----:R-:W-:Y:S02]  /*12a70*/  IMAD.U32 R10, RZ, RZ, UR8 ;  /* 0x00000008ff0a7e24 */ /* 0x001fe4000f8e00ff */
[----:B------:R-:W-:-:S05]  /*12a80*/  IMAD.U32 R11, RZ, RZ, UR9 ;  /* 0x00000009ff0b7e24 */ /* 0x000fca000f8e00ff */
[----:B------:R0:W-:Y:S01]  /*12a90*/  STL.64 [R1+0x28], R10 ;  /* 0x0000280a01007387 */ /* 0x0001e20000100a00 */
        /* <DEDUP_REMOVED lines=33> */
[----:B------:R-:W-:Y:S01]  /*12cb0*/  IMAD.MOV.U32 R7, RZ, RZ, 0x40000040 ;  /* 0x40000040ff077424 */ /* 0x000fe200078e00ff */
[----:B------:R-:W-:Y:S01]  /*12cc0*/  IADD3 R6, R2, 0x306, RZ ;  /* 0x0000030602067810 */ /* 0x000fe20007ffe0ff */
[----:B------:R-:W-:Y:S01]  /*12cd0*/  UIADD3 UR4, UR52, 0x406, URZ ;  /* 0x0000040634047890 */ /* 0x000fe2000fffe03f */
        /* <DEDUP_REMOVED lines=24> */
[----:B------:R-:W-:Y:S01]  /*12e60*/  ULDC UR4, c[0x0][0x9dc] ;  /* 0x0002770000047ab9 */ /* 0x000fe20000000800 */
[----:B------:R-:W-:Y:S02]  /*12e70*/  IMAD.MOV.U32 R7, RZ, RZ, 0x40000040 ;  /* 0x40000040ff077424 */ /* 0x000fe400078e00ff */
[----:B0-----:R-:W-:Y:S01]  /*12e80*/  IMAD.U32 R10, RZ, RZ, UR8 ;  /* 0x00000008ff0a7e24 */ /* 0x001fe2000f8e00ff */
[----:B------:R-:W-:Y:S01]  /*12e90*/  R2UR UR58, R6 ;  /* 0x00000000063a72ca */ /* 0x000fe200000e0000 */
[----:B------:R-:W-:Y:S01]  /*12ea0*/  VIADD R6, R2, 0x604 ;  /* 0x0000060402067836 */ /* 0x000fe20000000000 */
[----:B------:R-:W-:Y:S01]  /*12eb0*/  R2UR UR59, R7 ;  /* 0x00000000073b72ca */ /* 0x000fe200000e0000 */
[----:B------:R-:W-:-:S02]  /*12ec0*/  IMAD.MOV.U32 R7, RZ, RZ, 0x40000040 ;  /* 0x40000040ff077424 */ /* 0x000fc400078e00ff */
[----:B------:R-:W-:Y:S01]  /*12ed0*/  VIADD R2, R2, 0x606 ;  /* 0x0000060602027836 */ /* 0x000fe20000000000 */
[----:B------:R-:W-:Y:S01]  /*12ee0*/  R2UR UR42, R6 ;  /* 0x00000000062a72ca */ /* 0x000fe200000e0000 */
[----:B------:R-:W-:Y:S01]  /*12ef0*/  IMAD.U32 R11, RZ, RZ, UR9 ;  /* 0x00000009ff0b7e24 */ /* 0x000fe2000f8e00ff */
[----:B------:R-:W-:Y:S02]  /*12f00*/  R2UR UR43, R7 ;  /* 0x00000000072b72ca */ /* 0x000fe400000e0000 */
[----:B------:R-:W-:Y:S01]  /*12f10*/  R2UR UR38, R2 ;  /* 0x00000000022672ca */ /* 0x000fe200000e0000 */
[----:B------:R-:W0:Y:S01]  /*12f20*/  @P2 LDC R7, c[0x0][0x450] ;  /* 0x00011400ff072b82 */ /* 0x000e220000000800 */
[----:B-1----:R-:W-:Y:S01]  /*12f30*/  @P2 IMAD.HI.U32 R2, R0, R3, RZ ;  /* 0x0000000300022227 */ /* 0x002fe200078e00ff */
[----:B------:R1:W-:Y:S03]  /*12f40*/  STL.64 [R1], R10 ;  /* 0x0000000a01007387 */ /* 0x0003e60000100a00 */
[----:B------:R-:W-:-:S02]  /*12f50*/  @!P1 VIADD R0, R5, 0x30840 ;  /* 0x0003084005009836 */ /* 0x000fc40000000000 */
[----:B------:R-:W-:-:S03]  /*12f60*/  IMAD.MOV.U32 R3, RZ, RZ, -0x60 ;  /* 0xffffffa0ff037424 */ /* 0x000fc600078e00ff */
[----:B------:R-:W-:Y:S01]  /*12f70*/  @!P1 PRMT R0, RZ, 0x654, R0 ;  /* 0x00000654ff009816 */ /* 0x000fe20000000000 */
[----:B-1----:R-:W-:-:S05]  /*12f80*/  IMAD.U32 R10, RZ, RZ, UR4 ;  /* 0x00000004ff0a7e24 */ /* 0x002fca000f8e00ff */
[----:B------:R-:W-:Y:S02]  /*12f90*/  LOP3.LUT R6, RZ, R10, RZ, 0x33, !PT ;  /* 0x0000000aff067212 */ /* 0x000fe400078e33ff */
[----:B0-----:R-:W-:Y:S01]  /*12fa0*/  @P2 SHF.R.U32.HI R4, RZ, R7, R2 ;  /* 0x00000007ff042219 */ /* 0x001fe20000011602 */
[----:B------:R-:W-:Y:S01]  /*12fb0*/  IMAD R2, R72, R3, 0x61 ;  /* 0x0000006148027424 */ /* 0x000fe200078e0203 */
[----:B--2---:R-:W-:-:S03]  /*12fc0*/  ISETP.GE.AND P2, PT, R13, 0x1, PT ;  /* 0x000000010d00780c */ /* 0x004fc60003f46270 */
[----:B------:R-:W0:Y:S01]  /*12fd0*/  SHFL.IDX PT, R5, R4, RZ, 0x1c1f ;  /* 0x001c1fff04057589 */ /* 0x000e2200000e0000 */
[----:B------:R-:W-:Y:S01]  /*12fe0*/  IADD3 R3, R197, R2, -R201 ;  /* 0x00000002c5037210 */ /* 0x000fe20007ffe8c9 */
[----:B------:R-:W-:-:S04]  /*12ff0*/  VIADD R74, R2, 0xffffffff ;  /* 0xffffffff024a7836 */ /* 0x000fc80000000000 */
[----:B------:R-:W-:Y:S02]  /*13000*/  IMAD.IADD R3, R3, 0x1, -R196 ;  /* 0x0000000103037824 */ /* 0x000fe400078e0ac4 */
[----:B------:R-:W-:Y:S02]  /*13010*/  IMAD.IADD R76, R74, 0x1, -R201 ;  /* 0x000000014a4c7824 */ /* 0x000fe400078e0ac9 */
[C---:B------:R-:W-:Y:S01]  /*13020*/  IMAD.IADD R75, R3.reuse, 0x1, R12 ;  /* 0x00000001034b7824 */ /* 0x040fe200078e020c */
[----:B------:R-:W-:Y:S01]  /*13030*/  @P2 LOP3.LUT R18, R18, 0x100000, RZ, 0xfc, !PT ;  /* 0x0010000012122812 */ /* 0x000fe200078efcff */
[----:B------:R-:W-:-:S04]  /*13040*/  IMAD.IADD R20, R3, 0x1, R6 ;  /* 0x0000000103147824 */ /* 0x000fc800078e0206 */
        /* <DEDUP_REMOVED lines=18> */
[----:B------:R-:W-:Y:S06]  /*13170*/  @!P2 BRA `(.L_x_1661) ;  /* 0x00000000004ca947 */ /* 0x000fec0003800000 */
[----:B------:R-:W-:Y:S01]  /*13180*/  IADD3 R5, -R196, R197, R5 ;  /* 0x000000c5c4057210 */ /* 0x000fe20007ffe105 */
[----:B------:R-:W-:Y:S03]  /*13190*/  BSSY B0, `(.L_x_1662) ;  /* 0x000000e000007945 */ /* 0x000fe60003800000 */
[----:B------:R-:W-:-:S13]  /*131a0*/  ISETP.GT.AND P2, PT, R5, -0x1, PT ;  /* 0xffffffff0500780c */ /* 0x000fda0003f44270 */
        /* <DEDUP_REMOVED lines=8> */
.L_x_1663:
[----:B------:R-:W-:-:S13]  /*13230*/  ISETP.NE.AND P2, PT, R13, 0x1, PT ;  /* 0x000000010d00780c */ /* 0x000fda0003f45270 */
[----:B------:R-:W0:Y:S02]  /*13240*/  @P2 LDC.64 R2, c[0x0][0x9e8] ;  /* 0x00027a00ff022b82 */ /* 0x000e240000000a00 */
[----:B0-----:R-:W-:-:S05]  /*13250*/  @P2 IMAD.HI.U32 R2, R5, R2, RZ ;  /* 0x0000000205022227 */ /* 0x001fca00078e00ff */
[----:B------:R-:W-:-:S07]  /*13260*/  @P2 SHF.R.U32.HI R5, RZ, R3, R2 ;  /* 0x00000003ff052219 */ /* 0x000fce0000011602 */
.L_x_1664:
[----:B------:R-:W-:Y:S05]  /*13270*/  BSYNC B0 ;  /* 0x0000000000007941 */ /* 0x000fea0003800000 */
.L_x_1662:
[----:B------:R-:W-:-:S05]  /*13280*/  IMAD R5, R5, R13, R76 ;  /* 0x0000000d05057224 */ /* 0x000fca00078e024c */
[----:B------:R-:W-:Y:S02]  /*13290*/  VIMNMX R6, R6, R5, !PT ;  /* 0x0000000506067248 */ /* 0x000fe40007fe0100 */
[----:B------:R-:W-:-:S07]  /*132a0*/  VIADDMNMX R0, R5, R13, R0, PT ;  /* 0x0000000d05007246 */ /* 0x000fce0003800100 */
.L_x_1661:
        /* <DEDUP_REMOVED lines=8> */
[----:B------:R-:W-:-:S04]  /*13330*/  ISETP.GT.AND P3, PT, R6, 0x8, !P6 ;  /* 0x000000080600780c */ /* 0x000fc80007764270 */
[----:B------:R-:W-:-:S04]  /*13340*/  ISETP.LT.OR P3, PT, R0, 0x9, P3 ;  /* 0x000000090000780c */ /* 0x000fc80001f61670 */
[----:B------:R-:W-:Y:S02]  /*13350*/  FSEL R97, R28, -INF , !P3 ;  /* 0xff8000001c617808 */ /* 0x000fe40005800000 */
[----:B------:R-:W-:Y:S02]  /*13360*/  ISETP.GT.AND P3, PT, R6, 0x9, !P4 ;  /* 0x000000090600780c */ /* 0x000fe40006764270 */
[----:B------:R-:W-:Y:S02]  /*13370*/  ISETP.GE.AND P4, PT, R74, 0x11, PT ;  /* 0x000000114a00780c */ /* 0x000fe40003f86270 */
[----:B------:R-:W-:Y:S02]  /*13380*/  ISETP.LT.OR P3, PT, R0, 0xa, P3 ;  /* 0x0000000a0000780c */ /* 0x000fe40001f61670 */
[----:B------:R-:W-:Y:S02]  /*13390*/  P2R R78, PR, RZ, 0x10 ;  /* 0x00000010ff4e7803 */ /* 0x000fe40000000000 */
[----:B------:R-:W-:-:S02]  /*133a0*/  FSEL R95, R29, -INF , !P3 ;  /* 0xff8000001d5f7808 */ /* 0x000fc40005800000 */
[----:B------:R-:W-:Y:S02]  /*133b0*/  ISETP.GT.AND P3, PT, R6, 0x10, !P4 ;  /* 0x000000100600780c */ /* 0x000fe40006764270 */
[----:B------:R-:W-:Y:S02]  /*133c0*/  ISETP.GE.AND P4, PT, R74, 0x12, PT ;  /* 0x000000124a00780c */ /* 0x000fe40003f86270 */
[----:B------:R-:W-:Y:S02]  /*133d0*/  ISETP.LT.OR P3, PT, R0, 0x11, P3 ;  /* 0x000000110000780c */ /* 0x000fe40001f61670 */
[----:B------:R-:W-:Y:S02]  /*133e0*/  P2R R79, PR, RZ, 0x10 ;  /* 0x00000010ff4f7803 */ /* 0x000fe40000000000 */
[----:B------:R-:W-:Y:S02]  /*133f0*/  FSEL R91, R32, -INF , !P3 ;  /* 0xff800000205b7808 */ /* 0x000fe40005800000 */
[----:B------:R-:W-:-:S02]  /*13400*/  ISETP.GT.AND P3, PT, R6, 0x11, !P4 ;  /* 0x000000110600780c */ /* 0x000fc40006764270 */
[----:B------:R-:W-:Y:S02]  /*13410*/  ISETP.GE.AND P4, PT, R74, 0x19, PT ;  /* 0x000000194a00780c */ /* 0x000fe40003f86270 */
[----:B------:R-:W-:Y:S02]  /*13420*/  ISETP.LT.OR P3, PT, R0, 0x12, P3 ;  /* 0x000000120000780c */ /* 0x000fe40001f61670 */
[----:B------:R-:W-:Y:S02]  /*13430*/  P2R R80, PR, RZ, 0x10 ;  /* 0x00000010ff507803 */ /* 0x000fe40000000000 */
[----:B------:R-:W-:Y:S02]  /*13440*/  FSEL R73, R33, -INF , !P3 ;  /* 0xff80000021497808 */ /* 0x000fe40005800000 */
[----:B------:R-:W-:Y:S02]  /*13450*/  ISETP.GT.AND P3, PT, R6, 0x18, !P4 ;  /* 0x000000180600780c */ /* 0x000fe40006764270 */
[----:B------:R-:W-:-:S02]  /*13460*/  ISETP.GE.AND P4, PT, R74, 0x1a, PT ;  /* 0x0000001a4a00780c */ /* 0x000fc40003f86270 */
[----:B------:R-:W-:-:S04]  /*13470*/  ISETP.LT.OR P3, PT, R0, 0x19, P3 ;  /* 0x000000190000780c */ /* 0x000fc80001f61670 */
        /* <DEDUP_REMOVED lines=73> */
[----:B------:R-:W-:-:S04]  /*13910*/  ISETP.LT.OR P3, PT, R0, 0x52, P3 ;  /* 0x000000520000780c */ /* 0x000fc80001f61670 */
[----:B------:R-:W-:Y:S02]  /*13920*/  FSEL R65, R65, -INF , !P3 ;  /* 0xff80000041417808 */ /* 0x000fe40005800000 */
[----:B------:R-:W-:-:S04]  /*13930*/  ISETP.GE.AND P3, PT, R74, 0x59, PT ;  /* 0x000000594a00780c */ /* 0x000fc80003f66270 */
[----:B------:R-:W-:-:S04]  /*13940*/  ISETP.GT.AND P4, PT, R6, 0x58, !P3 ;  /* 0x000000580600780c */ /* 0x000fc80005f84270 */
[----:B------:R-:W-:-:S04]  /*13950*/  ISETP.LT.OR P4, PT, R0, 0x59, P4 ;  /* 0x000000590000780c */ /* 0x000fc80002781670 */
[----:B------:R-:W-:Y:S02]  /*13960*/  FSEL R5, R68, -INF , !P4 ;  /* 0xff80000044057808 */ /* 0x000fe40006000000 */
[----:B------:R-:W-:-:S04]  /*13970*/  ISETP.GE.AND P4, PT, R74, 0x1, PT ;  /* 0x000000014a00780c */ /* 0x000fc80003f86270 */
[----:B------:R-:W-:-:S04]  /*13980*/  ISETP.GT.AND P5, PT, R6, RZ, !P4 ;  /* 0x000000ff0600720c */ /* 0x000fc800067a4270 */
[----:B------:R-:W-:-:S04]  /*13990*/  ISETP.LT.OR P5, PT, R0, 0x1, P5 ;  /* 0x000000010000780c */ /* 0x000fc80002fa1670 */
[----:B------:R-:W-:Y:S02]  /*139a0*/  FSEL R24, R24, -INF , !P5 ;  /* 0xff80000018187808 */ /* 0x000fe40006800000 */
[----:B------:R-:W-:-:S04]  /*139b0*/  ISETP.GE.AND P5, PT, R74, 0x5a, PT ;  /* 0x0000005a4a00780c */ /* 0x000fc80003fa6270 */
[----:B------:R-:W-:Y:S02]  /*139c0*/  P2R R32, PR, RZ, 0x20 ;  /* 0x00000020ff207803 */ /* 0x000fe40000000000 */
[----:B------:R-:W-:Y:S02]  /*139d0*/  ISETP.GT.AND P5, PT, R6, 0x59, !P5 ;  /* 0x000000590600780c */ /* 0x000fe40006fa4270 */
[----:B0-----:R-:W-:Y:S01]  /*139e0*/  VIADDMNMX R6, R3, R75, R14, PT ;  /* 0x0000004b03067246 */ /* 0x001fe2000380010e */
[----:B------:R-:W-:Y:S01]  /*139f0*/  IMAD.IADD R14, R20, 0x1, R3 ;  /* 0x00000001140e7824 */ /* 0x000fe200078e0203 */
[----:B------:R-:W-:-:S04]  /*13a00*/  ISETP.LT.OR P5, PT, R0, 0x5a, P5 ;  /* 0x0000005a0000780c */ /* 0x000fc80002fa1670 */
[----:B------:R-:W-:Y:S02]  /*13a10*/  FSEL R69, R69, -INF , !P5 ;  /* 0xff80000045457808 */ /* 0x000fe40006800000 */
[----:B------:R-:W-:-:S13]  /*13a20*/  ISETP.GE.AND P5, PT, R13, 0x1, PT ;  /* 0x000000010d00780c */ /* 0x000fda0003fa6270 */
[----:B------:R-:W-:Y:S05]  /*13a30*/  @!P5 BRA `(.L_x_1665) ;  /* 0x00000000004cd947 */ /* 0x000fea0003800000 */
        /* <DEDUP_REMOVED lines=11> */
.L_x_1667:
[----:B------:R-:W-:-:S13]  /*13af0*/  ISETP.NE.AND P5, PT, R13, 0x1, PT ;  /* 0x000000010d00780c */ /* 0x000fda0003fa5270 */
[----:B------:R-:W0:Y:S02]  /*13b00*/  @P5 LDC.64 R2, c[0x0][0x9e8] ;  /* 0x00027a00ff025b82 */ /* 0x000e240000000a00 */
[----:B0-----:R-:W-:-:S05]  /*13b10*/  @P5 IMAD.HI.U32 R2, R0, R2, RZ ;  /* 0x0000000200025227 */ /* 0x001fca00078e00ff */
[----:B------:R-:W-:-:S07]  /*13b20*/  @P5 SHF.R.U32.HI R0, RZ, R3, R2 ;  /* 0x00000003ff005219 */ /* 0x000fce0000011602 */
.L_x_1668:
[----:B------:R-:W-:Y:S05]  /*13b30*/  BSYNC B0 ;  /* 0x0000000000007941 */ /* 0x000fea0003800000 */
.L_x_1666:
[----:B------:R-:W-:-:S05]  /*13b40*/  IMAD R3, R0, R13, R76 ;  /* 0x0000000d00037224 */ /* 0x000fca00078e024c */
[----:B------:R-:W-:Y:S02]  /*13b50*/  VIMNMX R14, R14, R3, !PT ;  /* 0x000000030e0e7248 */ /* 0x000fe40007fe0100 */
[----:B------:R-:W-:-:S07]  /*13b60*/  VIADDMNMX R6, R3, R13, R6, PT ;  /* 0x0000000d03067246 */ /* 0x000fce0003800106 */
.L_x_1665:
[----:B------:R-:W-:Y:S01]  /*13b70*/  ISETP.GT.AND P2, PT, R14, 0x1, !P2 ;  /* 0x000000010e00780c */ /* 0x000fe20005744270 */
[----:B------:R-:W-:Y:S01]  /*13b80*/  ULDC UR4, c[0x0][0x988] ;  /* 0x0002620000047ab9 */ /* 0x000fe20000000800 */
[----:B------:R-:W-:Y:S02]  /*13b90*/  FMNMX.FTZ R0, R24, R99, !PT ;  /* 0x0000006318007209 */ /* 0x000fe40007810000 */
[----:B------:R-:W-:Y:S02]  /*13ba0*/  ISETP.LT.OR P2, PT, R6, 0x2, P2 ;  /* 0x000000020600780c */ /* 0x000fe40001741670 */
[----:B------:R-:W-:Y:S02]  /*13bb0*/  FMNMX.FTZ R0, R97, R0, !PT ;  /* 0x0000000061007209 */ /* 0x000fe40007810000 */
[----:B------:R-:W-:Y:S02]  /*13bc0*/  FSEL R87, R27, -INF , !P2 ;  /* 0xff8000001b577808 */ /* 0x000fe40005000000 */
[----:B------:R-:W-:-:S02]  /*13bd0*/  ISETP.NE.AND P2, PT, R77, RZ, PT ;  /* 0x000000ff4d00720c */ /* 0x000fc40003f45270 */
[C---:B------:R-:W-:Y:S02]  /*13be0*/  ISETP.GT.AND P6, PT, R14.reuse, 0x8, !P6 ;  /* 0x000000080e00780c */ /* 0x040fe400077c4270 */
[----:B------:R-:W-:Y:S02]  /*13bf0*/  ISETP.GT.AND P2, PT, R14, 0x9, !P2 ;  /* 0x000000090e00780c */ /* 0x000fe40005744270 */
[----:B------:R-:W-:Y:S02]  /*13c00*/  FMNMX.FTZ R0, R95, R0, !PT ;  /* 0x000000005f007209 */ /* 0x000fe40007810000 */
[C---:B------:R-:W-:Y:S02]  /*13c10*/  ISETP.LT.OR P2, PT, R6.reuse, 0xa, P2 ;  /* 0x0000000a0600780c */ /* 0x040fe40001741670 */
[----:B------:R-:W-:Y:S02]  /*13c20*/  ISETP.LT.OR P6, PT, R6, 0x9, P6 ;  /* 0x000000090600780c */ /* 0x000fe400037c1670 */
[----:B------:R-:W-:-:S02]  /*13c30*/  FSEL R85, R31, -INF , !P2 ;  /* 0xff8000001f557808 */ /* 0x000fc40005000000 */
[----:B------:R-:W-:Y:S02]  /*13c40*/  ISETP.NE.AND P2, PT, R78, RZ, PT ;  /* 0x000000ff4e00720c */ /* 0x000fe40003f45270 */
[----:B------:R-:W-:Y:S02]  /*13c50*/  FMNMX.FTZ R0, R91, R0, !PT ;  /* 0x000000005b007209 */ /* 0x000fe40007810000 */
[----:B------:R-:W-:Y:S02]  /*13c60*/  ISETP.GT.AND P2, PT, R14, 0x10, !P2 ;  /* 0x000000100e00780c */ /* 0x000fe40005744270 */
[----:B------:R-:W-:Y:S02]  /*13c70*/  FSEL R27, R30, -INF , !P6 ;  /* 0xff8000001e1b7808 */ /* 0x000fe40007000000 */
[----:B------:R-:W-:Y:S02]  /*13c80*/  ISETP.LT.OR P2, PT, R6, 0x11, P2 ;  /* 0x000000110600780c */ /* 0x000fe40001741670 */
[----:B------:R-:W-:-:S02]  /*13c90*/  ISETP.NE.AND P6, PT, R36, RZ, PT ;  /* 0x000000ff2400720c */ /* 0x000fc40003fc5270 */
[----:B------:R-:W-:Y:S02]  /*13ca0*/  FSEL R31, R34, -INF , !P2 ;  /* 0xff800000221f7808 */ /* 0x000fe40005000000 */
[----:B------:R-:W-:Y:S02]  /*13cb0*/  ISETP.NE.AND P2, PT, R79, RZ, PT ;  /* 0x000000ff4f00720c */ /* 0x000fe40003f45270 */
[----:B------:R-:W-:Y:S02]  /*13cc0*/  FMNMX.FTZ R0, R73, R0, !PT ;  /* 0x0000000049007209 */ /* 0x000fe40007810000 */
[----:B------:R-:W-:Y:S02]  /*13cd0*/  ISETP.GT.AND P2, PT, R14, 0x11, !P2 ;  /* 0x000000110e00780c */ /* 0x000fe40005744270 */
[----:B------:R-:W-:Y:S02]  /*13ce0*/  FMNMX.FTZ R0, R33, R0, !PT ;  /* 0x0000000021007209 */ /* 0x000fe40007810000 */
[----:B------:R-:W-:-:S02]  /*13cf0*/  ISETP.LT.OR P2, PT, R6, 0x12, P2 ;  /* 0x000000120600780c */ /* 0x000fc40001741670 */
[----:B------:R-:W-:Y:S02]  /*13d00*/  ISETP.NE.AND P5, PT, R81, RZ, PT ;  /* 0x000000ff5100720c */ /* 0x000fe40003fa5270 */
        /* <DEDUP_REMOVED lines=18> */
[----:B------:R-:W-:Y:S01]  /*13e30*/  ISETP.NE.AND P2, PT, R40, RZ, PT ;  /* 0x000000ff2800720c */ /* 0x000fe20003f45270 */
[----:B------:R-:W-:Y:S01]  /*13e40*/  IMAD.MOV.U32 R40, RZ, RZ, R213 ;  /* 0x000000ffff287224 */ /* 0x000fe200078e00d5 */
        /* <DEDUP_REMOVED lines=21> */
[----:B------:R-:W-:Y:S01]  /*13fa0*/  FMNMX.FTZ R2, R69, R0, !PT ;  /* 0x0000000045027209 */ /* 0x000fe20007810000 */
[----:B------:R-:W-:Y:S01]  /*13fb0*/  IMAD.U32 R0, RZ, RZ, UR4 ;  /* 0x00000004ff007e24 */ /* 0x000fe2000f8e00ff */
[----:B------:R-:W-:-:S02]  /*13fc0*/  ISETP.GT.AND P2, PT, R14, 0x30, !P2 ;  /* 0x000000300e00780c */ /* 0x000fc40005744270 */
[----:B------:R-:W-:Y:S01]  /*13fd0*/  ISETP.GT.AND P4, PT, R14, RZ, !P4 ;  /* 0x000000ff0e00720c */ /* 0x000fe20006784270 */
[----:B------:R-:W0:Y:S01]  /*13fe0*/  SHFL.BFLY PT, R3, R2, 0x2, 0x1f ;  /* 0x0c401f0002037f89 */ /* 0x000e2200000e0000 */
[C---:B------:R-:W-:Y:S02]  /*13ff0*/  ISETP.LT.OR P2, PT, R6.reuse, 0x31, P2 ;  /* 0x000000310600780c */ /* 0x040fe40001741670 */
[----:B------:R-:W-:Y:S02]  /*14000*/  ISETP.LT.OR P4, PT, R6, 0x1, P4 ;  /* 0x000000010600780c */ /* 0x000fe40002781670 */
[----:B------:R-:W-:Y:S02]  /*14010*/  FSEL R43, R50, -INF , !P2 ;  /* 0xff800000322b7808 */ /* 0x000fe40005000000 */
[----:B------:R-:W-:Y:S02]  /*14020*/  ISETP.NE.AND P2, PT, R48, RZ, PT ;  /* 0x000000ff3000720c */ /* 0x000fe40003f45270 */
[----:B------:R-:W-:-:S02]  /*14030*/  FSEL R26, R26, -INF , !P4 ;  /* 0xff8000001a1a7808 */ /* 0x000fc40006000000 */
[----:B------:R-:W-:Y:S02]  /*14040*/  ISETP.GT.AND P2, PT, R14, 0x31, !P2 ;  /* 0x000000310e00780c */ /* 0x000fe40005744270 */
[----:B------:R-:W-:Y:S02]  /*14050*/  ISETP.NE.AND P6, PT, R89, RZ, PT ;  /* 0x000000ff5900720c */ /* 0x000fe40003fc5270 */
[----:B------:R-:W-:Y:S02]  /*14060*/  ISETP.LT.OR P2, PT, R6, 0x32, P2 ;  /* 0x000000320600780c */ /* 0x000fe40001741670 */
[----:B------:R-:W-:Y:S02]  /*14070*/  ISETP.NE.AND P5, PT, R60, RZ, PT ;  /* 0x000000ff3c00720c */ /* 0x000fe40003fa5270 */
[----:B------:R-:W-:Y:S02]  /*14080*/  FSEL R51, R51, -INF , !P2 ;  /* 0xff80000033337808 */ /* 0x000fe40005000000 */
[----:B------:R-:W-:-:S02]  /*14090*/  ISETP.NE.AND P2, PT, R86, RZ, PT ;  /* 0x000000ff5600720c */ /* 0x000fc40003f45270 */
[C---:B------:R-:W-:Y:S02]  /*140a0*/  ISETP.GT.AND P3, PT, R14.reuse, 0x58, !P3 ;  /* 0x000000580e00780c */ /* 0x040fe40005f64270 */
[----:B------:R-:W-:Y:S02]  /*140b0*/  ISETP.GT.AND P2, PT, R14, 0x38, !P2 ;  /* 0x000000380e00780c */ /* 0x000fe40005744270 */
[----:B0-----:R-:W-:Y:S02]  /*140c0*/  FMNMX.FTZ R3, R2, R3, !PT ;  /* 0x0000000302037209 */ /* 0x001fe40007810000 */
[----:B------:R-:W-:Y:S02]  /*140d0*/  ISETP.LT.OR P2, PT, R6, 0x39, P2 ;  /* 0x000000390600780c */ /* 0x000fe40001741670 */
[----:B------:R-:W-:Y:S01]  /*140e0*/  FMNMX.FTZ R2, R26, R87, !PT ;  /* 0x000000571a027209 */ /* 0x000fe20007810000 */
[----:B------:R-:W0:Y:S01]  /*140f0*/  SHFL.BFLY PT, R4, R3, 0x1, 0x1f ;  /* 0x0c201f0003047f89 */ /* 0x000e2200000e0000 */
        /* <DEDUP_REMOVED lines=28> */
[----:B0-----:R-:W-:Y:S02]  /*142c0*/  FMNMX.FTZ R4, R3, R4, !PT ;  /* 0x0000000403047209 */ /* 0x001fe40007810000 */
[----:B------:R-:W-:Y:S02]  /*142d0*/  FMNMX.FTZ R2, R51, R2, !PT ;  /* 0x0000000233027209 */ /* 0x000fe40007810000 */
[----:B------:R-:W-:Y:S01]  /*142e0*/  ISETP.LT.OR P2, PT, R6, 0x4a, P2 ;  /* 0x0000004a0600780c */ /* 0x000fe20001741670 */
[----:B------:R-:W-:Y:S01]  /*142f0*/  FMUL.FTZ R20, R4, R0 ;  /* 0x0000000004147220 */ /* 0x000fe20000410000 */
[----:B------:R-:W-:-:S02]  /*14300*/  FMNMX.FTZ R2, R47, R2, !PT ;  /* 0x000000022f027209 */ /* 0x000fc40007810000 */
[----:B------:R-:W-:Y:S02]  /*14310*/  FSEL R63, R63, -INF , !P2 ;  /* 0xff8000003f3f7808 */ /* 0x000fe40005000000 */
[----:B------:R-:W-:Y:S02]  /*14320*/  FSETP.NEU.FTZ.AND P2, PT, R4, -INF , PT ;  /* 0xff8000000400780b */ /* 0x000fe40003f5d000 */
[----:B------:R-:W-:Y:S02]  /*14330*/  ISETP.NE.AND P5, PT, R90, RZ, PT ;  /* 0x000000ff5a00720c */ /* 0x000fe40003fa5270 */
[----:B------:R-:W-:Y:S02]  /*14340*/  FMNMX.FTZ R2, R55, R2, !PT ;  /* 0x0000000237027209 */ /* 0x000fe40007810000 */
[----:B------:R-:W-:Y:S02]  /*14350*/  FSEL R20, R20, RZ, P2 ;  /* 0x000000ff14147208 */ /* 0x000fe40001000000 */
[----:B------:R-:W-:-:S02]  /*14360*/  ISETP.GT.AND P2, PT, R14, 0x50, !P5 ;  /* 0x000000500e00780c */ /* 0x000fc40006f44270 */
[----:B------:R-:W-:Y:S01]  /*14370*/  FMNMX.FTZ R2, R89, R2, !PT ;  /* 0x0000000259027209 */ /* 0x000fe20007810000 */
[-CC-:B------:R-:W-:Y:S01]  /*14380*/  FFMA.FTZ R186, R33, R0.reuse, -R20.reuse ;  /* 0x0000000021ba7223 */ /* 0x180fe20000010814 */
[----:B------:R-:W-:Y:S01]  /*14390*/  ISETP.LT.OR P2, PT, R6, 0x51, P2 ;  /* 0x000000510600780c */ /* 0x000fe20001741670 */
[-CC-:B------:R-:W-:Y:S01]  /*143a0*/  FFMA.FTZ R33, R37, R0.reuse, -R20.reuse ;  /* 0x0000000025217223 */ /* 0x180fe20000010814 */
[----:B------:R-:W-:Y:S01]  /*143b0*/  ISETP.NE.AND P6, PT, R28, RZ, PT ;  /* 0x000000ff1c00720c */ /* 0x000fe20003fc5270 */
[--C-:B------:R-:W-:Y:S01]  /*143c0*/  FFMA.FTZ R188, R24, R0, -R20.reuse ;  /* 0x0000000018bc7223 */ /* 0x100fe20000010814 */
[----:B------:R-:W-:Y:S01]  /*143d0*/  FMNMX.FTZ R2, R59, R2, !PT ;  /* 0x000000023b027209 */ /* 0x000fe20007810000 */
[-CC-:B------:R-:W-:Y:S01]  /*143e0*/  FFMA.FTZ R99, R99, R0.reuse, -R20.reuse ;  /* 0x0000000063637223 */ /* 0x180fe20000010814 */
[----:B------:R-:W-:Y:S01]  /*143f0*/  FSEL R101, R66, -INF , !P2 ;  /* 0xff80000042657808 */ /* 0x000fe20005000000 */
[--C-:B------:R-:W-:Y:S01]  /*14400*/  FFMA.FTZ R190, R97, R0, -R20.reuse ;  /* 0x0000000061be7223 */ /* 0x100fe20000010814 */
[----:B------:R-:W-:Y:S01]  /*14410*/  ISETP.GT.AND P2, PT, R14, 0x51, !P6 ;  /* 0x000000510e00780c */ /* 0x000fe20007744270 */
[----:B------:R-:W-:Y:S01]  /*14420*/  MUFU.EX2 R188, R188 ;  /* 0x000000bc00bc7308 */ /* 0x000fe20000000800 */
[----:B------:R-:W-:Y:S01]  /*14430*/  FMNMX.FTZ R2, R93, R2, !PT ;  /* 0x000000025d027209 */ /* 0x000fe20007810000 */
[-CC-:B------:R-:W-:Y:S01]  /*14440*/  FFMA.FTZ R95, R95, R0.reuse, -R20.reuse ;  /* 0x000000005f5f7223 */ /* 0x180fe20000010814 */
[----:B------:R-:W-:Y:S01]  /*14450*/  ISETP.NE.AND P5, PT, R32, RZ, PT ;  /* 0x000000ff2000720c */ /* 0x000fe20003fa5270 */
[-CC-:B------:R-:W-:Y:S01]  /*14460*/  FFMA.FTZ R184, R91, R0.reuse, -R20.reuse ;  /* 0x000000005bb87223 */ /* 0x180fe20000010814 */
[----:B------:R-:W-:Y:S01]  /*14470*/  ISETP.LT.OR P2, PT, R6, 0x52, P2 ;  /* 0x000000520600780c */ /* 0x000fe20001741670 */
[--C-:B------:R-:W-:Y:S01]  /*14480*/  FFMA.FTZ R73, R73, R0, -R20.reuse ;  /* 0x0000000049497223 */ /* 0x100fe20000010814 */
[----:B------:R-:W-:Y:S01]  /*14490*/  FMNMX.FTZ R2, R63, R2, !PT ;  /* 0x000000023f027209 */ /* 0x000fe20007810000 */
[----:B------:R-:W0:Y:S01]  /*144a0*/  MUFU.EX2 R99, R99 ;  /* 0x0000006300637308 */ /* 0x000e220000000800 */
[----:B------:R-:W-:Y:S01]  /*144b0*/  ISETP.GT.AND P4, PT, R14, 0x59, !P5 ;  /* 0x000000590e00780c */ /* 0x000fe20006f84270 */
[-CC-:B------:R-:W-:Y:S01]  /*144c0*/  FFMA.FTZ R180, R29, R0.reuse, -R20.reuse ;  /* 0x000000001db47223 */ /* 0x180fe20000010814 */
[C---:B------:R-:W-:Y:S01]  /*144d0*/  ISETP.LT.OR P3, PT, R6.reuse, 0x59, P3 ;  /* 0x000000590600780c */ /* 0x040fe20001f61670 */
[-CC-:B------:R-:W-:Y:S01]  /*144e0*/  FFMA.FTZ R182, R7, R0.reuse, -R20.reuse ;  /* 0x0000000007b67223 */ /* 0x180fe20000010814 */
[----:B------:R-:W-:Y:S01]  /*144f0*/  FSEL R67, R67, -INF , !P2 ;  /* 0xff80000043437808 */ /* 0x000fe20005000000 */
[--C-:B------:R-:W-:Y:S01]  /*14500*/  FFMA.FTZ R176, R21, R0, -R20.reuse ;  /* 0x0000000015b07223 */ /* 0x100fe20000010814 */
[----:B------:R-:W-:Y:S01]  /*14510*/  FMNMX.FTZ R2, R101, R2, !PT ;  /* 0x0000000265027209 */ /* 0x000fe20007810000 */
[----:B------:R-:W1:Y:S01]  /*14520*/  MUFU.EX2 R190, R190 ;  /* 0x000000be00be7308 */ /* 0x000e620000000800 */
[----:B------:R-:W-:Y:S01]  /*14530*/  ISETP.LT.OR P4, PT, R6, 0x5a, P4 ;  /* 0x0000005a0600780c */ /* 0x000fe20002781670 */
[-CC-:B------:R-:W-:Y:S01]  /*14540*/  FFMA.FTZ R178, R9, R0.reuse, -R20.reuse ;  /* 0x0000000009b27223 */ /* 0x180fe20000010814 */
[----:B------:R-:W-:Y:S01]  /*14550*/  FSEL R37, R70, -INF , !P3 ;  /* 0xff80000046257808 */ /* 0x000fe20005800000 */
[--C-:B------:R-:W-:Y:S01]  /*14560*/  FFMA.FTZ R172, R15, R0, -R20.reuse ;  /* 0x000000000fac7223 */ /* 0x100fe20000010814 */
[----:B------:R-:W-:Y:S01]  /*14570*/  FMNMX.FTZ R2, R67, R2, !PT ;  /* 0x0000000243027209 */ /* 0x000fe20007810000 */
[--C-:B------:R-:W-:Y:S01]  /*14580*/  FFMA.FTZ R174, R25, R0, -R20.reuse ;  /* 0x0000000019ae7223 */ /* 0x100fe20000010814 */
[----:B------:R-:W-:Y:S01]  /*14590*/  FSEL R71, R71, -INF , !P4 ;  /* 0xff80000047477808 */ /* 0x000fe20006000000 */
[----:B------:R-:W2:Y:S01]  /*145a0*/  MUFU.EX2 R95, R95 ;  /* 0x0000005f005f7308 */ /* 0x000ea20000000800 */
[----:B------:R-:W-:Y:S01]  /*145b0*/  FMNMX.FTZ R2, R37, R2, !PT ;  /* 0x0000000225027209 */ /* 0x000fe20007810000 */
[-CC-:B------:R-:W-:Y:S01]  /*145c0*/  FFMA.FTZ R168, R11, R0.reuse, -R20.reuse ;  /* 0x000000000ba87223 */ /* 0x180fe20000010814 */
[----:B------:R-:W-:Y:S01]  /*145d0*/  ISETP.NE.AND P5, PT, R92, 0x1, PT ;  /* 0x000000015c00780c */ /* 0x000fe20003fa5270 */
[--C-:B------:R-:W-:Y:S01]  /*145e0*/  FFMA.FTZ R170, R5, R0, -R20.reuse ;  /* 0x0000000005aa7223 */ /* 0x100fe20000010814 */
[----:B------:R-:W-:Y:S01]  /*145f0*/  FMNMX.FTZ R2, R71, R2, !PT ;  /* 0x0000000247027209 */ /* 0x000fe20007810000 */
[-CC-:B------:R-:W-:Y:S01]  /*14600*/  FFMA.FTZ R29, R41, R0.reuse, -R20.reuse ;  /* 0x00000000291d7223 */ /* 0x180fe20000010814 */
[-CC-:B------:R-:W-:Y:S01]  /*14610*/  FFMA.FTZ R7, R45, R0.reuse, -R20.reuse ;  /* 0x000000002d077223 */ /* 0x180fe20000010814 */
[----:B------:R-:W3:Y:S01]  /*14620*/  MUFU.EX2 R184, R184 ;  /* 0x000000b800b87308 */ /* 0x000ee20000000800 */
[-CC-:B------:R-:W-:Y:S01]  /*14630*/  FFMA.FTZ R21, R49, R0.reuse, -R20.reuse ;  /* 0x0000000031157223 */ /* 0x180fe20000010814 */
[----:B------:R-:W4:Y:S01]  /*14640*/  SHFL.BFLY PT, R3, R2, 0x2, 0x1f ;  /* 0x0c401f0002037f89 */ /* 0x000f2200000e0000 */
[-CC-:B------:R-:W-:Y:S01]  /*14650*/  FFMA.FTZ R9, R53, R0.reuse, -R20.reuse ;  /* 0x0000000035097223 */ /* 0x180fe20000010814 */
[-CC-:B------:R-:W-:Y:S01]  /*14660*/  FFMA.FTZ R15, R57, R0.reuse, -R20.reuse ;  /* 0x00000000390f7223 */ /* 0x180fe20000010814 */
[-CC-:B------:R-:W-:Y:S01]  /*14670*/  FFMA.FTZ R25, R61, R0.reuse, -R20.reuse ;  /* 0x000000003d197223 */ /* 0x180fe20000010814 */
[-CC-:B------:R-:W-:Y:S01]  /*14680*/  FFMA.FTZ R11, R65, R0.reuse, -R20.reuse ;  /* 0x00000000410b7223 */ /* 0x180fe20000010814 */
[----:B------:R-:W-:Y:S01]  /*14690*/  FFMA.FTZ R5, R69, R0, -R20 ;  /* 0x0000000045057223 */ /* 0x000fe20000010814 */
[----:B------:R-:W3:Y:S01]  /*146a0*/  MUFU.EX2 R73, R73 ;  /* 0x0000004900497308 */ /* 0x000ee20000000800 */
[----:B------:R-:W3:Y:S07]  /*146b0*/  @P5 LDC R38, c[0x0][0x44c] ;  /* 0x00011300ff265b82 */ /* 0x000eee0000000800 */
[----:B------:R-:W3:Y:S01]  /*146c0*/  MUFU.EX2 R186, R186 ;  /* 0x000000ba00ba7308 */ /* 0x000ee20000000800 */
[----:B------:R-:W3:Y:S07]  /*146d0*/  @P5 LDC R42, c[0x0][0x450] ;  /* 0x00011400ff2a5b82 */ /* 0x000eee0000000800 */
[----:B------:R-:W3:Y:S01]  /*146e0*/  MUFU.EX2 R33, R33 ;  /* 0x0000002100217308 */ /* 0x000ee20000000800 */
[----:B----4-:R-:W-:-:S05]  /*146f0*/  FMNMX.FTZ R6, R2, R3, !PT ;  /* 0x0000000302067209 */ /* 0x010fca0007810000 */
[----:B------:R-:W4:Y:S02]  /*14700*/  SHFL.BFLY PT, R3, R6, 0x1, 0x1f ;  /* 0x0c201f0006037f89 */ /* 0x000f2400000e0000 */
[----:B------:R-:W-:Y:S08]  /*14710*/  MUFU.EX2 R180, R180 ;  /* 0x000000b400b47308 */ /* 0x000ff00000000800 */
[----:B------:R-:W-:Y:S08]  /*14720*/  MUFU.EX2 R29, R29 ;  /* 0x0000001d001d7308 */ /* 0x000ff00000000800 */
[----:B------:R-:W-:Y:S01]  /*14730*/  MUFU.EX2 R182, R182 ;  /* 0x000000b600b67308 */ /* 0x000fe20000000800 */
[----:B----4-:R-:W-:-:S07]  /*14740*/  FMNMX.FTZ R3, R6, R3, !PT ;  /* 0x0000000306037209 */ /* 0x010fce0007810000 */
[----:B------:R-:W-:Y:S01]  /*14750*/  MUFU.EX2 R7, R7 ;  /* 0x0000000700077308 */ /* 0x000fe20000000800 */
[C---:B------:R-:W-:Y:S01]  /*14760*/  FSETP.NEU.FTZ.AND P2, PT, R3.reuse, -INF , PT ;  /* 0xff8000000300780b */ /* 0x040fe20003f5d000 */
[----:B------:R-:W-:-:S06]  /*14770*/  FMUL.FTZ R2, R3, R0 ;  /* 0x0000000003027220 */ /* 0x000fcc0000410000 */
[----:B------:R-:W-:Y:S01]  /*14780*/  MUFU.EX2 R176, R176 ;  /* 0x000000b000b07308 */ /* 0x000fe20000000800 */
[----:B------:R-:W-:-:S05]  /*14790*/  FSEL R6, R2, RZ, P2 ;  /* 0x000000ff02067208 */ /* 0x000fca0001000000 */
[-CC-:B------:R-:W-:Y:S01]  /*147a0*/  FFMA.FTZ R189, R26, R0.reuse, -R6.reuse ;  /* 0x000000001abd7223 */ /* 0x180fe20000010806 */
[-CC-:B------:R-:W-:Y:S01]  /*147b0*/  FFMA.FTZ R2, R87, R0.reuse, -R6.reuse ;  /* 0x0000000057027223 */ /* 0x180fe20000010806 */
[-CC-:B------:R-:W-:Y:S01]  /*147c0*/  FFMA.FTZ R191, R27, R0.reuse, -R6.reuse ;  /* 0x000000001bbf7223 */ /* 0x180fe20000010806 */
[-CC-:B------:R-:W-:Y:S01]  /*147d0*/  FFMA.FTZ R14, R85, R0.reuse, -R6.reuse ;  /* 0x00000000550e7223 */ /* 0x180fe20000010806 */
[----:B0-----:R-:W-:Y:S01]  /*147e0*/  FADD.FTZ R27, R188, R99 ;  /* 0x00000063bc1b7221 */ /* 0x001fe20000010000 */
[-CC-:B------:R-:W-:Y:S01]  /*147f0*/  FFMA.FTZ R185, R31, R0.reuse, -R6.reuse ;  /* 0x000000001fb97223 */ /* 0x180fe20000010806 */
[----:B------:R-:W-:Y:S01]  /*14800*/  MUFU.EX2 R189, R189 ;  /* 0x000000bd00bd7308 */ /* 0x000fe20000000800 */
[-CC-:B------:R-:W-:Y:S01]  /*14810*/  FFMA.FTZ R20, R83, R0.reuse, -R6.reuse ;  /* 0x0000000053147223 */ /* 0x180fe20000010806 */
[----:B-1----:R-:W-:Y:S01]  /*14820*/  FADD.FTZ R32, R190, R27 ;  /* 0x0000001bbe207221 */ /* 0x002fe20000010000 */
[-CC-:B------:R-:W-:Y:S01]  /*14830*/  FFMA.FTZ R187, R75, R0.reuse, -R6.reuse ;  /* 0x000000004bbb7223 */ /* 0x180fe20000010806 */
[-CC-:B------:R-:W-:Y:S01]  /*14840*/  FFMA.FTZ R24, R81, R0.reuse, -R6.reuse ;  /* 0x0000000051187223 */ /* 0x180fe20000010806 */
[-C--:B------:R-:W-:Y:S01]  /*14850*/  FFMA.FTZ R181, R35, R0.reuse, -R6 ;  /* 0x0000000023b57223 */ /* 0x080fe20000010806 */
[----:B--2---:R-:W-:Y:S01]  /*14860*/  FADD.FTZ R27, R95, R32 ;  /* 0x000000205f1b7221 */ /* 0x004fe20000010000 */
[-CC-:B------:R-:W-:Y:S01]  /*14870*/  FFMA.FTZ R26, R79, R0.reuse, -R6.reuse ;  /* 0x000000004f1a7223 */ /* 0x180fe20000010806 */
[----:B------:R-:W0:Y:S01]  /*14880*/  MUFU.EX2 R2, R2 ;  /* 0x0000000200027308 */ /* 0x000e220000000800 */
[-CC-:B------:R-:W-:Y:S01]  /*14890*/  FFMA.FTZ R183, R39, R0.reuse, -R6.reuse ;  /* 0x0000000027b77223 */ /* 0x180fe20000010806 */
[----:B---3--:R-:W-:Y:S01]  /*148a0*/  FADD.FTZ R34, R184, R27 ;  /* 0x0000001bb8227221 */ /* 0x008fe20000010000 */
[-CC-:B------:R-:W-:Y:S01]  /*148b0*/  FFMA.FTZ R28, R77, R0.reuse, -R6.reuse ;  /* 0x000000004d1c7223 */ /* 0x180fe20000010806 */
[----:B------:R-:W-:Y:S01]  /*148c0*/  FFMA.FTZ R177, R43, R0, -R6 ;  /* 0x000000002bb17223 */ /* 0x000fe20000010806 */
[----:B------:R-:W-:-:S04]  /*148d0*/  @P5 IMAD.HI.U32 R35, R213, R38, RZ ;  /* 0x00000026d5235227 */ /* 0x000fc800078e00ff */
        /* <DEDUP_REMOVED lines=9> */
[-C--:B------:R-:W-:Y:S01]  /*14970*/  FFMA.FTZ R93, R93, R0.reuse, -R6 ;  /* 0x000000005d5d7223 */ /* 0x080fe20000010806 */
[----:B------:R-:W2:Y:S01]  /*14980*/  MUFU.EX2 R14, R14 ;  /* 0x0000000e000e7308 */ /* 0x000ea20000000800 */
[----:B0-----:R-:W-:Y:S01]  /*14990*/  FADD.FTZ R32, R189, R2 ;  /* 0x00000002bd207221 */ /* 0x001fe20000010000 */
        /* <DEDUP_REMOVED lines=10> */
[----:B------:R-:W-:-:S02]  /*14a40*/  @P5 SHF.R.U32.HI R40, RZ, R42, R35 ;  /* 0x0000002aff285219 */ /* 0x000fc40000011623 */
[C---:B------:R-:W-:Y:S01]  /*14a50*/  FADD.FTZ R31, R7.reuse, R38 ;  /* 0x00000026071f7221 */ /* 0x040fe20000010000 */
[----:B------:R-:W-:Y:S01]  /*14a60*/  F2FP.F16.F32.PACK_AB R182, R7, R182 ;  /* 0x000000b607b6723e */ /* 0x000fe200000000ff */
[----:B------:R-:W1:Y:S01]  /*14a70*/  MUFU.EX2 R20, R20 ;  /* 0x0000001400147308 */ /* 0x000e620000000800 */
[----:B--2---:R-:W-:Y:S01]  /*14a80*/  FADD.FTZ R34, R14, R27 ;  /* 0x0000001b0e227221 */ /* 0x004fe20000010000 */
[----:B------:R-:W-:Y:S01]  /*14a90*/  FADD.FTZ R38, R176, R31 ;  /* 0x0000001fb0267221 */ /* 0x000fe20000010000 */
[----:B------:R-:W-:Y:S01]  /*14aa0*/  IMAD.IADD R151, R151, 0x1, R40 ;  /* 0x0000000197977824 */ /* 0x000fe200078e0228 */
[----:B------:R-:W-:Y:S02]  /*14ab0*/  ISETP.GE.AND P5, PT, R13, 0x1, PT ;  /* 0x000000010d00780c */ /* 0x000fe40003fa6270 */
[----:B------:R-:W-:Y:S02]  /*14ac0*/  F2FP.F16.F32.PACK_AB R189, R2, R189 ;  /* 0x000000bd02bd723e */ /* 0x000fe400000000ff */
[----:B------:R-:W2:Y:S01]  /*14ad0*/  MUFU.EX2 R187, R187 ;  /* 0x000000bb00bb7308 */ /* 0x000ea20000000800 */
[----:B0-----:R-:W-:Y:S01]  /*14ae0*/  FADD.FTZ R27, R185, R34 ;  /* 0x00000022b91b7221 */ /* 0x001fe20000010000 */
[----:B------:R-:W-:-:S02]  /*14af0*/  F2FP.F16.F32.PACK_AB R188, R99, R188 ;  /* 0x000000bc63bc723e */ /* 0x000fc400000000ff */
[----:B------:R-:W-:Y:S02]  /*14b00*/  F2FP.F16.F32.PACK_AB R190, R95, R190 ;  /* 0x000000be5fbe723e */ /* 0x000fe400000000ff */
[----:B------:R-:W-:Y:S02]  /*14b10*/  F2FP.F16.F32.PACK_AB R184, R73, R184 ;  /* 0x000000b849b8723e */ /* 0x000fe400000000ff */
[----:B------:R-:W0:Y:S01]  /*14b20*/  MUFU.EX2 R24, R24 ;  /* 0x0000001800187308 */ /* 0x000e220000000800 */
[----:B-1----:R-:W-:Y:S01]  /*14b30*/  FADD.FTZ R34, R20, R27 ;  /* 0x0000001b14227221 */ /* 0x002fe20000010000 */
[----:B------:R-:W-:Y:S02]  /*14b40*/  F2FP.F16.F32.PACK_AB R186, R33, R186 ;  /* 0x000000ba21ba723e */ /* 0x000fe400000000ff */
[----:B------:R-:W-:Y:S02]  /*14b50*/  F2FP.F16.F32.PACK_AB R180, R29, R180 ;  /* 0x000000b41db4723e */ /* 0x000fe400000000ff */
[----:B------:R-:W-:-:S02]  /*14b60*/  F2FP.F16.F32.PACK_AB R191, R14, R191 ;  /* 0x000000bf0ebf723e */ /* 0x000fc400000000ff */
[----:B------:R-:W1:Y:S01]  /*14b70*/  MUFU.EX2 R181, R181 ;  /* 0x000000b500b57308 */ /* 0x000e620000000800 */
[----:B--2---:R-:W-:Y:S01]  /*14b80*/  FADD.FTZ R27, R187, R34 ;  /* 0x00000022bb1b7221 */ /* 0x004fe20000010000 */
[----:B------:R-:W-:Y:S02]  /*14b90*/  F2FP.F16.F32.PACK_AB R185, R20, R185 ;  /* 0x000000b914b9723e */ /* 0x000fe400000000ff */
[----:B------:R-:W-:-:S04]  /*14ba0*/  IADD3 R12, R151, R12, RZ ;  /* 0x0000000c970c7210 */ /* 0x000fc80007ffe0ff */
        /* <DEDUP_REMOVED lines=57> */
[----:B------:R-:W-:Y:S01]  /*14f40*/  F2FP.F16.F32.PACK_AB R175, R36, R93 ;  /* 0x0000005d24af723e */ /* 0x000fe200000000ff */
[----:B------:R-:W-:-:S05]  /*14f50*/  VIADD R7, R72, 0xfffffffe ;  /* 0xfffffffe48077836 */ /* 0x000fca0000000000 */
        /* <DEDUP_REMOVED lines=23> */
.L_x_1671:
[----:B------:R-:W-:-:S13]  /*150d0*/  ISETP.NE.AND P2, PT, R13, 0x1, PT ;  /* 0x000000010d00780c */ /* 0x000fda0003f45270 */
[----:B------:R-:W0:Y:S02]  /*150e0*/  @P2 LDC.64 R14, c[0x0][0x9e8] ;  /* 0x00027a00ff0e2b82 */ /* 0x000e240000000a00 */
[----:B0-----:R-:W-:-:S05]  /*150f0*/  @P2 IMAD.HI.U32 R14, R2, R14, RZ ;  /* 0x0000000e020e2227 */ /* 0x001fca00078e00ff */
[----:B------:R-:W-:-:S07]  /*15100*/  @P2 SHF.R.U32.HI R2, RZ, R15, R14 ;  /* 0x0000000fff022219 */ /* 0x000fce000001160e */
.L_x_1672:
[----:B------:R-:W-:Y:S05]  /*15110*/  BSYNC B0 ;  /* 0x0000000000007941 */ /* 0x000fea0003800000 */
.L_x_1670:
[----:B------:R-:W-:-:S05]  /*15120*/  IMAD R13, R2, R13, R13 ;  /* 0x0000000d020d7224 */ /* 0x000fca00078e020d */
[----:B------:R-:W-:-:S07]  /*15130*/  VIMNMX R12, R12, R13, PT ;  /* 0x0000000d0c0c7248 */ /* 0x000fce0003fe0100 */
.L_x_1669:
[----:B------:R-:W-:Y:S01]  /*15140*/  IMAD.HI R12, R12, 0x2aaaaaab, RZ ;  /* 0x2aaaaaab0c0c7827 */ /* 0x000fe200078e02ff */
[----:B------:R-:W-:Y:S01]  /*15150*/  ULDC UR59, c[0x0][0x9e4] ;  /* 0x00027900003b7ab9 */ /* 0x000fe20000000800 */
[----:B------:R-:W-:Y:S01]  /*15160*/  ULDC UR58, c[0x0][0x9e4] ;  /* 0x00027900003a7ab9 */ /* 0x000fe20000000800 */
[----:B------:R-:W-:Y:S01]  /*15170*/  BSSY B0, `(.L_x_1673) ;  /* 0x000037c000007945 */ /* 0x000fe20003800000 */
[----:B------:R-:W-:Y:S01]  /*15180*/  IMAD.MOV.U32 R2, RZ, RZ, 0x3f800000 ;  /* 0x3f800000ff027424 */ /* 0x000fe200078e00ff */
[----:B------:R-:W-:Y:S02]  /*15190*/  SHF.R.U32.HI R9, RZ, 0x1f, R12 ;  /* 0x0000001fff097819 */ /* 0x000fe4000001160c */
[----:B------:R-:W-:Y:S02]  /*151a0*/  CS2R R118, SRZ ;  /* 0x0000000000767805 */ /* 0x000fe4000001ff00 */
[----:B------:R-:W-:Y:S02]  /*151b0*/  CS2R R116, SRZ ;  /* 0x0000000000747805 */ /* 0x000fe4000001ff00 */
[----:B------:R-:W-:-:S02]  /*151c0*/  CS2R R114, SRZ ;  /* 0x0000000000727805 */ /* 0x000fc4000001ff00 */
[----:B------:R-:W-:Y:S01]  /*151d0*/  LEA.HI.SX32 R11, R12, R9, 0x1c ;  /* 0x000000090c0b7211 */ /* 0x000fe200078fe2ff */
[----:B------:R-:W-:Y:S01]  /*151e0*/  IMAD.MOV.U32 R9, RZ, RZ, 0x3f800000 ;  /* 0x3f800000ff097424 */ /* 0x000fe200078e00ff */
[----:B------:R-:W-:Y:S02]  /*151f0*/  CS2R R112, SRZ ;  /* 0x0000000000707805 */ /* 0x000fe4000001ff00 */
[----:B------:R-:W-:Y:S02]  /*15200*/  CS2R R110, SRZ ;  /* 0x00000000006e7805 */ /* 0x000fe4000001ff00 */
[----:B------:R-:W-:Y:S02]  /*15210*/  VIMNMX R14, R214, R11, !PT ;  /* 0x0000000bd60e7248 */ /* 0x000fe40007fe0100 */
[----:B------:R-:W-:Y:S02]  /*15220*/  CS2R R108, SRZ ;  /* 0x00000000006c7805 */ /* 0x000fe4000001ff00 */
[----:B------:R-:W-:-:S02]  /*15230*/  CS2R R106, SRZ ;  /* 0x00000000006a7805 */ /* 0x000fc4000001ff00 */
[----:B------:R-:W-:Y:S02]  /*15240*/  CS2R R104, SRZ ;  /* 0x0000000000687805 */ /* 0x000fe4000001ff00 */
[----:B------:R-:W-:Y:S02]  /*15250*/  ISETP.GE.AND P2, PT, R7, R14, PT ;  /* 0x0000000e0700720c */ /* 0x000fe40003f46270 */
        /* <DEDUP_REMOVED lines=40> */
[----:B------:R-:W-:Y:S06]  /*154e0*/  @!P2 BRA `(.L_x_1674) ;  /* 0x000000340010a947 */ /* 0x000fec0003800000 */
[----:B------:R-:W-:Y:S01]  /*154f0*/  BSSY B1, `(.L_x_1675) ;  /* 0x000033f000017945 */ /* 0x000fe20003800000 */
[----:B------:R-:W-:Y:S02]  /*15500*/  IMAD.MOV.U32 R2, RZ, RZ, 0x3f800000 ;  /* 0x3f800000ff027424 */ /* 0x000fe400078e00ff */
[----:B------:R-:W-:-:S07]  /*15510*/  IMAD.MOV.U32 R119, RZ, RZ, RZ ;  /* 0x000000ffff777224 */ /* 0x000fce00078e00ff */
.L_x_1694:
[----:B------:R-:W-:-:S05]  /*15520*/  VIADD R15, R19, 0x1 ;  /* 0x00000001130f7836 */ /* 0x000fca0000000000 */
[----:B------:R-:W-:-:S04]  /*15530*/  ISETP.NE.AND P2, PT, R15, 0x2, PT ;  /* 0x000000020f00780c */ /* 0x000fc80003f45270 */
[----:B------:R-:W-:Y:S02]  /*15540*/  SEL R11, RZ, 0x1, P2 ;  /* 0x00000001ff0b7807 */ /* 0x000fe40001000000 */
[----:B------:R-:W-:Y:S02]  /*15550*/  SEL R15, R15, RZ, P2 ;  /* 0x000000ff0f0f7207 */ /* 0x000fe40001000000 */
[----:B------:R-:W-:Y:S01]  /*15560*/  LOP3.LUT R20, R194, R11, RZ, 0x3c, !PT ;  /* 0x0000000bc2147212 */ /* 0x000fe200078e3cff */
[----:B------:R-:W-:Y:S06]  /*15570*/  @!P0 BRA `(.L_x_1676) ;  /* 0x0000000000048947 */ /* 0x000fec0003800000 */
[----:B------:R-:W-:Y:S01]  /*15580*/  BPT.TRAP 0x1 ;  /* 0x000000040000795c */ /* 0x000fe20000300000 */
.L_x_1676:
[----:B------:R-:W-:Y:S01]  /*15590*/  IMAD R0, R15, 0x8, R16 ;  /* 0x000000080f007824 */ /* 0x000fe200078e0210 */
[----:B------:R-:W-:-:S04]  /*155a0*/  SHF.L.U32 R11, R20, 0x1f, RZ ;  /* 0x0000001f140b7819 */ /* 0x000fc800000006ff */
[----:B------:R0:W1:Y:S01]  /*155b0*/  SYNCS.PHASECHK.TRANS64.TRYWAIT P2, [R0+URZ+0x30830], R11 ;  /* 0x0308300b000075a7 */ /* 0x000062000804017f */
[----:B------:R-:W-:Y:S05]  /*155c0*/  @!P0 BRA `(.L_x_1677) ;  /* 0x0000000000048947 */ /* 0x000fea0003800000 */
[----:B------:R-:W-:Y:S01]  /*155d0*/  BPT.TRAP 0x1 ;  /* 0x000000040000795c */ /* 0x000fe20000300000 */
.L_x_1677:
[----:B------:R-:W-:Y:S01]  /*155e0*/  IMAD R21, R15, 0x900, R8 ;  /* 0x000009000f157824 */ /* 0x000fe200078e0208 */
[----:B------:R-:W-:Y:S03]  /*155f0*/  BSSY B2, `(.L_x_1678) ;  /* 0x0000006000027945 */ /* 0x000fe60003800000 */
[C---:B------:R-:W-:Y:S02]  /*15600*/  VIADD R12, R21.reuse, 0x2 ;  /* 0x00000002150c7836 */ /* 0x040fe40000000000 */
[----:B------:R-:W-:Y:S01]  /*15610*/  VIADD R120, R21, 0x4 ;  /* 0x0000000415787836 */ /* 0x000fe20000000000 */
[----:B-1----:R-:W-:Y:S06]  /*15620*/  @P2 BRA `(.L_x_1679) ;  /* 0x0000000000082947 */ /* 0x002fec0003800000 */
[----:B------:R-:W1:Y:S02]  /*15630*/  SYNCS.PHASECHK.TRANS64.TRYWAIT P2, [R0+URZ+0x30830], R11 ;  /* 0x0308300b000075a7 */ /* 0x000e64000804017f */
[----:B-1----:R-:W-:Y:S05]  /*15640*/  @!P2 BRA `(.L_x_1680) ;  /* 0x000001780010a947 */ /* 0x002fea0003800000 */
.L_x_1679:
[----:B------:R-:W-:Y:S05]  /*15650*/  BSYNC B2 ;  /* 0x0000000000027941 */ /* 0x000fea0003800000 */
.L_x_1678:
[----:B------:R-:W-:Y:S01]  /*15660*/  IMAD.MOV.U32 R10, RZ, RZ, R21 ;  /* 0x000000ffff0a7224 */ /* 0x000fe200078e0015 */
[----:B------:R2:W-:Y:S04]  /*15670*/  STL.64 [R1+0x90], R16 ;  /* 0x0000901001007387 */ /* 0x0005e80000100a00 */
[----:B------:R-:W-:Y:S01]  /*15680*/  R2UR UR54, R10 ;  /* 0x000000000a3672ca */ /* 0x000fe200000e0000 */
[----:B------:R-:W-:-:S05]  /*15690*/  VIADD R10, R21, 0x6 ;  /* 0x00000006150a7836 */ /* 0x000fca0000000000 */
[----:B------:R-:W-:Y:S01]  /*156a0*/  R2UR UR30, R10 ;  /* 0x000000000a1e72ca */ /* 0x000fe200000e0000 */
[C---:B------:R-:W-:Y:S01]  /*156b0*/  VIADD R10, R21.reuse, 0x302 ;  /* 0x00000302150a7836 */ /* 0x040fe20000000000 */
[----:B--2---:R-:W2:Y:S04]  /*156c0*/  LDL.64 R16, [R1+0x28] ;  /* 0x0000280001107983 */ /* 0x004ea80000100a00 */
[----:B------:R-:W-:Y:S01]  /*156d0*/  R2UR UR22, R10 ;  /* 0x000000000a1672ca */ /* 0x000fe200000e0000 */
[----:B------:R-:W-:Y:S01]  /*156e0*/  VIADD R10, R21, 0x600 ;  /* 0x00000600150a7836 */ /* 0x000fe20000000000 */
[----:B------:R3:W-:Y:S01]  /*156f0*/  STL.64 [R1+0x88], R14 ;  /* 0x0000880e01007387 */ /* 0x0007e20000100a00 */
[----:B01----:R-:W-:-:S03]  /*15700*/  IMAD.MOV.U32 R11, RZ, RZ, 0x40000040 ;  /* 0x40000040ff0b7424 */ /* 0x003fc600078e00ff */
[----:B------:R-:W-:Y:S01]  /*15710*/  R2UR UR10, R10 ;  /* 0x000000000a0a72ca */ /* 0x000fe200000e0000 */
[----:B------:R-:W-:Y:S01]  /*15720*/  VIADD R10, R21, 0x602 ;  /* 0x00000602150a7836 */ /* 0x000fe20000000000 */
[C---:B------:R-:W-:Y:S02]  /*15730*/  R2UR UR55, R11.reuse ;  /* 0x000000000b3772ca */ /* 0x040fe400000e0000 */
[C---:B------:R-:W-:Y:S01]  /*15740*/  R2UR UR31, R11.reuse ;  /* 0x000000000b1f72ca */ /* 0x040fe200000e0000 */
[----:B---3--:R-:W3:Y:S01]  /*15750*/  LDL.64 R14, [R1+0x20] ;  /* 0x00002000010e7983 */ /* 0x008ee20000100a00 */
[----:B------:R-:W-:-:S03]  /*15760*/  R2UR UR23, R11 ;  /* 0x000000000b1772ca */ /* 0x000fc600000e0000 */
[----:B------:R0:W-:Y:S01]  /*15770*/  STL.64 [R1+0x80], R6 ;  /* 0x0000800601007387 */ /* 0x0001e20000100a00 */
[C---:B------:R-:W-:Y:S02]  /*15780*/  R2UR UR11, R11.reuse ;  /* 0x000000000b0b72ca */ /* 0x040fe400000e0000 */
[----:B------:R-:W-:Y:S02]  /*15790*/  R2UR UR6, R10 ;  /* 0x000000000a0672ca */ /* 0x000fe400000e0000 */
[----:B------:R-:W-:Y:S01]  /*157a0*/  R2UR UR7, R11 ;  /* 0x000000000b0772ca */ /* 0x000fe200000e0000 */
[----:B0-----:R-:W4:Y:S04]  /*157b0*/  LDL.64 R6, [R1+0x18] ;  /* 0x0000180001067983 */ /* 0x001f280000100a00 */
[----:B------:R0:W-:Y:S04]  /*157c0*/  STL.64 [R1+0x78], R4 ;  /* 0x0000780401007387 */ /* 0x0001e80000100a00 */
[----:B------:R-:W2:Y:S01]  /*157d0*/  LDL.64 R10, [R1+0x30] ;  /* 0x00003000010a7983 */ /* 0x000ea20000100a00 */
[----:B------:R-:W-:Y:S01]  /*157e0*/  R2UR UR34, R120 ;  /* 0x00000000782272ca */ /* 0x000fe200000e0000 */
[----:B------:R-:W-:-:S02]  /*157f0*/  VIADD R120, R21, 0x304 ;  /* 0x0000030415787836 */ /* 0x000fc40000000000 */
[----:B------:R-:W-:-:S03]  /*15800*/  IMAD.MOV.U32 R121, RZ, RZ, 0x40000040 ;  /* 0x40000040ff797424 */ /* 0x000fc600078e00ff */
[----:B------:R-:W-:Y:S01]  /*15810*/  R2UR UR18, R120 ;  /* 0x00000000781272ca */ /* 0x000fe200000e0000 */
[----:B------:R-:W-:Y:S01]  /*15820*/  VIADD R120, R21, 0x606 ;  /* 0x0000060615787836 */ /* 0x000fe20000000000 */
[C---:B------:R-:W-:Y:S01]  /*15830*/  R2UR UR35, R121.reuse ;  /* 0x00000000792372ca */ /* 0x040fe200000e0000 */
[----:B------:R-:W-:Y:S01]  /*15840*/  IMAD.MOV.U32 R13, RZ, RZ, 0x40000040 ;  /* 0x40000040ff0d7424 */ /* 0x000fe200078e00ff */
[C---:B------:R-:W-:Y:S01]  /*15850*/  R2UR UR19, R121.reuse ;  /* 0x00000000791372ca */ /* 0x040fe200000e0000 */
[----:B0-----:R-:W4:Y:S01]  /*15860*/  LDL.64 R4, [R1+0x10] ;  /* 0x0000100001047983 */ /* 0x001f220000100a00 */
[----:B------:R-:W-:Y:S01]  /*15870*/  R2UR UR38, R120 ;  /* 0x00000000782672ca */ /* 0x000fe200000e0000 */
[-C--:B------:R-:W-:Y:S01]  /*15880*/  FMUL.FTZ R24, R24, R9.reuse ;  /* 0x0000000918187220 */ /* 0x080fe20000410000 */
[----:B------:R-:W-:Y:S01]  /*15890*/  R2UR UR39, R121 ;  /* 0x00000000792772ca */ /* 0x000fe200000e0000 */
[-C--:B------:R-:W-:Y:S01]  /*158a0*/  FMUL.FTZ R25, R25, R9.reuse ;  /* 0x0000000919197220 */ /* 0x080fe20000410000 */
[----:B-----5:R-:W-:Y:S01]  /*158b0*/  WARPGROUP.ARRIVE ;  /* 0x00000000000079c5 */ /* 0x020fe20000000000 */
[----:B------:R-:W-:Y:S01]  /*158c0*/  R2UR UR50, R12 ;  /* 0x000000000c3272ca */ /* 0x000fe200000e0000 */
[-C--:B------:R-:W-:Y:S01]  /*158d0*/  FMUL.FTZ R28, R28, R9.reuse ;  /* 0x000000091c1c7220 */ /* 0x080fe20000410000 */
[----:B------:R-:W-:Y:S01]  /*158e0*/  R2UR UR51, R13 ;  /* 0x000000000d3372ca */ /* 0x000fe200000e0000 */
[-C--:B------:R-:W-:Y:S01]  /*158f0*/  FMUL.FTZ R29, R29, R9.reuse ;  /* 0x000000091d1d7220 */ /* 0x080fe20000410000 */
[----:B------:R-:W-:Y:S01]  /*15900*/  IADD3 R12, R21, 0x300, RZ ;  /* 0x00000300150c7810 */ /* 0x000fe20007ffe0ff */
[----:B------:R-:W-:Y:S01]  /*15910*/  HGMMA.64x96x16.F32 R120, gdesc[UR52], RZ, !UPT, gsb0 ;  /* 0x01600000347879f0 */ /* 0x000fe2000c0008ff */
[----:B------:R-:W-:Y:S01]  /*15920*/  R2UR UR27, R13 ;  /* 0x000000000d1b72ca */ /* 0x000fe200000e0000 */
[-C--:B------:R-:W-:Y:S01]  /*15930*/  FMUL.FTZ R32, R32, R9.reuse ;  /* 0x0000000920207220 */ /* 0x080fe20000410000 */
[----:B------:R-:W-:Y:S01]  /*15940*/  R2UR UR26, R12 ;  /* 0x000000000c1a72ca */ /* 0x000fe200000e0000 */
[----:B------:R-:W-:Y:S01]  /*15950*/  VIADD R12, R21, 0x306 ;  /* 0x00000306150c7836 */ /* 0x000fe20000000000 */
[----:B------:R-:W-:Y:S01]  /*15960*/  R2UR UR15, R13 ;  /* 0x000000000d0f72ca */ /* 0x000fe200000e0000 */
[-C--:B------:R-:W-:Y:S01]  /*15970*/  FMUL.FTZ R33, R33, R9.reuse ;  /* 0x0000000921217220 */ /* 0x080fe20000410000 */
[-C--:B------:R-:W-:Y:S01]  /*15980*/  FMUL.FTZ R36, R36, R9.reuse ;  /* 0x0000000924247220 */ /* 0x080fe20000410000 */
[----:B------:R-:W-:Y:S01]  /*15990*/  FMUL.FTZ R37, R37, R9 ;  /* 0x0000000925257220 */ /* 0x000fe20000410000 */
[----:B------:R-:W-:Y:S01]  /*159a0*/  R2UR UR14, R12 ;  /* 0x000000000c0e72ca */ /* 0x000fe200000e0000 */
[----:B------:R-:W-:-:S02]  /*159b0*/  VIADD R12, R21, 0x604 ;  /* 0x00000604150c7836 */ /* 0x000fc40000000000 */
        /* <DEDUP_REMOVED lines=90> */
[----:B------:R-:W-:Y:S03]  /*15f60*/  HGMMA.64x96x16.F32 R120, gdesc[UR48], R120, gsb0 ;  /* 0x01600000307879f0 */ /* 0x000fe60008000878 */
[----:B------:R-:W-:Y:S02]  /*15f70*/  WARPGROUP.DEPBAR.LE gsb0, 0x0 ;  /* 0x00008000000079c5 */ /* 0x000fe40000010000 */
[----:B------:R-:W-:Y:S01]  /*15f80*/  WARPGROUP.ARRIVE ;  /* 0x00000000000079c5 */ /* 0x000fe20000000000 */
[----:B--2---:R-:W-:Y:S02]  /*15f90*/  R2UR UR32, R10 ;  /* 0x000000000a2072ca */ /* 0x004fe400000e0000 */
[----:B------:R-:W-:Y:S02]  /*15fa0*/  R2UR UR33, R11 ;  /* 0x000000000b2172ca */ /* 0x000fe400000e0000 */
[----:B------:R-:W-:Y:S01]  /*15fb0*/  R2UR UR28, R16 ;  /* 0x00000000101c72ca */ /* 0x000fe200000e0000 */
[----:B------:R-:W2:Y:S10]  /*15fc0*/  LDL.64 R10, [R1] ;  /* 0x00000000010a7983 */ /* 0x000eb40000100a00 */
[----:B------:R-:W-:Y:S01]  /*15fd0*/  HGMMA.64x96x16.F32 R120, gdesc[UR32], R120, gsb0 ;  /* 0x01600000207879f0 */ /* 0x000fe20008000878 */
[----:B------:R-:W-:-:S02]  /*15fe0*/  R2UR UR29, R17 ;  /* 0x00000000111d72ca */ /* 0x000fc400000e0000 */
[----:B------:R-:W-:Y:S02]  /*15ff0*/  R2UR UR42, R12 ;  /* 0x000000000c2a72ca */ /* 0x000fe400000e0000 */
[----:B------:R-:W-:Y:S02]  /*16000*/  R2UR UR43, R13 ;  /* 0x000000000d2b72ca */ /* 0x000fe400000e0000 */
[----:B------:R-:W2:Y:S01]  /*16010*/  LDL.64 R12, [R1+0x8] ;  /* 0x00000800010c7983 */ /* 0x000ea20000100a00 */
[----:B---3--:R-:W-:Y:S02]  /*16020*/  R2UR UR24, R14 ;  /* 0x000000000e1872ca */ /* 0x008fe400000e0000 */
[----:B------:R-:W-:Y:S01]  /*16030*/  R2UR UR25, R15 ;  /* 0x000000000f1972ca */ /* 0x000fe200000e0000 */
[----:B------:R0:W5:Y:S01]  /*16040*/  LDL.LU.64 R16, [R1+0x90] ;  /* 0x0000900001107983 */ /* 0x0001620000300a00 */
[----:B----4-:R-:W-:Y:S02]  /*16050*/  R2UR UR20, R6 ;  /* 0x00000000061472ca */ /* 0x010fe400000e0000 */
[----:B------:R-:W-:Y:S01]  /*16060*/  R2UR UR21, R7 ;  /* 0x00000000071572ca */ /* 0x000fe200000e0000 */
[----:B------:R0:W5:Y:S01]  /*16070*/  LDL.LU.64 R14, [R1+0x88] ;  /* 0x00008800010e7983 */ /* 0x0001620000300a00 */
[----:B------:R-:W-:-:S02]  /*16080*/  R2UR UR16, R4 ;  /* 0x00000000041072ca */ /* 0x000fc400000e0000 */
[----:B------:R-:W-:Y:S01]  /*16090*/  R2UR UR17, R5 ;  /* 0x00000000051172ca */ /* 0x000fe200000e0000 */
[----:B------:R0:W5:Y:S01]  /*160a0*/  LDL.LU.64 R6, [R1+0x80] ;  /* 0x0000800001067983 */ /* 0x0001620000300a00 */
[----:B------:R-:W-:Y:S01]  /*160b0*/  UMOV UR4, UR56 ;  /* 0x0000003800047c82 */ /* 0x000fe20008000000 */
[----:B------:R-:W-:Y:S02]  /*160c0*/  UMOV UR5, UR57 ;  /* 0x0000003900057c82 */ /* 0x000fe40008000000 */
[----:B------:R0:W5:Y:S01]  /*160d0*/  LDL.LU.64 R4, [R1+0x78] ;  /* 0x0000780001047983 */ /* 0x0001620000300a00 */
        /* <DEDUP_REMOVED lines=9> */
[----:B--2---:R-:W-:Y:S02]  /*16170*/  R2UR UR12, R12 ;  /* 0x000000000c0c72ca */ /* 0x004fe400000e0000 */
[----:B------:R-:W-:Y:S01]  /*16180*/  R2UR UR13, R13 ;  /* 0x000000000d0d72ca */ /* 0x000fe200000e0000 */
[----:B------:R-:W-:Y:S02]  /*16190*/  WARPGROUP.DEPBAR.LE gsb0, 0x0 ;  /* 0x00008000000079c5 */ /* 0x000fe40000010000 */
[----:B------:R-:W-:-:S06]  /*161a0*/  WARPGROUP.ARRIVE ;  /* 0x00000000000079c5 */ /* 0x000fcc0000000000 */
[----:B------:R-:W-:Y:S01]  /*161b0*/  HGMMA.64x96x16.F32 R120, gdesc[UR16], R120, gsb0 ;  /* 0x01600000107879f0 */ /* 0x000fe20008000878 */
[----:B------:R-:W-:Y:S02]  /*161c0*/  R2UR UR8, R10 ;  /* 0x000000000a0872ca */ /* 0x000fe400000e0000 */
[----:B------:R-:W-:Y:S01]  /*161d0*/  R2UR UR9, R11 ;  /* 0x000000000b0972ca */ /* 0x000fe200000e0000 */
        /* <DEDUP_REMOVED lines=16> */
[----:B0-----:R-:W-:Y:S05]  /*162e0*/  @!P0 BRA `(.L_x_1681) ;  /* 0x0000000000048947 */ /* 0x001fea0003800000 */
[----:B------:R-:W-:Y:S01]  /*162f0*/  BPT.TRAP 0x1 ;  /* 0x000000040000795c */ /* 0x000fe20000300000 */
.L_x_1681:
[----:B------:R-:W-:Y:S01]  /*16300*/  SHF.L.U32 R9, R194, 0x1f, RZ ;  /* 0x0000001fc2097819 */ /* 0x000fe200000006ff */
[----:B-----5:R-:W-:-:S04]  /*16310*/  IMAD R2, R19, 0x8, R16 ;  /* 0x0000000813027824 */ /* 0x020fc800078e0210 */
[----:B------:R0:W1:Y:S01]  /*16320*/  SYNCS.PHASECHK.TRANS64.TRYWAIT P2, [R2+URZ+0x30850], R9 ;  /* 0x03085009020075a7 */ /* 0x000062000804017f */
[----:B------:R-:W-:Y:S05]  /*16330*/  @!P0 BRA `(.L_x_1682) ;  /* 0x0000000000048947 */ /* 0x000fea0003800000 */
[----:B------:R-:W-:Y:S01]  /*16340*/  BPT.TRAP 0x1 ;  /* 0x000000040000795c */ /* 0x000fe20000300000 */
.L_x_1682:
[----:B------:R-:W-:Y:S04]  /*16350*/  BSSY B2, `(.L_x_1683) ;  /* 0x0000004000027945 */ /* 0x000fe80003800000 */
[----:B-1----:R-:W-:Y:S05]  /*16360*/  @P2 BRA `(.L_x_1684) ;  /* 0x0000000000082947 */ /* 0x002fea0003800000 */
[----:B------:R-:W1:Y:S02]  /*16370*/  SYNCS.PHASECHK.TRANS64.TRYWAIT P2, [R2+URZ+0x30850], R9 ;  /* 0x03085009020075a7 */ /* 0x000e64000804017f */
[----:B-1----:R-:W-:Y:S05]  /*16380*/  @!P2 BRA `(.L_x_1685) ;  /* 0x0000016800d4a947 */ /* 0x002fea0003800000 */
.L_x_1684:
[----:B------:R-:W-:Y:S05]  /*16390*/  BSYNC B2 ;  /* 0x0000000000027941 */ /* 0x000fea0003800000 */
.L_x_1683:
[----:B01----:R-:W-:Y:S01]  /*163a0*/  VIADD R9, R16, 0x400 ;  /* 0x0000040010097836 */ /* 0x003fe20000000000 */
[----:B------:R-:W-:Y:S01]  /*163b0*/  WARPGROUP.ARRIVE ;  /* 0x00000000000079c5 */ /* 0x000fe20000000000 */
[----:B------:R-:W-:Y:S01]  /*163c0*/  IMAD.MOV.U32 R11, RZ, RZ, 0x40000040 ;  /* 0x40000040ff0b7424 */ /* 0x000fe200078e00ff */
[----:B------:R-:W0:Y:S01]  /*163d0*/  LDC R21, c[0x0][0x448] ;  /* 0x00011200ff157b82 */ /* 0x000e220000000800 */
[----:B------:R-:W-:Y:S01]  /*163e0*/  IMAD.MOV.U32 R13, RZ, RZ, 0x40000040 ;  /* 0x40000040ff0d7424 */ /* 0x000fe200078e00ff */
[----:B------:R-:W-:Y:S01]  /*163f0*/  SHF.R.U32.HI R9, RZ, 0x4, R9 ;  /* 0x00000004ff097819 */ /* 0x000fe20000011609 */
[----:B------:R-:W-:Y:S01]  /*16400*/  @!P1 VIADD R0, R0, 0x30840 ;  /* 0x0003084000009836 */ /* 0x000fe20000000000 */
[----:B------:R-:W-:Y:S01]  /*16410*/  R2UR UR7, R11 ;  /* 0x000000000b0772ca */ /* 0x000fe200000e0000 */
[----:B------:R-:W-:Y:S01]  /*16420*/  IMAD.MOV.U32 R11, RZ, RZ, 0x40000040 ;  /* 0x40000040ff0b7424 */ /* 0x000fe200078e00ff */
[----:B------:R-:W-:Y:S01]  /*16430*/  LOP3.LUT R9, R9, 0x3fff, RZ, 0xc0, !PT ;  /* 0x00003fff09097812 */ /* 0x000fe200078ec0ff */
[----:B------:R-:W-:Y:S01]  /*16440*/  ULDC UR5, c[0x0][0x9dc] ;  /* 0x0002770000057ab9 */ /* 0x000fe20000000800 */
[----:B------:R-:W-:Y:S01]  /*16450*/  LOP3.LUT P2, RZ, R18, 0x100000, RZ, 0xc0, !PT ;  /* 0x0010000012ff7812 */ /* 0x000fe2000784c0ff */
[----:B------:R-:W-:Y:S01]  /*16460*/  ULDC UR4, c[0x0][0x9e0] ;  /* 0x0002780000047ab9 */ /* 0x000fe20000000800 */
[----:B------:R-:W-:-:S02]  /*16470*/  LOP3.LUT R9, R9, 0x3000000, RZ, 0xfc, !PT ;  /* 0x0300000009097812 */ /* 0x000fc400078efcff */
[----:B------:R-:W-:-:S03]  /*16480*/  @!P1 PRMT R0, RZ, 0x654, R0 ;  /* 0x00000654ff009816 */ /* 0x000fc60000000000 */
[----:B------:R-:W-:Y:S02]  /*16490*/  IMAD R10, R19, 0x900, R9 ;  /* 0x00000900130a7824 */ /* 0x000fe400078e0209 */
[----:B------:R-:W-:Y:S02]  /*164a0*/  IMAD.IADD R9, R215, 0x1, R213 ;  /* 0x00000001d7097824 */ /* 0x000fe400078e02d5 */
[C---:B------:R-:W-:Y:S01]  /*164b0*/  VIADD R12, R10.reuse, 0x80 ;  /* 0x000000800a0c7836 */ /* 0x040fe20000000000 */
[----:B------:R-:W-:Y:S02]  /*164c0*/  R2UR UR6, R10 ;  /* 0x000000000a0672ca */ /* 0x000fe400000e0000 */
[----:B0-----:R-:W-:-:S11]  /*164d0*/  ISETP.NE.AND P3, PT, R21, 0x1, PT ;  /* 0x000000011500780c */ /* 0x001fd60003f65270 */
        /* <DEDUP_REMOVED lines=25> */
[----:B------:R-:W-:Y:S02]  /*16670*/  WARPGROUP.DEPBAR.LE gsb0, 0x0 ;  /* 0x00008000000079c5 */ /* 0x000fe40000010000 */
[----:B------:R-:W-:-:S14]  /*16680*/  WARPGROUP.ARRIVE ;  /* 0x00000000000079c5 */ /* 0x000fdc0000000000 */
[----:B------:R-:W-:Y:S01]  /*16690*/  HGMMA.64x192x16.F32 R24, R172, gdesc[UR4].tnspB, R24, gsb0 ;  /* 0x42e00004ac187df0 */ /* 0x000fe20008000818 */
[----:B------:R-:W-:Y:S02]  /*166a0*/  R2UR UR6, R10 ;  /* 0x000000000a0672ca */ /* 0x000fe400000e0000 */
[----:B------:R-:W-:Y:S01]  /*166b0*/  R2UR UR7, R11 ;  /* 0x000000000b0772ca */ /* 0x000fe200000e0000 */
[----:B------:R-:W0:Y:S08]  /*166c0*/  @P3 LDC R10, c[0x0][0x450] ;  /* 0x00011400ff0a3b82 */ /* 0x000e300000000800 */
[----:B------:R-:W1:Y:S02]  /*166d0*/  @P3 LDC R11, c[0x0][0x44c] ;  /* 0x00011300ff0b3b82 */ /* 0x000e640000000800 */
[----:B-1----:R-:W-:-:S05]  /*166e0*/  @P3 IMAD.HI.U32 R11, R9, R11, RZ ;  /* 0x0000000b090b3227 */ /* 0x002fca00078e00ff */
[----:B0-----:R-:W-:Y:S01]  /*166f0*/  @P3 SHF.R.U32.HI R9, RZ, R10, R11 ;  /* 0x0000000aff093219 */ /* 0x001fe2000001160b */
[----:B------:R-:W-:Y:S01]  /*16700*/  IMAD.U32 R10, RZ, RZ, UR5 ;  /* 0x00000005ff0a7e24 */ /* 0x000fe2000f8e00ff */
[----:B------:R-:W-:Y:S02]  /*16710*/  WARPGROUP.DEPBAR.LE gsb0, 0x0 ;  /* 0x00008000000079c5 */ /* 0x000fe40000010000 */
[----:B------:R-:W-:-:S06]  /*16720*/  WARPGROUP.ARRIVE ;  /* 0x00000000000079c5 */ /* 0x000fcc0000000000 */
[----:B------:R-:W-:Y:S03]  /*16730*/  HGMMA.64x192x16.F32 R24, R168, gdesc[UR4].tnspB, R24, gsb0 ;  /* 0x42e00004a8187df0 */ /* 0x000fe60008000818 */
[----:B------:R-:W-:Y:S02]  /*16740*/  WARPGROUP.DEPBAR.LE gsb0, 0x0 ;  /* 0x00008000000079c5 */ /* 0x000fe40000010000 */
[----:B------:R-:W0:Y:S01]  /*16750*/  SHFL.IDX PT, R170, R9, RZ, 0x1c1f ;  /* 0x001c1fff09aa7589 */ /* 0x000e2200000e0000 */
[----:B------:R-:W-:Y:S01]  /*16760*/  IMAD R169, R7, -0x60, RZ ;  /* 0xffffffa007a97824 */ /* 0x000fe200078e02ff */
[----:B------:R1:W-:Y:S04]  /*16770*/  @!P1 SYNCS.ARRIVE.TRANS64.RED.A1T0 RZ, [R0+URZ], RZ ;  /* 0x000000ff00ff99a7 */ /* 0x0003e8000810043f */
[----:B------:R-:W-:-:S04]  /*16780*/  IADD3 R21, -R201, 0x1, R169 ;  /* 0x00000001c9157810 */ /* 0x000fc80007ffe1a9 */
[----:B------:R-:W-:Y:S02]  /*16790*/  IADD3 R21, -R196, R21, R197 ;  /* 0x00000015c4157210 */ /* 0x000fe40007ffe1c5 */
[----:B-1----:R-:W-:-:S03]  /*167a0*/  LOP3.LUT R0, RZ, R10, RZ, 0x33, !PT ;  /* 0x0000000aff007212 */ /* 0x002fc600078e33ff */
[----:B------:R-:W-:Y:S02]  /*167b0*/  VIADD R168, R21, UR4 ;  /* 0x0000000415a87c36 */ /* 0x000fe40008000000 */
[----:B------:R-:W-:Y:S02]  /*167c0*/  IMAD.IADD R21, R0, 0x1, R21 ;  /* 0x0000000100157824 */ /* 0x000fe400078e0215 */
[----:B------:R-:W-:Y:S02]  /*167d0*/  IMAD.IADD R0, R169, 0x1, -R201 ;  /* 0x00000001a9007824 */ /* 0x000fe400078e0ac9 */
[--C-:B0-----:R-:W-:Y:S02]  /*167e0*/  IMAD.IADD R19, R168, 0x1, R170.reuse ;  /* 0x00000001a8137824 */ /* 0x101fe400078e02aa */
[----:B------:R-:W-:Y:S01]  /*167f0*/  IMAD.IADD R11, R21, 0x1, R170 ;  /* 0x00000001150b7824 */ /* 0x000fe200078e02aa */
[----:B------:R-:W-:Y:S06]  /*16800*/  @!P2 BRA `(.L_x_1686) ;  /* 0x000000000054a947 */ /* 0x000fec0003800000 */
[----:B------:R-:W-:Y:S01]  /*16810*/  IADD3 R170, -R196, R197, R170 ;  /* 0x000000c5c4aa7210 */ /* 0x000fe20007ffe1aa */
[----:B------:R-:W-:Y:S03]  /*16820*/  BSSY B2, `(.L_x_1687) ;  /* 0x0000010000027945 */ /* 0x000fe60003800000 */
[----:B------:R-:W-:-:S13]  /*16830*/  ISETP.GT.AND P2, PT, R170, -0x1, PT ;  /* 0xffffffffaa00780c */ /* 0x000fda0003f44270 */
[----:B------:R-:W-:Y:S05]  /*16840*/  @P2 BRA `(.L_x_1688) ;  /* 0x0000000000202947 */ /* 0x000fea0003800000 */
[----:B------:R-:W-:Y:S02]  /*16850*/  MOV R171, UR59 ;  /* 0x0000003b00ab7c02 */ /* 0x000fe40008000f00 */
[----:B------:R-:W-:Y:S02]  /*16860*/  LOP3.LUT R170, RZ, R170, RZ, 0x33, !PT ;  /* 0x000000aaffaa7212 */ /* 0x000fe400078e33ff */
[----:B------:R-:W-:-:S13]  /*16870*/  ISETP.NE.AND P2, PT, R171, 0x1, PT ;  /* 0x00000001ab00780c */ /* 0x000fda0003f45270 */
[----:B------:R-:W0:Y:S02]  /*16880*/  @P2 LDC.64 R12, c[0x0][0x9e8] ;  /* 0x00027a00ff0c2b82 */ /* 0x000e240000000a00 */
[----:B0-----:R-:W-:-:S05]  /*16890*/  @P2 IMAD.HI.U32 R12, R170, R12, RZ ;  /* 0x0000000caa0c2227 */ /* 0x001fca00078e00ff */
[----:B------:R-:W-:-:S04]  /*168a0*/  @P2 SHF.R.U32.HI R170, RZ, R13, R12 ;  /* 0x0000000dffaa2219 */ /* 0x000fc8000001160c */
[----:B------:R-:W-:Y:S01]  /*168b0*/  LOP3.LUT R170, RZ, R170, RZ, 0x33, !PT ;  /* 0x000000aaffaa7212 */ /* 0x000fe200078e33ff */
[----:B------:R-:W-:Y:S06]  /*168c0*/  BRA `(.L_x_1689) ;  /* 0x0000000000147947 */ /* 0x000fec0003800000 */
.L_x_1688:
[----:B------:R-:W-:-:S05]  /*168d0*/  IMAD.U32 R171, RZ, RZ, UR59 ;  /* 0x0000003bffab7e24 */ /* 0x000fca000f8e00ff */
[----:B------:R-:W-:-:S13]  /*168e0*/  ISETP.NE.AND P2, PT, R171, 0x1, PT ;  /* 0x00000001ab00780c */ /* 0x000fda0003f45270 */
[----:B------:R-:W0:Y:S02]  /*168f0*/  @P2 LDC.64 R12, c[0x0][0x9e8] ;  /* 0x00027a00ff0c2b82 */ /* 0x000e240000000a00 */
[----:B0-----:R-:W-:-:S05]  /*16900*/  @P2 IMAD.HI.U32 R12, R170, R12, RZ ;  /* 0x0000000caa0c2227 */ /* 0x001fca00078e00ff */
[----:B------:R-:W-:-:S07]  /*16910*/  @P2 SHF.R.U32.HI R170, RZ, R13, R12 ;  /* 0x0000000dffaa2219 */ /* 0x000fce000001160c */
.L_x_1689:
[----:B------:R-:W-:Y:S05]  /*16920*/  BSYNC B2 ;  /* 0x0000000000027941 */ /* 0x000fea0003800000 */
.L_x_1687:
[----:B------:R-:W-:-:S05]  /*16930*/  IMAD R170, R170, R171, R0 ;  /* 0x000000abaaaa7224 */ /* 0x000fca00078e0200 */
[----:B------:R-:W-:Y:S02]  /*16940*/  VIMNMX R11, R11, R170, !PT ;  /* 0x000000aa0b0b7248 */ /* 0x000fe40007fe0100 */
[----:B------:R-:W-:-:S07]  /*16950*/  VIADDMNMX R19, R170, R171, R19, PT ;  /* 0x000000abaa137246 */ /* 0x000fce0003800113 */
.L_x_1686:
[C---:B------:R-:W-:Y:S01]  /*16960*/  ISETP.GE.AND P2, PT, R169.reuse, 0x2, PT ;  /* 0x00000002a900780c */ /* 0x040fe20003f46270 */
[----:B------:R-:W0:Y:S01]  /*16970*/  SHFL.IDX PT, R9, R9, 0x1, 0x1c1f ;  /* 0x003c1f0009097f89 */ /* 0x000e2200000e0000 */
[----:B------:R-:W-:Y:S02]  /*16980*/  ISETP.GE.AND P5, PT, R169, 0xa, PT ;  /* 0x0000000aa900780c */ /* 0x000fe40003fa6270 */
[----:B------:R-:W-:Y:S02]  /*16990*/  ISETP.GT.AND P3, PT, R11, 0x1, !P2 ;  /* 0x000000010b00780c */ /* 0x000fe40005764270 */
[----:B------:R-:W-:Y:S02]  /*169a0*/  LOP3.LUT R18, R18, 0xfffffffb, RZ, 0xc0, !PT ;  /* 0xfffffffb12127812 */ /* 0x000fe400078ec0ff */
[----:B------:R-:W-:Y:S02]  /*169b0*/  ISETP.LT.OR P4, PT, R19, 0x2, P3 ;  /* 0x000000021300780c */ /* 0x000fe40001f81670 */
[----:B------:R-:W-:-:S02]  /*169c0*/  ISETP.GE.AND P3, PT, R169, 0x9, PT ;  /* 0x00000009a900780c */ /* 0x000fc40003f66270 */
[----:B------:R-:W-:Y:S02]  /*169d0*/  FSEL R121, R121, -INF , !P4 ;  /* 0xff80000079797808 */ /* 0x000fe40006000000 */
[----:B------:R-:W-:Y:S02]  /*169e0*/  ISETP.GT.AND P4, PT, R11, 0x8, !P3 ;  /* 0x000000080b00780c */ /* 0x000fe40005f84270 */
[----:B------:R-:W-:Y:S02]  /*169f0*/  @P5 LOP3.LUT R18, R18, 0x4, RZ, 0xfc, !PT ;  /* 0x0000000412125812 */ /* 0x000fe400078efcff */
[----:B------:R-:W-:Y:S02]  /*16a00*/  ISETP.LT.OR P4, PT, R19, 0x9, P4 ;  /* 0x000000091300780c */ /* 0x000fe40002781670 */
[----:B------:R-:W-:Y:S02]  /*16a10*/  LOP3.LUT R18, R18, 0xfffffff7, RZ, 0xc0, !PT ;  /* 0xfffffff712127812 */ /* 0x000fe400078ec0ff */
[----:B------:R-:W-:-:S02]  /*16a20*/  FSEL R124, R124, -INF , !P4 ;  /* 0xff8000007c7c7808 */ /* 0x000fc40006000000 */
[----:B------:R-:W-:Y:S01]  /*16a30*/  ISETP.GT.AND P4, PT, R11, 0x9, !P5 ;  /* 0x000000090b00780c */ /* 0x000fe20006f84270 */
[--C-:B0-----:R-:W-:Y:S01]  /*16a40*/  IMAD.IADD R168, R168, 0x1, R9.reuse ;  /* 0x00000001a8a87824 */ /* 0x101fe200078e0209 */
[----:B------:R-:W-:Y:S01]  /*16a50*/  ISETP.GE.AND P5, PT, R169, 0x11, PT ;  /* 0x00000011a900780c */ /* 0x000fe20003fa6270 */
[----:B------:R-:W-:Y:S01]  /*16a60*/  IMAD.IADD R21, R21, 0x1, R9 ;  /* 0x0000000115157824 */ /* 0x000fe200078e0209 */
[----:B------:R-:W-:-:S04]  /*16a70*/  ISETP.LT.OR P4, PT, R19, 0xa, P4 ;  /* 0x0000000a1300780c */ /* 0x000fc80002781670 */
        /* <DEDUP_REMOVED lines=118> */
[----:B------:R-:W-:-:S04]  /*171e0*/  ISETP.GT.AND P6, PT, R11, 0x59, !P6 ;  /* 0x000000590b00780c */ /* 0x000fc800077c4270 */
[----:B------:R-:W-:-:S04]  /*171f0*/  ISETP.LT.OR P6, PT, R19, 0x5a, P6 ;  /* 0x0000005a1300780c */ /* 0x000fc800037c1670 */
[----:B------:R-:W-:Y:S02]  /*17200*/  FSEL R165, R165, -INF , !P6 ;  /* 0xff800000a5a57808 */ /* 0x000fe40007000000 */
[----:B------:R-:W-:-:S13]  /*17210*/  LOP3.LUT P6, RZ, R18, 0x100000, RZ, 0xc0, !PT ;  /* 0x0010000012ff7812 */ /* 0x000fda00078cc0ff */
[----:B------:R-:W-:Y:S05]  /*17220*/  @!P6 BRA `(.L_x_1690) ;  /* 0x000000000054e947 */ /* 0x000fea0003800000 */
        /* <DEDUP_REMOVED lines=12> */
.L_x_1692:
[----:B------:R-:W-:-:S05]  /*172f0*/  IMAD.U32 R11, RZ, RZ, UR59 ;  /* 0x0000003bff0b7e24 */ /* 0x000fca000f8e00ff */
[----:B------:R-:W-:-:S13]  /*17300*/  ISETP.NE.AND P6, PT, R11, 0x1, PT ;  /* 0x000000010b00780c */ /* 0x000fda0003fc5270 */
[----:B------:R-:W0:Y:S02]  /*17310*/  @P6 LDC.64 R12, c[0x0][0x9e8] ;  /* 0x00027a00ff0c6b82 */ /* 0x000e240000000a00 */
[----:B0-----:R-:W-:-:S05]  /*17320*/  @P6 IMAD.HI.U32 R12, R9, R12, RZ ;  /* 0x0000000c090c6227 */ /* 0x001fca00078e00ff */
[----:B------:R-:W-:-:S07]  /*17330*/  @P6 SHF.R.U32.HI R9, RZ, R13, R12 ;  /* 0x0000000dff096219 */ /* 0x000fce000001160c */
.L_x_1693:
[----:B------:R-:W-:Y:S05]  /*17340*/  BSYNC B2 ;  /* 0x0000000000027941 */ /* 0x000fea0003800000 */
.L_x_1691:
[----:B------:R-:W-:-:S05]  /*17350*/  IMAD R0, R9, R11, R0 ;  /* 0x0000000b09007224 */ /* 0x000fca00078e0200 */
[----:B------:R-:W-:Y:S02]  /*17360*/  VIADDMNMX R168, R0, R11, R168, PT ;  /* 0x0000000b00a87246 */ /* 0x000fe400038001a8 */
[----:B------:R-:W-:-:S07]  /*17370*/  VIMNMX R21, R21, R0, !PT ;  /* 0x0000000015157248 */ /* 0x000fce0007fe0100 */
.L_x_1690:
[C---:B------:R-:W-:Y:S01]  /*17380*/  ISETP.GT.AND P2, PT, R21.reuse, 0x1, !P2 ;  /* 0x000000011500780c */ /* 0x040fe20005744270 */
[----:B------:R-:W-:Y:S01]  /*17390*/  ULDC UR4, c[0x0][0x988] ;  /* 0x0002620000047ab9 */ /* 0x000fe20000000800 */
[----:B------:R-:W-:Y:S01]  /*173a0*/  ISETP.GT.AND P3, PT, R21, 0x8, !P3 ;  /* 0x000000081500780c */ /* 0x000fe20005f64270 */
[----:B------:R-:W-:Y:S01]  /*173b0*/  @!P1 VIADD R2, R2, 0x30860 ;  /* 0x0003086002029836 */ /* 0x000fe20000000000 */
[C---:B------:R-:W-:Y:S01]  /*173c0*/  ISETP.LT.OR P2, PT, R168.reuse, 0x2, P2 ;  /* 0x00000002a800780c */ /* 0x040fe20001741670 */
[----:B------:R-:W-:Y:S01]  /*173d0*/  IMAD.MOV.U32 R194, RZ, RZ, R20 ;  /* 0x000000ffffc27224 */ /* 0x000fe200078e0014 */
[----:B------:R-:W-:Y:S02]  /*173e0*/  ISETP.LT.OR P3, PT, R168, 0x9, P3 ;  /* 0x00000009a800780c */ /* 0x000fe40001f61670 */
[----:B------:R-:W-:Y:S02]  /*173f0*/  FSEL R123, R123, -INF , !P2 ;  /* 0xff8000007b7b7808 */ /* 0x000fe40005000000 */
[----:B------:R-:W-:-:S02]  /*17400*/  LOP3.LUT P2, RZ, R18, 0x4, RZ, 0xc0, !PT ;  /* 0x0000000412ff7812 */ /* 0x000fc4000784c0ff */
[----:B------:R-:W-:Y:S02]  /*17410*/  FSEL R126, R126, -INF , !P3 ;  /* 0xff8000007e7e7808 */ /* 0x000fe40005800000 */
[----:B------:R-:W-:Y:S02]  /*17420*/  ISETP.GT.AND P2, PT, R21, 0x9, !P2 ;  /* 0x000000091500780c */ /* 0x000fe40005744270 */
[----:B------:R-:W-:Y:S02]  /*17430*/  LOP3.LUT P3, RZ, R18, 0x10000, RZ, 0xc0, !PT ;  /* 0x0001000012ff7812 */ /* 0x000fe4000786c0ff */
[----:B------:R-:W-:Y:S02]  /*17440*/  ISETP.LT.OR P2, PT, R168, 0xa, P2 ;  /* 0x0000000aa800780c */ /* 0x000fe40001741670 */
[----:B------:R-:W-:Y:S02]  /*17450*/  FMNMX.FTZ R0, R120, R4, !PT ;  /* 0x0000000478007209 */ /* 0x000fe40007810000 */
[----:B------:R-:W-:-:S02]  /*17460*/  FSEL R127, R127, -INF , !P2 ;  /* 0xff8000007f7f7808 */ /* 0x000fc40005000000 */
[C---:B------:R-:W-:Y:S02]  /*17470*/  LOP3.LUT P2, RZ, R18.reuse, 0x8, RZ, 0xc0, !PT ;  /* 0x0000000812ff7812 */ /* 0x040fe4000784c0ff */
[----:B------:R-:W-:Y:S02]  /*17480*/  FMNMX.FTZ R0, R121, R0, !PT ;  /* 0x0000000079007209 */ /* 0x000fe40007810000 */
[----:B------:R-:W-:Y:S02]  /*17490*/  ISETP.GT.AND P2, PT, R21, 0x10, !P2 ;  /* 0x000000101500780c */ /* 0x000fe40005744270 */
[----:B------:R-:W-:Y:S02]  /*174a0*/  LOP3.LUT P6, RZ, R18, 0x8000, RZ, 0xc0, !PT ;  /* 0x0000800012ff7812 */ /* 0x000fe400078cc0ff */
        /* <DEDUP_REMOVED lines=48> */
[----:B------:R-:W-:Y:S02]  /*177b0*/  LOP3.LUT P2, RZ, R18, 0x1000, RZ, 0xc0, !PT ;  /* 0x0000100012ff7812 */ /* 0x000fe4000784c0ff */
[----:B------:R-:W-:-:S02]  /*177c0*/  FMNMX.FTZ R0, R164, R0, !PT ;  /* 0x00000000a4007209 */ /* 0x000fc40007810000 */
[----:B------:R-:W-:Y:S02]  /*177d0*/  ISETP.GT.AND P2, PT, R21, 0x30, !P2 ;  /* 0x000000301500780c */ /* 0x000fe40005744270 */
[----:B------:R-:W-:Y:S02]  /*177e0*/  FMNMX.FTZ R0, R165, R0, !PT ;  /* 0x00000000a5007209 */ /* 0x000fe40007810000 */
[----:B------:R-:W-:Y:S02]  /*177f0*/  ISETP.LT.OR P2, PT, R168, 0x31, P2 ;  /* 0x00000031a800780c */ /* 0x000fe40001741670 */
[----:B------:R-:W-:Y:S01]  /*17800*/  LOP3.LUT P3, RZ, R18, 0x20, RZ, 0xc0, !PT ;  /* 0x0000002012ff7812 */ /* 0x000fe2000786c0ff */
[----:B------:R-:W0:Y:S01]  /*17810*/  SHFL.BFLY PT, R9, R0, 0x2, 0x1f ;  /* 0x0c401f0000097f89 */ /* 0x000e2200000e0000 */
[----:B------:R-:W-:Y:S02]  /*17820*/  FSEL R146, R146, -INF , !P2 ;  /* 0xff80000092927808 */ /* 0x000fe40005000000 */
[----:B------:R-:W-:-:S02]  /*17830*/  LOP3.LUT P2, RZ, R18, 0x800, RZ, 0xc0, !PT ;  /* 0x0000080012ff7812 */ /* 0x000fc4000784c0ff */
[----:B------:R-:W-:Y:S02]  /*17840*/  LOP3.LUT P6, RZ, R18, 0x10, RZ, 0xc0, !PT ;  /* 0x0000001012ff7812 */ /* 0x000fe400078cc0ff */
[C---:B------:R-:W-:Y:S02]  /*17850*/  ISETP.GT.AND P2, PT, R21.reuse, 0x31, !P2 ;  /* 0x000000311500780c */ /* 0x040fe40005744270 */
[C---:B------:R-:W-:Y:S02]  /*17860*/  ISETP.GT.AND P4, PT, R21.reuse, 0x51, !P4 ;  /* 0x000000511500780c */ /* 0x040fe40006784270 */
[----:B------:R-:W-:Y:S02]  /*17870*/  ISETP.LT.OR P2, PT, R168, 0x32, P2 ;  /* 0x00000032a800780c */ /* 0x000fe40001741670 */
[----:B------:R-:W-:Y:S02]  /*17880*/  ISETP.GT.AND P5, PT, R21, 0x58, !P5 ;  /* 0x000000581500780c */ /* 0x000fe40006fa4270 */
[----:B------:R-:W-:-:S02]  /*17890*/  FSEL R147, R147, -INF , !P2 ;  /* 0xff80000093937808 */ /* 0x000fc40005000000 */
[----:B------:R-:W-:Y:S02]  /*178a0*/  LOP3.LUT P2, RZ, R18, 0x400, RZ, 0xc0, !PT ;  /* 0x0000040012ff7812 */ /* 0x000fe4000784c0ff */
[C---:B------:R-:W-:Y:S02]  /*178b0*/  ISETP.LT.OR P4, PT, R168.reuse, 0x52, P4 ;  /* 0x00000052a800780c */ /* 0x040fe40002781670 */
[----:B------:R-:W-:Y:S02]  /*178c0*/  ISETP.GT.AND P2, PT, R21, 0x38, !P2 ;  /* 0x000000381500780c */ /* 0x000fe40005744270 */
[C---:B------:R-:W-:Y:S02]  /*178d0*/  ISETP.LT.OR P5, PT, R168.reuse, 0x59, P5 ;  /* 0x00000059a800780c */ /* 0x040fe40002fa1670 */
[----:B------:R-:W-:Y:S02]  /*178e0*/  ISETP.LT.OR P2, PT, R168, 0x39, P2 ;  /* 0x00000039a800780c */ /* 0x000fe40001741670 */
[----:B0-----:R-:W-:Y:S01]  /*178f0*/  FMNMX.FTZ R9, R0, R9, !PT ;  /* 0x0000000900097209 */ /* 0x001fe20007810000 */
[----:B------:R-:W-:Y:S01]  /*17900*/  IMAD.U32 R0, RZ, RZ, UR4 ;  /* 0x00000004ff007e24 */ /* 0x000fe2000f8e00ff */
[----:B------:R-:W-:-:S02]  /*17910*/  FSEL R150, R150, -INF , !P2 ;  /* 0xff80000096967808 */ /* 0x000fc40005000000 */
[----:B------:R-:W-:Y:S01]  /*17920*/  LOP3.LUT P2, RZ, R18, 0x200, RZ, 0xc0, !PT ;  /* 0x0000020012ff7812 */ /* 0x000fe2000784c0ff */
[----:B------:R-:W0:Y:S01]  /*17930*/  SHFL.BFLY PT, R11, R9, 0x1, 0x1f ;  /* 0x0c201f00090b7f89 */ /* 0x000e2200000e0000 */
[----:B------:R-:W-:Y:S02]  /*17940*/  FSEL R163, R163, -INF , !P4 ;  /* 0xff800000a3a37808 */ /* 0x000fe40006000000 */
[----:B------:R-:W-:Y:S02]  /*17950*/  ISETP.GT.AND P2, PT, R21, 0x39, !P2 ;  /* 0x000000391500780c */ /* 0x000fe40005744270 */
[----:B------:R-:W-:Y:S02]  /*17960*/  FSEL R166, R166, -INF , !P5 ;  /* 0xff800000a6a67808 */ /* 0x000fe40006800000 */
[----:B------:R-:W-:Y:S02]  /*17970*/  ISETP.LT.OR P2, PT, R168, 0x3a, P2 ;  /* 0x0000003aa800780c */ /* 0x000fe40001741670 */
[----:B------:R-:W-:-:S02]  /*17980*/  @!P1 PRMT R2, RZ, 0x654, R2 ;  /* 0x00000654ff029816 */ /* 0x000fc40000000002 */
[----:B------:R-:W-:Y:S02]  /*17990*/  FSEL R151, R151, -INF , !P2 ;  /* 0xff80000097977808 */ /* 0x000fe40005000000 */
[----:B------:R-:W-:Y:S01]  /*179a0*/  LOP3.LUT P2, RZ, R18, 0x100, RZ, 0xc0, !PT ;  /* 0x0000010012ff7812 */ /* 0x000fe2000784c0ff */
[----:B------:R1:W-:Y:S03]  /*179b0*/  @!P1 SYNCS.ARRIVE.TRANS64.RED.A1T0 RZ, [R2+URZ], RZ ;  /* 0x000000ff02ff99a7 */ /* 0x0003e6000810043f */
[----:B------:R-:W-:-:S04]  /*179c0*/  ISETP.GT.AND P2, PT, R21, 0x40, !P2 ;  /* 0x000000401500780c */ /* 0x000fc80005744270 */
[----:B------:R-:W-:Y:S02]  /*179d0*/  ISETP.LT.OR P2, PT, R168, 0x41, P2 ;  /* 0x00000041a800780c */ /* 0x000fe40001741670 */
[----:B0-----:R-:W-:Y:S02]  /*179e0*/  FMNMX.FTZ R11, R9, R11, !PT ;  /* 0x0000000b090b7209 */ /* 0x001fe40007810000 */
[----:B------:R-:W-:Y:S02]  /*179f0*/  FSEL R154, R154, -INF , !P2 ;  /* 0xff8000009a9a7808 */ /* 0x000fe40005000000 */
[----:B------:R-:W-:-:S04]  /*17a00*/  LOP3.LUT P2, RZ, R18, 0x80, RZ, 0xc0, !PT ;  /* 0x0000008012ff7812 */ /* 0x000fc8000784c0ff */
[----:B------:R-:W-:-:S04]  /*17a10*/  ISETP.GT.AND P2, PT, R21, 0x41, !P2 ;  /* 0x000000411500780c */ /* 0x000fc80005744270 */
[----:B------:R-:W-:-:S04]  /*17a20*/  ISETP.LT.OR P2, PT, R168, 0x42, P2 ;  /* 0x00000042a800780c */ /* 0x000fc80001741670 */
[----:B------:R-:W-:Y:S02]  /*17a30*/  FSEL R155, R155, -INF , !P2 ;  /* 0xff8000009b9b7808 */ /* 0x000fe40005000000 */
[----:B------:R-:W-:-:S04]  /*17a40*/  LOP3.LUT P2, RZ, R18, 0x40, RZ, 0xc0, !PT ;  /* 0x0000004012ff7812 */ /* 0x000fc8000784c0ff */
[----:B------:R-:W-:-:S04]  /*17a50*/  ISETP.GT.AND P2, PT, R21, 0x48, !P2 ;  /* 0x000000481500780c */ /* 0x000fc80005744270 */
[----:B------:R-:W-:-:S04]  /*17a60*/  ISETP.LT.OR P2, PT, R168, 0x49, P2 ;  /* 0x00000049a800780c */ /* 0x000fc80001741670 */
[----:B------:R-:W-:Y:S02]  /*17a70*/  FSEL R158, R158, -INF , !P2 ;  /* 0xff8000009e9e7808 */ /* 0x000fe40005000000 */
[----:B------:R-:W-:Y:S02]  /*17a80*/  ISETP.GT.AND P2, PT, R21, 0x49, !P3 ;  /* 0x000000491500780c */ /* 0x000fe40005f44270 */
[----:B------:R-:W-:Y:S02]  /*17a90*/  LOP3.LUT P3, RZ, R18, 0x2, RZ, 0xc0, !PT ;  /* 0x0000000212ff7812 */ /* 0x000fe4000786c0ff */
[----:B------:R-:W-:-:S04]  /*17aa0*/  ISETP.LT.OR P2, PT, R168, 0x4a, P2 ;  /* 0x0000004aa800780c */ /* 0x000fc80001741670 */
[----:B------:R-:W-:Y:S02]  /*17ab0*/  FSEL R159, R159, -INF , !P2 ;  /* 0xff8000009f9f7808 */ /* 0x000fe40005000000 */
[----:B------:R-:W-:Y:S02]  /*17ac0*/  ISETP.GT.AND P2, PT, R21, 0x50, !P6 ;  /* 0x000000501500780c */ /* 0x000fe40007744270 */
[----:B------:R-:W-:Y:S02]  /*17ad0*/  LOP3.LUT P6, RZ, R18, 0x1, RZ, 0xc0, !PT ;  /* 0x0000000112ff7812 */ /* 0x000fe400078cc0ff */
[----:B------:R-:W-:-:S04]  /*17ae0*/  ISETP.LT.OR P2, PT, R168, 0x51, P2 ;  /* 0x00000051a800780c */ /* 0x000fc80001741670 */
[----:B------:R-:W-:Y:S02]  /*17af0*/  FSEL R162, R162, -INF , !P2 ;  /* 0xff800000a2a27808 */ /* 0x000fe40005000000 */
[----:B------:R-:W-:-:S04]  /*17b00*/  FSETP.NEU.FTZ.AND P2, PT, R11, -INF , PT ;  /* 0xff8000000b00780b */ /* 0x000fc80003f5d000 */
[----:B------:R-:W-:-:S05]  /*17b10*/  FSEL R9, R11, RZ, P2 ;  /* 0x000000ff0b097208 */ /* 0x000fca0001000000 */
[----:B------:R-:W-:Y:S01]  /*17b20*/  FADD.FTZ R4, -R9, R4 ;  /* 0x0000000409047221 */ /* 0x000fe20000010100 */
[----:B------:R-:W-:-:S03]  /*17b30*/  FMUL.FTZ R9, R11, R0 ;  /* 0x000000000b097220 */ /* 0x000fc60000410000 */
[----:B------:R-:W-:Y:S02]  /*17b40*/  FMUL.FTZ R4, R4, R0 ;  /* 0x0000000004047220 */ /* 0x000fe40000410000 */
[----:B------:R-:W-:Y:S02]  /*17b50*/  FSEL R9, R9, RZ, P2 ;  /* 0x000000ff09097208 */ /* 0x000fe40001000000 */
[----:B------:R-:W-:-:S03]  /*17b60*/  ISETP.GT.AND P2, PT, R21, RZ, !P3 ;  /* 0x000000ff1500720c */ /* 0x000fc60005f44270 */
[-CC-:B------:R-:W-:Y:S01]  /*17b70*/  FFMA.FTZ R186, R132, R0.reuse, -R9.reuse ;  /* 0x0000000084ba7223 */ /* 0x180fe20000010809 */
[----:B------:R-:W-:Y:S01]  /*17b80*/  ISETP.LT.OR P2, PT, R168, 0x1, P2 ;  /* 0x00000001a800780c */ /* 0x000fe20001741670 */
[-CC-:B------:R-:W-:Y:S01]  /*17b90*/  FFMA.FTZ R180, R136, R0.reuse, -R9.reuse ;  /* 0x0000000088b47223 */ /* 0x180fe20000010809 */
[-CC-:B------:R-:W-:Y:S01]  /*17ba0*/  FFMA.FTZ R13, R121, R0.reuse, -R9.reuse ;  /* 0x00000000790d7223 */ /* 0x180fe20000010809 */
[-CC-:B------:R-:W-:Y:S01]  /*17bb0*/  FFMA.FTZ R121, R137, R0.reuse, -R9.reuse ;  /* 0x0000000089797223 */ /* 0x180fe20000010809 */
[----:B------:R-:W-:Y:S01]  /*17bc0*/  FSEL R122, R122, -INF , !P2 ;  /* 0xff8000007a7a7808 */ /* 0x000fe20005000000 */
[-CC-:B------:R-:W-:Y:S01]  /*17bd0*/  FFMA.FTZ R188, R120, R0.reuse, -R9.reuse ;  /* 0x0000000078bc7223 */ /* 0x180fe20000010809 */
[----:B------:R-:W-:Y:S01]  /*17be0*/  ISETP.GT.AND P2, PT, R21, 0x59, !P6 ;  /* 0x000000591500780c */ /* 0x000fe20007744270 */
[-CC-:B------:R-:W-:Y:S01]  /*17bf0*/  FFMA.FTZ R190, R124, R0.reuse, -R9.reuse ;  /* 0x000000007cbe7223 */ /* 0x180fe20000010809 */
[----:B------:R-:W-:Y:S01]  /*17c00*/  FMNMX.FTZ R12, R122, R3, !PT ;  /* 0x000000037a0c7209 */ /* 0x000fe20007810000 */
[-CC-:B------:R-:W-:Y:S01]  /*17c10*/  FFMA.FTZ R19, R125, R0.reuse, -R9.reuse ;  /* 0x000000007d137223 */ /* 0x180fe20000010809 */
        /* <DEDUP_REMOVED lines=8> */
[-CC-:B------:R-:W-:Y:S01]  /*17ca0*/  FFMA.FTZ R124, R141, R0.reuse, -R9.reuse ;  /* 0x000000008d7c7223 */ /* 0x180fe20000010809 */
        /* <DEDUP_REMOVED lines=12> */
[----:B------:R-:W-:Y:S01]  /*17d70*/  FFMA.FTZ R170, R164, R0, -R9 ;  /* 0x00000000a4aa7223 */ /* 0x000fe20000010809 */
        /* <DEDUP_REMOVED lines=32> */
[-CC-:B------:R-:W-:Y:S01]  /*17f80*/  FFMA.FTZ R132, R157, R0.reuse, -R9.reuse ;  /* 0x000000009d847223 */ /* 0x180fe20000010809 */
[----:B------:R-:W-:-:S05]  /*17f90*/  FFMA.FTZ R9, R165, R0, -R9 ;  /* 0x00000000a5097223 */ /* 0x000fca0000010809 */
[----:B------:R-:W-:Y:S01]  /*17fa0*/  MUFU.EX2 R176, R176 ;  /* 0x000000b000b07308 */ /* 0x000fe20000000800 */
[----:B------:R-:W0:Y:S07]  /*17fb0*/  SHFL.BFLY PT, R136, R12, 0x1, 0x1f ;  /* 0x0c201f000c887f89 */ /* 0x000e2e00000e0000 */
[----:B------:R-:W-:Y:S08]  /*17fc0*/  MUFU.EX2 R125, R125 ;  /* 0x0000007d007d7308 */ /* 0x000ff00000000800 */
[----:B------:R-:W-:Y:S08]  /*17fd0*/  MUFU.EX2 R178, R178 ;  /* 0x000000b200b27308 */ /* 0x000ff00000000800 */
[----:B------:R-:W-:Y:S01]  /*17fe0*/  MUFU.EX2 R128, R128 ;  /* 0x0000008000807308 */ /* 0x000fe20000000800 */
[----:B0-----:R-:W-:-:S04]  /*17ff0*/  FMNMX.FTZ R12, R12, R136, !PT ;  /* 0x000000880c0c7209 */ /* 0x001fc80007810000 */
[C---:B------:R-:W-:Y:S01]  /*18000*/  FSETP.NEU.FTZ.AND P2, PT, R12.reuse, -INF , PT ;  /* 0xff8000000c00780b */ /* 0x040fe20003f5d000 */
[C---:B------:R-:W-:Y:S02]  /*18010*/  FMUL.FTZ R137, R12.reuse, R0 ;  /* 0x000000000c897220 */ /* 0x040fe40000410000 */
[----:B------:R-:W-:Y:S01]  /*18020*/  MUFU.EX2 R136, R9 ;  /* 0x0000000900887308 */ /* 0x000fe20000000800 */
[----:B-1----:R-:W-:Y:S02]  /*18030*/  FSEL R2, R12, RZ, P2 ;  /* 0x000000ff0c027208 */ /* 0x002fe40001000000 */
[----:B------:R-:W-:Y:S02]  /*18040*/  FSEL R137, R137, RZ, P2 ;  /* 0x000000ff89897208 */ /* 0x000fe40001000000 */
[----:B------:R-:W-:Y:S01]  /*18050*/  ISETP.GT.AND P2, PT, R7, R14, PT ;  /* 0x0000000e0700720c */ /* 0x000fe20003f44270 */
[----:B------:R-:W-:Y:S02]  /*18060*/  FADD.FTZ R2, -R2, R3 ;  /* 0x0000000302027221 */ /* 0x000fe40000010100 */
[----:B------:R0:W1:Y:S01]  /*18070*/  MUFU.EX2 R9, R4 ;  /* 0x0000000400097308 */ /* 0x0000620000000800 */
[-CC-:B------:R-:W-:Y:S01]  /*18080*/  FFMA.FTZ R189, R122, R0.reuse, -R137.reuse ;  /* 0x000000007abd7223 */ /* 0x180fe20000010889 */
[-CC-:B------:R-:W-:Y:S01]  /*18090*/  FFMA.FTZ R191, R126, R0.reuse, -R137.reuse ;  /* 0x000000007ebf7223 */ /* 0x180fe20000010889 */
[-C--:B------:R-:W-:Y:S01]  /*180a0*/  FMUL.FTZ R2, R2, R0.reuse ;  /* 0x0000000002027220 */ /* 0x080fe20000410000 */
[-CC-:B------:R-:W-:Y:S01]  /*180b0*/  FFMA.FTZ R122, R127, R0.reuse, -R137.reuse ;  /* 0x000000007f7a7223 */ /* 0x180fe20000010889 */
[-CC-:B------:R-:W-:Y:S01]  /*180c0*/  FFMA.FTZ R185, R130, R0.reuse, -R137.reuse ;  /* 0x0000000082b97223 */ /* 0x180fe20000010889 */
[-CC-:B------:R-:W-:Y:S01]  /*180d0*/  FFMA.FTZ R187, R134, R0.reuse, -R137.reuse ;  /* 0x0000000086bb7223 */ /* 0x180fe20000010889 */
[-CC-:B------:R-:W-:Y:S01]  /*180e0*/  FFMA.FTZ R126, R135, R0.reuse, -R137.reuse ;  /* 0x00000000877e7223 */ /* 0x180fe20000010889 */
[----:B------:R-:W-:Y:S01]  /*180f0*/  MUFU.EX2 R189, R189 ;  /* 0x000000bd00bd7308 */ /* 0x000fe20000000800 */
[-CC-:B0-----:R-:W-:Y:S01]  /*18100*/  FFMA.FTZ R4, R123, R0.reuse, -R137.reuse ;  /* 0x000000007b047223 */ /* 0x181fe20000010889 */
[-CC-:B------:R-:W-:Y:S01]  /*18110*/  FFMA.FTZ R123, R131, R0.reuse, -R137.reuse ;  /* 0x00000000837b7223 */ /* 0x180fe20000010889 */
[-CC-:B------:R-:W-:Y:S01]  /*18120*/  FFMA.FTZ R181, R138, R0.reuse, -R137.reuse ;  /* 0x000000008ab57223 */ /* 0x180fe20000010889 */
[-CC-:B------:R-:W-:Y:S01]  /*18130*/  FFMA.FTZ R127, R139, R0.reuse, -R137.reuse ;  /* 0x000000008b7f7223 */ /* 0x180fe20000010889 */
[-CC-:B------:R-:W-:Y:S01]  /*18140*/  FFMA.FTZ R183, R142, R0.reuse, -R137.reuse ;  /* 0x000000008eb77223 */ /* 0x180fe20000010889 */
[-CC-:B------:R-:W-:Y:S01]  /*18150*/  FFMA.FTZ R3, R143, R0.reuse, -R137.reuse ;  /* 0x000000008f037223 */ /* 0x180fe20000010889 */
[--C-:B------:R-:W-:Y:S01]  /*18160*/  FFMA.FTZ R177, R146, R0, -R137.reuse ;  /* 0x0000000092b17223 */ /* 0x100fe20000010889 */
[----:B------:R-:W0:Y:S01]  /*18170*/  MUFU.EX2 R2, R2 ;  /* 0x0000000200027308 */ /* 0x000e220000000800 */
[----:B-1----:R-:W-:Y:S01]  /*18180*/  FFMA.FTZ R6, R9, R6, R188 ;  /* 0x0000000609067223 */ /* 0x002fe200000100bc */
[-CC-:B------:R-:W-:Y:S01]  /*18190*/  FFMA.FTZ R147, R147, R0.reuse, -R137.reuse ;  /* 0x0000000093937223 */ /* 0x180fe20000010889 */
[-CC-:B------:R-:W-:Y:S01]  /*181a0*/  FFMA.FTZ R150, R150, R0.reuse, -R137.reuse ;  /* 0x0000000096967223 */ /* 0x180fe20000010889 */
[-CC-:B------:R-:W-:Y:S01]  /*181b0*/  FFMA.FTZ R151, R151, R0.reuse, -R137.reuse ;  /* 0x0000000097977223 */ /* 0x180fe20000010889 */
[----:B------:R-:W-:Y:S01]  /*181c0*/  FADD.FTZ R6, R13, R6 ;  /* 0x000000060d067221 */ /* 0x000fe20000010000 */
[-CC-:B------:R-:W-:Y:S01]  /*181d0*/  FFMA.FTZ R154, R154, R0.reuse, -R137.reuse ;  /* 0x000000009a9a7223 */ /* 0x180fe20000010889 */
[-CC-:B------:R-:W-:Y:S01]  /*181e0*/  FFMA.FTZ R155, R155, R0.reuse, -R137.reuse ;  /* 0x000000009b9b7223 */ /* 0x180fe20000010889 */
        /* <DEDUP_REMOVED lines=9> */
[----:B0-----:R-:W-:Y:S01]  /*18280*/  FFMA.FTZ R5, R2, R5, R189 ;  /* 0x0000000502057223 */ /* 0x001fe200000100bd */
[----:B------:R-:W-:Y:S01]  /*18290*/  FADD.FTZ R6, R184, R6 ;  /* 0x00000006b8067221 */ /* 0x000fe20000010000 */
[----:B------:R-:W-:Y:S01]  /*182a0*/  FFMA.FTZ R137, R167, R0, -R137 ;  /* 0x00000000a7897223 */ /* 0x000fe20000010889 */
[----:B------:R-:W-:Y:S01]  /*182b0*/  F2FP.F16.F32.PACK_AB R190, R19, R190 ;  /* 0x000000be13be723e */ /* 0x000fe200000000ff */
[----:B------:R-:W-:-:S02]  /*182c0*/  VIADD R7, R7, 0xffffffff ;  /* 0xffffffff07077836 */ /* 0x000fc40000000000 */
[----:B------:R-:W-:Y:S01]  /*182d0*/  FADD.FTZ R6, R21, R6 ;  /* 0x0000000615067221 */ /* 0x000fe20000010000 */
[----:B------:R-:W-:Y:S01]  /*182e0*/  F2FP.F16.F32.PACK_AB R188, R13, R188 ;  /* 0x000000bc0dbc723e */ /* 0x000fe200000000ff */
[----:B------:R-:W0:Y:S01]  /*182f0*/  MUFU.EX2 R122, R122 ;  /* 0x0000007a007a7308 */ /* 0x000e220000000800 */
[----:B-1----:R-:W-:Y:S01]  /*18300*/  FADD.FTZ R5, R4, R5 ;  /* 0x0000000504057221 */ /* 0x002fe20000010000 */
[----:B------:R-:W-:Y:S01]  /*18310*/  FADD.FTZ R6, R186, R6 ;  /* 0x00000006ba067221 */ /* 0x000fe20000010000 */
[----:B------:R-:W-:Y:S01]  /*18320*/  F2FP.F16.F32.PACK_AB R189, R4, R189 ;  /* 0x000000bd04bd723e */ /* 0x000fe200000000ff */
[----:B------:R-:W-:Y:S01]  /*18330*/  IMAD.MOV.U32 R19, RZ, RZ, R15 ;  /* 0x000000ffff137224 */ /* 0x000fe200078e000f */
[----:B------:R-:W-:Y:S01]  /*18340*/  F2FP.F16.F32.PACK_AB R184, R21, R184 ;  /* 0x000000b815b8723e */ /* 0x000fe200000000ff */
[C---:B------:R-:W-:Y:S01]  /*18350*/  FADD.FTZ R6, R120.reuse, R6 ;  /* 0x0000000678067221 */ /* 0x040fe20000010000 */
[----:B------:R-:W-:Y:S01]  /*18360*/  F2FP.F16.F32.PACK_AB R186, R120, R186 ;  /* 0x000000ba78ba723e */ /* 0x000fe200000000ff */
[----:B------:R-:W1:Y:S01]  /*18370*/  MUFU.EX2 R185, R185 ;  /* 0x000000b900b97308 */ /* 0x000e620000000800 */
[----:B--2---:R-:W-:Y:S01]  /*18380*/  FADD.FTZ R5, R191, R5 ;  /* 0x00000005bf057221 */ /* 0x004fe20000010000 */
[----:B------:R-:W-:Y:S01]  /*18390*/  FADD.FTZ R6, R180, R6 ;  /* 0x00000006b4067221 */ /* 0x000fe20000010000 */
[----:B------:R-:W-:-:S03]  /*183a0*/  F2FP.F16.F32.PACK_AB R180, R121, R180 ;  /* 0x000000b479b4723e */ /* 0x000fc600000000ff */
[----:B------:R-:W-:Y:S02]  /*183b0*/  FADD.FTZ R6, R121, R6 ;  /* 0x0000000679067221 */ /* 0x000fe40000010000 */
[----:B------:R-:W2:Y:S01]  /*183c0*/  MUFU.EX2 R123, R123 ;  /* 0x0000007b007b7308 */ /* 0x000ea20000000800 */
[----:B0-----:R-:W-:Y:S01]  /*183d0*/  FADD.FTZ R5, R122, R5 ;  /* 0x000000057a057221 */ /* 0x001fe20000010000 */
[----:B------:R-:W-:Y:S01]  /*183e0*/  FADD.FTZ R6, R182, R6 ;  /* 0x00000006b6067221 */ /* 0x000fe20000010000 */
[----:B------:R-:W-:Y:S02]  /*183f0*/  F2FP.F16.F32.PACK_AB R182, R124, R182 ;  /* 0x000000b67cb6723e */ /* 0x000fe400000000ff */
[----:B------:R-:W-:Y:S01]  /*18400*/  F2FP.F16.F32.PACK_AB R191, R122, R191 ;  /* 0x000000bf7abf723e */ /* 0x000fe200000000ff */
[----:B------:R-:W-:Y:S02]  /*18410*/  FADD.FTZ R6, R124, R6 ;  /* 0x000000067c067221 */ /* 0x000fe40000010000 */
[----:B------:R-:W0:Y:S01]  /*18420*/  MUFU.EX2 R187, R187 ;  /* 0x000000bb00bb7308 */ /* 0x000e220000000800 */
[----:B-1----:R-:W-:Y:S01]  /*18430*/  FADD.FTZ R5, R185, R5 ;  /* 0x00000005b9057221 */ /* 0x002fe20000010000 */
[----:B------:R-:W-:Y:S01]  /*18440*/  FADD.FTZ R6, R176, R6 ;  /* 0x00000006b0067221 */ /* 0x000fe20000010000 */
[----:B------:R-:W-:-:S03]  /*18450*/  F2FP.F16.F32.PACK_AB R176, R125, R176 ;  /* 0x000000b07db0723e */ /* 0x000fc600000000ff */
[----:B------:R-:W-:Y:S02]  /*18460*/  FADD.FTZ R6, R125, R6 ;  /* 0x000000067d067221 */ /* 0x000fe40000010000 */
[----:B------:R-:W1:Y:S01]  /*18470*/  MUFU.EX2 R126, R126 ;  /* 0x0000007e007e7308 */ /* 0x000e620000000800 */
[C---:B--2---:R-:W-:Y:S01]  /*18480*/  FADD.FTZ R5, R123.reuse, R5 ;  /* 0x000000057b057221 */ /* 0x044fe20000010000 */
[----:B------:R-:W-:Y:S01]  /*18490*/  FADD.FTZ R6, R178, R6 ;  /* 0x00000006b2067221 */ /* 0x000fe20000010000 */
[C---:B------:R-:W-:Y:S02]  /*184a0*/  F2FP.F16.F32.PACK_AB R178, R128.reuse, R178 ;  /* 0x000000b280b2723e */ /* 0x040fe400000000ff */
[----:B------:R-:W-:Y:S01]  /*184b0*/  F2FP.F16.F32.PACK_AB R185, R123, R185 ;  /* 0x000000b97bb9723e */ /* 0x000fe200000000ff */
[----:B------:R-:W-:Y:S02]  /*184c0*/  FADD.FTZ R6, R128, R6 ;  /* 0x0000000680067221 */ /* 0x000fe40000010000 */
        /* <DEDUP_REMOVED lines=56> */
[----:B-1----:R-:W-:Y:S01]  /*18850*/  FADD.FTZ R4, R166, R3 ;  /* 0x00000003a6047221 */ /* 0x002fe20000010000 */
[----:B------:R-:W-:Y:S02]  /*18860*/  IMAD.MOV.U32 R3, RZ, RZ, R12 ;  /* 0x000000ffff037224 */ /* 0x000fe400078e000c */
[----:B--2---:R-:W-:Y:S01]  /*18870*/  FADD.FTZ R6, R170, R6 ;  /* 0x00000006aa067221 */ /* 0x004fe20000010000 */
[----:B------:R-:W-:-:S03]  /*18880*/  F2FP.F16.F32.PACK_AB R170, R136, R170 ;  /* 0x000000aa88aa723e */ /* 0x000fc600000000ff */
[----:B------:R-:W-:Y:S01]  /*18890*/  FADD.FTZ R6, R136, R6 ;  /* 0x0000000688067221 */ /* 0x000fe20000010000 */
[C---:B0-----:R-:W-:Y:S01]  /*188a0*/  FADD.FTZ R5, R137.reuse, R4 ;  /* 0x0000000489057221 */ /* 0x041fe20000010000 */
[----:B------:R-:W-:Y:S01]  /*188b0*/  F2FP.F16.F32.PACK_AB R171, R137, R166 ;  /* 0x000000a689ab723e */ /* 0x000fe200000000ff */
[----:B------:R-:W-:Y:S01]  /*188c0*/  IMAD.MOV.U32 R4, RZ, RZ, R11 ;  /* 0x000000ffff047224 */ /* 0x000fe200078e000b */
[----:B------:R-:W-:Y:S06]  /*188d0*/  @P2 BRA `(.L_x_1694) ;  /* 0xffffffcc00102947 */ /* 0x000fec000383ffff */
[----:B------:R-:W-:Y:S05]  /*188e0*/  BSYNC B1 ;  /* 0x0000000000017941 */ /* 0x000fea0003800000 */
.L_x_1675:
[----:B------:R-:W-:Y:S01]  /*188f0*/  IMAD.MOV.U32 R3, RZ, RZ, R12 ;  /* 0x000000ffff037224 */ /* 0x000fe200078e000c */
[----:B------:R-:W-:Y:S01]  /*18900*/  MOV R19, R15 ;  /* 0x0000000f00137202 */ /* 0x000fe20000000f00 */
[----:B------:R-:W-:Y:S02]  /*18910*/  IMAD.MOV.U32 R4, RZ, RZ, R11 ;  /* 0x000000ffff047224 */ /* 0x000fe400078e000b */
[----:B------:R-:W-:-:S07]  /*18920*/  IMAD.MOV.U32 R194, RZ, RZ, R20 ;  /* 0x000000ffffc27224 */ /* 0x000fce00078e0014 */
.L_x_1674:
[----:B------:R-:W-:Y:S05]  /*18930*/  BSYNC B0 ;  /* 0x0000000000007941 */ /* 0x000fea0003800000 */
.L_x_1673:
[----:B------:R-:W0:Y:S01]  /*18940*/  LDC R11, c[0x0][0x448] ;  /* 0x00011200ff0b7b82 */ /* 0x000e220000000800 */
[----:B------:R-:W-:Y:S02]  /*18950*/  LOP3.LUT R18, R18, 0xffefffff, RZ, 0xc0, !PT ;  /* 0xffefffff12127812 */ /* 0x000fe400078ec0ff */
[----:B------:R-:W-:-:S05]  /*18960*/  IADD3 R14, R197, 0x1, -R196 ;  /* 0x00000001c50e7810 */ /* 0x000fca0007ffe8c4 */
[----:B------:R-:W1:Y:S01]  /*18970*/  LDC R15, c[0x0][0x9e4] ;  /* 0x00027900ff0f7b82 */ /* 0x000e620000000800 */
[----:B0-----:R-:W-:Y:S01]  /*18980*/  ISETP.NE.AND P2, PT, R11, 0x1, PT ;  /* 0x000000010b00780c */ /* 0x001fe20003f45270 */
[----:B------:R-:W-:-:S12]  /*18990*/  VIADD R11, R213, 0x7f ;  /* 0x0000007fd50b7836 */ /* 0x000fd80000000000 */
[----:B------:R-:W0:Y:S01]  /*189a0*/  @P2 LDC R12, c[0x0][0x44c] ;  /* 0x00011300ff0c2b82 */ /* 0x000e220000000800 */
[----:B------:R-:W-:-:S04]  /*189b0*/  @P2 LOP3.LUT R18, R18, 0x100000, RZ, 0xfc, !PT ;  /* 0x0010000012122812 */ /* 0x000fc800078efcff */
[----:B------:R-:W-:-:S03]  /*189c0*/  LOP3.LUT R18, R18, 0xffdfffff, RZ, 0xc0, !PT ;  /* 0xffdfffff12127812 */ /* 0x000fc600078ec0ff */
[----:B------:R-:W2:Y:S01]  /*189d0*/  @P2 LDC R13, c[0x0][0x450] ;  /* 0x00011400ff0d2b82 */ /* 0x000ea20000000800 */
[----:B0-----:R-:W-:-:S05]  /*189e0*/  @P2 IMAD.HI.U32 R12, R11, R12, RZ ;  /* 0x0000000c0b0c2227 */ /* 0x001fca00078e00ff */
[----:B--2---:R-:W-:Y:S02]  /*189f0*/  @P2 SHF.R.U32.HI R11, RZ, R13, R12 ;  /* 0x0000000dff0b2219 */ /* 0x004fe4000001160c */
[----:B-1----:R-:W-:-:S03]  /*18a00*/  ISETP.GE.AND P2, PT, R15, 0x1, PT ;  /* 0x000000010f00780c */ /* 0x002fc60003f46270 */
[----:B------:R-:W-:-:S04]  /*18a10*/  IMAD.IADD R11, R14, 0x1, R11 ;  /* 0x000000010e0b7824 */ /* 0x000fc800078e020b */
[----:B------:R-:W-:-:S06]  /*18a20*/  IMAD.IADD R12, R11, 0x1, -R10 ;  /* 0x000000010b0c7824 */ /* 0x000fcc00078e0a0a */
[----:B------:R-:W-:Y:S01]  /*18a30*/  @P2 LOP3.LUT R18, R18, 0x200000, RZ, 0xfc, !PT ;  /* 0x0020000012122812 */ /* 0x000fe200078efcff */
[----:B------:R-:W-:Y:S06]  /*18a40*/  @!P2 BRA `(.L_x_1695) ;  /* 0x000000000048a947 */ /* 0x000fec0003800000 */
[----:B------:R-:W-:Y:S01]  /*18a50*/  IMAD.MOV.U32 R13, RZ, RZ, R11 ;  /* 0x000000ffff0d7224 */ /* 0x000fe200078e000b */
[----:B------:R-:W-:Y:S04]  /*18a60*/  BSSY B0, `(.L_x_1696) ;  /* 0x000000e000007945 */ /* 0x000fe80003800000 */
        /* <DEDUP_REMOVED lines=9> */
.L_x_1697:
[----:B------:R-:W-:-:S13]  /*18b00*/  ISETP.NE.AND P2, PT, R15, 0x1, PT ;  /* 0x000000010f00780c */ /* 0x000fda0003f45270 */
[----:B------:R-:W0:Y:S02]  /*18b10*/  @P2 LDC.64 R10, c[0x0][0x9e8] ;  /* 0x00027a00ff0a2b82 */ /* 0x000e240000000a00 */
[----:B0-----:R-:W-:-:S05]  /*18b20*/  @P2 IMAD.HI.U32 R10, R13, R10, RZ ;  /* 0x0000000a0d0a2227 */ /* 0x001fca00078e00ff */
[----:B------:R-:W-:-:S07]  /*18b30*/  @P2 SHF.R.U32.HI R13, RZ, R11, R10 ;  /* 0x0000000bff0d2219 */ /* 0x000fce000001160a */
.L_x_1698:
[----:B------:R-:W-:Y:S05]  /*18b40*/  BSYNC B0 ;  /* 0x0000000000007941 */ /* 0x000fea0003800000 */
.L_x_1696:
[----:B------:R-:W-:-:S05]  /*18b50*/  IMAD R13, R13, R15, RZ ;  /* 0x0000000f0d0d7224 */ /* 0x000fca00078e02ff */
[----:B------:R-:W-:-:S07]  /*18b60*/  VIMNMX R12, R12, R13, !PT ;  /* 0x0000000d0c0c7248 */ /* 0x000fce0007fe0100 */
.L_x_1695:
[----:B------:R-:W-:Y:S01]  /*18b70*/  VIADD R12, R12, 0x5f ;  /* 0x0000005f0c0c7836 */ /* 0x000fe20000000000 */
[----:B------:R-:W-:Y:S03]  /*18b80*/  BSSY B0, `(.L_x_1699) ;  /* 0x000021b000007945 */ /* 0x000fe60003800000 */
[----:B------:R-:W-:-:S05]  /*18b90*/  IMAD.HI R12, R12, 0x2aaaaaab, RZ ;  /* 0x2aaaaaab0c0c7827 */ /* 0x000fca00078e02ff */
[----:B------:R-:W-:-:S04]  /*18ba0*/  SHF.R.U32.HI R11, RZ, 0x1f, R12 ;  /* 0x0000001fff0b7819 */ /* 0x000fc8000001160c */
[----:B------:R-:W-:-:S04]  /*18bb0*/  LEA.HI.SX32 R11, R12, R11, 0x1c ;  /* 0x0000000b0c0b7211 */ /* 0x000fc800078fe2ff */
[----:B------:R-:W-:-:S04]  /*18bc0*/  VIMNMX R14, R214, R11, !PT ;  /* 0x0000000bd60e7248 */ /* 0x000fc80007fe0100 */
[----:B------:R-:W-:-:S13]  /*18bd0*/  ISETP.GE.AND P2, PT, R7, R14, PT ;  /* 0x0000000e0700720c */ /* 0x000fda0003f46270 */
[----:B------:R-:W-:Y:S05]  /*18be0*/  @!P2 BRA `(.L_x_1700) ;  /* 0x000000200050a947 */ /* 0x000fea0003800000 */
[----:B------:R-:W-:Y:S01]  /*18bf0*/  BSSY B1, `(.L_x_1700) ;  /* 0x0000213000017945 */ /* 0x000fe20003800000 */
[----:B------:R-:W-:Y:S02]  /*18c00*/  IMAD.MOV.U32 R13, RZ, RZ, R3 ;  /* 0x000000ffff0d7224 */ /* 0x000fe400078e0003 */
[----:B------:R-:W-:Y:S02]  /*18c10*/  IMAD.MOV.U32 R12, RZ, RZ, R4 ;  /* 0x000000ffff0c7224 */ /* 0x000fe400078e0004 */
[----:B------:R-:W-:Y:S02]  /*18c20*/  IMAD.MOV.U32 R11, RZ, RZ, R194 ;  /* 0x000000ffff0b7224 */ /* 0x000fe400078e00c2 */
[----:B------:R-:W-:-:S07]  /*18c30*/  IMAD.MOV.U32 R10, RZ, RZ, R19 ;  /* 0x000000ffff0a7224 */ /* 0x000fce00078e0013 */
.L_x_1711:
[----:B------:R-:W-:-:S05]  /*18c40*/  VIADD R19, R10, 0x1 ;  /* 0x000000010a137836 */ /* 0x000fca0000000000 */
[----:B------:R-:W-:-:S04]  /*18c50*/  ISETP.NE.AND P2, PT, R19, 0x2, PT ;  /* 0x000000021300780c */ /* 0x000fc80003f45270 */
[----:B------:R-:W-:Y:S02]  /*18c60*/  SEL R194, RZ, 0x1, P2 ;  /* 0x00000001ffc27807 */ /* 0x000fe40001000000 */
[----:B------:R-:W-:Y:S02]  /*18c70*/  SEL R19, R19, RZ, P2 ;  /* 0x000000ff13137207 */ /* 0x000fe40001000000 */
[----:B------:R-:W-:Y:S01]  /*18c80*/  LOP3.LUT R194, R11, R194, RZ, 0x3c, !PT ;  /* 0x000000c20bc27212 */ /* 0x000fe200078e3cff */
[----:B------:R-:W-:Y:S06]  /*18c90*/  @!P0 BRA `(.L_x_1701) ;  /* 0x0000000000048947 */ /* 0x000fec0003800000 */
[----:B------:R-:W-:Y:S01]  /*18ca0*/  BPT.TRAP 0x1 ;  /* 0x000000040000795c */ /* 0x000fe20000300000 */
.L_x_1701:
[----:B------:R-:W-:Y:S01]  /*18cb0*/  IMAD R3, R19, 0x8, R16 ;  /* 0x0000000813037824 */ /* 0x000fe200078e0210 */
[----:B------:R-:W-:-:S04]  /*18cc0*/  SHF.L.U32 R4, R194, 0x1f, RZ ;  /* 0x0000001fc2047819 */ /* 0x000fc800000006ff */
[----:B------:R0:W1:Y:S01]  /*18cd0*/  SYNCS.PHASECHK.TRANS64.TRYWAIT P2, [R3+URZ+0x30830], R4 ;  /* 0x03083004030075a7 */ /* 0x000062000804017f */
[----:B------:R-:W-:Y:S05]  /*18ce0*/  @!P0 BRA `(.L_x_1702) ;  /* 0x0000000000048947 */ /* 0x000fea0003800000 */
[----:B------:R-:W-:Y:S01]  /*18cf0*/  BPT.TRAP 0x1 ;  /* 0x000000040000795c */ /* 0x000fe20000300000 */
.L_x_1702:
[----:B------:R-:W-:Y:S01]  /*18d00*/  IMAD R0, R19, 0x900, R8 ;  /* 0x0000090013007824 */ /* 0x000fe200078e0208 */
[----:B------:R-:W-:Y:S03]  /*18d10*/  BSSY B2, `(.L_x_1703) ;  /* 0x0000006000027945 */ /* 0x000fe60003800000 */
[C---:B------:R-:W-:Y:S02]  /*18d20*/  VIADD R120, R0.reuse, 0x2 ;  /* 0x0000000200787836 */ /* 0x040fe40000000000 */
[----:B------:R-:W-:Y:S01]  /*18d30*/  VIADD R122, R0, 0x4 ;  /* 0x00000004007a7836 */ /* 0x000fe20000000000 */
[----:B-1----:R-:W-:Y:S06]  /*18d40*/  @P2 BRA `(.L_x_1704) ;  /* 0x0000000000082947 */ /* 0x002fec0003800000 */
[----:B------:R-:W1:Y:S02]  /*18d50*/  SYNCS.PHASECHK.TRANS64.TRYWAIT P2, [R3+URZ+0x30830], R4 ;  /* 0x03083004030075a7 */ /* 0x000e64000804017f */
[----:B-1----:R-:W-:Y:S05]  /*18d60*/  @!P2 BRA `(.L_x_1705) ;  /* 0x000001400070a947 */ /* 0x002fea0003800000 */
.L_x_1704:
[----:B------:R-:W-:Y:S05]  /*18d70*/  BSYNC B2 ;  /* 0x0000000000027941 */ /* 0x000fea0003800000 */
.L_x_1703:
[----:B------:R2:W-:Y:S01]  /*18d80*/  STL.64 [R1+0x88], R12 ;  /* 0x0000880c01007387 */ /* 0x0005e20000100a00 */
[-C--:B------:R-:W-:Y:S01]  /*18d90*/  FMUL.FTZ R26, R26, R2.reuse ;  /* 0x000000021a1a7220 */ /* 0x080fe20000410000 */
[-C--:B------:R-:W-:Y:S01]  /*18da0*/  FMUL.FTZ R27, R27, R2.reuse ;  /* 0x000000021b1b7220 */ /* 0x080fe20000410000 */
[-C--:B------:R-:W-:Y:S01]  /*18db0*/  FMUL.FTZ R30, R30, R2.reuse ;  /* 0x000000021e1e7220 */ /* 0x080fe20000410000 */
[-C--:B------:R-:W-:Y:S01]  /*18dc0*/  FMUL.FTZ R31, R31, R2.reuse ;  /* 0x000000021f1f7220 */ /* 0x080fe20000410000 */
[-C--:B------:R-:W-:Y:S01]  /*18dd0*/  FMUL.FTZ R34, R34, R2.reuse ;  /* 0x0000000222227220 */ /* 0x080fe20000410000 */
[-C--:B------:R-:W-:Y:S01]  /*18de0*/  FMUL.FTZ R35, R35, R2.reuse ;  /* 0x0000000223237220 */ /* 0x080fe20000410000 */
[-C--:B------:R-:W-:Y:S01]  /*18df0*/  FMUL.FTZ R38, R38, R2.reuse ;  /* 0x0000000226267220 */ /* 0x080fe20000410000 */
[----:B--2---:R-:W2:Y:S04]  /*18e00*/  LDL.64 R12, [R1+0x28] ;  /* 0x00002800010c7983 */ /* 0x004ea80000100a00 */
        /* <DEDUP_REMOVED lines=10> */
[----:B---3--:R-:W3:Y:S01]  /*18eb0*/  LDL.64 R10, [R1+0x20] ;  /* 0x00002000010a7983 */ /* 0x008ee20000100a00 */
[-C--:B------:R-:W-:Y:S01]  /*18ec0*/  FMUL.FTZ R58, R58, R2.reuse ;  /* 0x000000023a3a7220 */ /* 0x080fe20000410000 */
[----:B------:R-:W-:-:S02]  /*18ed0*/  FMUL.FTZ R59, R59, R2 ;  /* 0x000000023b3b7220 */ /* 0x000fc40000410000 */
        /* <DEDUP_REMOVED lines=12> */
[----:B----4-:R-:W4:Y:S01]  /*18fa0*/  LDL.64 R6, [R1+0x18] ;  /* 0x0000180001067983 */ /* 0x010f220000100a00 */
[-C--:B------:R-:W-:Y:S01]  /*18fb0*/  FMUL.FTZ R83, R83, R2.reuse ;  /* 0x0000000253537220 */ /* 0x080fe20000410000 */
[-C--:B------:R-:W-:Y:S01]  /*18fc0*/  FMUL.FTZ R86, R86, R2.reuse ;  /* 0x0000000256567220 */ /* 0x080fe20000410000 */
[-C--:B------:R-:W-:Y:S01]  /*18fd0*/  FMUL.FTZ R87, R87, R2.reuse ;  /* 0x0000000257577220 */ /* 0x080fe20000410000 */
[----:B------:R0:W-:Y:S01]  /*18fe0*/  STL [R1+0x70], R5 ;  /* 0x0000700501007387 */ /* 0x0001e20000100800 */
        /* <DEDUP_REMOVED lines=16> */
[----:B------:R-:W-:Y:S01]  /*190f0*/  R2UR UR50, R120 ;  /* 0x00000000783272ca */ /* 0x000fe200000e0000 */
[----:B01----:R-:W2:Y:S01]  /*19100*/  LDL.64 R2, [R1+0x30] ;  /* 0x0000300001027983 */ /* 0x003ea20000100a00 */
[----:B------:R-:W-:Y:S01]  /*19110*/  VIADD R120, R0, 0x300 ;  /* 0x0000030000787836 */ /* 0x000fe20000000000 */
[----:B------:R-:W-:Y:S01]  /*19120*/  R2UR UR34, R122 ;  /* 0x000000007a2272ca */ /* 0x000fe200000e0000 */
[----:B------:R-:W-:Y:S01]  /*19130*/  IMAD.MOV.U32 R21, RZ, RZ, 0x40000040 ;  /* 0x40000040ff157424 */ /* 0x000fe200078e00ff */
[----:B------:R-:W-:Y:S01]  /*19140*/  MOV R20, R0 ;  /* 0x0000000000147202 */ /* 0x000fe20000000f00 */
[----:B------:R-:W-:Y:S01]  /*19150*/  VIADD R122, R0, 0x304 ;  /* 0x00000304007a7836 */ /* 0x000fe20000000000 */
[----:B------:R-:W-:Y:S01]  /*19160*/  R2UR UR26, R120 ;  /* 0x00000000781a72ca */ /* 0x000fe200000e0000 */
[----:B------:R-:W-:Y:S01]  /*19170*/  VIADD R120, R0, 0x306 ;  /* 0x0000030600787836 */ /* 0x000fe20000000000 */
[----:B------:R-:W-:Y:S01]  /*19180*/  R2UR UR54, R20 ;  /* 0x00000000143672ca */ /* 0x000fe200000e0000 */
[----:B------:R-:W-:Y:S01]  /*19190*/  IMAD.MOV.U32 R121, RZ, RZ, 0x40000040 ;  /* 0x40000040ff797424 */ /* 0x000fe200078e00ff */
[----:B------:R-:W-:Y:S01]  /*191a0*/  R2UR UR55, R21 ;  /* 0x00000000153772ca */ /* 0x000fe200000e0000 */
[----:B------:R-:W-:Y:S01]  /*191b0*/  IMAD.MOV.U32 R123, RZ, RZ, 0x40000040 ;  /* 0x40000040ff7b7424 */ /* 0x000fe200078e00ff */
[----:B------:R-:W-:Y:S01]  /*191c0*/  R2UR UR18, R122 ;  /* 0x000000007a1272ca */ /* 0x000fe200000e0000 */
[----:B------:R-:W-:Y:S01]  /*191d0*/  VIADD R122, R0, 0x606 ;  /* 0x00000606007a7836 */ /* 0x000fe20000000000 */
[----:B------:R-:W-:Y:S01]  /*191e0*/  R2UR UR14, R120 ;  /* 0x00000000780e72ca */ /* 0x000fe200000e0000 */
[C---:B------:R-:W-:Y:S01]  /*191f0*/  VIADD R120, R0.reuse, 0x604 ;  /* 0x0000060400787836 */ /* 0x040fe20000000000 */
[----:B------:R-:W-:Y:S01]  /*19200*/  R2UR UR51, R121 ;  /* 0x00000000793372ca */ /* 0x000fe200000e0000 */
[----:B------:R-:W4:Y:S01]  /*19210*/  LDL.64 R4, [R1+0x10] ;  /* 0x0000100001047983 */ /* 0x000f220000100a00 */
[----:B------:R-:W-:Y:S01]  /*19220*/  R2UR UR35, R123 ;  /* 0x000000007b2372ca */ /* 0x000fe200000e0000 */
[----:B------:R-:W-:Y:S01]  /*19230*/  VIADD R20, R0, 0x6 ;  /* 0x0000000600147836 */ /* 0x000fe20000000000 */
[----:B------:R-:W-:Y:S01]  /*19240*/  R2UR UR27, R121 ;  /* 0x00000000791b72ca */ /* 0x000fe200000e0000 */
[-C--:B------:R-:W-:Y:S01]  /*19250*/  FMUL.FTZ R24, R24, R9.reuse ;  /* 0x0000000918187220 */ /* 0x080fe20000410000 */
        /* <DEDUP_REMOVED lines=12> */
[----:B-----5:R-:W-:Y:S01]  /*19320*/  WARPGROUP.ARRIVE ;  /* 0x00000000000079c5 */ /* 0x020fe20000000000 */
[----:B------:R-:W-:Y:S01]  /*19330*/  R2UR UR30, R20 ;  /* 0x00000000141e72ca */ /* 0x000fe200000e0000 */
[----:B------:R-:W-:Y:S01]  /*19340*/  VIADD R20, R0, 0x302 ;  /* 0x0000030200147836 */ /* 0x000fe20000000000 */
[----:B------:R-:W-:Y:S01]  /*19350*/  R2UR UR31, R21 ;  /* 0x00000000151f72ca */ /* 0x000fe200000e0000 */
[-C--:B------:R-:W-:Y:S01]  /*19360*/  FMUL.FTZ R37, R37, R9.reuse ;  /* 0x0000000925257220 */ /* 0x080fe20000410000 */
[C---:B------:R-:W-:Y:S01]  /*19370*/  R2UR UR23, R21.reuse ;  /* 0x00000000151772ca */ /* 0x040fe200000e0000 */
[----:B------:R-:W-:Y:S01]  /*19380*/  HGMMA.64x96x16.F32 R120, gdesc[UR52], RZ, !UPT, gsb0 ;  /* 0x01600000347879f0 */ /* 0x000fe2000c0008ff */
        /* <DEDUP_REMOVED lines=70> */
[----:B------:R0:W5:Y:S01]  /*197f0*/  LDL.LU R5, [R1+0x70] ;  /* 0x0000700001057983 */ /* 0x0001620000300800 */
        /* <DEDUP_REMOVED lines=34> */
.L_x_1706:
[----:B-----5:R-:W-:Y:S01]  /*19a20*/  SHF.L.U32 R0, R11, 0x1f, RZ ;  /* 0x0000001f0b007819 */ /* 0x020fe200000006ff */
[----:B------:R-:W-:-:S04]  /*19a30*/  IMAD R15, R10, 0x8, R16 ;  /* 0x000000080a0f7824 */ /* 0x000fc800078e0210 */
[----:B------:R0:W1:Y:S01]  /*19a40*/  SYNCS.PHASECHK.TRANS64.TRYWAIT P2, [R15+URZ+0x30850], R0 ;  /* 0x030850000f0075a7 */ /* 0x000062000804017f */
[----:B------:R-:W-:Y:S05]  /*19a50*/  @!P0 BRA `(.L_x_1707) ;  /* 0x0000000000048947 */ /* 0x000fea0003800000 */
[----:B------:R-:W-:Y:S01]  /*19a60*/  BPT.TRAP 0x1 ;  /* 0x000000040000795c */ /* 0x000fe20000300000 */
.L_x_1707:
[----:B------:R-:W-:Y:S04]  /*19a70*/  BSSY B2, `(.L_x_1708) ;  /* 0x0000004000027945 */ /* 0x000fe80003800000 */
[----:B-1----:R-:W-:Y:S05]  /*19a80*/  @P2 BRA `(.L_x_1709) ;  /* 0x0000000000082947 */ /* 0x002fea0003800000 */
[----:B------:R-:W1:Y:S02]  /*19a90*/  SYNCS.PHASECHK.TRANS64.TRYWAIT P2, [R15+URZ+0x30850], R0 ;  /* 0x030850000f0075a7 */ /* 0x000e64000804017f */
[----:B-1----:R-:W-:Y:S05]  /*19aa0*/  @!P2 BRA `(.L_x_1710) ;  /* 0x000001340034a947 */ /* 0x002fea0003800000 */
.L_x_1709:
[----:B------:R-:W-:Y:S05]  /*19ab0*/  BSYNC B2 ;  /* 0x0000000000027941 */ /* 0x000fea0003800000 */
.L_x_1708:
[----:B01----:R-:W-:Y:S01]  /*19ac0*/  VIADD R0, R16, 0x400 ;  /* 0x0000040010007836 */ /* 0x003fe20000000000 */
[----:B------:R-:W-:Y:S01]  /*19ad0*/  MOV R3, 0x40000040 ;  /* 0x4000004000037802 */ /* 0x000fe20000000f00 */
[----:B------:R-:W-:Y:S01]  /*19ae0*/  WARPGROUP.ARRIVE ;  /* 0x00000000000079c5 */ /* 0x000fe20000000000 */
[----:B------:R-:W-:Y:S01]  /*19af0*/  IMAD.MOV.U32 R11, RZ, RZ, 0x40000040 ;  /* 0x40000040ff0b7424 */ /* 0x000fe200078e00ff */
[----:B------:R-:W-:Y:S01]  /*19b00*/  ULDC UR4, c[0x0][0x988] ;  /* 0x0002620000047ab9 */ /* 0x000fe20000000800 */
[----:B------:R-:W-:Y:S01]  /*19b10*/  SHF.R.U32.HI R0, RZ, 0x4, R0 ;  /* 0x00000004ff007819 */ /* 0x000fe20000011600 */
[----:B------:R-:W-:Y:S01]  /*19b20*/  @!P1 VIADD R15, R15, 0x30860 ;  /* 0x000308600f0f9836 */ /* 0x000fe20000000000 */
[----:B------:R-:W-:Y:S01]  /*19b30*/  R2UR UR7, R3 ;  /* 0x00000000030772ca */ /* 0x000fe200000e0000 */
[----:B------:R-:W-:Y:S01]  /*19b40*/  IMAD.MOV.U32 R3, RZ, RZ, 0x40000040 ;  /* 0x40000040ff037424 */ /* 0x000fe200078e00ff */
[----:B------:R-:W-:Y:S02]  /*19b50*/  LOP3.LUT R0, R0, 0x3fff, RZ, 0xc0, !PT ;  /* 0x00003fff00007812 */ /* 0x000fe400078ec0ff */
[----:B------:R-:W-:-:S02]  /*19b60*/  @!P1 PRMT R15, RZ, 0x654, R15 ;  /* 0x00000654ff0f9816 */ /* 0x000fc4000000000f */
[----:B------:R-:W-:Y:S02]  /*19b70*/  LOP3.LUT R0, R0, 0x3000000, RZ, 0xfc, !PT ;  /* 0x0300000000007812 */ /* 0x000fe400078efcff */
[C---:B------:R-:W-:Y:S02]  /*19b80*/  ISETP.GT.AND P2, PT, R7.reuse, R14, PT ;  /* 0x0000000e0700720c */ /* 0x040fe40003f44270 */
[----:B------:R-:W-:Y:S01]  /*19b90*/  IADD3 R7, R7, -0x1, RZ ;  /* 0xffffffff07077810 */ /* 0x000fe20007ffe0ff */
[----:B------:R-:W-:Y:S01]  /*19ba0*/  IMAD R2, R10, 0x900, R0 ;  /* 0x000009000a027824 */ /* 0x000fe200078e0200 */
[----:B------:R-:W-:-:S03]  /*19bb0*/  FMNMX.FTZ R0, R120, R12, !PT ;  /* 0x0000000c78007209 */ /* 0x000fc60007810000 */
[C---:B------:R-:W-:Y:S01]  /*19bc0*/  VIADD R10, R2.reuse, 0x80 ;  /* 0x00000080020a7836 */ /* 0x040fe20000000000 */
[----:B------:R-:W-:Y:S02]  /*19bd0*/  R2UR UR6, R2 ;  /* 0x00000000020672ca */ /* 0x000fe400000e0000 */
[----:B------:R-:W-:-:S04]  /*19be0*/  FMNMX.FTZ R0, R121, R0, !PT ;  /* 0x0000000079007209 */ /* 0x000fc80007810000 */
[----:B------:R-:W-:-:S04]  /*19bf0*/  FMNMX.FTZ R0, R124, R0, !PT ;  /* 0x000000007c007209 */ /* 0x000fc80007810000 */
[----:B------:R-:W-:-:S03]  /*19c00*/  FMNMX.FTZ R0, R125, R0, !PT ;  /* 0x000000007d007209 */ /* 0x000fc60007810000 */
        /* <DEDUP_REMOVED lines=29> */
[----:B------:R-:W-:-:S04]  /*19de0*/  IMAD.U32 R0, RZ, RZ, UR4 ;  /* 0x00000004ff007e24 */ /* 0x000fc8000f8e00ff */
[----:B------:R-:W-:-:S04]  /*19df0*/  FADD.FTZ R9, -R4, R12 ;  /* 0x0000000c04097221 */ /* 0x000fc80000010100 */
[----:B------:R-:W-:-:S06]  /*19e00*/  FMUL.FTZ R9, R9, R0 ;  /* 0x0000000009097220 */ /* 0x000fcc0000410000 */
[----:B------:R-:W-:Y:S01]  /*19e10*/  MUFU.EX2 R9, R9 ;  /* 0x0000000900097308 */ /* 0x000fe20000000800 */
        /* <DEDUP_REMOVED lines=20> */
[----:B------:R-:W-:-:S04]  /*19f60*/  FMUL.FTZ R11, R4, R0 ;  /* 0x00000000040b7220 */ /* 0x000fc80000410000 */
        /* <DEDUP_REMOVED lines=16> */
[----:B------:R-:W-:-:S07]  /*1a070*/  FFMA.FTZ R132, R164, R0, -R11 ;  /* 0x00000000a4847223 */ /* 0x000fce000001080b */
[----:B------:R-:W2:Y:S01]  /*1a080*/  MUFU.EX2 R190, R190 ;  /* 0x000000be00be7308 */ /* 0x000ea20000000800 */
[----:B0-----:R-:W-:-:S07]  /*1a090*/  FFMA.FTZ R6, R9, R6, R188 ;  /* 0x0000000609067223 */ /* 0x001fce00000100bc */
[----:B------:R-:W-:Y:S01]  /*1a0a0*/  MUFU.EX2 R184, R184 ;  /* 0x000000b800b87308 */ /* 0x000fe20000000800 */
[C---:B-1----:R-:W-:Y:S01]  /*1a0b0*/  FADD.FTZ R6, R21.reuse, R6 ;  /* 0x0000000615067221 */ /* 0x042fe20000010000 */
[----:B------:R-:W-:-:S06]  /*1a0c0*/  F2FP.F16.F32.PACK_AB R188, R21, R188 ;  /* 0x000000bc15bc723e */ /* 0x000fcc00000000ff */
[----:B------:R-:W-:Y:S01]  /*1a0d0*/  MUFU.EX2 R186, R186 ;  /* 0x000000ba00ba7308 */ /* 0x000fe20000000800 */
[----:B--2---:R-:W-:-:S07]  /*1a0e0*/  FADD.FTZ R6, R190, R6 ;  /* 0x00000006be067221 */ /* 0x004fce0000010000 */
        /* <DEDUP_REMOVED lines=15> */
[----:B------:R-:W-:Y:S01]  /*1a1e0*/  R2UR UR6, R2 ;  /* 0x00000000020672ca */ /* 0x000fe200000e0000 */
[----:B------:R-:W-:Y:S01]  /*1a1f0*/  MUFU.EX2 R176, R176 ;  /* 0x000000b000b07308 */ /* 0x000fe20000000800 */
[----:B------:R-:W-:Y:S02]  /*1a200*/  FMNMX.FTZ R2, R122, R13, !PT ;  /* 0x0000000d7a027209 */ /* 0x000fe40007810000 */
[----:B------:R-:W-:Y:S02]  /*1a210*/  R2UR UR7, R3 ;  /* 0x00000000030772ca */ /* 0x000fe400000e0000 */
[----:B------:R-:W-:-:S03]  /*1a220*/  FMNMX.FTZ R2, R123, R2, !PT ;  /* 0x000000027b027209 */ /* 0x000fc60007810000 */
[----:B------:R-:W-:Y:S01]  /*1a230*/  MUFU.EX2 R178, R178 ;  /* 0x000000b200b27308 */ /* 0x000fe20000000800 */
        /* <DEDUP_REMOVED lines=26> */
[C---:B------:R-:W-:Y:S01]  /*1a3e0*/  FADD.FTZ R2, -R3.reuse, R13 ;  /* 0x0000000d03027221 */ /* 0x040fe20000010100 */
[----:B------:R-:W-:-:S03]  /*1a3f0*/  FMUL.FTZ R133, R3, R0 ;  /* 0x0000000003857220 */ /* 0x000fc60000410000 */
[-C--:B------:R-:W-:Y:S01]  /*1a400*/  FMUL.FTZ R2, R2, R0.reuse ;  /* 0x0000000002027220 */ /* 0x080fe20000410000 */
[-CC-:B------:R-:W-:Y:S01]  /*1a410*/  FFMA.FTZ R189, R122, R0.reuse, -R133.reuse ;  /* 0x000000007abd7223 */ /* 0x180fe20000010885 */
[-CC-:B------:R-:W-:Y:S01]  /*1a420*/  FFMA.FTZ R13, R123, R0.reuse, -R133.reuse ;  /* 0x000000007b0d7223 */ /* 0x180fe20000010885 */
[-CC-:B------:R-:W-:Y:S01]  /*1a430*/  FFMA.FTZ R191, R126, R0.reuse, -R133.reuse ;  /* 0x000000007ebf7223 */ /* 0x180fe20000010885 */
[-CC-:B------:R-:W-:Y:S01]  /*1a440*/  FFMA.FTZ R122, R127, R0.reuse, -R133.reuse ;  /* 0x000000007f7a7223 */ /* 0x180fe20000010885 */
[-CC-:B------:R-:W-:Y:S01]  /*1a450*/  FFMA.FTZ R185, R130, R0.reuse, -R133.reuse ;  /* 0x0000000082b97223 */ /* 0x180fe20000010885 */
[----:B------:R-:W-:Y:S01]  /*1a460*/  MUFU.EX2 R2, R2 ;  /* 0x0000000200027308 */ /* 0x000fe20000000800 */
[-CC-:B------:R-:W-:Y:S01]  /*1a470*/  FFMA.FTZ R123, R131, R0.reuse, -R133.reuse ;  /* 0x00000000837b7223 */ /* 0x180fe20000010885 */
[----:B------:R-:W-:Y:S02]  /*1a480*/  @!P1 IMAD R131, R19, 0x8, R16 ;  /* 0x0000000813839824 */ /* 0x000fe400078e0210 */
[-CC-:B------:R-:W-:Y:S01]  /*1a490*/  FFMA.FTZ R187, R134, R0.reuse, -R133.reuse ;  /* 0x0000000086bb7223 */ /* 0x180fe20000010885 */
[-CC-:B------:R-:W-:Y:S01]  /*1a4a0*/  FFMA.FTZ R126, R135, R0.reuse, -R133.reuse ;  /* 0x00000000877e7223 */ /* 0x180fe20000010885 */
[----:B------:R-:W-:Y:S01]  /*1a4b0*/  FFMA.FTZ R181, R138, R0, -R133 ;  /* 0x000000008ab57223 */ /* 0x000fe20000010885 */
[----:B------:R-:W-:-:S02]  /*1a4c0*/  @!P1 VIADD R131, R131, 0x30840 ;  /* 0x0003084083839836 */ /* 0x000fc40000000000 */
[-CC-:B------:R-:W-:Y:S01]  /*1a4d0*/  FFMA.FTZ R127, R139, R0.reuse, -R133.reuse ;  /* 0x000000008b7f7223 */ /* 0x180fe20000010885 */
[----:B------:R-:W0:Y:S01]  /*1a4e0*/  MUFU.EX2 R189, R189 ;  /* 0x000000bd00bd7308 */ /* 0x000e220000000800 */
[-CC-:B------:R-:W-:Y:S01]  /*1a4f0*/  FFMA.FTZ R183, R142, R0.reuse, -R133.reuse ;  /* 0x000000008eb77223 */ /* 0x180fe20000010885 */
[-C--:B------:R-:W-:Y:S01]  /*1a500*/  FFMA.FTZ R130, R143, R0.reuse, -R133 ;  /* 0x000000008f827223 */ /* 0x080fe20000010885 */
[----:B------:R-:W-:Y:S01]  /*1a510*/  @!P1 PRMT R134, RZ, 0x654, R131 ;  /* 0x00000654ff869816 */ /* 0x000fe20000000083 */
        /* <DEDUP_REMOVED lines=9> */
[----:B------:R-:W-:-:S03]  /*1a5b0*/  FFMA.FTZ R166, R166, R0, -R133 ;  /* 0x00000000a6a67223 */ /* 0x000fc60000010885 */
[----:B------:R-:W-:Y:S01]  /*1a5c0*/  MUFU.EX2 R191, R191 ;  /* 0x000000bf00bf7308 */ /* 0x000fe20000000800 */
[----:B0-----:R-:W-:-:S07]  /*1a5d0*/  FFMA.FTZ R5, R2, R5, R189 ;  /* 0x0000000502057223 */ /* 0x001fce00000100bd */
[----:B------:R-:W-:Y:S01]  /*1a5e0*/  MUFU.EX2 R122, R122 ;  /* 0x0000007a007a7308 */ /* 0x000fe20000000800 */
[C---:B-1----:R-:W-:Y:S01]  /*1a5f0*/  FADD.FTZ R5, R13.reuse, R5 ;  /* 0x000000050d057221 */ /* 0x042fe20000010000 */
[----:B------:R-:W-:Y:S01]  /*1a600*/  F2FP.F16.F32.PACK_AB R189, R13, R189 ;  /* 0x000000bd0dbd723e */ /* 0x000fe200000000ff */
[----:B------:R-:W-:Y:S01]  /*1a610*/  IMAD.MOV.U32 R13, RZ, RZ, R3 ;  /* 0x000000ffff0d7224 */ /* 0x000fe200078e0003 */
[----:B------:R-:W-:Y:S02]  /*1a620*/  WARPGROUP.DEPBAR.LE gsb0, 0x0 ;  /* 0x00008000000079c5 */ /* 0x000fe40000010000 */
[----:B------:R-:W-:Y:S01]  /*1a630*/  WARPGROUP.ARRIVE ;  /* 0x00000000000079c5 */ /* 0x000fe20000000000 */
[-CC-:B------:R-:W-:Y:S01]  /*1a640*/  FFMA.FTZ R175, R125, R0.reuse, -R11.reuse ;  /* 0x000000007daf7223 */ /* 0x180fe2000001080b */
[-CC-:B------:R-:W-:Y:S01]  /*1a650*/  FFMA.FTZ R173, R129, R0.reuse, -R11.reuse ;  /* 0x0000000081ad7223 */ /* 0x180fe2000001080b */
[----:B------:R-:W-:Y:S01]  /*1a660*/  MUFU.EX2 R185, R185 ;  /* 0x000000b900b97308 */ /* 0x000fe20000000800 */
[-CC-:B------:R-:W-:Y:S01]  /*1a670*/  FFMA.FTZ R129, R141, R0.reuse, -R11.reuse ;  /* 0x000000008d817223 */ /* 0x180fe2000001080b */
[-CC-:B------:R-:W-:Y:S01]  /*1a680*/  FFMA.FTZ R172, R152, R0.reuse, -R11.reuse ;  /* 0x0000000098ac7223 */ /* 0x180fe2000001080b */
[----:B------:R-:W-:Y:S01]  /*1a690*/  HGMMA.64x192x16.F32 R24, R168, gdesc[UR4].tnspB, R24, gsb0 ;  /* 0x42e00004a8187df0 */ /* 0x000fe20008000818 */
[-CC-:B------:R-:W-:Y:S01]  /*1a6a0*/  FFMA.FTZ R174, R156, R0.reuse, -R11.reuse ;  /* 0x000000009cae7223 */ /* 0x180fe2000001080b */
[-CC-:B------:R-:W-:Y:S01]  /*1a6b0*/  FFMA.FTZ R125, R157, R0.reuse, -R11.reuse ;  /* 0x000000009d7d7223 */ /* 0x180fe2000001080b */
[----:B------:R-:W-:-:S02]  /*1a6c0*/  FFMA.FTZ R11, R165, R0, -R11 ;  /* 0x00000000a50b7223 */ /* 0x000fc4000001080b */
[----:B------:R-:W0:Y:S08]  /*1a6d0*/  MUFU.EX2 R175, R175 ;  /* 0x000000af00af7308 */ /* 0x000e300000000800 */
[----:B------:R-:W1:Y:S08]  /*1a6e0*/  MUFU.EX2 R173, R173 ;  /* 0x000000ad00ad7308 */ /* 0x000e700000000800 */
[----:B------:R-:W-:Y:S01]  /*1a6f0*/  MUFU.EX2 R123, R123 ;  /* 0x0000007b007b7308 */ /* 0x000fe20000000800 */
[C---:B0-----:R-:W-:Y:S01]  /*1a700*/  FADD.FTZ R6, R175.reuse, R6 ;  /* 0x00000006af067221 */ /* 0x041fe20000010000 */
[----:B------:R-:W-:-:S03]  /*1a710*/  F2FP.F16.F32.PACK_AB R190, R175, R190 ;  /* 0x000000beafbe723e */ /* 0x000fc600000000ff */
[----:B------:R-:W-:Y:S01]  /*1a720*/  FADD.FTZ R135, R184, R6 ;  /* 0x00000006b8877221 */ /* 0x000fe20000010000 */
[----:B------:R-:W-:Y:S02]  /*1a730*/  FFMA.FTZ R6, R154, R0, -R133 ;  /* 0x000000009a067223 */ /* 0x000fe40000010885 */
[----:B------:R-:W-:Y:S01]  /*1a740*/  MUFU.EX2 R187, R187 ;  /* 0x000000bb00bb7308 */ /* 0x000fe20000000800 */
[C---:B-1----:R-:W-:Y:S01]  /*1a750*/  FADD.FTZ R135, R173.reuse, R135 ;  /* 0x00000087ad877221 */ /* 0x042fe20000010000 */
[----:B------:R-:W-:-:S03]  /*1a760*/  F2FP.F16.F32.PACK_AB R184, R173, R184 ;  /* 0x000000b8adb8723e */ /* 0x000fc600000000ff */
[----:B------:R-:W-:Y:S01]  /*1a770*/  FADD.FTZ R135, R186, R135 ;  /* 0x00000087ba877221 */ /* 0x000fe20000010000 */
[C---:B------:R-:W-:Y:S02]  /*1a780*/  F2FP.F16.F32.PACK_AB R186, R12.reuse, R186 ;  /* 0x000000ba0cba723e */ /* 0x040fe400000000ff */
[----:B------:R-:W-:Y:S01]  /*1a790*/  MUFU.EX2 R126, R126 ;  /* 0x0000007e007e7308 */ /* 0x000fe20000000800 */
[----:B------:R-:W-:Y:S01]  /*1a7a0*/  FADD.FTZ R135, R12, R135 ;  /* 0x000000870c877221 */ /* 0x000fe20000010000 */
[----:B------:R-:W-:-:S03]  /*1a7b0*/  IMAD.MOV.U32 R12, RZ, RZ, R4 ;  /* 0x000000ffff0c7224 */ /* 0x000fc600078e0004 */
[----:B------:R-:W-:Y:S01]  /*1a7c0*/  FADD.FTZ R135, R180, R135 ;  /* 0x00000087b4877221 */ /* 0x000fe20000010000 */
[C---:B------:R-:W-:Y:S02]  /*1a7d0*/  F2FP.F16.F32.PACK_AB R180, R120.reuse, R180 ;  /* 0x000000b478b4723e */ /* 0x040fe400000000ff */
[----:B------:R-:W-:Y:S01]  /*1a7e0*/  MUFU.EX2 R181, R181 ;  /* 0x000000b500b57308 */ /* 0x000fe20000000800 */
[----:B------:R-:W-:-:S04]  /*1a7f0*/  FADD.FTZ R135, R120, R135 ;  /* 0x0000008778877221 */ /* 0x000fc80000010000 */
[----:B------:R-:W-:-:S03]  /*1a800*/  FADD.FTZ R135, R182, R135 ;  /* 0x00000087b6877221 */ /* 0x000fc60000010000 */
[----:B------:R-:W-:Y:S08]  /*1a810*/  MUFU.EX2 R127, R127 ;  /* 0x0000007f007f7308 */ /* 0x000ff00000000800 */
[----:B------:R-:W-:Y:S08]  /*1a820*/  MUFU.EX2 R183, R183 ;  /* 0x000000b700b77308 */ /* 0x000ff00000000800 */
[----:B------:R-:W0:Y:S08]  /*1a830*/  MUFU.EX2 R129, R129 ;  /* 0x0000008100817308 */ /* 0x000e300000000800 */
[----:B------:R-:W-:Y:S08]  /*1a840*/  MUFU.EX2 R130, R130 ;  /* 0x0000008200827308 */ /* 0x000ff00000000800 */
[----:B------:R-:W-:Y:S01]  /*1a850*/  MUFU.EX2 R177, R177 ;  /* 0x000000b100b17308 */ /* 0x000fe20000000800 */
[C---:B0-----:R-:W-:Y:S01]  /*1a860*/  FADD.FTZ R135, R129.reuse, R135 ;  /* 0x0000008781877221 */ /* 0x041fe20000010000 */
[----:B------:R-:W-:-:S03]  /*1a870*/  F2FP.F16.F32.PACK_AB R182, R129, R182 ;  /* 0x000000b681b6723e */ /* 0x000fc600000000ff */
[----:B------:R-:W-:Y:S01]  /*1a880*/  FADD.FTZ R135, R176, R135 ;  /* 0x00000087b0877221 */ /* 0x000fe20000010000 */
[C---:B------:R-:W-:Y:S02]  /*1a890*/  F2FP.F16.F32.PACK_AB R176, R20.reuse, R176 ;  /* 0x000000b014b0723e */ /* 0x040fe400000000ff */
[----:B------:R-:W-:Y:S01]  /*1a8a0*/  MUFU.EX2 R131, R147 ;  /* 0x0000009300837308 */ /* 0x000fe20000000800 */
[----:B------:R-:W-:-:S04]  /*1a8b0*/  FADD.FTZ R135, R20, R135 ;  /* 0x0000008714877221 */ /* 0x000fc80000010000 */
[----:B------:R-:W-:Y:S01]  /*1a8c0*/  FADD.FTZ R135, R178, R135 ;  /* 0x00000087b2877221 */ /* 0x000fe20000010000 */
[C---:B------:R-:W-:Y:S02]  /*1a8d0*/  F2FP.F16.F32.PACK_AB R178, R121.reuse, R178 ;  /* 0x000000b279b2723e */ /* 0x040fe400000000ff */
[----:B------:R-:W-:Y:S01]  /*1a8e0*/  MUFU.EX2 R179, R179 ;  /* 0x000000b300b37308 */ /* 0x000fe20000000800 */
[----:B------:R-:W-:-:S07]  /*1a8f0*/  FADD.FTZ R135, R121, R135 ;  /* 0x0000008779877221 */ /* 0x000fce0000010000 */
[----:B------:R-:W0:Y:S08]  /*1a900*/  MUFU.EX2 R172, R172 ;  /* 0x000000ac00ac7308 */ /* 0x000e300000000800 */
[----:B------:R-:W-:Y:S08]  /*1a910*/  MUFU.EX2 R6, R6 ;  /* 0x0000000600067308 */ /* 0x000ff00000000800 */
[----:B------:R-:W1:Y:S01]  /*1a920*/  MUFU.EX2 R174, R174 ;  /* 0x000000ae00ae7308 */ /* 0x000e620000000800 */
[----:B0-----:R-:W-:Y:S01]  /*1a930*/  FADD.FTZ R135, R172, R135 ;  /* 0x00000087ac877221 */ /* 0x001fe20000010000 */
[----:B------:R-:W-:-:S03]  /*1a940*/  F2FP.F16.F32.PACK_AB R172, R124, R172 ;  /* 0x000000ac7cac723e */ /* 0x000fc600000000ff */
[----:B------:R-:W-:-:S03]  /*1a950*/  FADD.FTZ R135, R124, R135 ;  /* 0x000000877c877221 */ /* 0x000fc60000010000 */
        /* <DEDUP_REMOVED lines=8> */
[----:B------:R-:W-:Y:S01]  /*1a9e0*/  MUFU.EX2 R163, R163 ;  /* 0x000000a300a37308 */ /* 0x000fe20000000800 */
[----:B------:R-:W-:-:S07]  /*1a9f0*/  FADD.FTZ R135, R128, R135 ;  /* 0x0000008780877221 */ /* 0x000fce0000010000 */
[----:B------:R-:W-:Y:S08]  /*1aa00*/  MUFU.EX2 R166, R166 ;  /* 0x000000a600a67308 */ /* 0x000ff00000000800 */
[----:B------:R-:W0:Y:S01]  /*1aa10*/  MUFU.EX2 R11, R11 ;  /* 0x0000000b000b7308 */ /* 0x000e220000000800 */
[----:B------:R-:W-:Y:S02]  /*1aa20*/  WARPGROUP.DEPBAR.LE gsb0, 0x0 ;  /* 0x00008000000079c5 */ /* 0x000fe40000010000 */
[----:B------:R1:W-:Y:S01]  /*1aa30*/  @!P1 SYNCS.ARRIVE.TRANS64.RED.A1T0 RZ, [R134+URZ], RZ ;  /* 0x000000ff86ff99a7 */ /* 0x0003e2000810043f */
[----:B------:R-:W-:-:S02]  /*1aa40*/  F2FP.F16.F32.PACK_AB R168, R128, R10 ;  /* 0x0000000a80a8723e */ /* 0x000fc400000000ff */
[----:B0-----:R-:W-:Y:S02]  /*1aa50*/  F2FP.F16.F32.PACK_AB R170, R11, R132 ;  /* 0x000000840baa723e */ /* 0x001fe400000000ff */
[----:B------:R-:W-:Y:S01]  /*1aa60*/  F2FP.F16.F32.PACK_AB R169, R163, R162 ;  /* 0x000000a2a3a9723e */ /* 0x000fe200000000ff */
[----:B-1----:R-:W-:Y:S01]  /*1aa70*/  FADD.FTZ R134, R191, R5 ;  /* 0x00000005bf867221 */ /* 0x002fe20000010000 */
[----:B------:R0:W-:Y:S01]  /*1aa80*/  @!P1 SYNCS.ARRIVE.TRANS64.RED.A1T0 RZ, [R15+URZ], RZ ;  /* 0x000000ff0fff99a7 */ /* 0x0001e2000810043f */
[----:B------:R-:W-:Y:S01]  /*1aa90*/  MUFU.EX2 R5, R151 ;  /* 0x0000009700057308 */ /* 0x000fe20000000800 */
[C---:B------:R-:W-:Y:S01]  /*1aaa0*/  F2FP.F16.F32.PACK_AB R191, R122.reuse, R191 ;  /* 0x000000bf7abf723e */ /* 0x040fe200000000ff */
[----:B------:R-:W-:-:S04]  /*1aab0*/  FADD.FTZ R134, R122, R134 ;  /* 0x000000867a867221 */ /* 0x000fc80000010000 */
[----:B------:R-:W-:Y:S01]  /*1aac0*/  FADD.FTZ R134, R185, R134 ;  /* 0x00000086b9867221 */ /* 0x000fe20000010000 */
[-CC-:B0-----:R-:W-:Y:S01]  /*1aad0*/  FFMA.FTZ R15, R155, R0.reuse, -R133.reuse ;  /* 0x000000009b0f7223 */ /* 0x181fe20000010885 */
[----:B------:R-:W-:Y:S01]  /*1aae0*/  FFMA.FTZ R133, R167, R0, -R133 ;  /* 0x00000000a7857223 */ /* 0x000fe20000010885 */
[C---:B------:R-:W-:Y:S01]  /*1aaf0*/  F2FP.F16.F32.PACK_AB R185, R123.reuse, R185 ;  /* 0x000000b97bb9723e */ /* 0x040fe200000000ff */
[----:B------:R-:W-:-:S03]  /*1ab00*/  FADD.FTZ R134, R123, R134 ;  /* 0x000000867b867221 */ /* 0x000fc60000010000 */
[----:B------:R-:W0:Y:S01]  /*1ab10*/  MUFU.EX2 R15, R15 ;  /* 0x0000000f000f7308 */ /* 0x000e220000000800 */
[----:B------:R-:W-:Y:S01]  /*1ab20*/  FADD.FTZ R134, R187, R134 ;  /* 0x00000086bb867221 */ /* 0x000fe20000010000 */
[----:B------:R-:W-:-:S03]  /*1ab30*/  F2FP.F16.F32.PACK_AB R187, R126, R187 ;  /* 0x000000bb7ebb723e */ /* 0x000fc600000000ff */
[----:B------:R-:W-:-:S03]  /*1ab40*/  FADD.FTZ R134, R126, R134 ;  /* 0x000000867e867221 */ /* 0x000fc60000010000 */
[----:B------:R-:W1:Y:S01]  /*1ab50*/  MUFU.EX2 R133, R133 ;  /* 0x0000008500857308 */ /* 0x000e620000000800 */
[----:B------:R-:W-:Y:S01]  /*1ab60*/  FADD.FTZ R134, R181, R134 ;  /* 0x00000086b5867221 */ /* 0x000fe20000010000 */
[----:B------:R-:W-:-:S03]  /*1ab70*/  F2FP.F16.F32.PACK_AB R181, R127, R181 ;  /* 0x000000b57fb5723e */ /* 0x000fc600000000ff */
[----:B------:R-:W-:-:S04]  /*1ab80*/  FADD.FTZ R134, R127, R134 ;  /* 0x000000867f867221 */ /* 0x000fc80000010000 */
[----:B------:R-:W-:Y:S01]  /*1ab90*/  FADD.FTZ R134, R183, R134 ;  /* 0x00000086b7867221 */ /* 0x000fe20000010000 */
[----:B0-----:R-:W-:Y:S02]  /*1aba0*/  F2FP.F16.F32.PACK_AB R173, R15, R6 ;  /* 0x000000060fad723e */ /* 0x001fe400000000ff */
[C---:B------:R-:W-:Y:S01]  /*1abb0*/  F2FP.F16.F32.PACK_AB R183, R130.reuse, R183 ;  /* 0x000000b782b7723e */ /* 0x040fe200000000ff */
[----:B------:R-:W-:-:S04]  /*1abc0*/  FADD.FTZ R134, R130, R134 ;  /* 0x0000008682867221 */ /* 0x000fc80000010000 */
[----:B------:R-:W-:Y:S01]  /*1abd0*/  FADD.FTZ R134, R177, R134 ;  /* 0x00000086b1867221 */ /* 0x000fe20000010000 */
[----:B------:R-:W-:Y:S02]  /*1abe0*/  F2FP.F16.F32.PACK_AB R177, R131, R177 ;  /* 0x000000b183b1723e */ /* 0x000fe400000000ff */
[----:B-1----:R-:W-:Y:S01]  /*1abf0*/  F2FP.F16.F32.PACK_AB R171, R133, R166 ;  /* 0x000000a685ab723e */ /* 0x002fe200000000ff */
[----:B------:R-:W-:-:S04]  /*1ac00*/  FADD.FTZ R134, R131, R134 ;  /* 0x0000008683867221 */ /* 0x000fc80000010000 */
[----:B------:R-:W-:Y:S01]  /*1ac10*/  FADD.FTZ R134, R179, R134 ;  /* 0x00000086b3867221 */ /* 0x000fe20000010000 */
[----:B------:R-:W-:-:S03]  /*1ac20*/  F2FP.F16.F32.PACK_AB R179, R5, R179 ;  /* 0x000000b305b3723e */ /* 0x000fc600000000ff */
[----:B------:R-:W-:-:S04]  /*1ac30*/  FADD.FTZ R134, R5, R134 ;  /* 0x0000008605867221 */ /* 0x000fc80000010000 */
[----:B------:R-:W-:-:S04]  /*1ac40*/  FADD.FTZ R134, R6, R134 ;  /* 0x0000008606867221 */ /* 0x000fc80000010000 */
[----:B------:R-:W-:-:S04]  /*1ac50*/  FADD.FTZ R134, R15, R134 ;  /* 0x000000860f867221 */ /* 0x000fc80000010000 */
[----:B------:R-:W-:-:S04]  /*1ac60*/  FADD.FTZ R134, R21, R134 ;  /* 0x0000008615867221 */ /* 0x000fc80000010000 */
[C---:B------:R-:W-:Y:S01]  /*1ac70*/  FADD.FTZ R5, R175.reuse, R134 ;  /* 0x00000086af057221 */ /* 0x040fe20000010000 */
[----:B------:R-:W-:-:S03]  /*1ac80*/  F2FP.F16.F32.PACK_AB R175, R175, R21 ;  /* 0x00000015afaf723e */ /* 0x000fc600000000ff */
[----:B------:R-:W-:-:S04]  /*1ac90*/  FADD.FTZ R6, R162, R5 ;  /* 0x00000005a2067221 */ /* 0x000fc80000010000 */
[----:B------:R-:W-:Y:S01]  /*1aca0*/  FADD.FTZ R5, R163, R6 ;  /* 0x00000006a3057221 */ /* 0x000fe20000010000 */
[----:B------:R-:W-:-:S03]  /*1acb0*/  FADD.FTZ R6, R132, R135 ;  /* 0x0000008784067221 */ /* 0x000fc60000010000 */
[----:B------:R-:W-:Y:S01]  /*1acc0*/  FADD.FTZ R10, R166, R5 ;  /* 0x00000005a60a7221 */ /* 0x000fe20000010000 */
[----:B------:R-:W-:Y:S01]  /*1acd0*/  FADD.FTZ R6, R11, R6 ;  /* 0x000000060b067221 */ /* 0x000fe20000010000 */
[----:B------:R-:W-:Y:S02]  /*1ace0*/  IMAD.MOV.U32 R11, RZ, RZ, R194 ;  /* 0x000000ffff0b7224 */ /* 0x000fe400078e00c2 */
[----:B------:R-:W-:Y:S01]  /*1acf0*/  FADD.FTZ R5, R133, R10 ;  /* 0x0000000a85057221 */ /* 0x000fe20000010000 */
[----:B------:R-:W-:Y:S01]  /*1ad00*/  IMAD.MOV.U32 R10, RZ, RZ, R19 ;  /* 0x000000ffff0a7224 */ /* 0x000fe200078e0013 */
[----:B------:R-:W-:Y:S06]  /*1ad10*/  @P2 BRA `(.L_x_1711) ;  /* 0xffffffdc00c82947 */ /* 0x000fec000383ffff */
[----:B------:R-:W-:Y:S05]  /*1ad20*/  BSYNC B1 ;  /* 0x0000000000017941 */ /* 0x000fea0003800000 */
.L_x_1700:
[----:B------:R-:W-:Y:S05]  /*1ad30*/  BSYNC B0 ;  /* 0x0000000000007941 */ /* 0x000fea0003800000 */
.L_x_1699:
[----:B------:R-:W-:Y:S01]  /*1ad40*/  ISETP.GE.AND P2, PT, R7, R214, PT ;  /* 0x000000d60700720c */ /* 0x000fe20003f46270 */
[----:B------:R-:W-:-:S12]  /*1ad50*/  BSSY B0, `(.L_x_1712) ;  /* 0x0000342000007945 */ /* 0x000fd80003800000 */
[----:B------:R-:W-:Y:S05]  /*1ad60*/  @!P2 BRA `(.L_x_1713) ;  /* 0x000000340000a947 */ /* 0x000fea0003800000 */
[----:B------:R-:W-:Y:S02]  /*1ad70*/  IMAD.MOV.U32 R13, RZ, RZ, R3 ;  /* 0x000000ffff0d7224 */ /* 0x000fe400078e0003 */
[----:B------:R-:W-:Y:S02]  /*1ad80*/  IMAD.MOV.U32 R12, RZ, RZ, R4 ;  /* 0x000000ffff0c7224 */ /* 0x000fe400078e0004 */
[----:B------:R-:W-:Y:S02]  /*1ad90*/  IMAD.MOV.U32 R11, RZ, RZ, R194 ;  /* 0x000000ffff0b7224 */ /* 0x000fe400078e00c2 */
[----:B------:R-:W-:-:S07]  /*1ada0*/  IMAD.MOV.U32 R10, RZ, RZ, R19 ;  /* 0x000000ffff0a7224 */ /* 0x000fce00078e0013 */
.L_x_1732:
[----:B------:R-:W-:-:S05]  /*1adb0*/  VIADD R0, R10, 0x1 ;  /* 0x000000010a007836 */ /* 0x000fca0000000000 */
[----:B------:R-:W-:-:S04]  /*1adc0*/  ISETP.NE.AND P2, PT, R0, 0x2, PT ;  /* 0x000000020000780c */ /* 0x000fc80003f45270 */
[----:B------:R-:W-:Y:S02]  /*1add0*/  SEL R0, R0, RZ, P2 ;  /* 0x000000ff00007207 */ /* 0x000fe40001000000 */
[----:B------:R-:W-:-:S03]  /*1ade0*/  SEL R194, RZ, 0x1, P2 ;  /* 0x00000001ffc27807 */ /* 0x000fc60001000000 */
[----:B------:R-:W-:Y:S01]  /*1adf0*/  IMAD.MOV.U32 R19, RZ, RZ, R0 ;  /* 0x000000ffff137224 */ /* 0x000fe200078e0000 */
[----:B------:R-:W-:Y:S01]  /*1ae00*/  LOP3.LUT R194, R11, R194, RZ, 0x3c, !PT ;  /* 0x000000c20bc27212 */ /* 0x000fe200078e3cff */
[----:B------:R-:W-:Y:S06]  /*1ae10*/  @!P0 BRA `(.L_x_1714) ;  /* 0x0000000000048947 */ /* 0x000fec0003800000 */
[----:B------:R-:W-:Y:S01]  /*1ae20*/  BPT.TRAP 0x1 ;  /* 0x000000040000795c */ /* 0x000fe20000300000 */
.L_x_1714:
[----:B------:R-:W-:Y:S01]  /*1ae30*/  IMAD R4, R19, 0x8, R16 ;  /* 0x0000000813047824 */ /* 0x000fe200078e0210 */
[----:B------:R-:W-:-:S04]  /*1ae40*/  SHF.L.U32 R15, R194, 0x1f, RZ ;  /* 0x0000001fc20f7819 */ /* 0x000fc800000006ff */
[----:B------:R0:W1:Y:S01]  /*1ae50*/  SYNCS.PHASECHK.TRANS64.TRYWAIT P2, [R4+URZ+0x30830], R15 ;  /* 0x0308300f040075a7 */ /* 0x000062000804017f */
[----:B------:R-:W-:Y:S05]  /*1ae60*/  @!P0 BRA `(.L_x_1715) ;  /* 0x0000000000048947 */ /* 0x000fea0003800000 */
[----:B------:R-:W-:Y:S01]  /*1ae70*/  BPT.TRAP 0x1 ;  /* 0x000000040000795c */ /* 0x000fe20000300000 */
.L_x_1715:
[----:B------:R-:W-:Y:S01]  /*1ae80*/  IMAD R3, R19, 0x900, R8 ;  /* 0x0000090013037824 */ /* 0x000fe200078e0208 */
[----:B------:R-:W-:Y:S03]  /*1ae90*/  BSSY B1, `(.L_x_1716) ;  /* 0x0000006000017945 */ /* 0x000fe60003800000 */
[C---:B------:R-:W-:Y:S02]  /*1aea0*/  VIADD R20, R3.reuse, 0x2 ;  /* 0x0000000203147836 */ /* 0x040fe40000000000 */
[----:B------:R-:W-:Y:S01]  /*1aeb0*/  VIADD R120, R3, 0x4 ;  /* 0x0000000403787836 */ /* 0x000fe20000000000 */
[----:B-1----:R-:W-:Y:S06]  /*1aec0*/  @P2 BRA `(.L_x_1717) ;  /* 0x0000000000082947 */ /* 0x002fec0003800000 */
[----:B------:R-:W1:Y:S02]  /*1aed0*/  SYNCS.PHASECHK.TRANS64.TRYWAIT P2, [R4+URZ+0x30830], R15 ;  /* 0x0308300f040075a7 */ /* 0x000e64000804017f */
[----:B-1----:R-:W-:Y:S05]  /*1aee0*/  @!P2 BRA `(.L_x_1718) ;  /* 0x000001200038a947 */ /* 0x002fea0003800000 */
.L_x_1717:
[----:B------:R-:W-:Y:S05]  /*1aef0*/  BSYNC B1 ;  /* 0x0000000000017941 */ /* 0x000fea0003800000 */
.L_x_1716:
[----:B------:R-:W-:Y:S01]  /*1af00*/  IMAD.MOV.U32 R14, RZ, RZ, R3 ;  /* 0x000000ffff0e7224 */ /* 0x000fe200078e0003 */
[----:B------:R2:W-:Y:S04]  /*1af10*/  STL.64 [R1+0x80], R10 ;  /* 0x0000800a01007387 */ /* 0x0005e80000100a00 */
[----:B------:R-:W-:Y:S01]  /*1af20*/  R2UR UR54, R14 ;  /* 0x000000000e3672ca */ /* 0x000fe200000e0000 */
[C---:B------:R-:W-:Y:S01]  /*1af30*/  VIADD R14, R3.reuse, 0x6 ;  /* 0x00000006030e7836 */ /* 0x040fe20000000000 */
[----:B------:R-:W-:Y:S01]  /*1af40*/  R2UR UR50, R20 ;  /* 0x00000000143272ca */ /* 0x000fe200000e0000 */
[----:B------:R-:W-:-:S03]  /*1af50*/  VIADD R20, R3, 0x300 ;  /* 0x0000030003147836 */ /* 0x000fc60000000000 */
[----:B------:R-:W-:Y:S01]  /*1af60*/  R2UR UR30, R14 ;  /* 0x000000000e1e72ca */ /* 0x000fe200000e0000 */
[C---:B------:R-:W-:Y:S01]  /*1af70*/  VIADD R14, R3.reuse, 0x302 ;  /* 0x00000302030e7836 */ /* 0x040fe20000000000 */
[----:B------:R-:W-:Y:S01]  /*1af80*/  R2UR UR34, R120 ;  /* 0x00000000782272ca */ /* 0x000fe200000e0000 */
[C---:B------:R-:W-:Y:S01]  /*1af90*/  VIADD R120, R3.reuse, 0x304 ;  /* 0x0000030403787836 */ /* 0x040fe20000000000 */
[----:B------:R-:W-:Y:S01]  /*1afa0*/  R2UR UR26, R20 ;  /* 0x00000000141a72ca */ /* 0x000fe200000e0000 */
[C---:B------:R-:W-:Y:S01]  /*1afb0*/  VIADD R20, R3.reuse, 0x306 ;  /* 0x0000030603147836 */ /* 0x040fe20000000000 */
[----:B------:R-:W-:Y:S01]  /*1afc0*/  R2UR UR22, R14 ;  /* 0x000000000e1672ca */ /* 0x000fe200000e0000 */
[----:B------:R-:W-:Y:S01]  /*1afd0*/  VIADD R14, R3, 0x600 ;  /* 0x00000600030e7836 */ /* 0x000fe20000000000 */
[----:B--2---:R-:W2:Y:S01]  /*1afe0*/  LDL.64 R10, [R1+0x28] ;  /* 0x00002800010a7983 */ /* 0x004ea20000100a00 */
[----:B------:R-:W-:Y:S01]  /*1aff0*/  R2UR UR18, R120 ;  /* 0x00000000781272ca */ /* 0x000fe200000e0000 */
[-C--:B------:R-:W-:Y:S01]  /*1b000*/  FMUL.FTZ R26, R26, R2.reuse ;  /* 0x000000021a1a7220 */ /* 0x080fe20000410000 */
[----:B------:R-:W-:Y:S01]  /*1b010*/  R2UR UR14, R20 ;  /* 0x00000000140e72ca */ /* 0x000fe200000e0000 */
[----:B------:R3:W-:Y:S01]  /*1b020*/  STL.64 [R1+0x78], R6 ;  /* 0x0000780601007387 */ /* 0x0007e20000100a00 */
[----:B------:R-:W-:Y:S01]  /*1b030*/  R2UR UR10, R14 ;  /* 0x000000000e0a72ca */ /* 0x000fe200000e0000 */
        /* <DEDUP_REMOVED lines=47> */
[----:B------:R-:W-:-:S02]  /*1b330*/  VIADD R14, R3, 0x602 ;  /* 0x00000602030e7836 */ /* 0x000fc40000000000 */
[-C--:B------:R-:W-:Y:S01]  /*1b340*/  FMUL.FTZ R118, R118, R2.reuse ;  /* 0x0000000276767220 */ /* 0x080fe20000410000 */
[----:B------:R-:W-:Y:S02]  /*1b350*/  VIADD R20, R3, 0x604 ;  /* 0x0000060403147836 */ /* 0x000fe40000000000 */
[----:B------:R-:W-:Y:S01]  /*1b360*/  FMUL.FTZ R119, R119, R2 ;  /* 0x0000000277777220 */ /* 0x000fe20000410000 */
[----:B------:R-:W-:Y:S01]  /*1b370*/  VIADD R120, R3, 0x606 ;  /* 0x0000060603787836 */ /* 0x000fe20000000000 */
[----:B01----:R-:W-:Y:S01]  /*1b380*/  MOV R15, 0x40000040 ;  /* 0x40000040000f7802 */ /* 0x003fe20000000f00 */
[----:B------:R-:W2:Y:S01]  /*1b390*/  LDL.64 R2, [R1+0x30] ;  /* 0x0000300001027983 */ /* 0x000ea20000100a00 */
[----:B------:R-:W-:Y:S02]  /*1b3a0*/  IMAD.MOV.U32 R121, RZ, RZ, 0x40000040 ;  /* 0x40000040ff797424 */ /* 0x000fe400078e00ff */
[----:B------:R-:W-:Y:S01]  /*1b3b0*/  R2UR UR55, R15 ;  /* 0x000000000f3772ca */ /* 0x000fe200000e0000 */
[----:B------:R-:W-:Y:S01]  /*1b3c0*/  IMAD.MOV.U32 R21, RZ, RZ, 0x40000040 ;  /* 0x40000040ff157424 */ /* 0x000fe200078e00ff */
[----:B------:R-:W-:Y:S01]  /*1b3d0*/  R2UR UR38, R120 ;  /* 0x00000000782672ca */ /* 0x000fe200000e0000 */
[----:B----4-:R-:W4:Y:S01]  /*1b3e0*/  LDL.64 R4, [R1+0x18] ;  /* 0x0000180001047983 */ /* 0x010f220000100a00 */
[C---:B------:R-:W-:Y:S01]  /*1b3f0*/  R2UR UR35, R121.reuse ;  /* 0x00000000792372ca */ /* 0x040fe200000e0000 */
[-C--:B------:R-:W-:Y:S01]  /*1b400*/  FMUL.FTZ R24, R24, R9.reuse ;  /* 0x0000000918187220 */ /* 0x080fe20000410000 */
[----:B------:R-:W-:Y:S01]  /*1b410*/  R2UR UR19, R121 ;  /* 0x00000000791372ca */ /* 0x000fe200000e0000 */
[-C--:B------:R-:W-:Y:S01]  /*1b420*/  FMUL.FTZ R25, R25, R9.reuse ;  /* 0x0000000919197220 */ /* 0x080fe20000410000 */
[----:B------:R-:W-:Y:S01]  /*1b430*/  R2UR UR39, R121 ;  /* 0x00000000792772ca */ /* 0x000fe200000e0000 */
[-C--:B------:R-:W-:Y:S01]  /*1b440*/  FMUL.FTZ R28, R28, R9.reuse ;  /* 0x000000091c1c7220 */ /* 0x080fe20000410000 */
[----:B-----5:R-:W-:Y:S01]  /*1b450*/  WARPGROUP.ARRIVE ;  /* 0x00000000000079c5 */ /* 0x020fe20000000000 */
[----:B------:R-:W-:Y:S01]  /*1b460*/  R2UR UR51, R21 ;  /* 0x00000000153372ca */ /* 0x000fe200000e0000 */
[-C--:B------:R-:W-:Y:S01]  /*1b470*/  FMUL.FTZ R29, R29, R9.reuse ;  /* 0x000000091d1d7220 */ /* 0x080fe20000410000 */
[C---:B------:R-:W-:Y:S01]  /*1b480*/  R2UR UR27, R21.reuse ;  /* 0x00000000151b72ca */ /* 0x040fe200000e0000 */
[-C--:B------:R-:W-:Y:S01]  /*1b490*/  FMUL.FTZ R32, R32, R9.reuse ;  /* 0x0000000920207220 */ /* 0x080fe20000410000 */
[----:B------:R-:W-:Y:S01]  /*1b4a0*/  R2UR UR15, R21 ;  /* 0x00000000150f72ca */ /* 0x000fe200000e0000 */
[----:B------:R-:W-:Y:S01]  /*1b4b0*/  HGMMA.64x96x16.F32 R120, gdesc[UR52], RZ, !UPT, gsb0 ;  /* 0x01600000347879f0 */ /* 0x000fe2000c0008ff */
[----:B------:R-:W-:Y:S01]  /*1b4c0*/  R2UR UR42, R20 ;  /* 0x00000000142a72ca */ /* 0x000fe200000e0000 */
[-C--:B------:R-:W-:Y:S01]  /*1b4d0*/  FMUL.FTZ R33, R33, R9.reuse ;  /* 0x0000000921217220 */ /* 0x080fe20000410000 */
[C---:B------:R-:W-:Y:S01]  /*1b4e0*/  R2UR UR31, R15.reuse ;  /* 0x000000000f1f72ca */ /* 0x040fe200000e0000 */
[-C--:B------:R-:W-:Y:S01]  /*1b4f0*/  FMUL.FTZ R36, R36, R9.reuse ;  /* 0x0000000924247220 */ /* 0x080fe20000410000 */
[----:B------:R-:W-:Y:S01]  /*1b500*/  R2UR UR23, R15 ;  /* 0x000000000f1772ca */ /* 0x000fe200000e0000 */
[-C--:B------:R-:W-:Y:S01]  /*1b510*/  FMUL.FTZ R37, R37, R9.reuse ;  /* 0x0000000925257220 */ /* 0x080fe20000410000 */
        /* <DEDUP_REMOVED lines=43> */
[----:B------:R-:W-:Y:S01]  /*1b7d0*/  HGMMA.64x96x16.F32 R120, gdesc[UR48], R120, gsb0 ;  /* 0x01600000307879f0 */ /* 0x000fe20008000878 */
[----:B------:R-:W-:Y:S02]  /*1b7e0*/  R2UR UR43, R21 ;  /* 0x00000000152b72ca */ /* 0x000fe400000e0000 */
[----:B------:R-:W4:Y:S01]  /*1b7f0*/  LDL.64 R20, [R1+0x10] ;  /* 0x0000100001147983 */ /* 0x000f220000100a00 */
        /* <DEDUP_REMOVED lines=17> */
[----:B------:R-:W-:Y:S01]  /*1b910*/  UMOV UR4, UR56 ;  /* 0x0000003800047c82 */ /* 0x000fe20008000000 */
[----:B------:R-:W-:-:S02]  /*1b920*/  UMOV UR5, UR57 ;  /* 0x0000003900057c82 */ /* 0x000fc40008000000 */
[----:B------:R0:W5:Y:S01]  /*1b930*/  LDL.LU R5, [R1+0x70] ;  /* 0x0000700001057983 */ /* 0x0001620000300800 */
[----:B------:R-:W-:Y:S02]  /*1b940*/  WARPGROUP.DEPBAR.LE gsb0, 0x0 ;  /* 0x00008000000079c5 */ /* 0x000fe40000010000 */
[----:B------:R-:W-:-:S06]  /*1b950*/  WARPGROUP.ARRIVE ;  /* 0x00000000000079c5 */ /* 0x000fcc0000000000 */
[----:B------:R-:W-:Y:S03]  /*1b960*/  HGMMA.64x96x16.F32 R120, gdesc[UR28], R120, gsb0 ;  /* 0x016000001c7879f0 */ /* 0x000fe60008000878 */
[----:B------:R-:W-:Y:S02]  /*1b970*/  WARPGROUP.DEPBAR.LE gsb0, 0x0 ;  /* 0x00008000000079c5 */ /* 0x000fe40000010000 */
[----:B------:R-:W-:-:S06]  /*1b980*/  WARPGROUP.ARRIVE ;  /* 0x00000000000079c5 */ /* 0x000fcc0000000000 */
[----:B------:R-:W-:Y:S01]  /*1b990*/  HGMMA.64x96x16.F32 R120, gdesc[UR24], R120, gsb0 ;  /* 0x01600000187879f0 */ /* 0x000fe20008000878 */
[----:B------:R-:W-:Y:S02]  /*1b9a0*/  R2UR UR16, R20 ;  /* 0x00000000141072ca */ /* 0x000fe400000e0000 */
[----:B------:R-:W-:Y:S01]  /*1b9b0*/  R2UR UR17, R21 ;  /* 0x00000000151172ca */ /* 0x000fe200000e0000 */
        /* <DEDUP_REMOVED lines=28> */
.L_x_1719:
[----:B-----5:R-:W-:Y:S01]  /*1bb80*/  SHF.L.U32 R2, R11, 0x1f, RZ ;  /* 0x0000001f0b027819 */ /* 0x020fe200000006ff */
[----:B------:R-:W-:-:S04]  /*1bb90*/  IMAD R14, R10, 0x8, R16 ;  /* 0x000000080a0e7824 */ /* 0x000fc800078e0210 */
[----:B------:R0:W1:Y:S01]  /*1bba0*/  SYNCS.PHASECHK.TRANS64.TRYWAIT P2, [R14+URZ+0x30850], R2 ;  /* 0x030850020e0075a7 */ /* 0x000062000804017f */
[----:B------:R-:W-:Y:S05]  /*1bbb0*/  @!P0 BRA `(.L_x_1720) ;  /* 0x0000000000048947 */ /* 0x000fea0003800000 */
[----:B------:R-:W-:Y:S01]  /*1bbc0*/  BPT.TRAP 0x1 ;  /* 0x000000040000795c */ /* 0x000fe20000300000 */
.L_x_1720:
[----:B------:R-:W-:Y:S04]  /*1bbd0*/  BSSY B1, `(.L_x_1721) ;  /* 0x0000004000017945 */ /* 0x000fe80003800000 */
[----:B-1----:R-:W-:Y:S05]  /*1bbe0*/  @P2 BRA `(.L_x_1722) ;  /* 0x0000000000082947 */ /* 0x002fea0003800000 */
[----:B------:R-:W1:Y:S02]  /*1bbf0*/  SYNCS.PHASECHK.TRANS64.TRYWAIT P2, [R14+URZ+0x30850], R2 ;  /* 0x030850020e0075a7 */ /* 0x000e64000804017f */
[----:B-1----:R-:W-:Y:S05]  /*1bc00*/  @!P2 BRA `(.L_x_1723) ;  /* 0x000001140004a947 */ /* 0x002fea0003800000 */
.L_x_1722:
[----:B------:R-:W-:Y:S05]  /*1bc10*/  BSYNC B1 ;  /* 0x0000000000017941 */ /* 0x000fea0003800000 */
.L_x_1721:
[----:B01----:R-:W-:Y:S01]  /*1bc20*/  VIADD R2, R16, 0x400 ;  /* 0x0000040010027836 */ /* 0x003fe20000000000 */
[----:B------:R-:W-:Y:S01]  /*1bc30*/  WARPGROUP.ARRIVE ;  /* 0x00000000000079c5 */ /* 0x000fe20000000000 */
[----:B------:R-:W-:Y:S01]  /*1bc40*/  IMAD.MOV.U32 R3, RZ, RZ, 0x40000040 ;  /* 0x40000040ff037424 */ /* 0x000fe200078e00ff */
[----:B------:R-:W0:Y:S01]  /*1bc50*/  LDC R4, c[0x0][0x448] ;  /* 0x00011200ff047b82 */ /* 0x000e220000000800 */
[----:B------:R-:W-:Y:S01]  /*1bc60*/  IMAD.MOV.U32 R11, RZ, RZ, 0x40000040 ;  /* 0x40000040ff0b7424 */ /* 0x000fe200078e00ff */
[----:B------:R-:W-:Y:S01]  /*1bc70*/  SHF.R.U32.HI R2, RZ, 0x4, R2 ;  /* 0x00000004ff027819 */ /* 0x000fe20000011602 */
[----:B------:R-:W-:Y:S01]  /*1bc80*/  IMAD R20, R7, -0x60, RZ ;  /* 0xffffffa007147824 */ /* 0x000fe200078e02ff */
[----:B------:R-:W-:Y:S01]  /*1bc90*/  R2UR UR7, R3 ;  /* 0x00000000030772ca */ /* 0x000fe200000e0000 */
[----:B------:R-:W-:Y:S01]  /*1bca0*/  IMAD.MOV.U32 R3, RZ, RZ, 0x40000040 ;  /* 0x40000040ff037424 */ /* 0x000fe200078e00ff */
[----:B------:R-:W-:Y:S01]  /*1bcb0*/  LOP3.LUT R2, R2, 0x3fff, RZ, 0xc0, !PT ;  /* 0x00003fff02027812 */ /* 0x000fe200078ec0ff */
[----:B------:R-:W-:Y:S01]  /*1bcc0*/  @!P1 IMAD R0, R0, 0x8, R16 ;  /* 0x0000000800009824 */ /* 0x000fe200078e0210 */
[----:B------:R-:W-:Y:S01]  /*1bcd0*/  ULDC UR4, c[0x0][0x9dc] ;  /* 0x0002770000047ab9 */ /* 0x000fe20000000800 */
[----:B------:R-:W-:Y:S01]  /*1bce0*/  ULDC UR5, c[0x0][0x9e0] ;  /* 0x0002780000057ab9 */ /* 0x000fe20000000800 */
[----:B------:R-:W-:Y:S01]  /*1bcf0*/  LOP3.LUT R2, R2, 0x3000000, RZ, 0xfc, !PT ;  /* 0x0300000002027812 */ /* 0x000fe200078efcff */
[----:B------:R-:W-:Y:S01]  /*1bd00*/  @!P1 VIADD R0, R0, 0x30840 ;  /* 0x0003084000009836 */ /* 0x000fe20000000000 */
[----:B------:R-:W-:-:S03]  /*1bd10*/  ULOP3.LUT UR4, URZ, UR4, URZ, 0x33, !UPT ;  /* 0x000000043f047292 */ /* 0x000fc6000f8e333f */
[----:B------:R-:W-:Y:S01]  /*1bd20*/  IMAD R2, R10, 0x900, R2 ;  /* 0x000009000a027824 */ /* 0x000fe200078e0202 */
[----:B------:R-:W-:-:S04]  /*1bd30*/  @!P1 PRMT R0, RZ, 0x654, R0 ;  /* 0x00000654ff009816 */ /* 0x000fc80000000000 */
[C---:B------:R-:W-:Y:S02]  /*1bd40*/  R2UR UR6, R2.reuse ;  /* 0x00000000020672ca */ /* 0x040fe400000e0000 */
[----:B------:R-:W-:Y:S02]  /*1bd50*/  IADD3 R10, R2, 0x80, RZ ;  /* 0x00000080020a7810 */ /* 0x000fe40007ffe0ff */
[----:B0-----:R-:W-:Y:S01]  /*1bd60*/  ISETP.NE.AND P2, PT, R4, 0x1, PT ;  /* 0x000000010400780c */ /* 0x001fe20003f45270 */
[----:B------:R-:W-:-:S08]  /*1bd70*/  IMAD.IADD R4, R215, 0x1, R213 ;  /* 0x00000001d7047824 */ /* 0x000fd000078e02d5 */
[----:B------:R-:W-:Y:S01]  /*1bd80*/  HGMMA.64x192x16.F32 R24, R188, gdesc[UR4].tnspB, R24, gsb0 ;  /* 0x42e00004bc187df0 */ /* 0x000fe20008000818 */
[----:B------:R-:W-:Y:S01]  /*1bd90*/  R2UR UR6, R10 ;  /* 0x000000000a0672ca */ /* 0x000fe200000e0000 */
[----:B------:R-:W-:Y:S01]  /*1bda0*/  VIADD R10, R2, 0x100 ;  /* 0x00000100020a7836 */ /* 0x000fe20000000000 */
[----:B------:R-:W-:Y:S01]  /*1bdb0*/  R2UR UR7, R11 ;  /* 0x000000000b0772ca */ /* 0x000fe200000e0000 */
[----:B------:R-:W-:Y:S01]  /*1bdc0*/  IMAD.MOV.U32 R11, RZ, RZ, 0x40000040 ;  /* 0x40000040ff0b7424 */ /* 0x000fe200078e00ff */
[----:B------:R-:W-:Y:S02]  /*1bdd0*/  WARPGROUP.DEPBAR.LE gsb0, 0x0 ;  /* 0x00008000000079c5 */ /* 0x000fe40000010000 */
[----:B------:R-:W-:Y:S01]  /*1bde0*/  WARPGROUP.ARRIVE ;  /* 0x00000000000079c5 */ /* 0x000fe20000000000 */
[----:B------:R-:W0:-:S12]  /*1bdf0*/  LDC R191, c[0x0][0x9e4] ;  /* 0x00027900ffbf7b82 */ /* 0x000e180000000800 */
        /* <DEDUP_REMOVED lines=17> */
[----:B------:R-:W-:Y:S02]  /*1bf10*/  R2UR UR7, R11 ;  /* 0x000000000b0772ca */ /* 0x000fe400000e0000 */
[----:B------:R-:W-:-:S04]  /*1bf20*/  IADD3 R11, -R201, 0x1, R20 ;  /* 0x00000001c90b7810 */ /* 0x000fc80007ffe114 */
[----:B------:R-:W-:-:S05]  /*1bf30*/  IADD3 R11, -R196, R11, R197 ;  /* 0x0000000bc40b7210 */ /* 0x000fca0007ffe1c5 */
[C---:B------:R-:W-:Y:S02]  /*1bf40*/  VIADD R15, R11.reuse, UR5 ;  /* 0x000000050b0f7c36 */ /* 0x040fe40008000000 */
[----:B------:R-:W-:Y:S01]  /*1bf50*/  VIADD R11, R11, UR4 ;  /* 0x000000040b0b7c36 */ /* 0x000fe20008000000 */
[----:B------:R-:W-:Y:S02]  /*1bf60*/  WARPGROUP.DEPBAR.LE gsb0, 0x0 ;  /* 0x00008000000079c5 */ /* 0x000fe40000010000 */
[----:B------:R-:W-:-:S06]  /*1bf70*/  WARPGROUP.ARRIVE ;  /* 0x00000000000079c5 */ /* 0x000fcc0000000000 */
[----:B------:R-:W-:Y:S01]  /*1bf80*/  HGMMA.64x192x16.F32 R24, R172, gdesc[UR4].tnspB, R24, gsb0 ;  /* 0x42e00004ac187df0 */ /* 0x000fe20008000818 */
[----:B------:R-:W-:Y:S02]  /*1bf90*/  R2UR UR6, R2 ;  /* 0x00000000020672ca */ /* 0x000fe400000e0000 */
[----:B------:R-:W-:Y:S01]  /*1bfa0*/  R2UR UR7, R3 ;  /* 0x00000000030772ca */ /* 0x000fe200000e0000 */
[----:B------:R-:W1:Y:S08]  /*1bfb0*/  @P2 LDC R2, c[0x0][0x450] ;  /* 0x00011400ff022b82 */ /* 0x000e700000000800 */
[----:B------:R-:W2:Y:S02]  /*1bfc0*/  @P2 LDC R3, c[0x0][0x44c] ;  /* 0x00011300ff032b82 */ /* 0x000ea40000000800 */
[----:B--2---:R-:W-:-:S05]  /*1bfd0*/  @P2 IMAD.HI.U32 R3, R4, R3, RZ ;  /* 0x0000000304032227 */ /* 0x004fca00078e00ff */
[----:B-1----:R-:W-:Y:S02]  /*1bfe0*/  @P2 SHF.R.U32.HI R4, RZ, R2, R3 ;  /* 0x00000002ff042219 */ /* 0x002fe40000011603 */
[----:B0-----:R-:W-:-:S03]  /*1bff0*/  ISETP.GE.AND P2, PT, R191, 0x1, PT ;  /* 0x00000001bf00780c */ /* 0x001fc60003f46270 */
[----:B------:R-:W0:Y:S02]  /*1c000*/  SHFL.IDX PT, R21, R4, RZ, 0x1c1f ;  /* 0x001c1fff04157589 */ /* 0x000e2400000e0000 */
[--C-:B0-----:R-:W-:Y:S02]  /*1c010*/  IMAD.IADD R10, R15, 0x1, R21.reuse ;  /* 0x000000010f0a7824 */ /* 0x101fe400078e0215 */
[----:B------:R-:W-:Y:S01]  /*1c020*/  IMAD.IADD R9, R11, 0x1, R21 ;  /* 0x000000010b097824 */ /* 0x000fe200078e0215 */
[----:B------:R-:W-:Y:S02]  /*1c030*/  WARPGROUP.DEPBAR.LE gsb0, 0x0 ;  /* 0x00008000000079c5 */ /* 0x000fe40000010000 */
[----:B------:R-:W-:-:S06]  /*1c040*/  WARPGROUP.ARRIVE ;  /* 0x00000000000079c5 */ /* 0x000fcc0000000000 */
[----:B------:R-:W-:Y:S03]  /*1c050*/  HGMMA.64x192x16.F32 R24, R168, gdesc[UR4].tnspB, R24, gsb0 ;  /* 0x42e00004a8187df0 */ /* 0x000fe60008000818 */
[----:B------:R-:W-:Y:S02]  /*1c060*/  WARPGROUP.DEPBAR.LE gsb0, 0x0 ;  /* 0x00008000000079c5 */ /* 0x000fe40000010000 */
[----:B------:R0:W-:Y:S02]  /*1c070*/  @!P1 SYNCS.ARRIVE.TRANS64.RED.A1T0 RZ, [R0+URZ], RZ ;  /* 0x000000ff00ff99a7 */ /* 0x0001e4000810043f */
[----:B0-----:R-:W-:Y:S01]  /*1c080*/  IADD3 R0, -R201, R20, RZ ;  /* 0x00000014c9007210 */ /* 0x001fe20007ffe1ff */
[----:B------:R-:W-:Y:S06]  /*1c090*/  @!P2 BRA `(.L_x_1724) ;  /* 0x000000000054a947 */ /* 0x000fec0003800000 */
        /* <DEDUP_REMOVED lines=12> */
.L_x_1726:
[----:B------:R-:W-:-:S05]  /*1c160*/  IMAD.U32 R168, RZ, RZ, UR58 ;  /* 0x0000003affa87e24 */ /* 0x000fca000f8e00ff */
[----:B------:R-:W-:-:S13]  /*1c170*/  ISETP.NE.AND P2, PT, R168, 0x1, PT ;  /* 0x00000001a800780c */ /* 0x000fda0003f45270 */
[----:B------:R-:W0:Y:S02]  /*1c180*/  @P2 LDC.64 R2, c[0x0][0x9e8] ;  /* 0x00027a00ff022b82 */ /* 0x000e240000000a00 */
[----:B0-----:R-:W-:-:S05]  /*1c190*/  @P2 IMAD.HI.U32 R2, R21, R2, RZ ;  /* 0x0000000215022227 */ /* 0x001fca00078e00ff */
[----:B------:R-:W-:-:S07]  /*1c1a0*/  @P2 SHF.R.U32.HI R21, RZ, R3, R2 ;  /* 0x00000003ff152219 */ /* 0x000fce0000011602 */
.L_x_1727:
[----:B------:R-:W-:Y:S05]  /*1c1b0*/  BSYNC B1 ;  /* 0x0000000000017941 */ /* 0x000fea0003800000 */
.L_x_1725:
[----:B------:R-:W-:-:S05]  /*1c1c0*/  IMAD R21, R21, R168, R0 ;  /* 0x000000a815157224 */ /* 0x000fca00078e0200 */
[----:B------:R-:W-:Y:S02]  /*1c1d0*/  VIMNMX R9, R9, R21, !PT ;  /* 0x0000001509097248 */ /* 0x000fe40007fe0100 */
[----:B------:R-:W-:-:S07]  /*1c1e0*/  VIADDMNMX R10, R21, R168, R10, PT ;  /* 0x000000a8150a7246 */ /* 0x000fce000380010a */
.L_x_1724:
        /* <DEDUP_REMOVED lines=153> */
.L_x_1730:
[----:B------:R-:W-:-:S05]  /*1cb80*/  IMAD.U32 R9, RZ, RZ, UR58 ;  /* 0x0000003aff097e24 */ /* 0x000fca000f8e00ff */
[----:B------:R-:W-:-:S13]  /*1cb90*/  ISETP.NE.AND P6, PT, R9, 0x1, PT ;  /* 0x000000010900780c */ /* 0x000fda0003fc5270 */
[----:B------:R-:W0:Y:S02]  /*1cba0*/  @P6 LDC.64 R2, c[0x0][0x9e8] ;  /* 0x00027a00ff026b82 */ /* 0x000e240000000a00 */
[----:B0-----:R-:W-:-:S05]  /*1cbb0*/  @P6 IMAD.HI.U32 R2, R4, R2, RZ ;  /* 0x0000000204026227 */ /* 0x001fca00078e00ff */
[----:B------:R-:W-:-:S07]  /*1cbc0*/  @P6 SHF.R.U32.HI R4, RZ, R3, R2 ;  /* 0x00000003ff046219 */ /* 0x000fce0000011602 */
.L_x_1731:
[----:B------:R-:W-:Y:S05]  /*1cbd0*/  BSYNC B1 ;  /* 0x0000000000017941 */ /* 0x000fea0003800000 */
.L_x_1729:
[----:B------:R-:W-:-:S05]  /*1cbe0*/  IMAD R0, R4, R9, R0 ;  /* 0x0000000904007224 */ /* 0x000fca00078e0200 */
[----:B------:R-:W-:Y:S02]  /*1cbf0*/  VIADDMNMX R15, R0, R9, R15, PT ;  /* 0x00000009000f7246 */ /* 0x000fe4000380010f */
[----:B------:R-:W-:-:S07]  /*1cc00*/  VIMNMX R11, R11, R0, !PT ;  /* 0x000000000b0b7248 */ /* 0x000fce0007fe0100 */
.L_x_1728:
[C---:B------:R-:W-:Y:S01]  /*1cc10*/  ISETP.GT.AND P2, PT, R11.reuse, 0x1, !P2 ;  /* 0x000000010b00780c */ /* 0x040fe20005744270 */
[----:B------:R-:W-:Y:S01]  /*1cc20*/  ULDC UR4, c[0x0][0x988] ;  /* 0x0002620000047ab9 */ /* 0x000fe20000000800 */
[----:B------:R-:W-:Y:S02]  /*1cc30*/  ISETP.GT.AND P3, PT, R11, 0x8, !P3 ;  /* 0x000000080b00780c */ /* 0x000fe40005f64270 */
[C---:B------:R-:W-:Y:S02]  /*1cc40*/  ISETP.LT.OR P2, PT, R15.reuse, 0x2, P2 ;  /* 0x000000020f00780c */ /* 0x040fe40001741670 */
[----:B------:R-:W-:Y:S02]  /*1cc50*/  ISETP.LT.OR P3, PT, R15, 0x9, P3 ;  /* 0x000000090f00780c */ /* 0x000fe40001f61670 */
[----:B------:R-:W-:Y:S02]  /*1cc60*/  FSEL R123, R123, -INF , !P2 ;  /* 0xff8000007b7b7808 */ /* 0x000fe40005000000 */
[----:B------:R-:W-:-:S02]  /*1cc70*/  LOP3.LUT P2, RZ, R18, 0x4, RZ, 0xc0, !PT ;  /* 0x0000000412ff7812 */ /* 0x000fc4000784c0ff */
[----:B------:R-:W-:Y:S02]  /*1cc80*/  FSEL R126, R126, -INF , !P3 ;  /* 0xff8000007e7e7808 */ /* 0x000fe40005800000 */
[----:B------:R-:W-:Y:S02]  /*1cc90*/  ISETP.GT.AND P2, PT, R11, 0x9, !P2 ;  /* 0x000000090b00780c */ /* 0x000fe40005744270 */
[C---:B------:R-:W-:Y:S02]  /*1cca0*/  LOP3.LUT P3, RZ, R18.reuse, 0x10000, RZ, 0xc0, !PT ;  /* 0x0001000012ff7812 */ /* 0x040fe4000786c0ff */
        /* <DEDUP_REMOVED lines=66> */
[----:B------:R-:W-:Y:S02]  /*1d0d0*/  ISETP.GT.AND P4, PT, R11, 0x51, !P4 ;  /* 0x000000510b00780c */ /* 0x000fe40006784270 */
[C---:B------:R-:W-:Y:S02]  /*1d0e0*/  ISETP.LT.OR P2, PT, R15.reuse, 0x32, P2 ;  /* 0x000000320f00780c */ /* 0x040fe40001741670 */
[----:B------:R-:W-:Y:S02]  /*1d0f0*/  ISETP.LT.OR P4, PT, R15, 0x52, P4 ;  /* 0x000000520f00780c */ /* 0x000fe40002781670 */
[----:B------:R-:W-:-:S02]  /*1d100*/  FSEL R147, R147, -INF , !P2 ;  /* 0xff80000093937808 */ /* 0x000fc40005000000 */
[----:B------:R-:W-:Y:S02]  /*1d110*/  LOP3.LUT P2, RZ, R18, 0x400, RZ, 0xc0, !PT ;  /* 0x0000040012ff7812 */ /* 0x000fe4000784c0ff */
[C---:B------:R-:W-:Y:S02]  /*1d120*/  ISETP.GT.AND P5, PT, R11.reuse, 0x58, !P5 ;  /* 0x000000580b00780c */ /* 0x040fe40006fa4270 */
[----:B------:R-:W-:Y:S02]  /*1d130*/  ISETP.GT.AND P2, PT, R11, 0x38, !P2 ;  /* 0x000000380b00780c */ /* 0x000fe40005744270 */
[----:B------:R-:W-:Y:S02]  /*1d140*/  FSEL R163, R163, -INF , !P4 ;  /* 0xff800000a3a37808 */ /* 0x000fe40006000000 */
[----:B------:R-:W-:Y:S02]  /*1d150*/  ISETP.LT.OR P2, PT, R15, 0x39, P2 ;  /* 0x000000390f00780c */ /* 0x000fe40001741670 */
[----:B0-----:R-:W-:Y:S01]  /*1d160*/  FMNMX.FTZ R2, R0, R2, !PT ;  /* 0x0000000200027209 */ /* 0x001fe20007810000 */
[----:B------:R-:W-:Y:S01]  /*1d170*/  IMAD.U32 R0, RZ, RZ, UR4 ;  /* 0x00000004ff007e24 */ /* 0x000fe2000f8e00ff */
[----:B------:R-:W-:-:S02]  /*1d180*/  FSEL R150, R150, -INF , !P2 ;  /* 0xff80000096967808 */ /* 0x000fc40005000000 */
[----:B------:R-:W-:Y:S01]  /*1d190*/  LOP3.LUT P2, RZ, R18, 0x200, RZ, 0xc0, !PT ;  /* 0x0000020012ff7812 */ /* 0x000fe2000784c0ff */
[----:B------:R-:W0:Y:S01]  /*1d1a0*/  SHFL.BFLY PT, R4, R2, 0x1, 0x1f ;  /* 0x0c201f0002047f89 */ /* 0x000e2200000e0000 */
[----:B------:R-:W-:Y:S02]  /*1d1b0*/  ISETP.LT.OR P5, PT, R15, 0x59, P5 ;  /* 0x000000590f00780c */ /* 0x000fe40002fa1670 */
[----:B------:R-:W-:Y:S02]  /*1d1c0*/  ISETP.GT.AND P2, PT, R11, 0x39, !P2 ;  /* 0x000000390b00780c */ /* 0x000fe40005744270 */
[----:B------:R-:W-:Y:S02]  /*1d1d0*/  FSEL R166, R166, -INF , !P5 ;  /* 0xff800000a6a67808 */ /* 0x000fe40006800000 */
[----:B------:R-:W-:-:S04]  /*1d1e0*/  ISETP.LT.OR P2, PT, R15, 0x3a, P2 ;  /* 0x0000003a0f00780c */ /* 0x000fc80001741670 */
[----:B------:R-:W-:Y:S02]  /*1d1f0*/  FSEL R151, R151, -INF , !P2 ;  /* 0xff80000097977808 */ /* 0x000fe40005000000 */
[----:B------:R-:W-:-:S04]  /*1d200*/  LOP3.LUT P2, RZ, R18, 0x100, RZ, 0xc0, !PT ;  /* 0x0000010012ff7812 */ /* 0x000fc8000784c0ff */
[----:B------:R-:W-:-:S04]  /*1d210*/  ISETP.GT.AND P2, PT, R11, 0x40, !P2 ;  /* 0x000000400b00780c */ /* 0x000fc80005744270 */
[----:B------:R-:W-:Y:S02]  /*1d220*/  ISETP.LT.OR P2, PT, R15, 0x41, P2 ;  /* 0x000000410f00780c */ /* 0x000fe40001741670 */
[----:B0-----:R-:W-:Y:S02]  /*1d230*/  FMNMX.FTZ R4, R2, R4, !PT ;  /* 0x0000000402047209 */ /* 0x001fe40007810000 */
[----:B------:R-:W-:Y:S02]  /*1d240*/  FSEL R154, R154, -INF , !P2 ;  /* 0xff8000009a9a7808 */ /* 0x000fe40005000000 */
[----:B------:R-:W-:Y:S01]  /*1d250*/  LOP3.LUT P2, RZ, R18, 0x80, RZ, 0xc0, !PT ;  /* 0x0000008012ff7812 */ /* 0x000fe2000784c0ff */
[----:B------:R-:W-:-:S03]  /*1d260*/  FMUL.FTZ R3, R4, R0 ;  /* 0x0000000004037220 */ /* 0x000fc60000410000 */
        /* <DEDUP_REMOVED lines=15> */
[C---:B------:R-:W-:Y:S02]  /*1d360*/  ISETP.GT.AND P2, PT, R11.reuse, RZ, !P3 ;  /* 0x000000ff0b00720c */ /* 0x040fe40005f44270 */
[----:B------:R-:W-:Y:S02]  /*1d370*/  ISETP.GT.AND P3, PT, R11, 0x59, !P6 ;  /* 0x000000590b00780c */ /* 0x000fe40007764270 */
[C---:B------:R-:W-:Y:S02]  /*1d380*/  ISETP.LT.OR P2, PT, R15.reuse, 0x1, P2 ;  /* 0x000000010f00780c */ /* 0x040fe40001741670 */
[----:B------:R-:W-:Y:S02]  /*1d390*/  ISETP.LT.OR P3, PT, R15, 0x5a, P3 ;  /* 0x0000005a0f00780c */ /* 0x000fe40001f61670 */
[----:B------:R-:W-:-:S02]  /*1d3a0*/  FSEL R122, R122, -INF , !P2 ;  /* 0xff8000007a7a7808 */ /* 0x000fc40005000000 */
[----:B------:R-:W-:Y:S02]  /*1d3b0*/  FSEL R167, R167, -INF , !P3 ;  /* 0xff800000a7a77808 */ /* 0x000fe40005800000 */
[----:B------:R-:W-:Y:S02]  /*1d3c0*/  FMNMX.FTZ R2, R122, R13, !PT ;  /* 0x0000000d7a027209 */ /* 0x000fe40007810000 */
[----:B------:R-:W-:Y:S02]  /*1d3d0*/  FSETP.NEU.FTZ.AND P2, PT, R4, -INF , PT ;  /* 0xff8000000400780b */ /* 0x000fe40003f5d000 */
[----:B------:R-:W-:Y:S02]  /*1d3e0*/  FMNMX.FTZ R2, R123, R2, !PT ;  /* 0x000000027b027209 */ /* 0x000fe40007810000 */
[----:B------:R-:W-:Y:S02]  /*1d3f0*/  FSEL R3, R3, RZ, P2 ;  /* 0x000000ff03037208 */ /* 0x000fe40001000000 */
[----:B------:R-:W-:-:S03]  /*1d400*/  FMNMX.FTZ R2, R126, R2, !PT ;  /* 0x000000027e027209 */ /* 0x000fc60007810000 */
        /* <DEDUP_REMOVED lines=31> */
[----:B------:R-:W-:Y:S01]  /*1d600*/  FFMA.FTZ R165, R165, R0, -R3 ;  /* 0x00000000a5a57223 */ /* 0x000fe20000010803 */
        /* <DEDUP_REMOVED lines=19> */
[----:B------:R-:W-:-:S05]  /*1d740*/  FMNMX.FTZ R2, R167, R2, !PT ;  /* 0x00000002a7027209 */ /* 0x000fca0007810000 */
[----:B------:R-:W0:Y:S02]  /*1d750*/  SHFL.BFLY PT, R9, R2, 0x2, 0x1f ;  /* 0x0c401f0002097f89 */ /* 0x000e2400000e0000 */
[----:B------:R-:W-:Y:S08]  /*1d760*/  MUFU.EX2 R20, R20 ;  /* 0x0000001400147308 */ /* 0x000ff00000000800 */
[----:B------:R-:W-:Y:S08]  /*1d770*/  MUFU.EX2 R180, R180 ;  /* 0x000000b400b47308 */ /* 0x000ff00000000800 */
[----:B------:R-:W-:Y:S01]  /*1d780*/  MUFU.EX2 R21, R21 ;  /* 0x0000001500157308 */ /* 0x000fe20000000800 */
[----:B0-----:R-:W-:-:S07]  /*1d790*/  FMNMX.FTZ R9, R2, R9, !PT ;  /* 0x0000000902097209 */ /* 0x001fce0007810000 */
[----:B------:R-:W-:Y:S01]  /*1d7a0*/  MUFU.EX2 R182, R182 ;  /* 0x000000b600b67308 */ /* 0x000fe20000000800 */
[----:B------:R-:W0:Y:S07]  /*1d7b0*/  SHFL.BFLY PT, R2, R9, 0x1, 0x1f ;  /* 0x0c201f0009027f89 */ /* 0x000e2e00000e0000 */
[----:B------:R-:W-:Y:S08]  /*1d7c0*/  MUFU.EX2 R120, R120 ;  /* 0x0000007800787308 */ /* 0x000ff00000000800 */
[----:B------:R-:W-:Y:S08]  /*1d7d0*/  MUFU.EX2 R176, R176 ;  /* 0x000000b000b07308 */ /* 0x000ff00000000800 */
[----:B------:R-:W-:Y:S01]  /*1d7e0*/  MUFU.EX2 R121, R121 ;  /* 0x0000007900797308 */ /* 0x000fe20000000800 */
[----:B0-----:R-:W-:-:S02]  /*1d7f0*/  FMNMX.FTZ R3, R9, R2, !PT ;  /* 0x0000000209037209 */ /* 0x001fc40007810000 */
[----:B------:R-:W-:Y:S02]  /*1d800*/  FSEL R2, R4, RZ, P2 ;  /* 0x000000ff04027208 */ /* 0x000fe40001000000 */
[C---:B------:R-:W-:Y:S01]  /*1d810*/  FSETP.NEU.FTZ.AND P2, PT, R3.reuse, -INF , PT ;  /* 0xff8000000300780b */ /* 0x040fe20003f5d000 */
[-C--:B------:R-:W-:Y:S02]  /*1d820*/  FMUL.FTZ R133, R3, R0.reuse ;  /* 0x0000000003857220 */ /* 0x080fe40000410000 */
[----:B------:R-:W-:Y:S01]  /*1d830*/  MUFU.EX2 R178, R178 ;  /* 0x000000b200b27308 */ /* 0x000fe20000000800 */
[----:B------:R-:W-:Y:S02]  /*1d840*/  FADD.FTZ R2, -R2, R12 ;  /* 0x0000000c02027221 */ /* 0x000fe40000010100 */
[----:B------:R-:W-:Y:S02]  /*1d850*/  FSEL R133, R133, RZ, P2 ;  /* 0x000000ff85857208 */ /* 0x000fe40001000000 */
[----:B------:R-:W-:-:S03]  /*1d860*/  FMUL.FTZ R2, R2, R0 ;  /* 0x0000000002027220 */ /* 0x000fc60000410000 */
        /* <DEDUP_REMOVED lines=8> */
[----:B------:R0:W1:Y:S01]  /*1d8f0*/  MUFU.EX2 R9, R2 ;  /* 0x0000000200097308 */ /* 0x0000620000000800 */
[-CC-:B------:R-:W-:Y:S01]  /*1d900*/  FFMA.FTZ R135, R135, R0.reuse, -R133.reuse ;  /* 0x0000000087877223 */ /* 0x180fe20000010885 */
[-CC-:B------:R-:W-:Y:S01]  /*1d910*/  FFMA.FTZ R181, R138, R0.reuse, -R133.reuse ;  /* 0x000000008ab57223 */ /* 0x180fe20000010885 */
[-CC-:B------:R-:W-:Y:S01]  /*1d920*/  FFMA.FTZ R127, R139, R0.reuse, -R133.reuse ;  /* 0x000000008b7f7223 */ /* 0x180fe20000010885 */
[-CC-:B------:R-:W-:Y:S01]  /*1d930*/  FFMA.FTZ R183, R142, R0.reuse, -R133.reuse ;  /* 0x000000008eb77223 */ /* 0x180fe20000010885 */
[-CC-:B------:R-:W-:Y:S01]  /*1d940*/  FFMA.FTZ R177, R146, R0.reuse, -R133.reuse ;  /* 0x0000000092b17223 */ /* 0x180fe20000010885 */
[-CC-:B------:R-:W-:Y:S01]  /*1d950*/  FFMA.FTZ R147, R147, R0.reuse, -R133.reuse ;  /* 0x0000000093937223 */ /* 0x180fe20000010885 */
[----:B------:R-:W-:Y:S01]  /*1d960*/  FFMA.FTZ R150, R150, R0, -R133 ;  /* 0x0000000096967223 */ /* 0x000fe20000010885 */
[----:B------:R-:W-:Y:S01]  /*1d970*/  MUFU.EX2 R189, R189 ;  /* 0x000000bd00bd7308 */ /* 0x000fe20000000800 */
[----:B0-----:R-:W-:-:S02]  /*1d980*/  @!P1 VIADD R2, R14, 0x30860 ;  /* 0x000308600e029836 */ /* 0x001fc40000000000 */
[-CC-:B------:R-:W-:Y:S01]  /*1d990*/  FFMA.FTZ R151, R151, R0.reuse, -R133.reuse ;  /* 0x0000000097977223 */ /* 0x180fe20000010885 */
[-CC-:B------:R-:W-:Y:S01]  /*1d9a0*/  FFMA.FTZ R154, R154, R0.reuse, -R133.reuse ;  /* 0x000000009a9a7223 */ /* 0x180fe20000010885 */
[-CC-:B------:R-:W-:Y:S01]  /*1d9b0*/  FFMA.FTZ R155, R155, R0.reuse, -R133.reuse ;  /* 0x000000009b9b7223 */ /* 0x180fe20000010885 */
[-CC-:B------:R-:W-:Y:S01]  /*1d9c0*/  FFMA.FTZ R158, R158, R0.reuse, -R133.reuse ;  /* 0x000000009e9e7223 */ /* 0x180fe20000010885 */
[----:B------:R-:W-:Y:S01]  /*1d9d0*/  @!P1 PRMT R2, RZ, 0x654, R2 ;  /* 0x00000654ff029816 */ /* 0x000fe20000000002 */
[--C-:B------:R-:W-:Y:S01]  /*1d9e0*/  FFMA.FTZ R159, R159, R0, -R133.reuse ;  /* 0x000000009f9f7223 */ /* 0x100fe20000010885 */
[----:B------:R-:W-:Y:S01]  /*1d9f0*/  MUFU.EX2 R122, R122 ;  /* 0x0000007a007a7308 */ /* 0x000fe20000000800 */
[----:B-1----:R-:W-:Y:S01]  /*1da00*/  FFMA.FTZ R6, R9, R6, R188 ;  /* 0x0000000609067223 */ /* 0x002fe200000100bc */
[----:B------:R0:W-:Y:S01]  /*1da10*/  @!P1 SYNCS.ARRIVE.TRANS64.RED.A1T0 RZ, [R2+URZ], RZ ;  /* 0x000000ff02ff99a7 */ /* 0x0001e2000810043f */
[----:B------:R-:W-:Y:S01]  /*1da20*/  F2FP.F16.F32.PACK_AB R188, R10, R188 ;  /* 0x000000bc0abc723e */ /* 0x000fe200000000ff */
[-CC-:B------:R-:W-:Y:S01]  /*1da30*/  FFMA.FTZ R162, R162, R0.reuse, -R133.reuse ;  /* 0x00000000a2a27223 */ /* 0x180fe20000010885 */
[----:B------:R-:W-:Y:S01]  /*1da40*/  FADD.FTZ R6, R10, R6 ;  /* 0x000000060a067221 */ /* 0x000fe20000010000 */
[-CC-:B------:R-:W-:Y:S01]  /*1da50*/  FFMA.FTZ R163, R163, R0.reuse, -R133.reuse ;  /* 0x00000000a3a37223 */ /* 0x180fe20000010885 */
[----:B------:R-:W-:Y:S01]  /*1da60*/  FFMA.FTZ R166, R166, R0, -R133 ;  /* 0x00000000a6a67223 */ /* 0x000fe20000010885 */
[----:B------:R-:W-:Y:S01]  /*1da70*/  MUFU.EX2 R191, R191 ;  /* 0x000000bf00bf7308 */ /* 0x000fe20000000800 */
[----:B------:R-:W-:Y:S01]  /*1da80*/  FADD.FTZ R6, R190, R6 ;  /* 0x00000006be067221 */ /* 0x000fe20000010000 */
[----:B0-----:R-:W-:-:S02]  /*1da90*/  FSEL R2, R3, RZ, P2 ;  /* 0x000000ff03027208 */ /* 0x001fc40001000000 */
[----:B------:R-:W-:Y:S01]  /*1daa0*/  ISETP.GT.AND P2, PT, R7, R214, PT ;  /* 0x000000d60700720c */ /* 0x000fe20003f44270 */
[C---:B------:R-:W-:Y:S01]  /*1dab0*/  FADD.FTZ R6, R11.reuse, R6 ;  /* 0x000000060b067221 */ /* 0x040fe20000010000 */
[----:B------:R-:W-:Y:S01]  /*1dac0*/  F2FP.F16.F32.PACK_AB R190, R11, R190 ;  /* 0x000000be0bbe723e */ /* 0x000fe200000000ff */
[----:B------:R-:W-:Y:S01]  /*1dad0*/  FADD.FTZ R2, -R2, R13 ;  /* 0x0000000d02027221 */ /* 0x000fe20000010100 */
[----:B------:R-:W-:Y:S01]  /*1dae0*/  MUFU.EX2 R123, R123 ;  /* 0x0000007b007b7308 */ /* 0x000fe20000000800 */
[----:B------:R-:W-:Y:S01]  /*1daf0*/  FADD.FTZ R6, R184, R6 ;  /* 0x00000006b8067221 */ /* 0x000fe20000010000 */
[-CC-:B------:R-:W-:Y:S01]  /*1db00*/  FFMA.FTZ R13, R143, R0.reuse, -R133.reuse ;  /* 0x000000008f0d7223 */ /* 0x180fe20000010885 */
[-C--:B------:R-:W-:Y:S01]  /*1db10*/  FMUL.FTZ R2, R2, R0.reuse ;  /* 0x0000000002027220 */ /* 0x080fe20000410000 */
[----:B------:R-:W-:Y:S01]  /*1db20*/  FFMA.FTZ R133, R167, R0, -R133 ;  /* 0x00000000a7857223 */ /* 0x000fe20000010885 */
[C---:B------:R-:W-:Y:S01]  /*1db30*/  FADD.FTZ R6, R15.reuse, R6 ;  /* 0x000000060f067221 */ /* 0x040fe20000010000 */
[----:B------:R-:W-:Y:S01]  /*1db40*/  F2FP.F16.F32.PACK_AB R184, R15, R184 ;  /* 0x000000b80fb8723e */ /* 0x000fe200000000ff */
[----:B------:R-:W-:Y:S01]  /*1db50*/  VIADD R7, R7, 0xffffffff ;  /* 0xffffffff07077836 */ /* 0x000fe20000000000 */
[----:B------:R-:W-:Y:S01]  /*1db60*/  MUFU.EX2 R185, R185 ;  /* 0x000000b900b97308 */ /* 0x000fe20000000800 */
[----:B------:R-:W-:Y:S01]  /*1db70*/  FADD.FTZ R6, R186, R6 ;  /* 0x00000006ba067221 */ /* 0x000fe20000010000 */
[----:B------:R-:W-:Y:S01]  /*1db80*/  F2FP.F16.F32.PACK_AB R186, R20, R186 ;  /* 0x000000ba14ba723e */ /* 0x000fe200000000ff */
[----:B------:R-:W-:-:S02]  /*1db90*/  IMAD.MOV.U32 R11, RZ, RZ, R194 ;  /* 0x000000ffff0b7224 */ /* 0x000fc400078e00c2 */
        /* <DEDUP_REMOVED lines=8> */
[----:B------:R-:W-:-:S03]  /*1dc20*/  FADD.FTZ R6, R120, R6 ;  /* 0x0000000678067221 */ /* 0x000fc60000010000 */
[----:B------:R-:W2:Y:S01]  /*1dc30*/  MUFU.EX2 R187, R187 ;  /* 0x000000bb00bb7308 */ /* 0x000ea20000000800 */
[----:B0-----:R-:W-:Y:S01]  /*1dc40*/  FFMA.FTZ R5, R2, R5, R189 ;  /* 0x0000000502057223 */ /* 0x001fe200000100bd */
[----:B------:R-:W-:Y:S01]  /*1dc50*/  FADD.FTZ R6, R176, R6 ;  /* 0x00000006b0067221 */ /* 0x000fe20000010000 */
[C---:B------:R-:W-:Y:S02]  /*1dc60*/  F2FP.F16.F32.PACK_AB R176, R121.reuse, R176 ;  /* 0x000000b079b0723e */ /* 0x040fe400000000ff */
[C---:B------:R-:W-:Y:S01]  /*1dc70*/  FADD.FTZ R5, R122.reuse, R5 ;  /* 0x000000057a057221 */ /* 0x040fe20000010000 */
[----:B------:R-:W-:Y:S01]  /*1dc80*/  FADD.FTZ R6, R121, R6 ;  /* 0x0000000679067221 */ /* 0x000fe20000010000 */
[----:B------:R-:W-:Y:S01]  /*1dc90*/  F2FP.F16.F32.PACK_AB R189, R122, R189 ;  /* 0x000000bd7abd723e */ /* 0x000fe200000000ff */
[----:B------:R-:W0:Y:S01]  /*1dca0*/  MUFU.EX2 R14, R135 ;  /* 0x00000087000e7308 */ /* 0x000e220000000800 */
[----:B------:R-:W-:Y:S01]  /*1dcb0*/  FADD.FTZ R5, R191, R5 ;  /* 0x00000005bf057221 */ /* 0x000fe20000010000 */
[----:B------:R-:W-:Y:S01]  /*1dcc0*/  FADD.FTZ R6, R178, R6 ;  /* 0x00000006b2067221 */ /* 0x000fe20000010000 */
[----:B------:R-:W-:-:S02]  /*1dcd0*/  F2FP.F16.F32.PACK_AB R178, R124, R178 ;  /* 0x000000b27cb2723e */ /* 0x000fc400000000ff */
[C---:B------:R-:W-:Y:S01]  /*1dce0*/  FADD.FTZ R5, R123.reuse, R5 ;  /* 0x000000057b057221 */ /* 0x040fe20000010000 */
[----:B------:R-:W-:Y:S01]  /*1dcf0*/  FADD.FTZ R6, R124, R6 ;  /* 0x000000067c067221 */ /* 0x000fe20000010000 */
[----:B------:R-:W-:Y:S01]  /*1dd00*/  F2FP.F16.F32.PACK_AB R191, R123, R191 ;  /* 0x000000bf7bbf723e */ /* 0x000fe200000000ff */
[----:B------:R-:W3:Y:S01]  /*1dd10*/  MUFU.EX2 R181, R181 ;  /* 0x000000b500b57308 */ /* 0x000ee20000000800 */
[----:B------:R-:W-:Y:S01]  /*1dd20*/  FADD.FTZ R5, R185, R5 ;  /* 0x00000005b9057221 */ /* 0x000fe20000010000 */
[----:B-1----:R-:W-:-:S03]  /*1dd30*/  F2FP.F16.F32.PACK_AB R185, R126, R185 ;  /* 0x000000b97eb9723e */ /* 0x002fc600000000ff */
[----:B------:R-:W-:-:S03]  /*1dd40*/  FADD.FTZ R5, R126, R5 ;  /* 0x000000057e057221 */ /* 0x000fc60000010000 */
[----:B------:R-:W1:Y:S01]  /*1dd50*/  MUFU.EX2 R127, R127 ;  /* 0x0000007f007f7308 */ /* 0x000e620000000800 */
[----:B--2---:R-:W-:Y:S01]  /*1dd60*/  FADD.FTZ R5, R187, R5 ;  /* 0x00000005bb057221 */ /* 0x004fe20000010000 */
[----:B0-----:R-:W-:-:S03]  /*1dd70*/  F2FP.F16.F32.PACK_AB R187, R14, R187 ;  /* 0x000000bb0ebb723e */ /* 0x001fc600000000ff */
[----:B------:R-:W-:-:S03]  /*1dd80*/  FADD.FTZ R5, R14, R5 ;  /* 0x000000050e057221 */ /* 0x000fc60000010000 */
        /* <DEDUP_REMOVED lines=9> */
[----:B------:R-:W-:Y:S02]  /*1de20*/  F2FP.F16.F32.PACK_AB R183, R13, R183 ;  /* 0x000000b70db7723e */ /* 0x000fe400000000ff */
[----:B------:R-:W-:-:S04]  /*1de30*/  MOV R13, R3 ;  /* 0x00000003000d7202 */ /* 0x000fc80000000f00 */
        /* <DEDUP_REMOVED lines=39> */
[----:B------:R-:W-:Y:S01]  /*1e0b0*/  F2FP.F16.F32.PACK_AB R170, R12, R170 ;  /* 0x000000aa0caa723e */ /* 0x000fe200000000ff */
[----:B------:R-:W-:-:S05]  /*1e0c0*/  IMAD.MOV.U32 R12, RZ, RZ, R4 ;  /* 0x000000ffff0c7224 */ /* 0x000fca00078e0004 */
[----:B------:R-:W1:Y:S01]  /*1e0d0*/  MUFU.EX2 R166, R166 ;  /* 0x000000a600a67308 */ /* 0x000e620000000800 */
[----:B0-----:R-:W-:-:S07]  /*1e0e0*/  FADD.FTZ R10, R162, R5 ;  /* 0x00000005a20a7221 */ /* 0x001fce0000010000 */
[----:B------:R-:W0:Y:S01]  /*1e0f0*/  MUFU.EX2 R133, R133 ;  /* 0x0000008500857308 */ /* 0x000e220000000800 */
[C---:B--2---:R-:W-:Y:S01]  /*1e100*/  FADD.FTZ R5, R163.reuse, R10 ;  /* 0x0000000aa3057221 */ /* 0x044fe20000010000 */
[----:B------:R-:W-:-:S03]  /*1e110*/  F2FP.F16.F32.PACK_AB R169, R163, R162 ;  /* 0x000000a2a3a9723e */ /* 0x000fc600000000ff */
[----:B-1----:R-:W-:-:S04]  /*1e120*/  FADD.FTZ R10, R166, R5 ;  /* 0x00000005a60a7221 */ /* 0x002fc80000010000 */
[C---:B0-----:R-:W-:Y:S01]  /*1e130*/  FADD.FTZ R5, R133.reuse, R10 ;  /* 0x0000000a85057221 */ /* 0x041fe20000010000 */
[----:B------:R-:W-:Y:S01]  /*1e140*/  F2FP.F16.F32.PACK_AB R171, R133, R166 ;  /* 0x000000a685ab723e */ /* 0x000fe200000000ff */
[----:B------:R-:W-:Y:S01]  /*1e150*/  IMAD.MOV.U32 R10, RZ, RZ, R19 ;  /* 0x000000ffff0a7224 */ /* 0x000fe200078e0013 */
[----:B------:R-:W-:Y:S06]  /*1e160*/  @P2 BRA `(.L_x_1732) ;  /* 0xffffffcc00102947 */ /* 0x000fec000383ffff */
.L_x_1713:
[----:B------:R-:W-:Y:S05]  /*1e170*/  BSYNC B0 ;  /* 0x0000000000007941 */ /* 0x000fea0003800000 */
.L_x_1712:
        /* <DEDUP_REMOVED lines=99> */
.L_x_1733:
[----:B------:R-:W-:Y:S01]  /*1e7b0*/  IMAD R2, R19, 0x8, R16 ;  /* 0x0000000813027824 */ /* 0x000fe200078e0210 */
[----:B------:R-:W-:-:S04]  /*1e7c0*/  SHF.L.U32 R9, R194, 0x1f, RZ ;  /* 0x0000001fc2097819 */ /* 0x000fc800000006ff */
[----:B------:R0:W1:Y:S01]  /*1e7d0*/  SYNCS.PHASECHK.TRANS64.TRYWAIT P2, [R2+URZ+0x30850], R9 ;  /* 0x03085009020075a7 */ /* 0x000062000804017f */
[----:B------:R-:W-:Y:S05]  /*1e7e0*/  @!P0 BRA `(.L_x_1734) ;  /* 0x0000000000048947 */ /* 0x000fea0003800000 */
[----:B------:R-:W-:Y:S01]  /*1e7f0*/  BPT.TRAP 0x1 ;  /* 0x000000040000795c */ /* 0x000fe20000300000 */
.L_x_1734:
        /* <DEDUP_REMOVED lines=9> */
.L_x_1736:
[----:B------:R-:W-:Y:S05]  /*1e890*/  BSYNC B0 ;  /* 0x0000000000007941 */ /* 0x000fea0003800000 */
.L_x_1735:
[----:B------:R-:W-:Y:S01]  /*1e8a0*/  IMAD.MOV.U32 R8, RZ, RZ, R7 ;  /* 0x000000ffff087224 */ /* 0x000fe200078e0007 */
[----:B------:R-:W-:Y:S01]  /*1e8b0*/  WARPGROUP.ARRIVE ;  /* 0x00000000000079c5 */ /* 0x000fe20000000000 */
[----:B01----:R-:W-:Y:S01]  /*1e8c0*/  IMAD.MOV.U32 R9, RZ, RZ, 0x40000040 ;  /* 0x40000040ff097424 */ /* 0x003fe200078e00ff */
[----:B------:R-:W0:Y:S01]  /*1e8d0*/  SHFL.BFLY PT, R10, R5, 0x2, 0x1f ;  /* 0x0c401f00050a7f89 */ /* 0x000e2200000e0000 */
[----:B------:R-:W-:Y:S01]  /*1e8e0*/  IADD3 R19, R19, 0x1, RZ ;  /* 0x0000000113137810 */ /* 0x000fe20007ffe0ff */
[----:B------:R-:W-:Y:S01]  /*1e8f0*/  VIADD R219, R219, 0x1 ;  /* 0x00000001dbdb7836 */ /* 0x000fe20000000000 */
[----:B------:R-:W-:Y:S01]  /*1e900*/  R2UR UR6, R8 ;  /* 0x00000000080672ca */ /* 0x000fe200000e0000 */
[----:B------:R-:W-:Y:S01]  /*1e910*/  VIADD R8, R7, 0x80 ;  /* 0x0000008007087836 */ /* 0x000fe20000000000 */
[----:B------:R-:W-:Y:S01]  /*1e920*/  R2UR UR7, R9 ;  /* 0x00000000090772ca */ /* 0x000fe200000e0000 */
[----:B------:R-:W-:Y:S01]  /*1e930*/  IMAD.MOV.U32 R9, RZ, RZ, 0x40000040 ;  /* 0x40000040ff097424 */ /* 0x000fe200078e00ff */
[----:B------:R-:W-:-:S04]  /*1e940*/  ISETP.NE.AND P2, PT, R19, 0x2, PT ;  /* 0x000000021300780c */ /* 0x000fc80003f45270 */
[----:B------:R-:W-:-:S07]  /*1e950*/  SEL R19, R19, RZ, P2 ;  /* 0x000000ff13137207 */ /* 0x000fce0001000000 */
[----:B------:R-:W-:Y:S01]  /*1e960*/  HGMMA.64x192x16.F32 R24, R188, gdesc[UR4].tnspB, R24, gsb0 ;  /* 0x42e00004bc187df0 */ /* 0x000fe20008000818 */
[----:B------:R-:W-:Y:S01]  /*1e970*/  R2UR UR6, R8 ;  /* 0x00000000080672ca */ /* 0x000fe200000e0000 */
[----:B------:R-:W-:Y:S01]  /*1e980*/  VIADD R8, R7, 0x100 ;  /* 0x0000010007087836 */ /* 0x000fe20000000000 */
[----:B------:R-:W-:Y:S01]  /*1e990*/  R2UR UR7, R9 ;  /* 0x00000000090772ca */ /* 0x000fe200000e0000 */
[----:B------:R-:W-:Y:S02]  /*1e9a0*/  IMAD.MOV.U32 R9, RZ, RZ, 0x40000040 ;  /* 0x40000040ff097424 */ /* 0x000fe400078e00ff */
[----:B0-----:R-:W-:Y:S01]  /*1e9b0*/  FADD.FTZ R10, R10, R5 ;  /* 0x000000050a0a7221 */ /* 0x001fe20000010000 */
[----:B------:R-:W-:-:S04]  /*1e9c0*/  SEL R5, RZ, 0x1, P2 ;  /* 0x00000001ff057807 */ /* 0x000fc80001000000 */
[----:B------:R-:W-:Y:S01]  /*1e9d0*/  LOP3.LUT R194, R194, R5, RZ, 0x3c, !PT ;  /* 0x00000005c2c27212 */ /* 0x000fe200078e3cff */
[----:B------:R-:W-:Y:S01]  /*1e9e0*/  IMAD.MOV.U32 R5, RZ, RZ, -0x800000 ;  /* 0xff800000ff057424 */ /* 0x000fe200078e00ff */
        /* <DEDUP_REMOVED lines=21> */
[----:B------:R-:W0:Y:S01]  /*1eb40*/  SHFL.BFLY PT, R7, R6, 0x2, 0x1f ;  /* 0x0c401f0006077f89 */ /* 0x000e2200000e0000 */
[----:B------:R-:W-:Y:S02]  /*1eb50*/  WARPGROUP.DEPBAR.LE gsb0, 0x0 ;  /* 0x00008000000079c5 */ /* 0x000fe40000010000 */
[----:B------:R-:W-:-:S12]  /*1eb60*/  WARPGROUP.ARRIVE ;  /* 0x00000000000079c5 */ /* 0x000fd80000000000 */
[----:B------:R-:W-:Y:S01]  /*1eb70*/  HGMMA.64x192x16.F32 R24, R172, gdesc[UR4].tnspB, R24, gsb0 ;  /* 0x42e00004ac187df0 */ /* 0x000fe20008000818 */
[----:B------:R-:W-:Y:S01]  /*1eb80*/  R2UR UR6, R8 ;  /* 0x00000000080672ca */ /* 0x000fe200000e0000 */
[----:B0-----:R-:W-:Y:S01]  /*1eb90*/  FADD.FTZ R8, R7, R6 ;  /* 0x0000000607087221 */ /* 0x001fe20000010000 */
[----:B------:R-:W-:Y:S02]  /*1eba0*/  R2UR UR7, R9 ;  /* 0x00000000090772ca */ /* 0x000fe400000e0000 */
[----:B------:R-:W0:Y:S04]  /*1ebb0*/  SHFL.BFLY PT, R9, R10, 0x1, 0x1f ;  /* 0x0c201f000a097f89 */ /* 0x000e2800000e0000 */
[----:B------:R-:W1:Y:S01]  /*1ebc0*/  SHFL.BFLY PT, R7, R8, 0x1, 0x1f ;  /* 0x0c201f0008077f89 */ /* 0x000e6200000e0000 */
[----:B0-----:R-:W-:Y:S01]  /*1ebd0*/  FADD.FTZ R14, R10, R9 ;  /* 0x000000090a0e7221 */ /* 0x001fe20000010000 */
[----:B-1----:R-:W-:-:S04]  /*1ebe0*/  FADD.FTZ R13, R8, R7 ;  /* 0x00000007080d7221 */ /* 0x002fc80000010000 */
[----:B------:R-:W-:Y:S02]  /*1ebf0*/  FSETP.NE.FTZ.AND P3, PT, R14, RZ, PT ;  /* 0x000000ff0e00720b */ /* 0x000fe40003f75000 */
[----:B------:R-:W-:Y:S01]  /*1ec00*/  CS2R R6, SRZ ;  /* 0x0000000000067805 */ /* 0x000fe2000001ff00 */
[----:B------:R-:W-:Y:S01]  /*1ec10*/  @!P1 VIADD R8, R2, 0x30860 ;  /* 0x0003086002089836 */ /* 0x000fe20000000000 */
[----:B------:R-:W-:Y:S01]  /*1ec20*/  FSETP.NE.FTZ.AND P0, PT, R13, RZ, PT ;  /* 0x000000ff0d00720b */ /* 0x000fe20003f15000 */
[----:B------:R-:W-:-:S03]  /*1ec30*/  IMAD.MOV.U32 R2, RZ, RZ, -0x800000 ;  /* 0xff800000ff027424 */ /* 0x000fc600078e00ff */
[----:B------:R-:W-:-:S05]  /*1ec40*/  @!P1 PRMT R8, RZ, 0x654, R8 ;  /* 0x00000654ff089816 */ /* 0x000fca0000000008 */
[----:B------:R-:W0:Y:S01]  /*1ec50*/  @P3 MUFU.LG2 R12, R14 ;  /* 0x0000000e000c3308 */ /* 0x000e220000000c00 */
[----:B------:R-:W-:-:S03]  /*1ec60*/  @P3 FMUL.FTZ R15, R0, 0.69314718246459960938 ;  /* 0x3f317218000f3820 */ /* 0x000fc60000410000 */
[----:B------:R-:W-:-:S04]  /*1ec70*/  @P0 FMUL.FTZ R9, R0, 0.69314718246459960938 ;  /* 0x3f31721800090820 */ /* 0x000fc80000410000 */
[----:B------:R-:W1:Y:S08]  /*1ec80*/  @P0 MUFU.LG2 R11, R13 ;  /* 0x0000000d000b0308 */ /* 0x000e700000000c00 */
[----:B------:R-:W2:Y:S01]  /*1ec90*/  @P0 MUFU.RCP R7, R13 ;  /* 0x0000000d00070308 */ /* 0x000ea20000001000 */
[----:B0-----:R-:W-:-:S04]  /*1eca0*/  @P3 FMUL.FTZ R12, R12, 0.69314718246459960938 ;  /* 0x3f3172180c0c3820 */ /* 0x001fc80000410000 */
[----:B------:R-:W-:-:S03]  /*1ecb0*/  @P3 FFMA.FTZ R5, R15, R3, R12 ;  /* 0x000000030f053223 */ /* 0x000fc6000001000c */
[----:B------:R-:W0:Y:S01]  /*1ecc0*/  @P3 MUFU.RCP R6, R14 ;  /* 0x0000000e00063308 */ /* 0x000e220000001000 */
[----:B-1----:R-:W-:-:S04]  /*1ecd0*/  @P0 FMUL.FTZ R0, R11, 0.69314718246459960938 ;  /* 0x3f3172180b000820 */ /* 0x002fc80000410000 */
[----:B------:R-:W-:Y:S01]  /*1ece0*/  @P0 FFMA.FTZ R2, R9, R4, R0 ;  /* 0x0000000409020223 */ /* 0x000fe20000010000 */
[----:B------:R-:W-:Y:S01]  /*1ecf0*/  PLOP3.LUT P0, PT, PT, PT, PT, 0x8, 0x0 ;  /* 0x000000000000781c */ /* 0x000fe20003f0e170 */
        /* <DEDUP_REMOVED lines=21> */
[-C--:B-1----:R-:W-:Y:S01]  /*1ee50*/  FMUL.FTZ R8, R56, R7.reuse ;  /* 0x0000000738087220 */ /* 0x082fe20000410000 */
        /* <DEDUP_REMOVED lines=78> */
[----:B------:R-:W-:-:S07]  /*1f340*/  FMUL.FTZ R119, R119, R6 ;  /* 0x0000000677777220 */ /* 0x000fce0000410000 */
.L_x_1598:
        /* <DEDUP_REMOVED lines=13> */
[----:B------:R-:W-:Y:S02]  /*1f420*/  MOV R6, R16 ;  /* 0x0000001000067202 */ /* 0x000fe40000000f00 */
[----:B---3--:R-:W-:Y:S01]  /*1f430*/  MOV R7, R3 ;  /* 0x0000000300077202 */ /* 0x008fe20000000f00 */
[----:B------:R-:W-:Y:S02]  /*1f440*/  BAR.SYNC.DEFER_BLOCKING 0x1, 0x100 ;  /* 0x0044000000007b1d */ /* 0x000fe40000010000 */
[----:B--2---:R-:W-:-:S03]  /*1f450*/  IMAD.WIDE R12, R0, 0x2, R6 ;  /* 0x00000002000c7825 */ /* 0x004fc600078e0206 */
[C---:B------:R-:W-:Y:S02]  /*1f460*/  IADD3 R74, P2, R12.reuse, 0x20, RZ ;  /* 0x000000200c4a7810 */ /* 0x040fe40007f5e0ff */
[----:B------:R-:W-:Y:S02]  /*1f470*/  IADD3 R84, P1, R12, 0x40, RZ ;  /* 0x000000400c547810 */ /* 0x000fe40007f3e0ff */
[----:B------:R-:W-:Y:S01]  /*1f480*/  LOP3.LUT R141, R74, 0x380, RZ, 0xc0, !PT ;  /* 0x000003804a8d7812 */ /* 0x000fe200078ec0ff */
[--C-:B------:R-:W-:Y:S01]  /*1f490*/  IMAD.X R75, RZ, RZ, R13.reuse, P2 ;  /* 0x000000ffff4b7224 */ /* 0x100fe200010e060d */
[----:B------:R-:W-:Y:S01]  /*1f4a0*/  LOP3.LUT R143, R84, 0x380, RZ, 0xc0, !PT ;  /* 0x00000380548f7812 */ /* 0x000fe200078ec0ff */
[----:B------:R-:W-:Y:S01]  /*1f4b0*/  IMAD.X R85, RZ, RZ, R13, P1 ;  /* 0x000000ffff557224 */ /* 0x000fe200008e060d */
[----:B------:R-:W-:Y:S02]  /*1f4c0*/  IADD3 R86, P6, R12, 0x60, RZ ;  /* 0x000000600c567810 */ /* 0x000fe40007fde0ff */
[----:B------:R-:W-:-:S02]  /*1f4d0*/  SHF.R.U64 R141, R141, 0x3, RZ ;  /* 0x000000038d8d7819 */ /* 0x000fc400000012ff */
[----:B------:R-:W-:Y:S01]  /*1f4e0*/  SHF.R.U64 R143, R143, 0x3, RZ ;  /* 0x000000038f8f7819 */ /* 0x000fe200000012ff */
[--C-:B------:R-:W-:Y:S01]  /*1f4f0*/  IMAD.X R87, RZ, RZ, R13.reuse, P6 ;  /* 0x000000ffff577224 */ /* 0x100fe200030e060d */
[C---:B------:R-:W-:Y:S02]  /*1f500*/  IADD3 R14, P0, R12.reuse, 0x4020, RZ ;  /* 0x000040200c0e7810 */ /* 0x040fe40007f1e0ff */
[----:B-1----:R-:W-:Y:S02]  /*1f510*/  IADD3 R56, P4, R12, 0x4040, RZ ;  /* 0x000040400c387810 */ /* 0x002fe40007f9e0ff */
[----:B------:R-:W-:Y:S01]  /*1f520*/  LOP3.LUT R145, R86, 0x380, RZ, 0xc0, !PT ;  /* 0x0000038056917812 */ /* 0x000fe200078ec0ff */
[--C-:B------:R-:W-:Y:S01]  /*1f530*/  IMAD.X R91, RZ, RZ, R13.reuse, P0 ;  /* 0x000000ffff5b7224 */ /* 0x100fe200000e060d */
[----:B------:R-:W-:Y:S01]  /*1f540*/  LOP3.LUT R74, R141, R74, RZ, 0x3c, !PT ;  /* 0x0000004a8d4a7212 */ /* 0x000fe200078e3cff */
[----:B------:R-:W-:Y:S01]  /*1f550*/  IMAD.X R93, RZ, RZ, R13, P4 ;  /* 0x000000ffff5d7224 */ /* 0x000fe200020e060d */
[----:B------:R-:W-:-:S02]  /*1f560*/  LOP3.LUT R84, R143, R84, RZ, 0x3c, !PT ;  /* 0x000000548f547212 */ /* 0x000fc400078e3cff */
[----:B------:R-:W-:Y:S02]  /*1f570*/  IADD3 R88, P5, R12, 0x4000, RZ ;  /* 0x000040000c587810 */ /* 0x000fe40007fbe0ff */
[----:B------:R-:W-:Y:S02]  /*1f580*/  LOP3.LUT R141, R14, 0x380, RZ, 0xc0, !PT ;  /* 0x000003800e8d7812 */ /* 0x000fe400078ec0ff */
[----:B------:R-:W-:Y:S01]  /*1f590*/  LOP3.LUT R143, R56, 0x380, RZ, 0xc0, !PT ;  /* 0x00000380388f7812 */ /* 0x000fe200078ec0ff */
[----:B------:R-:W-:Y:S01]  /*1f5a0*/  IMAD.X R89, RZ, RZ, R13, P5 ;  /* 0x000000ffff597224 */ /* 0x000fe200028e060d */
[----:B------:R-:W-:Y:S02]  /*1f5b0*/  SHF.R.U64 R145, R145, 0x3, RZ ;  /* 0x0000000391917819 */ /* 0x000fe400000012ff */
[C---:B------:R-:W-:Y:S02]  /*1f5c0*/  LOP3.LUT R73, R12.reuse, 0x380, RZ, 0xc0, !PT ;  /* 0x000003800c497812 */ /* 0x040fe400078ec0ff */
[----:B------:R-:W-:-:S02]  /*1f5d0*/  IADD3 R72, P3, R12, 0x4060, RZ ;  /* 0x000040600c487810 */ /* 0x000fc40007f7e0ff */
[C---:B------:R-:W-:Y:S02]  /*1f5e0*/  IADD3 R15, P2, R12.reuse, 0x8000, RZ ;  /* 0x000080000c0f7810 */ /* 0x040fe40007f5e0ff */
[----:B------:R-:W-:Y:S01]  /*1f5f0*/  SHF.R.U64 R141, R141, 0x3, RZ ;  /* 0x000000038d8d7819 */ /* 0x000fe200000012ff */
[--C-:B------:R-:W-:Y:S01]  /*1f600*/  IMAD.X R95, RZ, RZ, R13.reuse, P3 ;  /* 0x000000ffff5f7224 */ /* 0x100fe200018e060d */
[----:B------:R-:W-:Y:S01]  /*1f610*/  SHF.R.U64 R143, R143, 0x3, RZ ;  /* 0x000000038f8f7819 */ /* 0x000fe200000012ff */
[--C-:B------:R-:W-:Y:S01]  /*1f620*/  IMAD.X R97, RZ, RZ, R13.reuse, P2 ;  /* 0x000000ffff617224 */ /* 0x100fe200010e060d */
[C---:B------:R-:W-:Y:S02]  /*1f630*/  IADD3 R0, P1, R12.reuse, 0x8020, RZ ;  /* 0x000080200c007810 */ /* 0x040fe40007f3e0ff */
[C---:B------:R-:W-:Y:S02]  /*1f640*/  IADD3 R3, P6, R12.reuse, 0x8040, RZ ;  /* 0x000080400c037810 */ /* 0x040fe40007fde0ff */
[----:B------:R-:W-:Y:S01]  /*1f650*/  IADD3 R4, P5, R12, 0x8060, RZ ;  /* 0x000080600c047810 */ /* 0x000fe20007fbe0ff */
[----:B------:R-:W-:Y:S01]  /*1f660*/  IMAD.X R99, RZ, RZ, R13, P1 ;  /* 0x000000ffff637224 */ /* 0x000fe200008e060d */
[----:B------:R-:W-:-:S02]  /*1f670*/  LOP3.LUT R147, R88, 0x380, RZ, 0xc0, !PT ;  /* 0x0000038058937812 */ /* 0x000fc400078ec0ff */
[----:B------:R-:W-:Y:S02]  /*1f680*/  LOP3.LUT R86, R145, R86, RZ, 0x3c, !PT ;  /* 0x0000005691567212 */ /* 0x000fe400078e3cff */
[----:B------:R-:W-:Y:S02]  /*1f690*/  SHF.R.U64 R73, R73, 0x3, RZ ;  /* 0x0000000349497819 */ /* 0x000fe400000012ff */
[----:B------:R-:W-:Y:S02]  /*1f6a0*/  LOP3.LUT R145, R72, 0x380, RZ, 0xc0, !PT ;  /* 0x0000038048917812 */ /* 0x000fe400078ec0ff */
[----:B------:R-:W-:Y:S02]  /*1f6b0*/  LOP3.LUT R96, R15, 0x380, RZ, 0xc0, !PT ;  /* 0x000003800f607812 */ /* 0x000fe400078ec0ff */
[----:B------:R-:W-:Y:S02]  /*1f6c0*/  LOP3.LUT R90, R141, R14, RZ, 0x3c, !PT ;  /* 0x0000000e8d5a7212 */ /* 0x000fe400078e3cff */
[----:B------:R-:W-:-:S02]  /*1f6d0*/  LOP3.LUT R92, R143, R56, RZ, 0x3c, !PT ;  /* 0x000000388f5c7212 */ /* 0x000fc400078e3cff */
[----:B------:R-:W-:Y:S02]  /*1f6e0*/  LOP3.LUT R141, R0, 0x380, RZ, 0xc0, !PT ;  /* 0x00000380008d7812 */ /* 0x000fe400078ec0ff */
[----:B------:R-:W-:Y:S02]  /*1f6f0*/  LOP3.LUT R56, R3, 0x380, RZ, 0xc0, !PT ;  /* 0x0000038003387812 */ /* 0x000fe400078ec0ff */
[----:B------:R-:W-:Y:S02]  /*1f700*/  SHF.R.U64 R147, R147, 0x3, RZ ;  /* 0x0000000393937819 */ /* 0x000fe400000012ff */
[----:B------:R-:W-:Y:S02]  /*1f710*/  LOP3.LUT R143, R4, 0x380, RZ, 0xc0, !PT ;  /* 0x00000380048f7812 */ /* 0x000fe400078ec0ff */
[----:B------:R-:W-:Y:S01]  /*1f720*/  LOP3.LUT R12, R73, R12, RZ, 0x3c, !PT ;  /* 0x0000000c490c7212 */ /* 0x000fe200078e3cff */
[----:B------:R-:W-:Y:S01]  /*1f730*/  IMAD.X R73, RZ, RZ, R13, P5 ;  /* 0x000000ffff497224 */ /* 0x000fe200028e060d */
[----:B------:R-:W-:-:S02]  /*1f740*/  SHF.R.U64 R145, R145, 0x3, RZ ;  /* 0x0000000391917819 */ /* 0x000fc400000012ff */
[----:B------:R-:W-:Y:S02]  /*1f750*/  SHF.R.U64 R96, R96, 0x3, RZ ;  /* 0x0000000360607819 */ /* 0x000fe400000012ff */
[----:B------:R-:W-:Y:S02]  /*1f760*/  SHF.R.U64 R141, R141, 0x3, RZ ;  /* 0x000000038d8d7819 */ /* 0x000fe400000012ff */
[----:B------:R-:W-:Y:S02]  /*1f770*/  SHF.R.U64 R56, R56, 0x3, RZ ;  /* 0x0000000338387819 */ /* 0x000fe400000012ff */
[----:B------:R-:W-:Y:S02]  /*1f780*/  LOP3.LUT R88, R147, R88, RZ, 0x3c, !PT ;  /* 0x0000005893587212 */ /* 0x000fe400078e3cff */
[----:B------:R-:W-:Y:S02]  /*1f790*/  SHF.R.U64 R143, R143, 0x3, RZ ;  /* 0x000000038f8f7819 */ /* 0x000fe400000012ff */
[----:B------:R-:W-:-:S02]  /*1f7a0*/  IADD3.X R139, RZ, R13, RZ, P6, !PT ;  /* 0x0000000dff8b7210 */ /* 0x000fc400037fe4ff */
[----:B------:R-:W-:Y:S02]  /*1f7b0*/  LOP3.LUT R94, R145, R72, RZ, 0x3c, !PT ;  /* 0x00000048915e7212 */ /* 0x000fe400078e3cff */
[----:B------:R-:W-:Y:S02]  /*1f7c0*/  LOP3.LUT R96, R96, R15, RZ, 0x3c, !PT ;  /* 0x0000000f60607212 */ /* 0x000fe400078e3cff */
[----:B------:R-:W-:Y:S02]  /*1f7d0*/  MOV R142, R12 ;  /* 0x0000000c008e7202 */ /* 0x000fe40000000f00 */
[----:B------:R-:W-:Y:S02]  /*1f7e0*/  F2FP.F16.F32.PACK_AB R12, R25, R24 ;  /* 0x00000018190c723e */ /* 0x000fe400000000ff */
[----:B------:R-:W-:Y:S02]  /*1f7f0*/  F2FP.F16.F32.PACK_AB R13, R27, R26 ;  /* 0x0000001a1b0d723e */ /* 0x000fe400000000ff */
[----:B------:R-:W-:-:S02]  /*1f800*/  F2FP.F16.F32.PACK_AB R14, R29, R28 ;  /* 0x0000001c1d0e723e */ /* 0x000fc400000000ff */
[----:B------:R-:W-:Y:S02]  /*1f810*/  F2FP.F16.F32.PACK_AB R15, R31, R30 ;  /* 0x0000001e1f0f723e */ /* 0x000fe400000000ff */
[----:B------:R-:W-:Y:S02]  /*1f820*/  MOV R145, R84 ;  /* 0x0000005400917202 */ /* 0x000fe40000000f00 */
[----:B------:R-:W-:Y:S01]  /*1f830*/  MOV R144, R86 ;  /* 0x0000005600907202 */ /* 0x000fe20000000f00 */
[----:B------:R1:W-:Y:S01]  /*1f840*/  STSM.16.M88.4 [R142], R12 ;  /* 0x0000000c8e007844 */ /* 0x0003e20000000200 */
[----:B------:R-:W-:Y:S02]  /*1f850*/  LOP3.LUT R98, R141, R0, RZ, 0x3c, !PT ;  /* 0x000000008d627212 */ /* 0x000fe400078e3cff */
[----:B------:R-:W-:Y:S02]  /*1f860*/  LOP3.LUT R138, R56, R3, RZ, 0x3c, !PT ;  /* 0x00000003388a7212 */ /* 0x000fe400078e3cff */
[----:B------:R-:W-:-:S02]  /*1f870*/  MOV R75, R74 ;  /* 0x0000004a004b7202 */ /* 0x000fc40000000f00 */
[----:B------:R-:W-:Y:S02]  /*1f880*/  F2FP.F16.F32.PACK_AB R84, R33, R32 ;  /* 0x000000202154723e */ /* 0x000fe400000000ff */
[----:B------:R-:W-:Y:S02]  /*1f890*/  F2FP.F16.F32.PACK_AB R85, R35, R34 ;  /* 0x000000222355723e */ /* 0x000fe400000000ff */
[----:B------:R-:W-:Y:S02]  /*1f8a0*/  F2FP.F16.F32.PACK_AB R86, R37, R36 ;  /* 0x000000242556723e */ /* 0x000fe400000000ff */
[----:B------:R-:W-:Y:S02]  /*1f8b0*/  F2FP.F16.F32.PACK_AB R87, R39, R38 ;  /* 0x000000262757723e */ /* 0x000fe400000000ff */
[----:B------:R-:W-:Y:S02]  /*1f8c0*/  LOP3.LUT R72, R143, R4, RZ, 0x3c, !PT ;  /* 0x000000048f487212 */ /* 0x000fe400078e3cff */
[----:B------:R-:W-:Y:S01]  /*1f8d0*/  MOV R0, R88 ;  /* 0x0000005800007202 */ /* 0x000fe20000000f00 */
[----:B------:R2:W-:Y:S01]  /*1f8e0*/  STSM.16.M88.4 [R75], R84 ;  /* 0x000000544b007844 */ /* 0x0005e20000000200 */
[----:B------:R-:W-:Y:S01]  /*1f8f0*/  MOV R56, R90 ;  /* 0x0000005a00387202 */ /* 0x000fe20000000f00 */
[----:B-1----:R-:W1:Y:S01]  /*1f900*/  LDC.64 R142, c[0x0][0xc00] ;  /* 0x00030000ff8e7b82 */ /* 0x002e620000000a00 */
[----:B------:R-:W-:-:S02]  /*1f910*/  MOV R140, R92 ;  /* 0x0000005c008c7202 */ /* 0x000fc40000000f00 */
[----:B------:R-:W-:Y:S02]  /*1f920*/  MOV R141, R94 ;  /* 0x0000005e008d7202 */ /* 0x000fe40000000f00 */
[----:B------:R-:W-:Y:S02]  /*1f930*/  F2FP.F16.F32.PACK_AB R88, R41, R40 ;  /* 0x000000282958723e */ /* 0x000fe400000000ff */
[----:B------:R-:W-:Y:S02]  /*1f940*/  F2FP.F16.F32.PACK_AB R89, R43, R42 ;  /* 0x0000002a2b59723e */ /* 0x000fe400000000ff */
[----:B------:R-:W-:Y:S02]  /*1f950*/  F2FP.F16.F32.PACK_AB R90, R45, R44 ;  /* 0x0000002c2d5a723e */ /* 0x000fe400000000ff */
[----:B------:R-:W-:Y:S02]  /*1f960*/  F2FP.F16.F32.PACK_AB R91, R47, R46 ;  /* 0x0000002e2f5b723e */ /* 0x000fe400000000ff */
[----:B------:R-:W-:-:S02]  /*1f970*/  F2FP.F16.F32.PACK_AB R92, R49, R48 ;  /* 0x00000030315c723e */ /* 0x000fc400000000ff */
[----:B------:R-:W-:Y:S01]  /*1f980*/  F2FP.F16.F32.PACK_AB R93, R51, R50 ;  /* 0x00000032335d723e */ /* 0x000fe200000000ff */
[----:B------:R3:W-:Y:S01]  /*1f990*/  STSM.16.M88.4 [R145], R88 ;  /* 0x0000005891007844 */ /* 0x0007e20000000200 */
[----:B------:R-:W-:Y:S02]  /*1f9a0*/  F2FP.F16.F32.PACK_AB R94, R53, R52 ;  /* 0x00000034355e723e */ /* 0x000fe400000000ff */
[----:B------:R-:W-:Y:S02]  /*1f9b0*/  F2FP.F16.F32.PACK_AB R95, R55, R54 ;  /* 0x00000036375f723e */ /* 0x000fe400000000ff */
[----:B------:R-:W-:Y:S02]  /*1f9c0*/  MOV R4, R72 ;  /* 0x0000004800047202 */ /* 0x000fe40000000f00 */
[----:B------:R-:W-:Y:S01]  /*1f9d0*/  F2FP.F16.F32.PACK_AB R12, R9, R8 ;  /* 0x00000008090c723e */ /* 0x000fe200000000ff */
[----:B------:R-:W-:Y:S01]  /*1f9e0*/  STSM.16.M88.4 [R144], R92 ;  /* 0x0000005c90007844 */ /* 0x000fe20000000200 */
[----:B------:R-:W-:-:S02]  /*1f9f0*/  F2FP.F16.F32.PACK_AB R13, R127, R126 ;  /* 0x0000007e7f0d723e */ /* 0x000fc400000000ff */
[----:B------:R-:W-:Y:S02]  /*1fa00*/  F2FP.F16.F32.PACK_AB R14, R61, R60 ;  /* 0x0000003c3d0e723e */ /* 0x000fe400000000ff */
[----:B------:R-:W-:Y:S02]  /*1fa10*/  F2FP.F16.F32.PACK_AB R15, R63, R62 ;  /* 0x0000003e3f0f723e */ /* 0x000fe400000000ff */
[----:B------:R-:W-:Y:S02]  /*1fa20*/  F2FP.F16.F32.PACK_AB R72, R65, R64 ;  /* 0x000000404148723e */ /* 0x000fe400000000ff */
[----:B------:R-:W-:Y:S01]  /*1fa30*/  F2FP.F16.F32.PACK_AB R73, R67, R66 ;  /* 0x000000424349723e */ /* 0x000fe200000000ff */
[----:B------:R4:W-:Y:S01]  /*1fa40*/  STSM.16.M88.4 [R0], R12 ;  /* 0x0000000c00007844 */ /* 0x0009e20000000200 */
[----:B------:R-:W-:Y:S02]  /*1fa50*/  F2FP.F16.F32.PACK_AB R74, R69, R68 ;  /* 0x00000044454a723e */ /* 0x000fe400000000ff */
[----:B--2---:R-:W-:-:S02]  /*1fa60*/  F2FP.F16.F32.PACK_AB R75, R71, R70 ;  /* 0x00000046474b723e */ /* 0x004fc400000000ff */
[----:B------:R-:W-:Y:S02]  /*1fa70*/  F2FP.F16.F32.PACK_AB R84, R11, R10 ;  /* 0x0000000a0b54723e */ /* 0x000fe400000000ff */
[----:B------:R-:W-:Y:S01]  /*1fa80*/  F2FP.F16.F32.PACK_AB R85, R129, R128 ;  /* 0x000000808155723e */ /* 0x000fe200000000ff */
[----:B------:R-:W-:Y:S01]  /*1fa90*/  STSM.16.M88.4 [R56], R72 ;  /* 0x0000004838007844 */ /* 0x000fe20000000200 */
[----:B------:R-:W-:Y:S02]  /*1faa0*/  F2FP.F16.F32.PACK_AB R86, R77, R76 ;  /* 0x0000004c4d56723e */ /* 0x000fe400000000ff */
[----:B------:R-:W-:Y:S02]  /*1fab0*/  F2FP.F16.F32.PACK_AB R87, R79, R78 ;  /* 0x0000004e4f57723e */ /* 0x000fe400000000ff */
[----:B---3--:R-:W-:Y:S02]  /*1fac0*/  F2FP.F16.F32.PACK_AB R88, R81, R80 ;  /* 0x000000505158723e */ /* 0x008fe400000000ff */
[----:B------:R-:W-:Y:S01]  /*1fad0*/  F2FP.F16.F32.PACK_AB R89, R83, R82 ;  /* 0x000000525359723e */ /* 0x000fe200000000ff */
[----:B------:R1:W-:Y:S01]  /*1fae0*/  STSM.16.M88.4 [R140], R84 ;  /* 0x000000548c007844 */ /* 0x0003e20000000200 */
[----:B------:R-:W-:Y:S01]  /*1faf0*/  F2FP.F16.F32.PACK_AB R90, R21, R20 ;  /* 0x00000014155a723e */ /* 0x000fe200000000ff */
[----:B----4-:R-:W-:Y:S01]  /*1fb00*/  IMAD.MOV.U32 R0, RZ, RZ, RZ ;  /* 0x000000ffff007224 */ /* 0x010fe200078e00ff */
[----:B------:R-:W-:-:S02]  /*1fb10*/  F2FP.F16.F32.PACK_AB R91, R131, R130 ;  /* 0x00000082835b723e */ /* 0x000fc400000000ff */
[----:B------:R-:W-:Y:S02]  /*1fb20*/  MOV R96, R96 ;  /* 0x0000006000607202 */ /* 0x000fe40000000f00 */
[----:B------:R-:W-:Y:S01]  /*1fb30*/  F2FP.F16.F32.PACK_AB R92, R121, R120 ;  /* 0x00000078795c723e */ /* 0x000fe200000000ff */
[----:B------:R-:W-:Y:S01]  /*1fb40*/  STSM.16.M88.4 [R141], R88 ;  /* 0x000000588d007844 */ /* 0x000fe20000000200 */
[----:B------:R-:W-:Y:S02]  /*1fb50*/  F2FP.F16.F32.PACK_AB R93, R133, R132 ;  /* 0x00000084855d723e */ /* 0x000fe400000000ff */
[----:B------:R-:W-:Y:S02]  /*1fb60*/  F2FP.F16.F32.PACK_AB R94, R123, R122 ;  /* 0x0000007a7b5e723e */ /* 0x000fe400000000ff */
[----:B------:R-:W-:Y:S02]  /*1fb70*/  F2FP.F16.F32.PACK_AB R95, R135, R134 ;  /* 0x00000086875f723e */ /* 0x000fe400000000ff */
[----:B------:R-:W-:Y:S01]  /*1fb80*/  MOV R3, R98 ;  /* 0x0000006200037202 */ /* 0x000fe20000000f00 */
[----:B-1----:R-:W-:Y:S01]  /*1fb90*/  IMAD.WIDE R84, R218, 0x4, R142 ;  /* 0x00000004da547825 */ /* 0x002fe200078e028e */
[----:B------:R-:W-:Y:S01]  /*1fba0*/  F2FP.F16.F32.PACK_AB R97, R137, R136 ;  /* 0x000000888961723e */ /* 0x000fe200000000ff */
[----:B------:R1:W-:Y:S01]  /*1fbb0*/  STSM.16.M88.4 [R96], R92 ;  /* 0x0000005c60007844 */ /* 0x0003e20000000200 */
        /* <DEDUP_REMOVED lines=9> */
[----:B------:R-:W-:Y:S02]  /*1fc50*/  F2FP.F16.F32.PACK_AB R75, R119, R118 ;  /* 0x00000076774b723e */ /* 0x000fe400000000ff */
[----:B------:R-:W-:Y:S02]  /*1fc60*/  ISETP.NE.U32.AND P0, PT, RZ, UR6, PT ;  /* 0x00000006ff007c0c */ /* 0x000fe4000bf05070 */
[----:B------:R-:W-:Y:S02]  /*1fc70*/  ISETP.NE.U32.AND P1, PT, RZ, UR4, PT ;  /* 0x00000004ff007c0c */ /* 0x000fe4000bf25070 */
[----:B------:R-:W-:Y:S01]  /*1fc80*/  ISETP.NE.AND P2, PT, R217, RZ, PT ;  /* 0x000000ffd900720c */ /* 0x000fe20003f45270 */
[----:B------:R-:W-:Y:S01]  /*1fc90*/  IMAD.MOV.U32 R56, RZ, RZ, 0x9b8 ;  /* 0x000009b8ff387424 */ /* 0x000fe200078e00ff */
[----:B-1----:R-:W-:Y:S01]  /*1fca0*/  F2FP.F16.F32.PACK_AB R96, R125, R124 ;  /* 0x0000007c7d60723e */ /* 0x002fe200000000ff */
[----:B------:R-:W1:Y:S01]  /*1fcb0*/  LDC R88, c[0x0][0xbe8] ;  /* 0x0002fa00ff587b82 */ /* 0x000e620000000800 */
[----:B------:R-:W-:-:S02]  /*1fcc0*/  F2FP.F16.F32.PACK_AB R99, R103, R102 ;  /* 0x000000666763723e */ /* 0x000fc400000000ff */
[----:B------:R-:W-:-:S03]  /*1fcd0*/  ISETP.NE.AND.EX P0, PT, RZ, UR7, PT, P0 ;  /* 0x00000007ff007c0c */ /* 0x000fc6000bf05300 */
[----:B------:R-:W-:Y:S02]  /*1fce0*/  STSM.16.M88.4 [R3], R96 ;  /* 0x0000006003007844 */ /* 0x000fe40000000200 */
[----:B------:R-:W2:Y:S02]  /*1fcf0*/  LDC.64 R86, c[0x0][0xba8] ;  /* 0x0002ea00ff567b82 */ /* 0x000ea40000000a00 */
[----:B------:R3:W-:Y:S04]  /*1fd00*/  STSM.16.M88.4 [R138], R12 ;  /* 0x0000000c8a007844 */ /* 0x0007e80000000200 */
[----:B------:R4:W-:Y:S02]  /*1fd10*/  STSM.16.M88.4 [R4], R72 ;  /* 0x0000004804007844 */ /* 0x0009e40000000200 */
[----:B------:R-:W-:Y:S06]  /*1fd20*/  BAR.SYNC.DEFER_BLOCKING 0x1, 0x100 ;  /* 0x0044000000007b1d */ /* 0x000fec0000010000 */
[----:B------:R-:W2:Y:S01]  /*1fd30*/  @P0 LDG.E R0, desc[UR46][R84.64] ;  /* 0x0000002e54000981 */ /* 0x000ea2000c1e1900 */
[----:B------:R-:W-:Y:S01]  /*1fd40*/  ULDC UR4, c[0x0][0xa88] ;  /* 0x0002a20000047ab9 */ /* 0x000fe20000000800 */
[----:B------:R-:W-:Y:S01]  /*1fd50*/  ISETP.NE.AND.EX P1, PT, RZ, UR5, PT, P1 ;  /* 0x00000005ff007c0c */ /* 0x000fe2000bf25310 */
[----:B------:R-:W-:Y:S01]  /*1fd60*/  IMAD.U32 R91, RZ, RZ, UR4 ;  /* 0x00000004ff5b7e24 */ /* 0x000fe2000f8e00ff */
[----:B------:R-:W-:-:S02]  /*1fd70*/  ULDC UR4, c[0x0][0xad4] ;  /* 0x0002b50000047ab9 */ /* 0x000fc40000000800 */
[----:B------:R-:W-:-:S04]  /*1fd80*/  SEL R217, R217, UR4, P2 ;  /* 0x00000004d9d97c07 */ /* 0x000fc80009000000 */
[----:B------:R-:W-:-:S04]  /*1fd90*/  ISETP.GT.AND P3, PT, R217, 0x1, PT ;  /* 0x00000001d900780c */ /* 0x000fc80003f64270 */
[----:B------:R-:W-:Y:S01]  /*1fda0*/  SEL R56, R56, 0x978, P3 ;  /* 0x0000097838387807 */ /* 0x000fe20001800000 */
[----:B---3--:R-:W3:Y:S08]  /*1fdb0*/  @P1 LDC.64 R12, c[0x0][0xc08] ;  /* 0x00030200ff0c1b82 */ /* 0x008ef00000000a00 */
[----:B------:R-:W0:Y:S08]  /*1fdc0*/  LDC.64 R14, c[0x0][R56+0x220] ;  /* 0x00008800380e7b82 */ /* 0x000e300000000a00 */
[----:B----4-:R-:W4:Y:S01]  /*1fdd0*/  LDC.64 R72, c[0x0][R56+0x218] ;  /* 0x0000860038487b82 */ /* 0x010f220000000a00 */
[----:B-1----:R-:W-:-:S07]  /*1fde0*/  ISETP.NE.AND P4, PT, R88, 0x1, PT ;  /* 0x000000015800780c */ /* 0x002fce0003f85270 */
[----:B------:R-:W1:Y:S01]  /*1fdf0*/  LDC.64 R74, c[0x0][R56+0x228] ;  /* 0x00008a00384a7b82 */ /* 0x000e620000000a00 */
[----:B---3--:R-:W-:-:S05]  /*1fe00*/  @P1 IMAD.WIDE R12, R218, 0x4, R12 ;  /* 0x00000004da0c1825 */ /* 0x008fca00078e020c */
[----:B------:R3:W5:Y:S01]  /*1fe10*/  @P1 LDG.E R91, desc[UR46][R12.64] ;  /* 0x0000002e0c5b1981 */ /* 0x000762000c1e1900 */
[----:B------:R-:W-:Y:S01]  /*1fe20*/  ISETP.NE.U32.AND P2, PT, RZ, UR6, PT ;  /* 0x00000006ff007c0c */ /* 0x000fe2000bf45070 */
[----:B------:R-:W4:Y:S01]  /*1fe30*/  @P4 LDC R90, c[0x0][0xbec] ;  /* 0x0002fb00ff5a4b82 */ /* 0x000f220000000800 */
[----:B------:R-:W-:Y:S02]  /*1fe40*/  SHF.R.S32.HI R4, RZ, 0x1f, R218 ;  /* 0x0000001fff047819 */ /* 0x000fe400000114da */
[----:B------:R-:W-:Y:S02]  /*1fe50*/  ISETP.NE.AND.EX P2, PT, RZ, UR7, PT, P2 ;  /* 0x00000007ff007c0c */ /* 0x000fe4000bf45320 */
[----:B------:R-:W-:Y:S02]  /*1fe60*/  SEL R93, R223, RZ, P3 ;  /* 0x000000ffdf5d7207 */ /* 0x000fe40001800000 */
[----:B------:R-:W-:Y:S01]  /*1fe70*/  SEL R3, R218, RZ, !P2 ;  /* 0x000000ffda037207 */ /* 0x000fe20005000000 */
[----:B---3--:R3:W3:Y:S01]  /*1fe80*/  LDC.64 R12, c[0x0][R56+0x210] ;  /* 0x00008400380c7b82 */ /* 0x0086e20000000a00 */
[----:B------:R-:W-:-:S07]  /*1fe90*/  SEL R89, R4, RZ, !P2 ;  /* 0x000000ff04597207 */ /* 0x000fce0005000000 */
[----:B------:R-:W1:Y:S01]  /*1fea0*/  @P4 LDC R99, c[0x0][0xbf0] ;  /* 0x0002fc00ff634b82 */ /* 0x000e620000000800 */
[----:B0-----:R-:W-:-:S07]  /*1feb0*/  IMAD R4, R15, R3, RZ ;  /* 0x000000030f047224 */ /* 0x001fce00078e02ff */
[----:B--2---:R-:W0:Y:S01]  /*1fec0*/  @!P3 LDC R86, c[0x0][0xb50] ;  /* 0x0002d400ff56bb82 */ /* 0x004e220000000800 */
[C---:B------:R-:W-:Y:S02]  /*1fed0*/  IMAD R97, R14.reuse, R89, R4 ;  /* 0x000000590e617224 */ /* 0x040fe400078e0204 */
[----:B------:R-:W-:Y:S02]  /*1fee0*/  IMAD.IADD R89, R215, 0x1, R213 ;  /* 0x00000001d7597824 */ /* 0x000fe400078e02d5 */
[----:B------:R-:W-:-:S03]  /*1fef0*/  IMAD.WIDE.U32 R14, R14, R3, RZ ;  /* 0x000000030e0e7225 */ /* 0x000fc600078e00ff */
[----:B------:R-:W2:Y:S01]  /*1ff00*/  @!P3 LDC R87, c[0x0][0xb54] ;  /* 0x0002d500ff57bb82 */ /* 0x000ea20000000800 */
[----:B----4-:R-:W-:-:S04]  /*1ff10*/  @P4 IMAD.HI.U32 R4, R89, R90, RZ ;  /* 0x0000005a59044227 */ /* 0x010fc800078e00ff */
[-C--:B------:R-:W-:Y:S02]  /*1ff20*/  IMAD R95, R73, R216.reuse, RZ ;  /* 0x000000d8495f7224 */ /* 0x080fe400078e02ff */
[----:B------:R-:W-:-:S04]  /*1ff30*/  IMAD.WIDE.U32 R72, R72, R216, RZ ;  /* 0x000000d848487225 */ /* 0x000fc800078e00ff */
[----:B------:R-:W-:Y:S02]  /*1ff40*/  IMAD.IADD R97, R15, 0x1, R97 ;  /* 0x000000010f617824 */ /* 0x000fe400078e0261 */
[----:B------:R-:W-:Y:S01]  /*1ff50*/  IMAD.MOV.U32 R15, RZ, RZ, R89 ;  /* 0x000000ffff0f7224 */ /* 0x000fe200078e0059 */
[----:B-1----:R-:W-:Y:S01]  /*1ff60*/  @P4 SHF.R.U32.HI R15, RZ, R99, R4 ;  /* 0x00000063ff0f4219 */ /* 0x002fe20000011604 */
[----:B------:R-:W-:Y:S02]  /*1ff70*/  IMAD.IADD R73, R73, 0x1, R95 ;  /* 0x0000000149497824 */ /* 0x000fe400078e025f */
[-C--:B------:R-:W-:Y:S01]  /*1ff80*/  IMAD R95, R75, R93.reuse, RZ ;  /* 0x0000005d4b5f7224 */ /* 0x080fe200078e02ff */
[----:B------:R-:W-:Y:S01]  /*1ff90*/  SHF.R.S32.HI R4, RZ, 0x1f, R15 ;  /* 0x0000001fff047819 */ /* 0x000fe2000001140f */
[----:B------:R-:W-:-:S04]  /*1ffa0*/  IMAD.WIDE.U32 R74, R74, R93, RZ ;  /* 0x0000005d4a4a7225 */ /* 0x000fc800078e00ff */
[----:B------:R-:W-:Y:S01]  /*1ffb0*/  IMAD.IADD R95, R75, 0x1, R95 ;  /* 0x000000014b5f7824 */ /* 0x000fe200078e025f */
[--C-:B------:R-:W-:Y:S01]  /*1ffc0*/  IADD3 R14, P2, P5, R14, R72, R0.reuse ;  /* 0x000000480e0e7210 */ /* 0x100fe20007d5e000 */
[----:B------:R-:W-:Y:S01]  /*1ffd0*/  IMAD.MOV R72, RZ, RZ, -R15 ;  /* 0x000000ffff487224 */ /* 0x000fe200078e0a0f */
[----:B---3--:R-:W-:-:S04]  /*1ffe0*/  SHF.R.S32.HI R56, RZ, 0x1f, R0 ;  /* 0x0000001fff387819 */ /* 0x008fc80000011400 */
[----:B------:R-:W-:Y:S02]  /*1fff0*/  IADD3.X R73, R97, R73, R56, P2, P5 ;  /* 0x0000004961497210 */ /* 0x000fe400017ea438 */
[----:B------:R-:W-:Y:S01]  /*20000*/  IADD3 R74, P2, P5, R15, R14, R74 ;  /* 0x0000000e0f4a7210 */ /* 0x000fe20007d5e04a */
        /* <DEDUP_REMOVED lines=8> */
[----:B--2---:R-:W-:Y:S01]  /*20090*/  LEA.HI.X R4, R74, R87, R4, 0x2, P2 ;  /* 0x000000574a047211 */ /* 0x004fe200010f1404 */
[----:B------:R-:W-:Y:S06]  /*200a0*/  @P1 BRA `(.L_x_1740) ;  /* 0x0000000000101947 */ /* 0x000fec0003800000 */
[----:B------:R-:W-:Y:S05]  /*200b0*/  @!P0 BRA `(.L_x_1740) ;  /* 0x00000000000c8947 */ /* 0x000fea0003800000 */
[----:B------:R-:W2:Y:S04]  /*200c0*/  LDG.E R12, desc[UR46][R84.64] ;  /* 0x0000002e540c7981 */ /* 0x000ea8000c1e1900 */
[----:B-----5:R-:W2:Y:S02]  /*200d0*/  LDG.E R91, desc[UR46][R84.64+0x4] ;  /* 0x0000042e545b7981 */ /* 0x020ea4000c1e1900 */
[----:B--2---:R-:W-:-:S07]  /*200e0*/  IMAD.IADD R91, R91, 0x1, -R12 ;  /* 0x000000015b5b7824 */ /* 0x004fce00078e0a0c */
.L_x_1740:
[----:B------:R-:W2:Y:S04]  /*200f0*/  LDL R72, [R1+0x68] ;  /* 0x0000680001487983 */ /* 0x000ea80000100800 */
[----:B------:R-:W3:Y:S04]  /*20100*/  LDL R73, [R1+0x4c] ;  /* 0x00004c0001497983 */ /* 0x000ee80000100800 */
[----:B------:R-:W-:Y:S04]  /*20110*/  SHFL.IDX PT, R12, R86, RZ, 0x1c1f ;  /* 0x001c1fff560c7589 */ /* 0x000fe800000e0000 */
[----:B------:R-:W0:Y:S04]  /*20120*/  SHFL.IDX PT, R13, R4, RZ, 0x1c1f ;  /* 0x001c1fff040d7589 */ /* 0x000e2800000e0000 */
[----:B------:R-:W-:Y:S04]  /*20130*/  SHFL.IDX PT, R14, R86, 0x1, 0x1c1f ;  /* 0x003c1f00560e7f89 */ /* 0x000fe800000e0000 */
[----:B------:R-:W1:Y:S01]  /*20140*/  SHFL.IDX PT, R15, R4, 0x1, 0x1c1f ;  /* 0x003c1f00040f7f89 */ /* 0x000e6200000e0000 */
[----:B--2---:R-:W-:-:S02]  /*20150*/  IMAD.IADD R75, R72, 0x1, R213 ;  /* 0x00000001484b7824 */ /* 0x004fc400078e02d5 */
[----:B-----5:R-:W-:Y:S01]  /*20160*/  IMAD R72, R91, R88, RZ ;  /* 0x000000585b487224 */ /* 0x020fe200078e02ff */
[----:B---3--:R-:W-:Y:S01]  /*20170*/  LOP3.LUT P0, RZ, R73, 0x3, RZ, 0xc0, !PT ;  /* 0x0000000349ff7812 */ /* 0x008fe2000780c0ff */
[----:B------:R-:W-:-:S03]  /*20180*/  VIADD R73, R75, 0x8 ;  /* 0x000000084b497836 */ /* 0x000fc60000000000 */
[-C--:B------:R-:W-:Y:S02]  /*20190*/  ISETP.GE.OR P1, PT, R75, R72.reuse, P0 ;  /* 0x000000484b00720c */ /* 0x080fe40000726670 */
[----:B------:R-:W-:-:S11]  /*201a0*/  ISETP.GE.OR P0, PT, R73, R72, P0 ;  /* 0x000000484900720c */ /* 0x000fd60000706670 */
[----:B0-----:R0:W-:Y:S04]  /*201b0*/  @!P1 ST.E desc[UR46][R12.64], R2 ;  /* 0x000000020c009985 */ /* 0x0011e8000c10192e */
[----:B-1----:R0:W-:Y:S01]  /*201c0*/  @!P0 ST.E desc[UR46][R14.64], R5 ;  /* 0x000000050e008985 */ /* 0x0021e2000c10192e */
[----:B------:R-:W-:Y:S05]  /*201d0*/  @P3 BRA `(.L_x_1741) ;  /* 0x0000000c00503947 */ /* 0x000fea0003800000 */
[----:B0-----:R-:W0:Y:S01]  /*201e0*/  S2R R2, SR_TID.X ;  /* 0x0000000000027919 */ /* 0x001e220000002100 */
[----:B------:R-:W1:Y:S01]  /*201f0*/  @P4 LDC R67, c[0x0][0xbec] ;  /* 0x0002fb00ff434b82 */ /* 0x000e620000000800 */
[----:B------:R-:W-:Y:S02]  /*20200*/  ULDC.64 UR4, c[0x0][0xaa0] ;  /* 0x0002a80000047ab9 */ /* 0x000fe40000000a00 */
[----:B------:R-:W-:-:S05]  /*20210*/  IMAD R21, R56, UR4, RZ ;  /* 0x0000000438157c24 */ /* 0x000fca000f8e02ff */
[----:B------:R-:W2:Y:S01]  /*20220*/  @P4 LDC R69, c[0x0][0xbf0] ;  /* 0x0002fc00ff454b82 */ /* 0x000ea20000000800 */
[----:B0-----:R-:W-:-:S04]  /*20230*/  IADD3 R2, R2, -0x80, RZ ;  /* 0xffffff8002027810 */ /* 0x001fc80007ffe0ff */
[----:B------:R-:W-:-:S04]  /*20240*/  SHF.R.S32.HI R5, RZ, 0x1f, R2 ;  /* 0x0000001fff057819 */ /* 0x000fc80000011402 */
[----:B------:R-:W-:-:S04]  /*20250*/  LEA.HI R5, R5, R2, RZ, 0x3 ;  /* 0x0000000205057211 */ /* 0x000fc800078f18ff */
[----:B------:R-:W-:Y:S02]  /*20260*/  LOP3.LUT R9, R5, 0xfffffff8, RZ, 0xc0, !PT ;  /* 0xfffffff805097812 */ /* 0x000fe400078ec0ff */
[----:B------:R-:W-:-:S03]  /*20270*/  SHF.R.S32.HI R20, RZ, 0x3, R5 ;  /* 0x00000003ff147819 */ /* 0x000fc60000011405 */
[----:B------:R-:W-:-:S04]  /*20280*/  IMAD.IADD R71, R2, 0x1, -R9 ;  /* 0x0000000102477824 */ /* 0x000fc800078e0a09 */
[----:B------:R-:W-:-:S04]  /*20290*/  IMAD.SHL.U32 R2, R71, 0x8, RZ ;  /* 0x0000000847027824 */ /* 0x000fc800078e00ff */
[----:B------:R-:W-:Y:S02]  /*202a0*/  IMAD R5, R20, 0x40, R2 ;  /* 0x0000004014057824 */ /* 0x000fe400078e0202 */
[----:B------:R-:W-:Y:S02]  /*202b0*/  IMAD R21, R0, UR5, R21 ;  /* 0x0000000500157c24 */ /* 0x000fe4000f8e0215 */
[----:B------:R-:W-:-:S04]  /*202c0*/  IMAD.WIDE R6, R5, 0x2, R6 ;  /* 0x0000000205067825 */ /* 0x000fc800078e0206 */
[----:B------:R-:W-:Y:S01]  /*202d0*/  IMAD.WIDE.U32 R64, R0, UR4, RZ ;  /* 0x0000000400407c25 */ /* 0x000fe2000f8e00ff */
[C---:B------:R-:W-:Y:S01]  /*202e0*/  IADD3 R9, P3, R6.reuse, 0x1000, RZ ;  /* 0x0000100006097810 */ /* 0x040fe20007f7e0ff */
[----:B------:R-:W-:Y:S01]  /*202f0*/  ULDC.64 UR4, c[0x0][0xae8] ;  /* 0x0002ba0000047ab9 */ /* 0x000fe20000000a00 */
[C---:B------:R-:W-:Y:S01]  /*20300*/  IADD3 R13, P2, R6.reuse, 0x2000, RZ ;  /* 0x00002000060d7810 */ /* 0x040fe20007f5e0ff */
[----:B------:R-:W-:Y:S01]  /*20310*/  IMAD R0, R71, 0x20, R20 ;  /* 0x0000002047007824 */ /* 0x000fe200078e0214 */
[C---:B------:R-:W-:Y:S02]  /*20320*/  IADD3 R25, P6, R6.reuse, 0x3000, RZ ;  /* 0x0000300006197810 */ /* 0x040fe40007fde0ff */
[C---:B------:R-:W-:Y:S02]  /*20330*/  IADD3 R29, P5, R6.reuse, 0x4000, RZ ;  /* 0x00004000061d7810 */ /* 0x040fe40007fbe0ff */
[----:B------:R-:W-:Y:S02]  /*20340*/  IADD3 R33, P1, R6, 0x5000, RZ ;  /* 0x0000500006217810 */ /* 0x000fe40007f3e0ff */
[----:B------:R-:W-:Y:S01]  /*20350*/  IADD3 R65, R65, R21, RZ ;  /* 0x0000001541417210 */ /* 0x000fe20007ffe0ff */
[----:B------:R-:W-:Y:S01]  /*20360*/  IMAD.IADD R66, R213, 0x1, R0 ;  /* 0x00000001d5427824 */ /* 0x000fe200078e0200 */
[----:B------:R-:W-:-:S02]  /*20370*/  LOP3.LUT R8, R9, 0x380, RZ, 0xc0, !PT ;  /* 0x0000038009087812 */ /* 0x000fc400078ec0ff */
        /* <DEDUP_REMOVED lines=24> */
[----:B--2---:R-:W-:Y:S01]  /*20500*/  @P4 SHF.R.U32.HI R21, RZ, R69, R0 ;  /* 0x00000045ff154219 */ /* 0x004fe20000011600 */
[----:B------:R-:W-:Y:S01]  /*20510*/  IMAD R56, R56, UR4, RZ ;  /* 0x0000000438387c24 */ /* 0x000fe2000f8e02ff */
[C---:B------:R-:W-:Y:S01]  /*20520*/  IADD3 R37, P0, R6.reuse, 0x6000, RZ ;  /* 0x0000600006257810 */ /* 0x040fe20007f1e0ff */
[----:B------:R-:W-:Y:S01]  /*20530*/  IMAD.X R33, RZ, RZ, R7, P1 ;  /* 0x000000ffff217224 */ /* 0x000fe200008e0607 */
[C---:B------:R-:W-:Y:S01]  /*20540*/  IADD3 R41, P3, R6.reuse, 0x7000, RZ ;  /* 0x0000700006297810 */ /* 0x040fe20007f7e0ff */
[----:B------:R-:W-:Y:S01]  /*20550*/  IMAD.WIDE.U32 R64, R3, UR4, R64 ;  /* 0x0000000403407c25 */ /* 0x000fe2000f8e0040 */
[C---:B------:R-:W-:Y:S01]  /*20560*/  IADD3 R45, P2, R6.reuse, 0x8000, RZ ;  /* 0x00008000062d7810 */ /* 0x040fe20007f5e0ff */
[----:B------:R-:W5:Y:S01]  /*20570*/  LD.E.128 R12, desc[UR46][R12.64] ;  /* 0x0000002e0c0c7980 */ /* 0x000f62000c101d00 */
[----:B------:R-:W-:-:S02]  /*20580*/  IADD3 R49, P6, R6, 0x9000, RZ ;  /* 0x0000900006317810 */ /* 0x000fc40007fde0ff */
[C---:B------:R-:W-:Y:S01]  /*20590*/  IADD3 R53, P5, R6.reuse, 0xa000, RZ ;  /* 0x0000a00006357810 */ /* 0x040fe20007fbe0ff */
[----:B------:R-:W-:Y:S01]  /*205a0*/  IMAD R67, R3, UR5, R56 ;  /* 0x0000000503437c24 */ /* 0x000fe2000f8e0238 */
[----:B------:R-:W-:Y:S01]  /*205b0*/  IADD3 R5, P1, R6, 0xb000, RZ ;  /* 0x0000b00006057810 */ /* 0x000fe20007f3e0ff */
[--C-:B------:R-:W-:Y:S01]  /*205c0*/  IMAD.MOV R3, RZ, RZ, -R21.reuse ;  /* 0x000000ffff037224 */ /* 0x100fe200078e0a15 */
[----:B------:R-:W-:Y:S01]  /*205d0*/  SHF.R.S32.HI R0, RZ, 0x1f, R21 ;  /* 0x0000001fff007819 */ /* 0x000fe20000011415 */
[----:B------:R-:W-:Y:S01]  /*205e0*/  ULDC.64 UR4, c[0x0][0xae0] ;  /* 0x0002b80000047ab9 */ /* 0x000fe20000000a00 */
[----:B------:R-:W-:Y:S01]  /*205f0*/  LOP3.LUT R36, R37, 0x380, RZ, 0xc0, !PT ;  /* 0x0000038025247812 */ /* 0x000fe200078ec0ff */
[----:B------:R-:W5:Y:S01]  /*20600*/  LD.E.128 R24, desc[UR46][R24.64] ;  /* 0x0000002e18187980 */ /* 0x000f62000c101d00 */
[----:B------:R-:W-:Y:S02]  /*20610*/  LOP3.LUT R40, R41, 0x380, RZ, 0xc0, !PT ;  /* 0x0000038029287812 */ /* 0x000fe400078ec0ff */
[----:B------:R-:W-:Y:S01]  /*20620*/  LOP3.LUT R44, R45, 0x380, RZ, 0xc0, !PT ;  /* 0x000003802d2c7812 */ /* 0x000fe200078ec0ff */
[----:B------:R-:W5:Y:S01]  /*20630*/  LD.E.128 R28, desc[UR46][R28.64] ;  /* 0x0000002e1c1c7980 */ /* 0x000f62000c101d00 */
[----:B------:R-:W-:-:S02]  /*20640*/  LOP3.LUT R48, R49, 0x380, RZ, 0xc0, !PT ;  /* 0x0000038031307812 */ /* 0x000fc400078ec0ff */
[----:B------:R-:W-:Y:S02]  /*20650*/  LOP3.LUT R52, R53, 0x380, RZ, 0xc0, !PT ;  /* 0x0000038035347812 */ /* 0x000fe400078ec0ff */
[----:B------:R-:W-:Y:S01]  /*20660*/  LOP3.LUT R11, R6, 0x380, RZ, 0xc0, !PT ;  /* 0x00000380060b7812 */ /* 0x000fe200078ec0ff */
[----:B------:R-:W-:Y:S01]  /*20670*/  IMAD.IADD R65, R65, 0x1, R67 ;  /* 0x0000000141417824 */ /* 0x000fe200078e0243 */
[----:B------:R-:W-:Y:S01]  /*20680*/  LOP3.LUT R4, R5, 0x380, RZ, 0xc0, !PT ;  /* 0x0000038005047812 */ /* 0x000fe200078ec0ff */
[----:B------:R-:W-:Y:S01]  /*20690*/  IMAD R0, R0, UR4, RZ ;  /* 0x0000000400007c24 */ /* 0x000fe2000f8e02ff */
[----:B------:R-:W-:Y:S01]  /*206a0*/  SHF.R.U64 R36, R36, 0x3, RZ ;  /* 0x0000000324247819 */ /* 0x000fe200000012ff */
[----:B------:R-:W-:Y:S01]  /*206b0*/  IMAD R3, R88, R3, R66 ;  /* 0x0000000358037224 */ /* 0x000fe200078e0242 */
[----:B------:R-:W-:Y:S01]  /*206c0*/  SHF.R.U64 R40, R40, 0x3, RZ ;  /* 0x0000000328287819 */ /* 0x000fe200000012ff */
[----:B------:R-:W-:Y:S01]  /*206d0*/  IMAD.X R61, RZ, RZ, R7, P1 ;  /* 0x000000ffff3d7224 */ /* 0x000fe200008e0607 */
[----:B------:R-:W-:Y:S01]  /*206e0*/  SHF.R.U64 R44, R44, 0x3, RZ ;  /* 0x000000032c2c7819 */ /* 0x000fe200000012ff */
[----:B------:R-:W5:Y:S01]  /*206f0*/  LD.E.128 R32, desc[UR46][R32.64] ;  /* 0x0000002e20207980 */ /* 0x000f62000c101d00 */
[----:B------:R-:W-:-:S02]  /*20700*/  SHF.R.U64 R48, R48, 0x3, RZ ;  /* 0x0000000330307819 */ /* 0x000fc400000012ff */
[----:B------:R-:W-:Y:S02]  /*20710*/  SHF.R.U64 R52, R52, 0x3, RZ ;  /* 0x0000000334347819 */ /* 0x000fe400000012ff */
[----:B------:R-:W-:Y:S02]  /*20720*/  SHF.R.U64 R11, R11, 0x3, RZ ;  /* 0x000000030b0b7819 */ /* 0x000fe400000012ff */
[----:B------:R-:W-:Y:S01]  /*20730*/  SHF.R.U64 R4, R4, 0x3, RZ ;  /* 0x0000000304047819 */ /* 0x000fe200000012ff */
[C---:B------:R-:W-:Y:S01]  /*20740*/  IMAD.WIDE.U32 R64, R21.reuse, UR4, R64 ;  /* 0x0000000415407c25 */ /* 0x040fe2000f8e0040 */
[----:B------:R-:W-:Y:S02]  /*20750*/  LOP3.LUT R36, R36, R37, RZ, 0x3c, !PT ;  /* 0x0000002524247212 */ /* 0x000fe400078e3cff */
        /* <DEDUP_REMOVED lines=12> */
[----:B------:R-:W-:Y:S01]  /*20820*/  SHF.R.S32.HI R0, RZ, 0x1f, R3 ;  /* 0x0000001fff007819 */ /* 0x000fe20000011403 */
[----:B------:R-:W-:Y:S01]  /*20830*/  ULDC.64 UR4, c[0x0][0xad8] ;  /* 0x0002b60000047ab9 */ /* 0x000fe20000000a00 */
[----:B------:R-:W-:Y:S01]  /*20840*/  IMAD.IADD R65, R65, 0x1, R21 ;  /* 0x0000000141417824 */ /* 0x000fe200078e0215 */
[----:B------:R-:W5:Y:S02]  /*20850*/  LD.E.128 R4, desc[UR46][R6.64] ;  /* 0x0000002e06047980 */ /* 0x000f64000c101d00 */
[----:B------:R-:W-:-:S02]  /*20860*/  IMAD R0, R0, UR4, RZ ;  /* 0x0000000400007c24 */ /* 0x000fc4000f8e02ff */
[----:B------:R-:W5:Y:S01]  /*20870*/  LD.E.128 R8, desc[UR46][R8.64] ;  /* 0x0000002e08087980 */ /* 0x000f62000c101d00 */
[----:B------:R-:W-:-:S03]  /*20880*/  IMAD.IADD R213, R20, 0x1, R213 ;  /* 0x0000000114d57824 */ /* 0x000fc600078e02d5 */
[----:B------:R-:W5:Y:S01]  /*20890*/  LD.E.128 R36, desc[UR46][R36.64] ;  /* 0x0000002e24247980 */ /* 0x000f62000c101d00 */
        /* <DEDUP_REMOVED lines=13> */
[----:B0-----:R-:W0:Y:S01]  /*20970*/  FENCE.VIEW.ASYNC.S ;  /* 0x00000000000073c6 */ /* 0x001e220000000000 */
[----:B------:R-:W-:Y:S01]  /*20980*/  IMAD.IADD R21, R21, 0x1, R67 ;  /* 0x0000000115157824 */ /* 0x000fe200078e0243 */
[----:B------:R-:W-:-:S04]  /*20990*/  LEA R56, P2, R20, UR4, 0x1 ;  /* 0x0000000414387c11 */ /* 0x000fc8000f8408ff */
[----:B------:R-:W-:Y:S02]  /*209a0*/  LEA.HI.X R68, R20, UR5, R21, 0x1, P2 ;  /* 0x0000000514447c11 */ /* 0x000fe400090f0c15 */
[C---:B------:R-:W-:Y:S01]  /*209b0*/  ISETP.GE.AND P2, PT, R213.reuse, R72, PT ;  /* 0x00000048d500720c */ /* 0x040fe20003f46270 */
[----:B------:R-:W-:Y:S02]  /*209c0*/  VIADD R0, R16, 0x30820 ;  /* 0x0003082010007836 */ /* 0x000fe40000000000 */
[----:B------:R-:W-:-:S03]  /*209d0*/  VIADD R3, R213, 0x20 ;  /* 0x00000020d5037836 */ /* 0x000fc60000000000 */
[----:B------:R-:W-:Y:S01]  /*209e0*/  PRMT R0, RZ, 0x654, R0 ;  /* 0x00000654ff007816 */ /* 0x000fe20000000000 */
[----:B------:R-:W-:Y:S01]  /*209f0*/  VIADD R65, R213, 0x40 ;  /* 0x00000040d5417836 */ /* 0x000fe20000000000 */
[-C--:B------:R-:W-:Y:S01]  /*20a00*/  ISETP.GE.AND P1, PT, R3, R72.reuse, PT ;  /* 0x000000480300720c */ /* 0x080fe20003f26270 */
[C---:B------:R-:W-:Y:S02]  /*20a10*/  VIADD R70, R2.reuse, 0x80 ;  /* 0x0000008002467836 */ /* 0x040fe40000000000 */
[----:B------:R-:W-:Y:S01]  /*20a20*/  VIADD R74, R2, 0x40 ;  /* 0x00000040024a7836 */ /* 0x000fe20000000000 */
[----:B0-----:R0:W1:Y:S01]  /*20a30*/  SHFL.IDX PT, R67, R56, RZ, 0x181f ;  /* 0x00181fff38437589 */ /* 0x00106200000e0000 */
[----:B------:R-:W-:Y:S01]  /*20a40*/  BSSY B1, `(.L_x_1742) ;  /* 0x0000015000017945 */ /* 0x000fe20003800000 */
[----:B------:R2:W-:Y:S02]  /*20a50*/  SYNCS.ARRIVE.TRANS64.RED.A1T0 RZ, [R0+URZ], RZ ;  /* 0x000000ff00ff79a7 */ /* 0x0005e4000810043f */
[----:B------:R0:W3:Y:S01]  /*20a60*/  SHFL.IDX PT, R3, R68, RZ, 0x181f ;  /* 0x00181fff44037589 */ /* 0x0000e200000e0000 */
[----:B------:R-:W-:-:S02]  /*20a70*/  ISETP.GE.AND P0, PT, R65, R72, PT ;  /* 0x000000484100720c */ /* 0x000fc40003f06270 */
[----:B------:R-:W-:Y:S02]  /*20a80*/  SHF.R.S32.HI R69, RZ, 0x1f, R2 ;  /* 0x0000001fff457819 */ /* 0x000fe40000011402 */
[----:B------:R-:W-:Y:S02]  /*20a90*/  SHF.R.S32.HI R71, RZ, 0x1f, R74 ;  /* 0x0000001fff477819 */ /* 0x000fe4000001144a */
[----:B--2---:R-:W-:Y:S01]  /*20aa0*/  SHF.R.S32.HI R0, RZ, 0x1f, R70 ;  /* 0x0000001fff007819 */ /* 0x004fe20000011446 */
[----:B0-----:R-:W-:Y:S06]  /*20ab0*/  @P2 BRA `(.L_x_1743) ;  /* 0x0000000000342947 */ /* 0x001fec0003800000 */
[----:B------:R-:W-:Y:S02]  /*20ac0*/  ULDC UR4, c[0x0][0xac8] ;  /* 0x0002b20000047ab9 */ /* 0x000fe40000000800 */
[----:B------:R-:W-:Y:S02]  /*20ad0*/  ISETP.GE.AND P4, PT, R2, UR4, PT ;  /* 0x0000000402007c0c */ /* 0x000fe4000bf86270 */
[----:B------:R-:W-:Y:S02]  /*20ae0*/  ISETP.GE.AND P3, PT, R74, UR4, PT ;  /* 0x000000044a007c0c */ /* 0x000fe4000bf66270 */
[----:B------:R-:W-:-:S09]  /*20af0*/  ISETP.GE.AND P2, PT, R70, UR4, PT ;  /* 0x0000000446007c0c */ /* 0x000fd2000bf46270 */
[-C--:B-1----:R-:W-:Y:S02]  /*20b00*/  @!P4 LEA R20, P6, R2, R67.reuse, 0x1 ;  /* 0x000000430214c211 */ /* 0x082fe400078c08ff */
[----:B------:R-:W-:Y:S02]  /*20b10*/  @!P3 LEA R64, P5, R74, R67, 0x1 ;  /* 0x000000434a40b211 */ /* 0x000fe400078a08ff */
[----:B---3--:R-:W-:Y:S02]  /*20b20*/  @!P4 LEA.HI.X R21, R2, R3, R69, 0x1, P6 ;  /* 0x000000030215c211 */ /* 0x008fe400030f0c45 */
[----:B------:R-:W-:Y:S02]  /*20b30*/  @!P2 LEA R66, P6, R70, R67, 0x1 ;  /* 0x000000434642a211 */ /* 0x000fe400078c08ff */
[-C--:B------:R-:W-:Y:S01]  /*20b40*/  @!P3 LEA.HI.X R65, R74, R3.reuse, R71, 0x1, P5 ;  /* 0x000000034a41b211 */ /* 0x080fe200028f0c47 */
[----:B-----5:R0:W-:Y:S01]  /*20b50*/  @!P4 ST.E.128 desc[UR46][R20.64], R4 ;  /* 0x000000041400c985 */ /* 0x0201e2000c101d2e */
[----:B------:R-:W-:-:S03]  /*20b60*/  @!P2 LEA.HI.X R67, R70, R3, R0, 0x1, P6 ;  /* 0x000000034643a211 */ /* 0x000fc600030f0c00 */
[----:B------:R0:W-:Y:S04]  /*20b70*/  @!P3 ST.E.128 desc[UR46][R64.64], R28 ;  /* 0x0000001c4000b985 */ /* 0x0001e8000c101d2e */
[----:B------:R0:W-:Y:S02]  /*20b80*/  @!P2 ST.E.128 desc[UR46][R66.64], R44 ;  /* 0x0000002c4200a985 */ /* 0x0001e4000c101d2e */
.L_x_1743:
[----:B------:R-:W-:Y:S05]  /*20b90*/  BSYNC B1 ;  /* 0x0000000000017941 */ /* 0x000fea0003800000 */
.L_x_1742:
[----:B---3--:R2:W3:Y:S01]  /*20ba0*/  SHFL.IDX PT, R3, R68, 0x1, 0x181f ;  /* 0x00381f0044037f89 */ /* 0x0084e200000e0000 */
[----:B------:R-:W-:Y:S03]  /*20bb0*/  BSSY B1, `(.L_x_1744) ;  /* 0x0000010000017945 */ /* 0x000fe60003800000 */
[----:B0-----:R2:W0:Y:S01]  /*20bc0*/  SHFL.IDX PT, R21, R56, 0x1, 0x181f ;  /* 0x00381f0038157f89 */ /* 0x00142200000e0000 */
[----:B------:R-:W-:Y:S05]  /*20bd0*/  @P1 BRA `(.L_x_1745) ;  /* 0x0000000000341947 */ /* 0x000fea0003800000 */
[----:B------:R-:W-:Y:S02]  /*20be0*/  ULDC UR4, c[0x0][0xac8] ;  /* 0x0002b20000047ab9 */ /* 0x000fe40000000800 */
[----:B------:R-:W-:Y:S02]  /*20bf0*/  ISETP.GE.AND P4, PT, R2, UR4, PT ;  /* 0x0000000402007c0c */ /* 0x000fe4000bf86270 */
[----:B------:R-:W-:Y:S02]  /*20c00*/  ISETP.GE.AND P5, PT, R74, UR4, PT ;  /* 0x000000044a007c0c */ /* 0x000fe4000bfa6270 */
[----:B------:R-:W-:-:S09]  /*20c10*/  ISETP.GE.AND P6, PT, R70, UR4, PT ;  /* 0x0000000446007c0c */ /* 0x000fd2000bfc6270 */
[-C--:B0----5:R-:W-:Y:S02]  /*20c20*/  @!P4 LEA R4, P1, R2, R21.reuse, 0x1 ;  /* 0x000000150204c211 */ /* 0x0a1fe400078208ff */
        /* <DEDUP_REMOVED lines=8> */
.L_x_1745:
[----:B------:R-:W-:Y:S05]  /*20cb0*/  BSYNC B1 ;  /* 0x0000000000017941 */ /* 0x000fea0003800000 */
.L_x_1744:
[----:B---3--:R3:W0:Y:S01]  /*20cc0*/  SHFL.IDX PT, R3, R68, 0x2, 0x181f ;  /* 0x00581f0044037f89 */ /* 0x00862200000e0000 */
[----:B------:R-:W-:Y:S03]  /*20cd0*/  BSSY B1, `(.L_x_1746) ;  /* 0x0000010000017945 */ /* 0x000fe60003800000 */
[----:B----45:R3:W4:Y:S01]  /*20ce0*/  SHFL.IDX PT, R9, R56, 0x2, 0x181f ;  /* 0x00581f0038097f89 */ /* 0x03072200000e0000 */
        /* <DEDUP_REMOVED lines=14> */
.L_x_1747:
[----:B------:R-:W-:Y:S05]  /*20dd0*/  BSYNC B1 ;  /* 0x0000000000017941 */ /* 0x000fea0003800000 */
.L_x_1746:
[----:B0-----:R-:W-:Y:S01]  /*20de0*/  VIADD R3, R213, 0x60 ;  /* 0x00000060d5037836 */ /* 0x001fe20000000000 */
[----:B----4-:R0:W4:Y:S04]  /*20df0*/  SHFL.IDX PT, R9, R68, 0x3, 0x181f ;  /* 0x00781f0044097f89 */ /* 0x01012800000e0000 */
        /* <DEDUP_REMOVED lines=8> */
[-C--:B----4-:R-:W-:Y:S02]  /*20e80*/  @!P2 LEA.HI.X R5, R2, R9.reuse, R69, 0x1, P0 ;  /* 0x000000090205a211 */ /* 0x090fe400000f0c45 */
        /* <DEDUP_REMOVED lines=9> */
.L_x_1741:
[----:B------:R-:W-:Y:S01]  /*20f20*/  ULDC.64 UR4, c[0x0][0xb08] ;  /* 0x0002c20000047ab9 */ /* 0x000fe20000000a00 */
[----:B0-----:R-:W0:Y:S01]  /*20f30*/  @P4 LDC R2, c[0x0][0xbec] ;  /* 0x0002fb00ff024b82 */ /* 0x001e220000000800 */
[----:B------:R-:W-:Y:S01]  /*20f40*/  IMAD R7, R56, UR4, RZ ;  /* 0x0000000438077c24 */ /* 0x000fe2000f8e02ff */
[----:B------:R-:W-:Y:S01]  /*20f50*/  ULDC.64 UR6, c[0x0][0xb30] ;  /* 0x0002cc0000067ab9 */ /* 0x000fe20000000a00 */
[C---:B------:R-:W-:Y:S01]  /*20f60*/  IMAD.WIDE.U32 R4, R0.reuse, UR4, RZ ;  /* 0x0000000400047c25 */ /* 0x040fe2000f8e00ff */
[----:B------:R-:W-:Y:S01]  /*20f70*/  ISETP.GE.AND P0, PT, R75, R72, PT ;  /* 0x000000484b00720c */ /* 0x000fe20003f06270 */
[----:B------:R-:W-:Y:S01]  /*20f80*/  BSSY B1, `(.L_x_1749) ;  /* 0x00000ac000017945 */ /* 0x000fe20003800000 */
[----:B------:R-:W-:Y:S01]  /*20f90*/  SHF.R.S32.HI R74, RZ, 0x1f, R224 ;  /* 0x0000001fff4a7819 */ /* 0x000fe200000114e0 */
[----:B------:R-:W-:Y:S01]  /*20fa0*/  IMAD R7, R0, UR5, R7 ;  /* 0x0000000500077c24 */ /* 0x000fe2000f8e0207 */
[----:B------:R-:W1:Y:S01]  /*20fb0*/  @P4 LDC R13, c[0x0][0xbf0] ;  /* 0x0002fc00ff0d4b82 */ /* 0x000e620000000800 */
[----:B------:R-:W-:Y:S01]  /*20fc0*/  ULDC.64 UR4, c[0x0][0xb38] ;  /* 0x0002ce0000047ab9 */ /* 0x000fe20000000a00 */
[----:B------:R-:W-:Y:S01]  /*20fd0*/  SHF.R.S32.HI R0, RZ, 0x1f, R3 ;  /* 0x0000001fff007819 */ /* 0x000fe20000011403 */
[----:B------:R-:W-:Y:S01]  /*20fe0*/  VIADD R138, R201, 0x20 ;  /* 0x00000020c98a7836 */ /* 0x000fe20000000000 */
[----:B------:R-:W-:Y:S01]  /*20ff0*/  IADD3 R5, R5, R7, RZ ;  /* 0x0000000705057210 */ /* 0x000fe20007ffe0ff */
[C---:B------:R-:W-:Y:S01]  /*21000*/  VIADD R140, R201.reuse, 0x18 ;  /* 0x00000018c98c7836 */ /* 0x040fe20000000000 */
[----:B------:R-:W-:Y:S01]  /*21010*/  SHF.R.S32.HI R84, RZ, 0x1f, R225 ;  /* 0x0000001fff547819 */ /* 0x000fe200000114e1 */
[----:B------:R-:W-:Y:S01]  /*21020*/  VIADD R142, R201, 0x10 ;  /* 0x00000010c98e7836 */ /* 0x000fe20000000000 */
[----:B------:R-:W-:Y:S01]  /*21030*/  SHF.R.S32.HI R85, RZ, 0x1f, R226 ;  /* 0x0000001fff557819 */ /* 0x000fe200000114e2 */
[----:B------:R-:W-:Y:S01]  /*21040*/  IMAD.WIDE.U32 R4, R216, UR4, R4 ;  /* 0x00000004d8047c25 */ /* 0x000fe2000f8e0004 */
[----:B------:R-:W-:-:S02]  /*21050*/  SHF.R.S32.HI R86, RZ, 0x1f, R227 ;  /* 0x0000001fff567819 */ /* 0x000fc400000114e3 */
[----:B------:R-:W-:Y:S01]  /*21060*/  SHF.R.S32.HI R87, RZ, 0x1f, R228 ;  /* 0x0000001fff577819 */ /* 0x000fe200000114e4 */
[----:B------:R-:W-:Y:S01]  /*21070*/  IMAD R5, R216, UR5, R5 ;  /* 0x00000005d8057c24 */ /* 0x000fe2000f8e0205 */
[----:B------:R-:W-:Y:S01]  /*21080*/  ULDC.64 UR4, c[0x0][0xb40] ;  /* 0x0002d00000047ab9 */ /* 0x000fe20000000a00 */
[----:B------:R-:W-:Y:S01]  /*21090*/  VIADD R144, R201, 0x8 ;  /* 0x00000008c9907836 */ /* 0x000fe20000000000 */
[----:B------:R-:W-:Y:S01]  /*210a0*/  SHF.R.S32.HI R90, RZ, 0x1f, R229 ;  /* 0x0000001fff5a7819 */ /* 0x000fe200000114e5 */
[----:B------:R-:W-:Y:S01]  /*210b0*/  IMAD R0, R0, UR4, RZ ;  /* 0x0000000400007c24 */ /* 0x000fe2000f8e02ff */
[----:B------:R-:W-:Y:S01]  /*210c0*/  SHF.R.S32.HI R91, RZ, 0x1f, R230 ;  /* 0x0000001fff5b7819 */ /* 0x000fe200000114e6 */
[----:B0-----:R-:W-:Y:S01]  /*210d0*/  @P4 IMAD.HI.U32 R2, R89, R2, RZ ;  /* 0x0000000259024227 */ /* 0x001fe200078e00ff */
[----:B------:R-:W-:Y:S02]  /*210e0*/  SHF.R.S32.HI R92, RZ, 0x1f, R231 ;  /* 0x0000001fff5c7819 */ /* 0x000fe400000114e7 */
[----:B------:R-:W-:Y:S01]  /*210f0*/  SHF.R.S32.HI R93, RZ, 0x1f, R232 ;  /* 0x0000001fff5d7819 */ /* 0x000fe200000114e8 */
[C---:B------:R-:W-:Y:S01]  /*21100*/  IMAD R7, R3.reuse, UR5, R0 ;  /* 0x0000000503077c24 */ /* 0x040fe2000f8e0200 */
[----:B------:R-:W-:Y:S01]  /*21110*/  SHF.R.S32.HI R94, RZ, 0x1f, R233 ;  /* 0x0000001fff5e7819 */ /* 0x000fe200000114e9 */
[----:B------:R-:W-:Y:S01]  /*21120*/  IMAD.WIDE.U32 R4, R3, UR4, R4 ;  /* 0x0000000403047c25 */ /* 0x000fe2000f8e0004 */
[----:B------:R-:W-:Y:S01]  /*21130*/  ULDC.64 UR4, c[0x0][0xb48] ;  /* 0x0002d20000047ab9 */ /* 0x000fe20000000a00 */
[----:B------:R-:W-:-:S02]  /*21140*/  SHF.R.S32.HI R95, RZ, 0x1f, R234 ;  /* 0x0000001fff5f7819 */ /* 0x000fc400000114ea */
[----:B------:R-:W-:Y:S01]  /*21150*/  IMAD.MOV.U32 R3, RZ, RZ, R89 ;  /* 0x000000ffff037224 */ /* 0x000fe200078e0059 */
[----:B-1----:R-:W-:Y:S01]  /*21160*/  @P4 SHF.R.U32.HI R3, RZ, R13, R2 ;  /* 0x0000000dff034219 */ /* 0x002fe20000011602 */
[----:B------:R-:W-:Y:S01]  /*21170*/  IMAD.IADD R5, R5, 0x1, R7 ;  /* 0x0000000105057824 */ /* 0x000fe200078e0207 */
[----:B------:R-:W-:Y:S01]  /*21180*/  SHF.R.S32.HI R96, RZ, 0x1f, R235 ;  /* 0x0000001fff607819 */ /* 0x000fe200000114eb */
[----:B------:R-:W-:Y:S01]  /*21190*/  VIADD R2, R16, 0x30820 ;  /* 0x0003082010027836 */ /* 0x000fe20000000000 */
[--C-:B------:R-:W-:Y:S01]  /*211a0*/  SHF.R.S32.HI R0, RZ, 0x1f, R3.reuse ;  /* 0x0000001fff007819 */ /* 0x100fe20000011403 */
[----:B------:R-:W-:Y:S01]  /*211b0*/  IMAD.MOV R7, RZ, RZ, -R3 ;  /* 0x000000ffff077224 */ /* 0x000fe200078e0a03 */
[----:B------:R-:W-:Y:S01]  /*211c0*/  SHF.R.S32.HI R97, RZ, 0x1f, R236 ;  /* 0x0000001fff617819 */ /* 0x000fe200000114ec */
[C---:B------:R-:W-:Y:S01]  /*211d0*/  IMAD.WIDE.U32 R4, R223.reuse, UR4, R4 ;  /* 0x00000004df047c25 */ /* 0x040fe2000f8e0004 */
[----:B------:R-:W-:Y:S02]  /*211e0*/  PRMT R2, RZ, 0x654, R2 ;  /* 0x00000654ff027816 */ /* 0x000fe40000000002 */
[----:B------:R-:W-:Y:S01]  /*211f0*/  SHF.R.S32.HI R98, RZ, 0x1f, R237 ;  /* 0x0000001fff627819 */ /* 0x000fe200000114ed */
[----:B------:R-:W-:Y:S01]  /*21200*/  IMAD R7, R88, R7, R89 ;  /* 0x0000000758077224 */ /* 0x000fe200078e0259 */
[----:B------:R0:W-:Y:S01]  /*21210*/  SYNCS.ARRIVE.TRANS64.RED.A1T0 RZ, [R2+URZ], RZ ;  /* 0x000000ff02ff79a7 */ /* 0x0001e2000810043f */
[----:B------:R-:W-:Y:S01]  /*21220*/  IMAD R0, R0, UR6, RZ ;  /* 0x0000000600007c24 */ /* 0x000fe2000f8e02ff */
[----:B------:R-:W-:Y:S01]  /*21230*/  SHF.R.S32.HI R138, RZ, 0x1f, R138 ;  /* 0x0000001fff8a7819 */ /* 0x000fe2000001148a */
[----:B------:R-:W-:Y:S01]  /*21240*/  IMAD R5, R223, UR5, R5 ;  /* 0x00000005df057c24 */ /* 0x000fe2000f8e0205 */
[----:B------:R-:W-:Y:S01]  /*21250*/  ULDC.64 UR4, c[0x0][0xb28] ;  /* 0x0002ca0000047ab9 */ /* 0x000fe20000000a00 */
[C---:B------:R-:W-:Y:S01]  /*21260*/  IMAD R13, R3.reuse, UR7, R0 ;  /* 0x00000007030d7c24 */ /* 0x040fe2000f8e0200 */
[----:B------:R-:W-:Y:S01]  /*21270*/  SHF.R.S32.HI R0, RZ, 0x1f, R7 ;  /* 0x0000001fff007819 */ /* 0x000fe20000011407 */
[----:B------:R-:W-:Y:S01]  /*21280*/  IMAD.WIDE.U32 R4, R3, UR6, R4 ;  /* 0x0000000603047c25 */ /* 0x000fe2000f8e0004 */
[----:B------:R-:W-:-:S02]  /*21290*/  SHF.R.S32.HI R140, RZ, 0x1f, R140 ;  /* 0x0000001fff8c7819 */ /* 0x000fc4000001148c */
[----:B------:R-:W-:Y:S01]  /*212a0*/  SHF.R.S32.HI R142, RZ, 0x1f, R142 ;  /* 0x0000001fff8e7819 */ /* 0x000fe2000001148e */
[----:B------:R-:W-:Y:S01]  /*212b0*/  IMAD R0, R0, UR4, RZ ;  /* 0x0000000400007c24 */ /* 0x000fe2000f8e02ff */
[----:B------:R-:W-:Y:S01]  /*212c0*/  SHF.R.S32.HI R144, RZ, 0x1f, R144 ;  /* 0x0000001fff907819 */ /* 0x000fe20000011490 */
[----:B------:R-:W-:Y:S02]  /*212d0*/  IMAD.IADD R5, R5, 0x1, R13 ;  /* 0x0000000105057824 */ /* 0x000fe400078e020d */
        /* <DEDUP_REMOVED lines=8> */
[----:B0-----:R0:W1:Y:S01]  /*21360*/  SHFL.IDX PT, R2, R0, RZ, 0x1c1f ;  /* 0x001c1fff00027589 */ /* 0x00106200000e0000 */
[C---:B------:R-:W-:Y:S02]  /*21370*/  VIADD R141, R201.reuse, 0x10 ;  /* 0x00000010c98d7836 */ /* 0x040fe40000000000 */
[----:B------:R-:W-:Y:S01]  /*21380*/  VIADD R143, R201, 0x8 ;  /* 0x00000008c98f7836 */ /* 0x000fe20000000000 */
[----:B------:R0:W2:Y:S01]  /*21390*/  SHFL.IDX PT, R3, R56, RZ, 0x1c1f ;  /* 0x001c1fff38037589 */ /* 0x0000a200000e0000 */
[----:B------:R-:W-:Y:S05]  /*213a0*/  @P0 BRA `(.L_x_1750) ;  /* 0x0000000400a40947 */ /* 0x000fea0003800000 */
[----:B------:R-:W-:Y:S02]  /*213b0*/  ULDC UR4, c[0x0][0xac8] ;  /* 0x0002b20000047ab9 */ /* 0x000fe40000000800 */
[----:B------:R-:W-:Y:S02]  /*213c0*/  ISETP.GE.AND P4, PT, R143, UR4, PT ;  /* 0x000000048f007c0c */ /* 0x000fe4000bf86270 */
[----:B------:R-:W-:Y:S02]  /*213d0*/  ISETP.GE.AND P3, PT, R141, UR4, PT ;  /* 0x000000048d007c0c */ /* 0x000fe4000bf66270 */
[----:B------:R-:W-:Y:S02]  /*213e0*/  ISETP.GE.AND P5, PT, R201, UR4, PT ;  /* 0x00000004c9007c0c */ /* 0x000fe4000bfa6270 */
[----:B------:R-:W-:Y:S02]  /*213f0*/  ISETP.GE.AND P0, PT, R139, UR4, PT ;  /* 0x000000048b007c0c */ /* 0x000fe4000bf06270 */
[----:B------:R-:W-:-:S05]  /*21400*/  ISETP.GE.AND P1, PT, R99, UR4, PT ;  /* 0x0000000463007c0c */ /* 0x000fca000bf26270 */
[-C--:B-1----:R-:W-:Y:S02]  /*21410*/  @!P4 LEA R4, P2, R143, R2.reuse, 0x2 ;  /* 0x000000028f04c211 */ /* 0x082fe400078410ff */
[----:B------:R-:W-:Y:S02]  /*21420*/  @!P3 LEA R6, P6, R141, R2, 0x2 ;  /* 0x000000028d06b211 */ /* 0x000fe400078c10ff */
[-C--:B--2---:R-:W-:Y:S01]  /*21430*/  @!P4 LEA.HI.X R5, R143, R3.reuse, R144, 0x2, P2 ;  /* 0x000000038f05c211 */ /* 0x084fe200010f1490 */
[----:B------:R-:W-:Y:S01]  /*21440*/  @!P5 IMAD.WIDE R12, R201, 0x4, R2 ;  /* 0x00000004c90cd825 */ /* 0x000fe200078e0202 */
[----:B------:R-:W-:Y:S02]  /*21450*/  ISETP.GE.AND P2, PT, R237, UR4, PT ;  /* 0x00000004ed007c0c */ /* 0x000fe4000bf46270 */
[----:B------:R-:W-:Y:S02]  /*21460*/  @!P3 LEA.HI.X R7, R141, R3, R142, 0x2, P6 ;  /* 0x000000038d07b211 */ /* 0x000fe400030f148e */
[----:B------:R-:W-:Y:S04]  /*21470*/  @!P5 ST.E.64 desc[UR46][R12.64], R24 ;  /* 0x000000180c00d985 */ /* 0x000fe8000c101b2e */
[----:B------:R1:W-:Y:S01]  /*21480*/  @!P4 ST.E.64 desc[UR46][R4.64], R28 ;  /* 0x0000001c0400c985 */ /* 0x0003e2000c101b2e */
[----:B------:R-:W-:-:S03]  /*21490*/  ISETP.GE.AND P4, PT, R235, UR4, PT ;  /* 0x00000004eb007c0c */ /* 0x000fc6000bf86270 */
[----:B------:R2:W-:Y:S01]  /*214a0*/  @!P3 ST.E.64 desc[UR46][R6.64], R32 ;  /* 0x000000200600b985 */ /* 0x0005e2000c101b2e */
[----:B------:R-:W-:Y:S02]  /*214b0*/  ISETP.GE.AND P3, PT, R236, UR4, PT ;  /* 0x00000004ec007c0c */ /* 0x000fe4000bf66270 */
[-C--:B-1----:R-:W-:Y:S02]  /*214c0*/  @!P0 LEA R4, P6, R139, R2.reuse, 0x2 ;  /* 0x000000028b048211 */ /* 0x082fe400078c10ff */
[----:B------:R-:W-:Y:S02]  /*214d0*/  IADD3 R29, R201, 0xa0, RZ ;  /* 0x000000a0c91d7810 */ /* 0x000fe40007ffe0ff */
[-C--:B--2---:R-:W-:Y:S01]  /*214e0*/  @!P1 LEA R6, P5, R99, R2.reuse, 0x2 ;  /* 0x0000000263069211 */ /* 0x084fe200078a10ff */
[----:B------:R-:W-:Y:S01]  /*214f0*/  VIADD R33, R201, 0xb0 ;  /* 0x000000b0c9217836 */ /* 0x000fe20000000000 */
[----:B------:R-:W-:Y:S02]  /*21500*/  @!P0 LEA.HI.X R5, R139, R3, R140, 0x2, P6 ;  /* 0x000000038b058211 */ /* 0x000fe400030f148c */
[----:B------:R-:W-:-:S02]  /*21510*/  @!P2 LEA R12, P6, R237, R2, 0x2 ;  /* 0x00000002ed0ca211 */ /* 0x000fc400078c10ff */
[-C--:B------:R-:W-:Y:S01]  /*21520*/  @!P1 LEA.HI.X R7, R99, R3.reuse, R138, 0x2, P5 ;  /* 0x0000000363079211 */ /* 0x080fe200028f148a */
[----:B------:R1:W-:Y:S01]  /*21530*/  @!P0 ST.E.64 desc[UR46][R4.64], R36 ;  /* 0x0000002404008985 */ /* 0x0003e2000c101b2e */
[----:B------:R-:W-:Y:S02]  /*21540*/  ISETP.GE.AND P5, PT, R234, UR4, PT ;  /* 0x00000004ea007c0c */ /* 0x000fe4000bfa6270 */
[----:B------:R-:W-:Y:S01]  /*21550*/  @!P2 LEA.HI.X R13, R237, R3, R98, 0x2, P6 ;  /* 0x00000003ed0da211 */ /* 0x000fe200030f1462 */
[----:B------:R2:W-:Y:S01]  /*21560*/  @!P1 ST.E.64 desc[UR46][R6.64], R40 ;  /* 0x0000002806009985 */ /* 0x0005e2000c101b2e */
[----:B------:R-:W-:Y:S02]  /*21570*/  ISETP.GE.AND P0, PT, R233, UR4, PT ;  /* 0x00000004e9007c0c */ /* 0x000fe4000bf06270 */
[----:B------:R-:W-:Y:S01]  /*21580*/  ISETP.GE.AND P1, PT, R232, UR4, PT ;  /* 0x00000004e8007c0c */ /* 0x000fe2000bf26270 */
[----:B------:R3:W-:Y:S01]  /*21590*/  @!P2 ST.E.64 desc[UR46][R12.64], R44 ;  /* 0x0000002c0c00a985 */ /* 0x0007e2000c101b2e */
[----:B-1----:R-:W-:-:S02]  /*215a0*/  @!P3 LEA R4, P6, R236, R2, 0x2 ;  /* 0x00000002ec04b211 */ /* 0x002fc400078c10ff */
[CC--:B--2---:R-:W-:Y:S02]  /*215b0*/  @!P4 LEA R6, P2, R235.reuse, R2.reuse, 0x2 ;  /* 0x00000002eb06c211 */ /* 0x0c4fe400078410ff */
[-C--:B------:R-:W-:Y:S02]  /*215c0*/  @!P3 LEA.HI.X R5, R236, R3.reuse, R97, 0x2, P6 ;  /* 0x00000003ec05b211 */ /* 0x080fe400030f1461 */
[----:B------:R-:W-:Y:S02]  /*215d0*/  @!P4 LEA.HI.X R7, R235, R3, R96, 0x2, P2 ;  /* 0x00000003eb07c211 */ /* 0x000fe400010f1460 */
[----:B------:R-:W-:Y:S01]  /*215e0*/  ISETP.GE.AND P2, PT, R231, UR4, PT ;  /* 0x00000004e7007c0c */ /* 0x000fe2000bf46270 */
[----:B------:R1:W-:Y:S01]  /*215f0*/  @!P3 ST.E.64 desc[UR46][R4.64], R48 ;  /* 0x000000300400b985 */ /* 0x0003e2000c101b2e */
[----:B---3--:R-:W-:-:S03]  /*21600*/  @!P5 LEA R12, P6, R234, R2, 0x2 ;  /* 0x00000002ea0cd211 */ /* 0x008fc600078c10ff */
[----:B------:R2:W-:Y:S01]  /*21610*/  @!P4 ST.E.64 desc[UR46][R6.64], R52 ;  /* 0x000000340600c985 */ /* 0x0005e2000c101b2e */
[----:B------:R-:W-:-:S05]  /*21620*/  @!P5 LEA.HI.X R13, R234, R3, R95, 0x2, P6 ;  /* 0x00000003ea0dd211 */ /* 0x000fca00030f145f */
[----:B------:R3:W-:Y:S01]  /*21630*/  @!P5 ST.E.64 desc[UR46][R12.64], R8 ;  /* 0x000000080c00d985 */ /* 0x0007e2000c101b2e */
[----:B------:R-:W-:Y:S02]  /*21640*/  ISETP.GE.AND P5, PT, R230, UR4, PT ;  /* 0x00000004e6007c0c */ /* 0x000fe4000bfa6270 */
[----:B-1----:R-:W-:-:S04]  /*21650*/  @!P0 LEA R4, P4, R233, R2, 0x2 ;  /* 0x00000002e9048211 */ /* 0x002fc800078810ff */
[-C--:B------:R-:W-:Y:S02]  /*21660*/  @!P0 LEA.HI.X R5, R233, R3.reuse, R94, 0x2, P4 ;  /* 0x00000003e9058211 */ /* 0x080fe400020f145e */
[----:B------:R-:W-:Y:S02]  /*21670*/  ISETP.GE.AND P4, PT, R229, UR4, PT ;  /* 0x00000004e5007c0c */ /* 0x000fe4000bf86270 */
[CC--:B--2---:R-:W-:Y:S01]  /*21680*/  @!P1 LEA R6, P3, R232.reuse, R2.reuse, 0x2 ;  /* 0x00000002e8069211 */ /* 0x0c4fe200078610ff */
[----:B------:R1:W-:Y:S01]  /*21690*/  @!P0 ST.E.64 desc[UR46][R4.64], R60 ;  /* 0x0000003c04008985 */ /* 0x0003e2000c101b2e */
[C---:B---3--:R-:W-:Y:S02]  /*216a0*/  @!P2 LEA R8, P6, R231.reuse, R2, 0x2 ;  /* 0x00000002e708a211 */ /* 0x048fe400078c10ff */
[-C--:B------:R-:W-:Y:S02]  /*216b0*/  @!P1 LEA.HI.X R7, R232, R3.reuse, R93, 0x2, P3 ;  /* 0x00000003e8079211 */ /* 0x080fe400018f145d */
[----:B------:R-:W-:-:S02]  /*216c0*/  @!P2 LEA.HI.X R9, R231, R3, R92, 0x2, P6 ;  /* 0x00000003e709a211 */ /* 0x000fc400030f145c */
[----:B------:R-:W-:Y:S01]  /*216d0*/  ISETP.GE.AND P3, PT, R228, UR4, PT ;  /* 0x00000004e4007c0c */ /* 0x000fe2000bf66270 */
[----:B------:R2:W-:Y:S01]  /*216e0*/  @!P1 ST.E.64 desc[UR46][R6.64], R64 ;  /* 0x0000004006009985 */ /* 0x0005e2000c101b2e */
[----:B------:R-:W-:-:S03]  /*216f0*/  ISETP.GE.AND P0, PT, R226, UR4, PT ;  /* 0x00000004e2007c0c */ /* 0x000fc6000bf06270 */
[----:B------:R3:W-:Y:S01]  /*21700*/  @!P2 ST.E.64 desc[UR46][R8.64], R68 ;  /* 0x000000440800a985 */ /* 0x0007e2000c101b2e */
[----:B------:R-:W-:Y:S02]  /*21710*/  ISETP.GE.AND P2, PT, R227, UR4, PT ;  /* 0x00000004e3007c0c */ /* 0x000fe4000bf46270 */
[----:B-1----:R-:W-:-:S04]  /*21720*/  @!P5 LEA R4, P6, R230, R2, 0x2 ;  /* 0x00000002e604d211 */ /* 0x002fc800078c10ff */
[----:B------:R-:W-:Y:S02]  /*21730*/  @!P5 LEA.HI.X R5, R230, R3, R91, 0x2, P6 ;  /* 0x00000003e605d211 */ /* 0x000fe400030f145b */
[----:B--2---:R-:W-:-:S03]  /*21740*/  @!P4 LEA R6, P1, R229, R2, 0x2 ;  /* 0x00000002e506c211 */ /* 0x004fc600078210ff */
[----:B------:R-:W-:Y:S01]  /*21750*/  @!P5 ST.E.64 desc[UR46][R4.64], R10 ;  /* 0x0000000a0400d985 */ /* 0x000fe2000c101b2e */
[-C--:B------:R-:W-:Y:S02]  /*21760*/  @!P0 LEA R14, P5, R226, R2.reuse, 0x2 ;  /* 0x00000002e20e8211 */ /* 0x080fe400078a10ff */
[-C--:B------:R-:W-:Y:S02]  /*21770*/  @!P4 LEA.HI.X R7, R229, R3.reuse, R90, 0x2, P1 ;  /* 0x00000003e507c211 */ /* 0x080fe400008f145a */
[----:B------:R-:W-:Y:S02]  /*21780*/  ISETP.GE.AND P1, PT, R225, UR4, PT ;  /* 0x00000004e1007c0c */ /* 0x000fe4000bf26270 */
[CC--:B---3--:R-:W-:Y:S01]  /*21790*/  @!P3 LEA R8, P6, R228.reuse, R2.reuse, 0x2 ;  /* 0x00000002e408b211 */ /* 0x0c8fe200078c10ff */
[----:B------:R1:W-:Y:S01]  /*217a0*/  @!P4 ST.E.64 desc[UR46][R6.64], R76 ;  /* 0x0000004c0600c985 */ /* 0x0003e2000c101b2e */
[----:B------:R-:W-:Y:S02]  /*217b0*/  @!P2 LEA R12, P4, R227, R2, 0x2 ;  /* 0x00000002e30ca211 */ /* 0x000fe400078810ff */
[----:B------:R-:W-:-:S02]  /*217c0*/  @!P3 LEA.HI.X R9, R228, R3, R87, 0x2, P6 ;  /* 0x00000003e409b211 */ /* 0x000fc400030f1457 */
[-C--:B------:R-:W-:Y:S02]  /*217d0*/  @!P2 LEA.HI.X R13, R227, R3.reuse, R86, 0x2, P4 ;  /* 0x00000003e30da211 */ /* 0x080fe400020f1456 */
[----:B------:R-:W-:Y:S01]  /*217e0*/  ISETP.GE.AND P4, PT, R29, UR4, PT ;  /* 0x000000041d007c0c */ /* 0x000fe2000bf86270 */
[----:B------:R2:W-:Y:S01]  /*217f0*/  @!P3 ST.E.64 desc[UR46][R8.64], R80 ;  /* 0x000000500800b985 */ /* 0x0005e2000c101b2e */
[----:B------:R-:W-:Y:S02]  /*21800*/  ISETP.GE.AND P3, PT, R222, UR4, PT ;  /* 0x00000004de007c0c */ /* 0x000fe4000bf66270 */
[----:B------:R-:W-:Y:S01]  /*21810*/  @!P1 LEA R24, P6, R225, R2, 0x2 ;  /* 0x00000002e1189211 */ /* 0x000fe200078c10ff */
[----:B------:R-:W-:Y:S01]  /*21820*/  @!P2 ST.E.64 desc[UR46][R12.64], R20 ;  /* 0x000000140c00a985 */ /* 0x000fe2000c101b2e */
[-C--:B------:R-:W-:Y:S01]  /*21830*/  @!P0 LEA.HI.X R15, R226, R3.reuse, R85, 0x2, P5 ;  /* 0x00000003e20f8211 */ /* 0x080fe200028f1455 */
[----:B-1----:R-:W-:Y:S01]  /*21840*/  VIADD R7, R201, 0xa8 ;  /* 0x000000a8c9077836 */ /* 0x002fe20000000000 */
[----:B------:R-:W-:-:S02]  /*21850*/  @!P1 LEA.HI.X R25, R225, R3, R84, 0x2, P6 ;  /* 0x00000003e1199211 */ /* 0x000fc400030f1454 */
[----:B------:R-:W-:Y:S01]  /*21860*/  ISETP.GE.AND P2, PT, R224, UR4, PT ;  /* 0x00000004e0007c0c */ /* 0x000fe2000bf46270 */
[----:B------:R1:W-:Y:S01]  /*21870*/  @!P0 ST.E.64 desc[UR46][R14.64], R120 ;  /* 0x000000780e008985 */ /* 0x0003e2000c101b2e */
[----:B------:R-:W-:Y:S02]  /*21880*/  SHF.R.S32.HI R5, RZ, 0x1f, R222 ;  /* 0x0000001fff057819 */ /* 0x000fe400000114de */
[----:B------:R-:W-:Y:S01]  /*21890*/  ISETP.GE.AND P0, PT, R33, UR4, PT ;  /* 0x0000000421007c0c */ /* 0x000fe2000bf06270 */
[----:B------:R3:W-:Y:S01]  /*218a0*/  @!P1 ST.E.64 desc[UR46][R24.64], R122 ;  /* 0x0000007a18009985 */ /* 0x0007e2000c101b2e */
[----:B------:R-:W-:Y:S02]  /*218b0*/  ISETP.GE.AND P1, PT, R7, UR4, PT ;  /* 0x0000000407007c0c */ /* 0x000fe4000bf26270 */
[----:B------:R-:W-:Y:S02]  /*218c0*/  @!P3 LEA R10, P6, R222, R2, 0x2 ;  /* 0x00000002de0ab211 */ /* 0x000fe400078c10ff */
[----:B------:R-:W-:-:S02]  /*218d0*/  SHF.R.S32.HI R4, RZ, 0x1f, R29 ;  /* 0x0000001fff047819 */ /* 0x000fc4000001141d */
[-C--:B--2---:R-:W-:Y:S02]  /*218e0*/  @!P4 LEA R8, P5, R29, R2.reuse, 0x2 ;  /* 0x000000021d08c211 */ /* 0x084fe400078a10ff */
[-C--:B------:R-:W-:Y:S01]  /*218f0*/  @!P3 LEA.HI.X R11, R222, R3.reuse, R5, 0x2, P6 ;  /* 0x00000003de0bb211 */ /* 0x080fe200030f1405 */
[----:B-1----:R-:W-:Y:S01]  /*21900*/  VIADD R15, R201, 0xb8 ;  /* 0x000000b8c90f7836 */ /* 0x002fe20000000000 */
[C---:B------:R-:W-:Y:S02]  /*21910*/  @!P2 LEA R12, P6, R224.reuse, R2, 0x2 ;  /* 0x00000002e00ca211 */ /* 0x040fe400078c10ff */
[-C--:B------:R-:W-:Y:S02]  /*21920*/  @!P4 LEA.HI.X R9, R29, R3.reuse, R4, 0x2, P5 ;  /* 0x000000031d09c211 */ /* 0x080fe400028f1404 */
[----:B------:R-:W-:Y:S02]  /*21930*/  ISETP.GE.AND P5, PT, R15, UR4, PT ;  /* 0x000000040f007c0c */ /* 0x000fe4000bfa6270 */
[----:B------:R-:W-:-:S02]  /*21940*/  @!P2 LEA.HI.X R13, R224, R3, R74, 0x2, P6 ;  /* 0x00000003e00da211 */ /* 0x000fc400030f144a */
[----:B------:R-:W-:Y:S02]  /*21950*/  SHF.R.S32.HI R4, RZ, 0x1f, R7 ;  /* 0x0000001fff047819 */ /* 0x000fe40000011407 */
[CC--:B------:R-:W-:Y:S01]  /*21960*/  @!P1 LEA R6, P6, R7.reuse, R2.reuse, 0x2 ;  /* 0x0000000207069211 */ /* 0x0c0fe200078c10ff */
[----:B------:R3:W-:Y:S01]  /*21970*/  @!P2 ST.E.64 desc[UR46][R12.64], R124 ;  /* 0x0000007c0c00a985 */ /* 0x0007e2000c101b2e */
[----:B------:R-:W-:Y:S02]  /*21980*/  SHF.R.S32.HI R5, RZ, 0x1f, R33 ;  /* 0x0000001fff057819 */ /* 0x000fe40000011421 */
[-C--:B------:R-:W-:Y:S01]  /*21990*/  @!P1 LEA.HI.X R7, R7, R3.reuse, R4, 0x2, P6 ;  /* 0x0000000307079211 */ /* 0x080fe200030f1404 */
[----:B------:R3:W-:Y:S01]  /*219a0*/  @!P3 ST.E.64 desc[UR46][R10.64], R100 ;  /* 0x000000640a00b985 */ /* 0x0007e2000c101b2e */
[C---:B------:R-:W-:Y:S02]  /*219b0*/  @!P0 LEA R4, P6, R33.reuse, R2, 0x2 ;  /* 0x0000000221048211 */ /* 0x040fe400078c10ff */
[----:B------:R-:W-:Y:S01]  /*219c0*/  SHF.R.S32.HI R14, RZ, 0x1f, R15 ;  /* 0x0000001fff0e7819 */ /* 0x000fe2000001140f */
[----:B------:R3:W-:Y:S01]  /*219d0*/  @!P4 ST.E.64 desc[UR46][R8.64], R104 ;  /* 0x000000680800c985 */ /* 0x0007e2000c101b2e */
[----:B------:R-:W-:-:S02]  /*219e0*/  @!P0 LEA.HI.X R5, R33, R3, R5, 0x2, P6 ;  /* 0x0000000321058211 */ /* 0x000fc400030f1405 */
[C---:B------:R-:W-:Y:S01]  /*219f0*/  @!P5 LEA R2, P6, R15.reuse, R2, 0x2 ;  /* 0x000000020f02d211 */ /* 0x040fe200078c10ff */
[----:B------:R3:W-:Y:S03]  /*21a00*/  @!P1 ST.E.64 desc[UR46][R6.64], R108 ;  /* 0x0000006c06009985 */ /* 0x0007e6000c101b2e */
[----:B------:R-:W-:Y:S01]  /*21a10*/  @!P5 LEA.HI.X R3, R15, R3, R14, 0x2, P6 ;  /* 0x000000030f03d211 */ /* 0x000fe200030f140e */
[----:B------:R3:W-:Y:S04]  /*21a20*/  @!P0 ST.E.64 desc[UR46][R4.64], R112 ;  /* 0x0000007004008985 */ /* 0x0007e8000c101b2e */
[----:B------:R3:W-:Y:S04]  /*21a30*/  @!P5 ST.E.64 desc[UR46][R2.64], R116 ;  /* 0x000000740200d985 */ /* 0x0007e8000c101b2e */
.L_x_1750:
[----:B------:R-:W-:Y:S05]  /*21a40*/  BSYNC B1 ;  /* 0x0000000000017941 */ /* 0x000fea0003800000 */
.L_x_1749:
[----:B------:R-:W-:Y:S01]  /*21a50*/  ISETP.GE.AND P0, PT, R73, R72, PT ;  /* 0x000000484900720c */ /* 0x000fe20003f06270 */
[----:B--23--:R2:W3:Y:S04]  /*21a60*/  SHFL.IDX PT, R3, R56, 0x1, 0x1c1f ;  /* 0x003c1f0038037f89 */ /* 0x00c4e800000e0000 */
[----:B-1----:R2:W1:Y:S08]  /*21a70*/  SHFL.IDX PT, R2, R0, 0x1, 0x1c1f ;  /* 0x003c1f0000027f89 */ /* 0x00247000000e0000 */
[----:B--2---:R-:W-:Y:S05]  /*21a80*/  @P0 BRA `(.L_x_1748) ;  /* 0x0000001400000947 */ /* 0x004fea0003800000 */
[----:B------:R-:W-:Y:S01]  /*21a90*/  ULDC UR4, c[0x0][0xac8] ;  /* 0x0002b20000047ab9 */ /* 0x000fe20000000800 */
[----:B------:R-:W-:Y:S01]  /*21aa0*/  VIADD R25, R201, 0xa0 ;  /* 0x000000a0c9197836 */ /* 0x000fe20000000000 */
[----:B------:R-:W-:Y:S01]  /*21ab0*/  ISETP.GE.AND P1, PT, R143, UR4, PT ;  /* 0x000000048f007c0c */ /* 0x000fe2000bf26270 */
[----:B------:R-:W-:Y:S01]  /*21ac0*/  VIADD R21, R201, 0xa8 ;  /* 0x000000a8c9157836 */ /* 0x000fe20000000000 */
[----:B------:R-:W-:Y:S02]  /*21ad0*/  ISETP.GE.AND P0, PT, R141, UR4, PT ;  /* 0x000000048d007c0c */ /* 0x000fe4000bf06270 */
[----:B------:R-:W-:Y:S02]  /*21ae0*/  ISETP.GE.AND P2, PT, R201, UR4, PT ;  /* 0x00000004c9007c0c */ /* 0x000fe4000bf46270 */
[----:B------:R-:W-:Y:S02]  /*21af0*/  ISETP.GE.AND P3, PT, R139, UR4, PT ;  /* 0x000000048b007c0c */ /* 0x000fe4000bf66270 */
[----:B------:R-:W-:-:S02]  /*21b00*/  ISETP.GE.AND P4, PT, R99, UR4, PT ;  /* 0x0000000463007c0c */ /* 0x000fc4000bf86270 */
[----:B0-----:R-:W-:-:S03]  /*21b10*/  SHF.R.S32.HI R0, RZ, 0x1f, R25 ;  /* 0x0000001fff007819 */ /* 0x001fc60000011419 */
[-C--:B-1----:R-:W-:Y:S02]  /*21b20*/  @!P1 LEA R6, P5, R143, R2.reuse, 0x2 ;  /* 0x000000028f069211 */ /* 0x082fe400078a10ff */
[-C--:B------:R-:W-:Y:S02]  /*21b30*/  @!P0 LEA R8, P6, R141, R2.reuse, 0x2 ;  /* 0x000000028d088211 */ /* 0x080fe400078c10ff */
[-C--:B---3--:R-:W-:Y:S01]  /*21b40*/  @!P1 LEA.HI.X R7, R143, R3.reuse, R144, 0x2, P5 ;  /* 0x000000038f079211 */ /* 0x088fe200028f1490 */
[----:B------:R-:W-:Y:S01]  /*21b50*/  @!P2 IMAD.WIDE R4, R201, 0x4, R2 ;  /* 0x00000004c904a825 */ /* 0x000fe200078e0202 */
[----:B------:R-:W-:Y:S02]  /*21b60*/  ISETP.GE.AND P5, PT, R237, UR4, PT ;  /* 0x00000004ed007c0c */ /* 0x000fe4000bfa6270 */
[----:B------:R-:W-:Y:S02]  /*21b70*/  @!P0 LEA.HI.X R9, R141, R3, R142, 0x2, P6 ;  /* 0x000000038d098211 */ /* 0x000fe400030f148e */
[----:B------:R0:W-:Y:S01]  /*21b80*/  @!P2 ST.E.64 desc[UR46][R4.64], R26 ;  /* 0x0000001a0400a985 */ /* 0x0001e2000c101b2e */
[----:B------:R-:W-:-:S02]  /*21b90*/  @!P3 LEA R10, P6, R139, R2, 0x2 ;  /* 0x000000028b0ab211 */ /* 0x000fc400078c10ff */
[-C--:B------:R-:W-:Y:S01]  /*21ba0*/  @!P4 LEA R12, P2, R99, R2.reuse, 0x2 ;  /* 0x00000002630cc211 */ /* 0x080fe200078410ff */
[----:B------:R1:W-:Y:S01]  /*21bb0*/  @!P1 ST.E.64 desc[UR46][R6.64], R30 ;  /* 0x0000001e06009985 */ /* 0x0003e2000c101b2e */
[----:B------:R-:W-:Y:S02]  /*21bc0*/  ISETP.GE.AND P1, PT, R235, UR4, PT ;  /* 0x00000004eb007c0c */ /* 0x000fe4000bf26270 */
[-C--:B------:R-:W-:Y:S01]  /*21bd0*/  @!P3 LEA.HI.X R11, R139, R3.reuse, R140, 0x2, P6 ;  /* 0x000000038b0bb211 */ /* 0x080fe200030f148c */
[----:B------:R2:W-:Y:S01]  /*21be0*/  @!P0 ST.E.64 desc[UR46][R8.64], R34 ;  /* 0x0000002208008985 */ /* 0x0005e2000c101b2e */
[----:B------:R-:W-:Y:S02]  /*21bf0*/  ISETP.GE.AND P0, PT, R236, UR4, PT ;  /* 0x00000004ec007c0c */ /* 0x000fe4000bf06270 */
[----:B------:R-:W-:Y:S01]  /*21c00*/  @!P5 LEA R14, P6, R237, R2, 0x2 ;  /* 0x00000002ed0ed211 */ /* 0x000fe200078c10ff */
[----:B------:R3:W-:Y:S01]  /*21c10*/  @!P3 ST.E.64 desc[UR46][R10.64], R38 ;  /* 0x000000260a00b985 */ /* 0x0007e2000c101b2e */
[----:B------:R-:W-:-:S02]  /*21c20*/  @!P4 LEA.HI.X R13, R99, R3, R138, 0x2, P2 ;  /* 0x00000003630dc211 */ /* 0x000fc400010f148a */
[----:B------:R-:W-:Y:S02]  /*21c30*/  ISETP.GE.AND P2, PT, R234, UR4, PT ;  /* 0x00000004ea007c0c */ /* 0x000fe4000bf46270 */
[----:B------:R-:W-:Y:S01]  /*21c40*/  @!P5 LEA.HI.X R15, R237, R3, R98, 0x2, P6 ;  /* 0x00000003ed0fd211 */ /* 0x000fe200030f1462 */
[----:B------:R4:W-:Y:S01]  /*21c50*/  @!P4 ST.E.64 desc[UR46][R12.64], R42 ;  /* 0x0000002a0c00c985 */ /* 0x0009e2000c101b2e */
[----:B------:R-:W-:Y:S02]  /*21c60*/  ISETP.GE.AND P3, PT, R233, UR4, PT ;  /* 0x00000004e9007c0c */ /* 0x000fe4000bf66270 */
[----:B------:R-:W-:Y:S01]  /*21c70*/  ISETP.GE.AND P4, PT, R232, UR4, PT ;  /* 0x00000004e8007c0c */ /* 0x000fe2000bf86270 */
[----:B------:R5:W-:Y:S01]  /*21c80*/  @!P5 ST.E.64 desc[UR46][R14.64], R46 ;  /* 0x0000002e0e00d985 */ /* 0x000be2000c101b2e */
[-C--:B0-----:R-:W-:Y:S02]  /*21c90*/  @!P0 LEA R4, P6, R236, R2.reuse, 0x2 ;  /* 0x00000002ec048211 */ /* 0x081fe400078c10ff */
[----:B-1----:R-:W-:-:S02]  /*21ca0*/  @!P1 LEA R6, P5, R235, R2, 0x2 ;  /* 0x00000002eb069211 */ /* 0x002fc400078a10ff */
[-C--:B------:R-:W-:Y:S02]  /*21cb0*/  @!P0 LEA.HI.X R5, R236, R3.reuse, R97, 0x2, P6 ;  /* 0x00000003ec058211 */ /* 0x080fe400030f1461 */
[CC--:B--2---:R-:W-:Y:S02]  /*21cc0*/  @!P2 LEA R8, P6, R234.reuse, R2.reuse, 0x2 ;  /* 0x00000002ea08a211 */ /* 0x0c4fe400078c10ff */
[-C--:B------:R-:W-:Y:S01]  /*21cd0*/  @!P1 LEA.HI.X R7, R235, R3.reuse, R96, 0x2, P5 ;  /* 0x00000003eb079211 */ /* 0x080fe200028f1460 */
[----:B------:R0:W-:Y:S01]  /*21ce0*/  @!P0 ST.E.64 desc[UR46][R4.64], R50 ;  /* 0x0000003204008985 */ /* 0x0001e2000c101b2e */
[----:B------:R-:W-:Y:S02]  /*21cf0*/  ISETP.GE.AND P5, PT, R231, UR4, PT ;  /* 0x00000004e7007c0c */ /* 0x000fe4000bfa6270 */
[----:B------:R-:W-:Y:S01]  /*21d00*/  @!P2 LEA.HI.X R9, R234, R3, R95, 0x2, P6 ;  /* 0x00000003ea09a211 */ /* 0x000fe200030f145f */
[----:B------:R1:W-:Y:S01]  /*21d10*/  @!P1 ST.E.64 desc[UR46][R6.64], R54 ;  /* 0x0000003606009985 */ /* 0x0003e2000c101b2e */
[----:B---3--:R-:W-:-:S02]  /*21d20*/  @!P3 LEA R10, P1, R233, R2, 0x2 ;  /* 0x00000002e90ab211 */ /* 0x008fc400078210ff */
[-C--:B----4-:R-:W-:Y:S01]  /*21d30*/  @!P4 LEA R12, P0, R232, R2.reuse, 0x2 ;  /* 0x00000002e80cc211 */ /* 0x090fe200078010ff */
[----:B------:R2:W-:Y:S01]  /*21d40*/  @!P2 ST.E.64 desc[UR46][R8.64], R126 ;  /* 0x0000007e0800a985 */ /* 0x0005e2000c101b2e */
[----:B------:R-:W-:Y:S02]  /*21d50*/  ISETP.GE.AND P2, PT, R230, UR4, PT ;  /* 0x00000004e6007c0c */ /* 0x000fe4000bf46270 */
[-C--:B------:R-:W-:Y:S02]  /*21d60*/  @!P3 LEA.HI.X R11, R233, R3.reuse, R94, 0x2, P1 ;  /* 0x00000003e90bb211 */ /* 0x080fe400008f145e */
[----:B------:R-:W-:Y:S02]  /*21d70*/  ISETP.GE.AND P1, PT, R229, UR4, PT ;  /* 0x00000004e5007c0c */ /* 0x000fe4000bf26270 */
[----:B-----5:R-:W-:Y:S01]  /*21d80*/  @!P5 LEA R14, P6, R231, R2, 0x2 ;  /* 0x00000002e70ed211 */ /* 0x020fe200078c10ff */
[----:B------:R3:W-:Y:S01]  /*21d90*/  @!P3 ST.E.64 desc[UR46][R10.64], R62 ;  /* 0x0000003e0a00b985 */ /* 0x0007e2000c101b2e */
[----:B------:R-:W-:-:S02]  /*21da0*/  @!P4 LEA.HI.X R13, R232, R3, R93, 0x2, P0 ;  /* 0x00000003e80dc211 */ /* 0x000fc400000f145d */
[----:B------:R-:W-:Y:S02]  /*21db0*/  @!P5 LEA.HI.X R15, R231, R3, R92, 0x2, P6 ;  /* 0x00000003e70fd211 */ /* 0x000fe400030f145c */
[----:B------:R-:W-:Y:S01]  /*21dc0*/  ISETP.GE.AND P0, PT, R228, UR4, PT ;  /* 0x00000004e4007c0c */ /* 0x000fe2000bf06270 */
[----:B------:R-:W-:Y:S01]  /*21dd0*/  @!P4 ST.E.64 desc[UR46][R12.64], R66 ;  /* 0x000000420c00c985 */ /* 0x000fe2000c101b2e */
[----:B------:R-:W-:Y:S02]  /*21de0*/  ISETP.GE.AND P3, PT, R227, UR4, PT ;  /* 0x00000004e3007c0c */ /* 0x000fe4000bf66270 */
[-C--:B0-----:R-:W-:Y:S01]  /*21df0*/  @!P2 LEA R4, P6, R230, R2.reuse, 0x2 ;  /* 0x00000002e604a211 */ /* 0x081fe200078c10ff */
[----:B------:R0:W-:Y:S01]  /*21e00*/  @!P5 ST.E.64 desc[UR46][R14.64], R70 ;  /* 0x000000460e00d985 */ /* 0x0001e2000c101b2e */
[----:B------:R-:W-:Y:S02]  /*21e10*/  ISETP.GE.AND P4, PT, R226, UR4, PT ;  /* 0x00000004e2007c0c */ /* 0x000fe4000bf86270 */
[----:B-1----:R-:W-:-:S02]  /*21e20*/  @!P1 LEA R6, P5, R229, R2, 0x2 ;  /* 0x00000002e5069211 */ /* 0x002fc400078a10ff */
[-C--:B------:R-:W-:Y:S02]  /*21e30*/  @!P2 LEA.HI.X R5, R230, R3.reuse, R91, 0x2, P6 ;  /* 0x00000003e605a211 */ /* 0x080fe400030f145b */
[-C--:B------:R-:W-:Y:S02]  /*21e40*/  @!P1 LEA.HI.X R7, R229, R3.reuse, R90, 0x2, P5 ;  /* 0x00000003e5079211 */ /* 0x080fe400028f145a */
[CC--:B--2---:R-:W-:Y:S01]  /*21e50*/  @!P0 LEA R8, P6, R228.reuse, R2.reuse, 0x2 ;  /* 0x00000002e4088211 */ /* 0x0c4fe200078c10ff */
[----:B------:R1:W-:Y:S01]  /*21e60*/  @!P2 ST.E.64 desc[UR46][R4.64], R128 ;  /* 0x000000800400a985 */ /* 0x0003e2000c101b2e */
[----:B------:R-:W-:Y:S02]  /*21e70*/  ISETP.GE.AND P2, PT, R225, UR4, PT ;  /* 0x00000004e1007c0c */ /* 0x000fe4000bf46270 */
[-C--:B------:R-:W-:Y:S01]  /*21e80*/  @!P0 LEA.HI.X R9, R228, R3.reuse, R87, 0x2, P6 ;  /* 0x00000003e4098211 */ /* 0x080fe200030f1457 */
[----:B------:R2:W-:Y:S01]  /*21e90*/  @!P1 ST.E.64 desc[UR46][R6.64], R78 ;  /* 0x0000004e06009985 */ /* 0x0005e2000c101b2e */
[-C--:B---3--:R-:W-:Y:S01]  /*21ea0*/  @!P3 LEA R10, P1, R227, R2.reuse, 0x2 ;  /* 0x00000002e30ab211 */ /* 0x088fe200078210ff */
[----:B0-----:R-:W-:Y:S01]  /*21eb0*/  VIADD R15, R201, 0xb0 ;  /* 0x000000b0c90f7836 */ /* 0x001fe20000000000 */
[----:B------:R-:W-:Y:S01]  /*21ec0*/  @!P4 LEA R12, P5, R226, R2, 0x2 ;  /* 0x00000002e20cc211 */ /* 0x000fe200078a10ff */
[----:B------:R0:W-:Y:S01]  /*21ed0*/  @!P0 ST.E.64 desc[UR46][R8.64], R82 ;  /* 0x0000005208008985 */ /* 0x0001e2000c101b2e */
[----:B------:R-:W-:-:S02]  /*21ee0*/  @!P3 LEA.HI.X R11, R227, R3, R86, 0x2, P1 ;  /* 0x00000003e30bb211 */ /* 0x000fc400008f1456 */
[----:B------:R-:W-:Y:S02]  /*21ef0*/  ISETP.GE.AND P1, PT, R224, UR4, PT ;  /* 0x00000004e0007c0c */ /* 0x000fe4000bf26270 */
[----:B------:R-:W-:Y:S01]  /*21f00*/  @!P4 LEA.HI.X R13, R226, R3, R85, 0x2, P5 ;  /* 0x00000003e20dc211 */ /* 0x000fe200028f1455 */
[----:B------:R3:W-:Y:S01]  /*21f10*/  @!P3 ST.E.64 desc[UR46][R10.64], R130 ;  /* 0x000000820a00b985 */ /* 0x0007e2000c101b2e */
[----:B------:R-:W-:Y:S02]  /*21f20*/  ISETP.GE.AND P0, PT, R222, UR4, PT ;  /* 0x00000004de007c0c */ /* 0x000fe4000bf06270 */
[----:B-1----:R-:W-:Y:S01]  /*21f30*/  @!P2 LEA R4, P5, R225, R2, 0x2 ;  /* 0x00000002e104a211 */ /* 0x002fe200078a10ff */
[----:B------:R1:W-:Y:S01]  /*21f40*/  @!P4 ST.E.64 desc[UR46][R12.64], R132 ;  /* 0x000000840c00c985 */ /* 0x0003e2000c101b2e */
[----:B------:R-:W-:Y:S02]  /*21f50*/  ISETP.GE.AND P4, PT, R25, UR4, PT ;  /* 0x0000000419007c0c */ /* 0x000fe4000bf86270 */
[----:B------:R-:W-:-:S02]  /*21f60*/  ISETP.GE.AND P3, PT, R21, UR4, PT ;  /* 0x0000000415007c0c */ /* 0x000fc4000bf66270 */
[-C--:B------:R-:W-:Y:S02]  /*21f70*/  @!P2 LEA.HI.X R5, R225, R3.reuse, R84, 0x2, P5 ;  /* 0x00000003e105a211 */ /* 0x080fe400028f1454 */
[-C--:B--2---:R-:W-:Y:S02]  /*21f80*/  @!P1 LEA R6, P6, R224, R2.reuse, 0x2 ;  /* 0x00000002e0069211 */ /* 0x084fe400078c10ff */
[----:B------:R-:W-:Y:S01]  /*21f90*/  SHF.R.S32.HI R27, RZ, 0x1f, R222 ;  /* 0x0000001fff1b7819 */ /* 0x000fe200000114de */
[----:B------:R2:W-:Y:S01]  /*21fa0*/  @!P2 ST.E.64 desc[UR46][R4.64], R134 ;  /* 0x000000860400a985 */ /* 0x0005e2000c101b2e */
[----:B0-----:R-:W-:Y:S02]  /*21fb0*/  @!P0 LEA R8, P5, R222, R2, 0x2 ;  /* 0x00000002de088211 */ /* 0x001fe400078a10ff */
[----:B------:R-:W-:Y:S02]  /*21fc0*/  @!P1 LEA.HI.X R7, R224, R3, R74, 0x2, P6 ;  /* 0x00000003e0079211 */ /* 0x000fe400030f144a */
[----:B------:R-:W-:-:S02]  /*21fd0*/  ISETP.GE.AND P6, PT, R15, UR4, PT ;  /* 0x000000040f007c0c */ /* 0x000fc4000bfc6270 */
[----:B------:R-:W-:Y:S01]  /*21fe0*/  @!P0 LEA.HI.X R9, R222, R3, R27, 0x2, P5 ;  /* 0x00000003de098211 */ /* 0x000fe200028f141b */
[----:B------:R2:W-:Y:S01]  /*21ff0*/  @!P1 ST.E.64 desc[UR46][R6.64], R136 ;  /* 0x0000008806009985 */ /* 0x0005e2000c101b2e */
[----:B---3--:R-:W-:-:S03]  /*22000*/  @!P4 LEA R10, P5, R25, R2, 0x2 ;  /* 0x00000002190ac211 */ /* 0x008fc600078a10ff */
[----:B------:R2:W-:Y:S01]  /*22010*/  @!P0 ST.E.64 desc[UR46][R8.64], R102 ;  /* 0x0000006608008985 */ /* 0x0005e2000c101b2e */
[-C--:B------:R-:W-:Y:S02]  /*22020*/  @!P4 LEA.HI.X R11, R25, R3.reuse, R0, 0x2, P5 ;  /* 0x00000003190bc211 */ /* 0x080fe400028f1400 */
[----:B------:R-:W-:Y:S02]  /*22030*/  SHF.R.S32.HI R0, RZ, 0x1f, R21 ;  /* 0x0000001fff007819 */ /* 0x000fe40000011415 */
[C---:B-1----:R-:W-:Y:S01]  /*22040*/  @!P3 LEA R12, P5, R21.reuse, R2, 0x2 ;  /* 0x00000002150cb211 */ /* 0x042fe200078a10ff */
[----:B------:R2:W-:Y:S03]  /*22050*/  @!P4 ST.E.64 desc[UR46][R10.64], R106 ;  /* 0x0000006a0a00c985 */ /* 0x0005e6000c101b2e */
[----:B------:R-:W-:Y:S01]  /*22060*/  @!P3 LEA.HI.X R13, R21, R3, R0, 0x2, P5 ;  /* 0x00000003150db211 */ /* 0x000fe200028f1400 */
[----:B------:R-:W-:Y:S01]  /*22070*/  VIADD R21, R201, 0xb8 ;  /* 0x000000b8c9157836 */ /* 0x000fe20000000000 */
[----:B------:R-:W-:-:S02]  /*22080*/  SHF.R.S32.HI R0, RZ, 0x1f, R15 ;  /* 0x0000001fff007819 */ /* 0x000fc4000001140f */
[----:B------:R-:W-:Y:S01]  /*22090*/  @!P6 LEA R14, P5, R15, R2, 0x2 ;  /* 0x000000020f0ee211 */ /* 0x000fe200078a10ff */
[----:B------:R2:W-:Y:S01]  /*220a0*/  @!P3 ST.E.64 desc[UR46][R12.64], R110 ;  /* 0x0000006e0c00b985 */ /* 0x0005e2000c101b2e */
[----:B------:R-:W-:Y:S02]  /*220b0*/  ISETP.GE.AND P0, PT, R21, UR4, PT ;  /* 0x0000000415007c0c */ /* 0x000fe4000bf06270 */
[----:B------:R-:W-:-:S05]  /*220c0*/  @!P6 LEA.HI.X R15, R15, R3, R0, 0x2, P5 ;  /* 0x000000030f0fe211 */ /* 0x000fca00028f1400 */
[----:B------:R2:W-:Y:S06]  /*220d0*/  @!P6 ST.E.64 desc[UR46][R14.64], R114 ;  /* 0x000000720e00e985 */ /* 0x0005ec000c101b2e */
[----:B------:R-:W-:Y:S05]  /*220e0*/  @P0 BRA `(.L_x_1748) ;  /* 0x0000000c00680947 */ /* 0x000fea0003800000 */
[----:B------:R-:W-:Y:S02]  /*220f0*/  LEA R2, P0, R21, R2, 0x2 ;  /* 0x0000000215027211 */ /* 0x000fe400078010ff */
[----:B------:R-:W-:-:S04]  /*22100*/  SHF.R.S32.HI R0, RZ, 0x1f, R21 ;  /* 0x0000001fff007819 */ /* 0x000fc80000011415 */
[----:B------:R-:W-:-:S05]  /*22110*/  LEA.HI.X R3, R21, R3, R0, 0x2, P0 ;  /* 0x0000000315037211 */ /* 0x000fca00000f1400 */
[----:B------:R0:W-:Y:S01]  /*22120*/  ST.E.64 desc[UR46][R2.64], R118 ;  /* 0x0000007602007985 */ /* 0x0001e2000c101b2e */
[----:B------:R-:W-:Y:S05]  /*22130*/  BRA `(.L_x_1748) ;  /* 0x0000000c00547947 */ /* 0x000fea0003800000 */
.L_x_1739:
[----:B------:R-:W-:Y:S01]  /*22140*/  ULDC.64 UR4, c[0x0][0xc08] ;  /* 0x0003020000047ab9 */ /* 0x000fe20000000a00 */
[----:B------:R-:W2:Y:S01]  /*22150*/  LDC.64 R2, c[0x0][0xc00] ;  /* 0x00030000ff027b82 */ /* 0x000ea20000000a00 */
[----:B------:R-:W-:Y:S01]  /*22160*/  ISETP.NE.U32.AND P0, PT, RZ, UR4, PT ;  /* 0x00000004ff007c0c */ /* 0x000fe2000bf05070 */
[----:B------:R-:W-:-:S03]  /*22170*/  IMAD.MOV.U32 R15, RZ, RZ, RZ ;  /* 0x000000ffff0f7224 */ /* 0x000fc600078e00ff */
[----:B------:R-:W-:Y:S01]  /*22180*/  ISETP.NE.AND.EX P1, PT, RZ, UR5, PT, P0 ;  /* 0x00000005ff007c0c */ /* 0x000fe2000bf25300 */
[----:B------:R-:W-:Y:S02]  /*22190*/  ULDC.64 UR4, c[0x0][0xc00] ;  /* 0x0003000000047ab9 */ /* 0x000fe40000000a00 */
[----:B------:R-:W-:-:S04]  /*221a0*/  ISETP.NE.U32.AND P0, PT, RZ, UR4, PT ;  /* 0x00000004ff007c0c */ /* 0x000fc8000bf05070 */
[----:B------:R-:W-:-:S06]  /*221b0*/  ISETP.NE.AND.EX P0, PT, RZ, UR5, PT, P0 ;  /* 0x00000005ff007c0c */ /* 0x000fcc000bf05300 */
[----:B------:R-:W3:Y:S01]  /*221c0*/  @P1 LDC.64 R4, c[0x0][0xc08] ;  /* 0x00030200ff041b82 */ /* 0x000ee20000000a00 */
[----:B------:R-:W-:Y:S02]  /*221d0*/  ULDC UR4, c[0x0][0xa88] ;  /* 0x0002a20000047ab9 */ /* 0x000fe40000000800 */
[----:B------:R-:W-:Y:S02]  /*221e0*/  IMAD.U32 R0, RZ, RZ, UR4 ;  /* 0x00000004ff007e24 */ /* 0x000fe4000f8e00ff */
[----:B--2---:R-:W-:-:S05]  /*221f0*/  IMAD.WIDE R2, R218, 0x4, R2 ;  /* 0x00000004da027825 */ /* 0x004fca00078e0202 */
[----:B------:R2:W5:Y:S01]  /*22200*/  @P0 LDG.E R15, desc[UR46][R2.64] ;  /* 0x0000002e020f0981 */ /* 0x000562000c1e1900 */
[----:B---3--:R-:W-:-:S05]  /*22210*/  @P1 IMAD.WIDE R4, R218, 0x4, R4 ;  /* 0x00000004da041825 */ /* 0x008fca00078e0204 */
[----:B------:R2:W5:Y:S01]  /*22220*/  @P1 LDG.E R0, desc[UR46][R4.64] ;  /* 0x0000002e04001981 */ /* 0x000562000c1e1900 */
[----:B------:R-:W-:Y:S02]  /*22230*/  ISETP.NE.AND P2, PT, R217, RZ, PT ;  /* 0x000000ffd900720c */ /* 0x000fe40003f45270 */
[----:B------:R-:W-:Y:S01]  /*22240*/  SHF.R.S32.HI R26, RZ, 0x1f, R218 ;  /* 0x0000001fff1a7819 */ /* 0x000fe200000114da */
[----:B------:R-:W3:Y:S10]  /*22250*/  S2R R6, SR_TID.X ;  /* 0x0000000000067919 */ /* 0x000ef40000002100 */
        /* <DEDUP_REMOVED lines=9> */
.L_x_1751:
[----:B------:R-:W-:Y:S01]  /*222f0*/  BSSY B1, `(.L_x_1752) ;  /* 0x0000035000017945 */ /* 0x000fe20003800000 */
[----:B------:R-:W-:Y:S02]  /*22300*/  SEL R27, R218, RZ, !P0 ;  /* 0x000000ffda1b7207 */ /* 0x000fe40004000000 */
[----:B------:R-:W-:Y:S02]  /*22310*/  SEL R26, R26, RZ, !P0 ;  /* 0x000000ff1a1a7207 */ /* 0x000fe40004000000 */
[----:B-----5:R-:W-:Y:S01]  /*22320*/  SHF.R.S32.HI R24, RZ, 0x1f, R15 ;  /* 0x0000001fff187819 */ /* 0x020fe2000001140f */
[----:B------:R-:W-:Y:S06]  /*22330*/  @P3 BRA `(.L_x_1753) ;  /* 0x0000000000c03947 */ /* 0x000fec0003800000 */
[----:B------:R-:W2:Y:S01]  /*22340*/  LDC R31, c[0x0][0xbe8] ;  /* 0x0002fa00ff1f7b82 */ /* 0x000ea20000000800 */
[----:B------:R-:W-:Y:S01]  /*22350*/  IADD3 R29, R213, -0x80, R6 ;  /* 0xffffff80d51d7810 */ /* 0x000fe20007ffe006 */
        /* <DEDUP_REMOVED lines=8> */
[----:B------:R-:W-:Y:S02]  /*223e0*/  SEL R20, R20, 0x978, P0 ;  /* 0x0000097814147807 */ /* 0x000fe40000000000 */
[----:B------:R-:W-:-:S03]  /*223f0*/  SEL R223, R223, RZ, P0 ;  /* 0x000000ffdfdf7207 */ /* 0x000fc60000000000 */
[----:B------:R-:W3:Y:S08]  /*22400*/  LDC.64 R6, c[0x0][R20+0x220] ;  /* 0x0000880014067b82 */ /* 0x000ef00000000a00 */
[----:B------:R-:W4:Y:S08]  /*22410*/  LDC.64 R4, c[0x0][R20+0x218] ;  /* 0x0000860014047b82 */ /* 0x000f300000000a00 */
[----:B------:R-:W5:Y:S08]  /*22420*/  LDC.64 R8, c[0x0][R20+0x228] ;  /* 0x00008a0014087b82 */ /* 0x000f700000000a00 */
[----:B------:R-:W0:Y:S08]  /*22430*/  LDC.64 R10, c[0x0][R20+0x210] ;  /* 0x00008400140a7b82 */ /* 0x000e300000000a00 */
[----:B------:R-:W1:Y:S08]  /*22440*/  @P1 LDC R14, c[0x0][0xbec] ;  /* 0x0002fb00ff0e1b82 */ /* 0x000e700000000800 */
[----:B------:R-:W5:Y:S01]  /*22450*/  @P1 LDC R33, c[0x0][0xbf0] ;  /* 0x0002fc00ff211b82 */ /* 0x000f620000000800 */
[----:B---3--:R-:W-:-:S07]  /*22460*/  IMAD R7, R7, R27, RZ ;  /* 0x0000001b07077224 */ /* 0x008fce00078e02ff */
[----:B--2---:R-:W2:Y:S01]  /*22470*/  @!P0 LDC R2, c[0x0][0xb50] ;  /* 0x0002d400ff028b82 */ /* 0x004ea20000000800 */
[----:B------:R-:W-:-:S04]  /*22480*/  IMAD.WIDE.U32 R12, R6, R27, RZ ;  /* 0x0000001b060c7225 */ /* 0x000fc800078e00ff */
[----:B------:R-:W-:Y:S02]  /*22490*/  IMAD R7, R6, R26, R7 ;  /* 0x0000001a06077224 */ /* 0x000fe400078e0207 */
[----:B-1----:R-:W-:Y:S01]  /*224a0*/  @P1 IMAD.HI.U32 R14, R29, R14, RZ ;  /* 0x0000000e1d0e1227 */ /* 0x002fe200078e00ff */
[----:B------:R-:W1:Y:S03]  /*224b0*/  @!P0 LDC R3, c[0x0][0xb54] ;  /* 0x0002d500ff038b82 */ /* 0x000e660000000800 */
[-C--:B----4-:R-:W-:Y:S02]  /*224c0*/  IMAD R25, R5, R216.reuse, RZ ;  /* 0x000000d805197224 */ /* 0x090fe400078e02ff */
[----:B------:R-:W-:Y:S01]  /*224d0*/  IMAD.WIDE.U32 R4, R4, R216, RZ ;  /* 0x000000d804047225 */ /* 0x000fe200078e00ff */
[----:B-----5:R-:W-:-:S03]  /*224e0*/  @P1 SHF.R.U32.HI R21, RZ, R33, R14 ;  /* 0x00000021ff151219 */ /* 0x020fc6000001160e */
[----:B------:R-:W-:Y:S01]  /*224f0*/  IMAD.IADD R25, R5, 0x1, R25 ;  /* 0x0000000105197824 */ /* 0x000fe200078e0219 */
[----:B------:R-:W-:Y:S01]  /*22500*/  IADD3 R6, P1, P3, R12, R4, R15 ;  /* 0x000000040c067210 */ /* 0x000fe20007b3e00f */
[----:B------:R-:W-:Y:S01]  /*22510*/  IMAD.IADD R13, R13, 0x1, R7 ;  /* 0x000000010d0d7824 */ /* 0x000fe200078e0207 */
[----:B------:R-:W-:Y:S01]  /*22520*/  IADD3 R12, -R21, RZ, RZ ;  /* 0x000000ff150c7210 */ /* 0x000fe20007ffe1ff */
[----:B------:R-:W-:-:S03]  /*22530*/  IMAD.WIDE.U32 R4, R8, R223, RZ ;  /* 0x000000df08047225 */ /* 0x000fc600078e00ff */
[----:B------:R-:W-:Y:S01]  /*22540*/  IADD3.X R8, R13, R25, R24, P1, P3 ;  /* 0x000000190d087210 */ /* 0x000fe20000fe6418 */
[----:B------:R-:W-:Y:S01]  /*22550*/  IMAD R9, R9, R223, RZ ;  /* 0x000000df09097224 */ /* 0x000fe200078e02ff */
[----:B------:R-:W-:Y:S01]  /*22560*/  IADD3 R4, P0, P1, R21, R6, R4 ;  /* 0x0000000615047210 */ /* 0x000fe2000791e004 */
[----:B------:R-:W-:Y:S01]  /*22570*/  IMAD R7, R31, R12, R29 ;  /* 0x0000000c1f077224 */ /* 0x000fe200078e021d */
[----:B------:R-:W-:Y:S01]  /*22580*/  SHF.R.S32.HI R21, RZ, 0x1f, R21 ;  /* 0x0000001fff157819 */ /* 0x000fe20000011415 */
[----:B------:R-:W-:Y:S02]  /*22590*/  IMAD.IADD R9, R5, 0x1, R9 ;  /* 0x0000000105097824 */ /* 0x000fe400078e0209 */
[----:B0-----:R-:W-:-:S03]  /*225a0*/  IMAD R6, R11, R7, RZ ;  /* 0x000000070b067224 */ /* 0x001fc600078e02ff */
[----:B------:R-:W-:Y:S02]  /*225b0*/  IADD3.X R5, R21, R8, R9, P0, P1 ;  /* 0x0000000815057210 */ /* 0x000fe400007e2409 */
[----:B------:R-:W-:Y:S01]  /*225c0*/  SHF.R.S32.HI R9, RZ, 0x1f, R7 ;  /* 0x0000001fff097819 */ /* 0x000fe20000011407 */
[----:B------:R-:W-:-:S04]  /*225d0*/  IMAD.WIDE.U32 R4, R10, R7, R4 ;  /* 0x000000070a047225 */ /* 0x000fc800078e0004 */
[----:B------:R-:W-:Y:S01]  /*225e0*/  IMAD R9, R10, R9, R6 ;  /* 0x000000090a097224 */ /* 0x000fe200078e0206 */
[----:B--2---:R-:W-:-:S03]  /*225f0*/  LEA R2, P0, R4, R2, 0x2 ;  /* 0x0000000204027211 */ /* 0x004fc600078010ff */
[----:B------:R-:W-:-:S05]  /*22600*/  IMAD.IADD R5, R5, 0x1, R9 ;  /* 0x0000000105057824 */ /* 0x000fca00078e0209 */
[----:B-1----:R-:W-:Y:S01]  /*22610*/  LEA.HI.X R3, R4, R3, R5, 0x2, P0 ;  /* 0x0000000304037211 */ /* 0x002fe200000f1405 */
[----:B------:R-:W-:-:S05]  /*22620*/  IMAD.MOV.U32 R5, RZ, RZ, -0x800000 ;  /* 0xff800000ff057424 */ /* 0x000fca00078e00ff */
[----:B------:R2:W-:Y:S02]  /*22630*/  STG.E desc[UR46][R2.64], R5 ;  /* 0x0000000502007986 */ /* 0x0005e4000c10192e */
.L_x_1753:
[----:B------:R-:W-:Y:S05]  /*22640*/  BSYNC B1 ;  /* 0x0000000000017941 */ /* 0x000fea0003800000 */
.L_x_1752:
        /* <DEDUP_REMOVED lines=16> */
[----:B------:R-:W-:Y:S01]  /*22750*/  SHF.R.S32.HI R10, RZ, 0x3, R6 ;  /* 0x00000003ff0a7819 */ /* 0x000fe20000011406 */
[----:B------:R-:W-:-:S02]  /*22760*/  IMAD.IADD R3, R3, 0x1, R5 ;  /* 0x0000000103037824 */ /* 0x000fc400078e0205 */
[----:B------:R-:W-:Y:S02]  /*22770*/  IMAD.IADD R13, R4, 0x1, -R13 ;  /* 0x00000001040d7824 */ /* 0x000fe400078e0a0d */
[----:B------:R-:W-:-:S04]  /*22780*/  IMAD.WIDE.U32 R2, R216, UR4, R2 ;  /* 0x00000004d8027c25 */ /* 0x000fc8000f8e0002 */
[----:B------:R-:W-:Y:S02]  /*22790*/  IMAD R4, R13, 0x20, R10 ;  /* 0x000000200d047824 */ /* 0x000fe400078e020a */
[----:B------:R-:W-:Y:S01]  /*227a0*/  IMAD R3, R216, UR5, R3 ;  /* 0x00000005d8037c24 */ /* 0x000fe2000f8e0203 */
[----:B------:R-:W-:Y:S01]  /*227b0*/  ULDC.64 UR4, c[0x0][0xaf0] ;  /* 0x0002bc0000047ab9 */ /* 0x000fe20000000a00 */
[----:B------:R-:W-:Y:S02]  /*227c0*/  IMAD.IADD R8, R213, 0x1, R4 ;  /* 0x00000001d5087824 */ /* 0x000fe400078e0204 */
[----:B------:R-:W-:Y:S02]  /*227d0*/  IMAD R6, R26, UR4, RZ ;  /* 0x000000041a067c24 */ /* 0x000fe4000f8e02ff */
[----:B--2---:R-:W-:-:S04]  /*227e0*/  @P0 IMAD.HI.U32 R4, R8, R7, RZ ;  /* 0x0000000708040227 */ /* 0x004fc800078e00ff */
[----:B------:R-:W-:Y:S02]  /*227f0*/  IMAD.MOV.U32 R5, RZ, RZ, R8 ;  /* 0x000000ffff057224 */ /* 0x000fe400078e0008 */
[C---:B------:R-:W-:Y:S01]  /*22800*/  IMAD R7, R27.reuse, UR5, R6 ;  /* 0x000000051b077c24 */ /* 0x040fe2000f8e0206 */
[----:B---3--:R-:W-:Y:S01]  /*22810*/  @P0 SHF.R.U32.HI R5, RZ, R11, R4 ;  /* 0x0000000bff050219 */ /* 0x008fe20000011604 */
[----:B------:R-:W-:Y:S01]  /*22820*/  IMAD.WIDE.U32 R2, R27, UR4, R2 ;  /* 0x000000041b027c25 */ /* 0x000fe2000f8e0002 */
[----:B------:R-:W-:Y:S02]  /*22830*/  ULDC.64 UR4, c[0x0][0xae0] ;  /* 0x0002b80000047ab9 */ /* 0x000fe40000000a00 */
[----:B------:R-:W-:Y:S01]  /*22840*/  SHF.R.S32.HI R4, RZ, 0x1f, R5 ;  /* 0x0000001fff047819 */ /* 0x000fe20000011405 */
[----:B------:R-:W-:Y:S02]  /*22850*/  IMAD.IADD R3, R3, 0x1, R7 ;  /* 0x0000000103037824 */ /* 0x000fe400078e0207 */
[----:B------:R-:W-:-:S02]  /*22860*/  IMAD.MOV R7, RZ, RZ, -R5 ;  /* 0x000000ffff077224 */ /* 0x000fc400078e0a05 */
[----:B------:R-:W-:Y:S02]  /*22870*/  IMAD R4, R4, UR4, RZ ;  /* 0x0000000404047c24 */ /* 0x000fe4000f8e02ff */
[----:B------:R-:W-:Y:S02]  /*22880*/  IMAD R7, R9, R7, R8 ;  /* 0x0000000709077224 */ /* 0x000fe400078e0208 */
[----:B------:R-:W-:-:S04]  /*22890*/  IMAD.WIDE.U32 R2, R5, UR4, R2 ;  /* 0x0000000405027c25 */ /* 0x000fc8000f8e0002 */
[----:B------:R-:W-:Y:S01]  /*228a0*/  IMAD R5, R5, UR5, R4 ;  /* 0x0000000505057c24 */ /* 0x000fe2000f8e0204 */
[----:B------:R-:W-:Y:S01]  /*228b0*/  SHF.R.S32.HI R4, RZ, 0x1f, R7 ;  /* 0x0000001fff047819 */ /* 0x000fe20000011407 */
[----:B------:R-:W-:Y:S01]  /*228c0*/  ULDC.64 UR4, c[0x0][0xad8] ;  /* 0x0002b60000047ab9 */ /* 0x000fe20000000a00 */
[----:B------:R-:W-:Y:S02]  /*228d0*/  IMAD.IADD R8, R10, 0x1, R213 ;  /* 0x000000010a087824 */ /* 0x000fe400078e02d5 */
[----:B------:R-:W-:Y:S02]  /*228e0*/  IMAD.IADD R3, R3, 0x1, R5 ;  /* 0x0000000103037824 */ /* 0x000fe400078e0205 */
[----:B------:R-:W-:Y:S02]  /*228f0*/  IMAD R6, R4, UR4, RZ ;  /* 0x0000000404067c24 */ /* 0x000fe4000f8e02ff */
[----:B------:R-:W-:Y:S01]  /*22900*/  IMAD R9, R0, R9, RZ ;  /* 0x0000000900097224 */ /* 0x000fe200078e02ff */
[C---:B------:R-:W-:Y:S01]  /*22910*/  IADD3 R0, R8.reuse, 0x20, RZ ;  /* 0x0000002008007810 */ /* 0x040fe20007ffe0ff */
[----:B------:R-:W-:-:S02]  /*22920*/  VIADD R4, R8, 0x40 ;  /* 0x0000004008047836 */ /* 0x000fc40000000000 */
[C---:B------:R-:W-:Y:S01]  /*22930*/  IMAD R5, R7.reuse, UR5, R6 ;  /* 0x0000000507057c24 */ /* 0x040fe2000f8e0206 */
[-C--:B------:R-:W-:Y:S01]  /*22940*/  ISETP.GE.AND P2, PT, R8, R9.reuse, PT ;  /* 0x000000090800720c */ /* 0x080fe20003f46270 */
[----:B------:R-:W-:Y:S01]  /*22950*/  IMAD.WIDE.U32 R2, R7, UR4, R2 ;  /* 0x0000000407027c25 */ /* 0x000fe2000f8e0002 */
[----:B------:R-:W-:Y:S01]  /*22960*/  ULDC.64 UR4, c[0x0][0xa80] ;  /* 0x0002a00000047ab9 */ /* 0x000fe20000000a00 */
[-C--:B------:R-:W-:Y:S02]  /*22970*/  ISETP.GE.AND P1, PT, R4, R9.reuse, PT ;  /* 0x000000090400720c */ /* 0x080fe40003f26270 */
[----:B------:R-:W-:Y:S01]  /*22980*/  IMAD.IADD R3, R3, 0x1, R5 ;  /* 0x0000000103037824 */ /* 0x000fe200078e0205 */
[----:B------:R-:W-:Y:S01]  /*22990*/  LEA R4, P3, R2, UR4, 0x1 ;  /* 0x0000000402047c11 */ /* 0x000fe2000f8608ff */
[----:B------:R-:W-:Y:S01]  /*229a0*/  IMAD.SHL.U32 R13, R13, 0x8, RZ ;  /* 0x000000080d0d7824 */ /* 0x000fe200078e00ff */
[----:B------:R-:W-:Y:S02]  /*229b0*/  ISETP.GE.AND P0, PT, R0, R9, PT ;  /* 0x000000090000720c */ /* 0x000fe40003f06270 */
[----:B------:R-:W-:Y:S01]  /*229c0*/  LEA.HI.X R5, R2, UR5, R3, 0x1, P3 ;  /* 0x0000000502057c11 */ /* 0x000fe200098f0c03 */
[C---:B------:R-:W-:Y:S01]  /*229d0*/  VIADD R11, R13.reuse, 0x40 ;  /* 0x000000400d0b7836 */ /* 0x040fe20000000000 */
[----:B------:R2:W3:Y:S01]  /*229e0*/  SHFL.IDX PT, R2, R4, RZ, 0x181f ;  /* 0x00181fff04027589 */ /* 0x0004e200000e0000 */
[----:B------:R-:W-:Y:S01]  /*229f0*/  VIADD R7, R13, 0x80 ;  /* 0x000000800d077836 */ /* 0x000fe20000000000 */
[----:B------:R-:W-:-:S02]  /*22a00*/  SHF.R.S32.HI R10, RZ, 0x1f, R13 ;  /* 0x0000001fff0a7819 */ /* 0x000fc4000001140d */
[----:B------:R2:W4:Y:S01]  /*22a10*/  SHFL.IDX PT, R0, R5, RZ, 0x181f ;  /* 0x00181fff05007589 */ /* 0x00052200000e0000 */
[----:B------:R-:W-:Y:S02]  /*22a20*/  SHF.R.S32.HI R6, RZ, 0x1f, R11 ;  /* 0x0000001fff067819 */ /* 0x000fe4000001140b */
[----:B------:R-:W-:Y:S01]  /*22a30*/  SHF.R.S32.HI R12, RZ, 0x1f, R7 ;  /* 0x0000001fff0c7819 */ /* 0x000fe20000011407 */
[----:B------:R-:W-:Y:S06]  /*22a40*/  @P2 BRA `(.L_x_1755) ;  /* 0x0000000000342947 */ /* 0x000fec0003800000 */
        /* <DEDUP_REMOVED lines=13> */
.L_x_1755:
[----:B------:R-:W-:Y:S05]  /*22b20*/  BSYNC B1 ;  /* 0x0000000000017941 */ /* 0x000fea0003800000 */
.L_x_1754:
        /* <DEDUP_REMOVED lines=17> */
.L_x_1757:
[----:B------:R-:W-:Y:S05]  /*22c40*/  BSYNC B1 ;  /* 0x0000000000017941 */ /* 0x000fea0003800000 */
.L_x_1756:
        /* <DEDUP_REMOVED lines=17> */
.L_x_1759:
[----:B------:R-:W-:Y:S05]  /*22d60*/  BSYNC B1 ;  /* 0x0000000000017941 */ /* 0x000fea0003800000 */
.L_x_1758:
[----:B0-----:R-:W-:Y:S01]  /*22d70*/  VIADD R0, R8, 0x60 ;  /* 0x0000006008007836 */ /* 0x001fe20000000000 */
[----:B--2-4-:R-:W4:Y:S04]  /*22d80*/  SHFL.IDX PT, R5, R5, 0x3, 0x181f ;  /* 0x00781f0005057f89 */ /* 0x014f2800000e0000 */
[----:B------:R-:W-:Y:S01]  /*22d90*/  ISETP.GE.AND P0, PT, R0, R9, PT ;  /* 0x000000090000720c */ /* 0x000fe20003f06270 */
[----:B------:R0:W2:-:S12]  /*22da0*/  SHFL.IDX PT, R2, R4, 0x3, 0x181f ;  /* 0x00781f0004027f89 */ /* 0x00009800000e0000 */
[----:B0-----:R-:W-:Y:S05]  /*22db0*/  @P0 BRA `(.L_x_1748) ;  /* 0x0000000000340947 */ /* 0x001fea0003800000 */
[----:B------:R-:W-:Y:S02]  /*22dc0*/  ULDC UR4, c[0x0][0xac8] ;  /* 0x0002b20000047ab9 */ /* 0x000fe40000000800 */
[----:B------:R-:W-:Y:S02]  /*22dd0*/  ISETP.GE.AND P3, PT, R13, UR4, PT ;  /* 0x000000040d007c0c */ /* 0x000fe4000bf66270 */
[----:B------:R-:W-:Y:S02]  /*22de0*/  ISETP.GE.AND P4, PT, R11, UR4, PT ;  /* 0x000000040b007c0c */ /* 0x000fe4000bf86270 */
[----:B------:R-:W-:-:S09]  /*22df0*/  ISETP.GE.AND P5, PT, R7, UR4, PT ;  /* 0x0000000407007c0c */ /* 0x000fd2000bfa6270 */
[-C--:B--2---:R-:W-:Y:S02]  /*22e00*/  @!P3 LEA R8, P0, R13, R2.reuse, 0x1 ;  /* 0x000000020d08b211 */ /* 0x084fe400078008ff */
        /* <DEDUP_REMOVED lines=8> */
.L_x_1748:
[----:B------:R-:W-:Y:S05]  /*22e90*/  BSYNC B0 ;  /* 0x0000000000007941 */ /* 0x000fea0003800000 */
.L_x_1738:
[----:B------:R-:W-:Y:S02]  /*22ea0*/  ULDC UR4, c[0x0][0xc3c] ;  /* 0x00030f0000047ab9 */ /* 0x000fe40000000800 */
[----:B-1----:R-:W-:-:S13]  /*22eb0*/  ISETP.GE.AND P0, PT, R59, UR4, PT ;  /* 0x000000043b007c0c */ /* 0x002fda000bf06270 */
[----:B------:R-:W-:Y:S05]  /*22ec0*/  @!P0 BRA `(.L_x_1760) ;  /* 0xfffffde000cc8947 */ /* 0x000fea000383ffff */
[----:B------:R-:W-:Y:S05]  /*22ed0*/  BRA `(.L_x_1467) ;  /* 0x0000009400887947 */ /* 0x000fea0003800000 */
.L_x_1465:
        /* <DEDUP_REMOVED lines=18> */
.L_x_1761:
[----:B------:R-:W-:Y:S01]  /*23000*/  LOP3.LUT R0, R6, 0x1f, RZ, 0xc0, !PT ;  /* 0x0000001f06007812 */ /* 0x000fe200078ec0ff */
[----:B------:R-:W-:Y:S01]  /*23010*/  ULDC UR4, c[0x0][0xc3c] ;  /* 0x00030f0000047ab9 */ /* 0x000fe20000000800 */
[----:B------:R-:W-:Y:S01]  /*23020*/  IMAD.MOV.U32 R8, RZ, RZ, RZ ;  /* 0x000000ffff087224 */ /* 0x000fe200078e00ff */
[----:B------:R-:W0:Y:S01]  /*23030*/  S2UR UR6, SR_CTAID.X ;  /* 0x00000000000679c3 */ /* 0x000e220000002500 */
[----:B------:R-:W-:Y:S01]  /*23040*/  ISETP.NE.AND P0, PT, R0, 0x1f, PT ;  /* 0x0000001f0000780c */ /* 0x000fe20003f05270 */
[----:B------:R-:W-:-:S03]  /*23050*/  ULDC UR5, c[0x0][0xc38] ;  /* 0x00030e0000057ab9 */ /* 0x000fc60000000800 */
[----:B------:R-:W-:-:S13]  /*23060*/  ISETP.GE.OR P1, PT, R0, UR4, !P0 ;  /* 0x0000000400007c0c */ /* 0x000fda000c726670 */
[----:B------:R-:W1:Y:S08]  /*23070*/  @!P1 LDC.64 R2, c[0x0][0xc80] ;  /* 0x00032000ff029b82 */ /* 0x000e700000000a00 */
[----:B------:R-:W2:Y:S01]  /*23080*/  @!P1 LDC.64 R4, c[0x0][0xc78] ;  /* 0x00031e00ff049b82 */ /* 0x000ea20000000a00 */
[----:B-1----:R-:W-:-:S05]  /*23090*/  @!P1 IMAD.WIDE.U32 R2, R0, 0x4, R2 ;  /* 0x0000000400029825 */ /* 0x002fca00078e0002 */
        /* <DEDUP_REMOVED lines=30> */
[----:B------:R-:W-:Y:S01]  /*23280*/  MOV R9, R4 ;  /* 0x0000000400097202 */ /* 0x000fe20000000f00 */
[----:B------:R-:W-:Y:S01]  /*23290*/  UMOV UR4, URZ ;  /* 0x0000003f00047c82 */ /* 0x000fe20008000000 */
[----:B------:R-:W-:-:S05]  /*232a0*/  ULDC UR5, c[0x0][0xc38] ;  /* 0x00030e0000057ab9 */ /* 0x000fca0000000800 */
.L_x_1765:
[----:B------:R-:W0:Y:S01]  /*232b0*/  LDC R2, c[0x0][0xc3c] ;  /* 0x00030f00ff027b82 */ /* 0x000e220000000800 */
[----:B------:R-:W-:Y:S01]  /*232c0*/  ULDC UR7, c[0x0][0xc3c] ;  /* 0x00030f0000077ab9 */ /* 0x000fe20000000800 */
[----:B------:R-:W-:Y:S01]  /*232d0*/  UIADD3 UR4, UR4, 0x1f, URZ ;  /* 0x0000001f04047890 */ /* 0x000fe2000fffe03f */
[----:B------:R-:W-:-:S05]  /*232e0*/  IMAD.U32 R3, RZ, RZ, UR7 ;  /* 0x00000007ff037e24 */ /* 0x000fca000f8e00ff */
        /* <DEDUP_REMOVED lines=35> */
.L_x_1763:
        /* <DEDUP_REMOVED lines=12> */
.L_x_1766:
[----:B----4-:R-:W-:Y:S01]  /*235e0*/  IMAD R3, R3, UR5, R10 ;  /* 0x0000000503037c24 */ /* 0x010fe2000f8e020a */
[----:B------:R-:W-:Y:S02]  /*235f0*/  IADD3 R14, R9, UR4, RZ ;  /* 0x00000004090e7c10 */ /* 0x000fe4000fffe0ff */
[----:B-1----:R-:W-:Y:S02]  /*23600*/  ISETP.NE.AND P0, PT, R8, 0x1, PT ;  /* 0x000000010800780c */ /* 0x002fe40003f05270 */
[----:B------:R1:W-:Y:S01]  /*23610*/  STL [R1], R3 ;  /* 0x0000000301007387 */ /* 0x0003e20000100800 */
[----:B---3--:R-:W-:-:S03]  /*23620*/  IADD3 R5, -R3, UR6, RZ ;  /* 0x0000000603057c10 */ /* 0x008fc6000fffe1ff */
[----:B------:R1:W-:Y:S07]  /*23630*/  STL [R1+0xc], R14 ;  /* 0x00000c0e01007387 */ /* 0x0003ee0000100800 */
        /* <DEDUP_REMOVED lines=48> */
[----:B------:R-:W-:-:S06]  /*23940*/  @P0 IADD3 R7, R7, 0x1, RZ ;  /* 0x0000000107070810 */ /* 0x000fcc0007ffe0ff */
        /* <DEDUP_REMOVED lines=8> */
.L_x_1767:
[----:B-1----:R-:W1:Y:S02]  /*239d0*/  LDC.64 R2, c[0x0][0xc90] ;  /* 0x00032400ff027b82 */ /* 0x002e640000000a00 */
        /* <DEDUP_REMOVED lines=37> */
[----:B0-----:R-:W-:-:S02]  /*23c30*/  IADD3 R3, R11, 0xffffffe, RZ ;  /* 0x0ffffffe0b037810 */ /* 0x001fc40007ffe0ff */
[----:B------:R-:W-:-:S04]  /*23c40*/  IABS R11, R7 ;  /* 0x00000007000b7213 */ /* 0x000fc80000000000 */
        /* <DEDUP_REMOVED lines=21> */
.L_x_1768:
[----:B01----:R-:W-:-:S05]  /*23da0*/  LOP3.LUT R3, RZ, R2, RZ, 0x33, !PT ;  /* 0x00000002ff037212 */ /* 0x003fca00078e33ff */
[----:B------:R-:W-:-:S05]  /*23db0*/  IMAD.IADD R2, R4, 0x1, R3 ;  /* 0x0000000104027824 */ /* 0x000fca00078e0203 */
[----:B------:R1:W-:Y:S01]  /*23dc0*/  STL [R1+0x4], R2 ;  /* 0x0000040201007387 */ /* 0x0003e20000100800 */
[----:B------:R-:W-:Y:S05]  /*23dd0*/  BRA `(.L_x_1769) ;  /* 0x0000000000107947 */ /* 0x000fea0003800000 */
.L_x_1764:
[----:B------:R-:W-:Y:S01]  /*23de0*/  IMAD.U32 R2, RZ, RZ, UR6 ;  /* 0x00000006ff027e24 */ /* 0x000fe2000f8e00ff */
[----:B------:R0:W-:Y:S04]  /*23df0*/  STL [R1+0x4], RZ ;  /* 0x000004ff01007387 */ /* 0x0001e80000100800 */
[----:B------:R0:W-:Y:S04]  /*23e00*/  STL [R1+0x8], RZ ;  /* 0x000008ff01007387 */ /* 0x0001e80000100800 */
[----:B------:R0:W-:Y:S02]  /*23e10*/  STL [R1], R2 ;  /* 0x0000000201007387 */ /* 0x0001e40000100800 */
.L_x_1769:
        /* <DEDUP_REMOVED lines=10> */
.L_x_1762:
        /* <DEDUP_REMOVED lines=13> */
[----:B------:R-:W-:Y:S01]  /*23f90*/  ULDC.64 UR36, c[0x0][0x198] ;  /* 0x0000660000247ab9 */ /* 0x000fe20000000a00 */
[----:B------:R-:W-:Y:S01]  /*23fa0*/  LOP3.LUT R3, R0, 0x1f8, RZ, 0xc0, !PT ;  /* 0x000001f800037812 */ /* 0x000fe200078ec0ff */
[----:B01----:R-:W-:Y:S01]  /*23fb0*/  IMAD.SHL.U32 R2, R4, 0x8, RZ ;  /* 0x0000000804027824 */ /* 0x003fe200078e00ff */
[----:B------:R-:W-:Y:S01]  /*23fc0*/  LOP3.LUT R0, R0, 0x38, RZ, 0xc0, !PT ;  /* 0x0000003800007812 */ /* 0x000fe200078ec0ff */
[----:B------:R-:W-:Y:S01]  /*23fd0*/  ULDC UR38, c[0x0][0xc] ;  /* 0x0000030000267ab9 */ /* 0x000fe20000000800 */
[----:B------:R-:W-:-:S02]  /*23fe0*/  LOP3.LUT R3, R3, 0x38, R6, 0x78, !PT ;  /* 0x0000003803037812 */ /* 0x000fc400078e7806 */
[----:B------:R-:W-:Y:S02]  /*23ff0*/  SHF.L.U32 R6, R6, 0x4, RZ ;  /* 0x0000000406067819 */ /* 0x000fe400000006ff */
[----:B------:R-:W-:Y:S02]  /*24000*/  LOP3.LUT R2, R3, 0x200, R2, 0xf8, !PT ;  /* 0x0000020003027812 */ /* 0x000fe400078ef802 */
[----:B------:R-:W-:-:S04]  /*24010*/  SHF.R.U32.HI R3, RZ, 0x3, R4 ;  /* 0x00000003ff037819 */ /* 0x000fc80000011604 */
[----:B------:R-:W-:Y:S01]  /*24020*/  LOP3.LUT R4, R3, 0x70, R6, 0xf8, !PT ;  /* 0x0000007003047812 */ /* 0x000fe200078ef806 */
[----:B--2---:R-:W-:-:S06]  /*24030*/  ULEA UR4, UR5, UR4, 0x18 ;  /* 0x0000000405047291 */ /* 0x004fcc000f8ec03f */
[----:B------:R-:W-:-:S04]  /*24040*/  IMAD.U32 R19, RZ, RZ, UR4 ;  /* 0x00000004ff137e24 */ /* 0x000fc8000f8e00ff */
[----:B------:R-:W-:Y:S02]  /*24050*/  IMAD R3, R2, 0x2, R19 ;  /* 0x0000000202037824 */ /* 0x000fe400078e0213 */
[----:B------:R-:W-:-:S03]  /*24060*/  IMAD.MOV.U32 R2, RZ, RZ, 0x1 ;  /* 0x00000001ff027424 */ /* 0x000fc600078e00ff */
[----:B------:R0:W-:Y:S04]  /*24070*/  STL [R1+0x28], R3 ;  /* 0x0000280301007387 */ /* 0x0001e80000100800 */
[----:B------:R-:W-:Y:S04]  /*24080*/  STL [R1+0x58], RZ ;  /* 0x000058ff01007387 */ /* 0x000fe80000100800 */
[----:B------:R1:W-:Y:S01]  /*24090*/  STL [R1+0x20], R2 ;  /* 0x0000200201007387 */ /* 0x0003e20000100800 */
[----:B0-----:R-:W-:-:S03]  /*240a0*/  IMAD.MOV.U32 R3, RZ, RZ, 0x1 ;  /* 0x00000001ff037424 */ /* 0x001fc600078e00ff */
[----:B------:R0:W-:Y:S04]  /*240b0*/  STL [R1+0x1c], RZ ;  /* 0x00001cff01007387 */ /* 0x0001e80000100800 */
[----:B------:R0:W-:Y:S01]  /*240c0*/  STL [R1+0x10], RZ ;  /* 0x000010ff01007387 */ /* 0x0001e20000100800 */
[----:B-1----:R-:W-:-:S03]  /*240d0*/  LOP3.LUT R2, R0, 0x40, RZ, 0xfc, !PT ;  /* 0x0000004000027812 */ /* 0x002fc600078efcff */
[----:B------:R0:W-:Y:S01]  /*240e0*/  STL [R1+0x14], R3 ;  /* 0x0000140301007387 */ /* 0x0001e20000100800 */
[----:B------:R-:W-:-:S07]  /*240f0*/  LOP3.LUT R0, R0, 0x80, RZ, 0xfc, !PT ;  /* 0x0000008000007812 */ /* 0x000fce00078efcff */
.L_x_1936:
[----:B------:R-:W2:Y:S01]  /*24100*/  LDL R14, [R1+0xc] ;  /* 0x00000c00010e7983 */ /* 0x000ea20000100800 */
[----:B------:R-:W-:Y:S05]  /*24110*/  YIELD ;  /* 0x0000000000007946 */ /* 0x000fea0003800000 */
[----:B------:R-:W-:Y:S01]  /*24120*/  ULDC.64 UR4, c[0x0][0xa28] ;  /* 0x00028a0000047ab9 */ /* 0x000fe20000000a00 */
[----:B01----:R-:W-:Y:S02]  /*24130*/  CS2R R6, SRZ ;  /* 0x0000000000067805 */ /* 0x003fe4000001ff00 */
[----:B------:R-:W-:Y:S01]  /*24140*/  ISETP.NE.U32.AND P0, PT, RZ, UR4, PT ;  /* 0x00000004ff007c0c */ /* 0x000fe2000bf05070 */
[----:B------:R-:W1:Y:S01]  /*24150*/  LDC.64 R12, c[0x0][0xa00] ;  /* 0x00028000ff0c7b82 */ /* 0x000e620000000a00 */
[----:B------:R-:W-:Y:S01]  /*24160*/  ULDC.64 UR6, c[0x0][0xa08] ;  /* 0x0002820000067ab9 */ /* 0x000fe20000000a00 */
[----:B------:R-:W-:Y:S01]  /*24170*/  ULDC.64 UR8, c[0x0][0xa10] ;  /* 0x0002840000087ab9 */ /* 0x000fe20000000a00 */
[----:B------:R-:W-:Y:S01]  /*24180*/  ISETP.NE.AND.EX P0, PT, RZ, UR5, PT, P0 ;  /* 0x00000005ff007c0c */ /* 0x000fe2000bf05300 */
[----:B------:R-:W-:-:S04]  /*24190*/  ULDC.64 UR4, c[0x0][0xa18] ;  /* 0x0002860000047ab9 */ /* 0x000fc80000000a00 */
[----:B------:R-:W4:Y:S08]  /*241a0*/  LDC.64 R4, c[0x0][0xa08] ;  /* 0x00028200ff047b82 */ /* 0x000f300000000a00 */
[----:B0-----:R-:W2:Y:S02]  /*241b0*/  @P0 LDC.64 R2, c[0x0][0xa28] ;  /* 0x00028a00ff020b82 */ /* 0x001ea40000000a00 */
[----:B--2---:R-:W-:-:S05]  /*241c0*/  @P0 IMAD.WIDE R2, R14, 0x4, R2 ;  /* 0x000000040e020825 */ /* 0x004fca00078e0202 */
[----:B------:R0:W5:Y:S01]  /*241d0*/  @P0 LDG.E R6, desc[UR46][R2.64] ;  /* 0x0000002e02060981 */ /* 0x000162000c1e1900 */
[----:B------:R-:W-:Y:S01]  /*241e0*/  ISETP.NE.U32.AND P0, PT, RZ, UR4, PT ;  /* 0x00000004ff007c0c */ /* 0x000fe2000bf05070 */
[----:B-1----:R-:W-:Y:S01]  /*241f0*/  IMAD.WIDE R12, R14, 0x4, R12 ;  /* 0x000000040e0c7825 */ /* 0x002fe200078e020c */
[----:B------:R-:W-:Y:S02]  /*24200*/  ISETP.NE.U32.AND P2, PT, RZ, UR6, PT ;  /* 0x00000006ff007c0c */ /* 0x000fe4000bf45070 */
[----:B------:R-:W-:Y:S01]  /*24210*/  ISETP.NE.AND.EX P0, PT, RZ, UR5, PT, P0 ;  /* 0x00000005ff007c0c */ /* 0x000fe2000bf05300 */
[----:B------:R-:W-:Y:S01]  /*24220*/  ULDC.64 UR4, c[0x0][0xa00] ;  /* 0x0002800000047ab9 */ /* 0x000fe20000000a00 */
[----:B------:R-:W-:Y:S01]  /*24230*/  ISETP.NE.U32.AND P4, PT, RZ, UR8, PT ;  /* 0x00000008ff007c0c */ /* 0x000fe2000bf85070 */
[----:B---3--:R-:W-:Y:S01]  /*24240*/  IMAD.MOV.U32 R8, RZ, RZ, RZ ;  /* 0x000000ffff087224 */ /* 0x008fe200078e00ff */
[----:B------:R-:W-:Y:S01]  /*24250*/  ISETP.NE.U32.AND P1, PT, RZ, UR4, PT ;  /* 0x00000004ff007c0c */ /* 0x000fe2000bf25070 */
[----:B0-----:R-:W0:Y:S01]  /*24260*/  LDC.64 R2, c[0x0][0xa10] ;  /* 0x00028400ff027b82 */ /* 0x001e220000000a00 */
[----:B------:R-:W-:-:S02]  /*24270*/  IMAD.MOV.U32 R0, RZ, RZ, RZ ;  /* 0x000000ffff007224 */ /* 0x000fc400078e00ff */
[----:B------:R-:W-:Y:S01]  /*24280*/  ISETP.NE.AND.EX P3, PT, RZ, UR5, PT, P1 ;  /* 0x00000005ff007c0c */ /* 0x000fe2000bf65310 */
[----:B----4-:R-:W-:-:S04]  /*24290*/  IMAD.WIDE R4, R14, 0x4, R4 ;  /* 0x000000040e047825 */ /* 0x010fc800078e0204 */
[----:B------:R-:W1:Y:S01]  /*242a0*/  @P0 LDC.64 R10, c[0x0][0xa18] ;  /* 0x00028600ff0a0b82 */ /* 0x000e620000000a00 */
[----:B------:R-:W-:Y:S01]  /*242b0*/  ULDC UR4, c[0x0][0x288] ;  /* 0x0000a20000047ab9 */ /* 0x000fe20000000800 */
[----:B------:R-:W-:Y:S02]  /*242c0*/  ISETP.NE.AND.EX P1, PT, RZ, UR7, PT, P2 ;  /* 0x00000007ff007c0c */ /* 0x000fe4000bf25320 */
[----:B------:R-:W-:-:S04]  /*242d0*/  ISETP.NE.AND.EX P2, PT, RZ, UR9, PT, P4 ;  /* 0x00000009ff007c0c */ /* 0x000fc8000bf45340 */
[----:B------:R-:W2:Y:S07]  /*242e0*/  @P3 LDG.E R7, desc[UR46][R12.64] ;  /* 0x0000002e0c073981 */ /* 0x000eae000c1e1900 */
[----:B------:R3:W5:Y:S01]  /*242f0*/  @P1 LDG.E R8, desc[UR46][R4.64] ;  /* 0x0000002e04081981 */ /* 0x000762000c1e1900 */
[----:B0-----:R-:W-:-:S05]  /*24300*/  IMAD.WIDE R2, R14, 0x4, R2 ;  /* 0x000000040e027825 */ /* 0x001fca00078e0202 */
[----:B------:R3:W5:Y:S01]  /*24310*/  @P2 LDG.E R0, desc[UR46][R2.64] ;  /* 0x0000002e02002981 */ /* 0x000762000c1e1900 */
[----:B-1----:R-:W-:-:S03]  /*24320*/  @P0 IMAD.WIDE R10, R14, 0x4, R10 ;  /* 0x000000040e0a0825 */ /* 0x002fc600078e020a */
[----:B--2---:R0:W-:Y:S02]  /*24330*/  STL [R1+0x48], R7 ;  /* 0x0000480701007387 */ /* 0x0041e40000100800 */
[----:B0-----:R-:W-:Y:S01]  /*24340*/  IMAD.U32 R7, RZ, RZ, UR4 ;  /* 0x00000004ff077e24 */ /* 0x001fe2000f8e00ff */
[----:B------:R-:W-:-:S05]  /*24350*/  ULDC.64 UR4, c[0x0][0x418] ;  /* 0x0001060000047ab9 */ /* 0x000fca0000000a00 */
[----:B------:R-:W2:Y:S01]  /*24360*/  @P0 LDG.E R7, desc[UR46][R10.64] ;  /* 0x0000002e0a070981 */ /* 0x000ea2000c1e1900 */
[----:B------:R-:W-:-:S03]  /*24370*/  UISETP.NE.U32.AND UP0, UPT, UR4, URZ, UPT ;  /* 0x0000003f0400728c */ /* 0x000fc6000bf05070 */
[----:B------:R-:W-:Y:S01]  /*24380*/  ULDC UR4, c[0x0][0x424] ;  /* 0x0001090000047ab9 */ /* 0x000fe20000000800 */
[----:B------:R-:W-:-:S03]  /*24390*/  UISETP.NE.AND.EX UP0, UPT, UR5, URZ, UPT, UP0 ;  /* 0x0000003f0500728c */ /* 0x000fc6000bf05300 */
[----:B------:R-:W-:Y:S01]  /*243a0*/  ULDC UR5, c[0x0][0x2f0] ;  /* 0x0000bc0000057ab9 */ /* 0x000fe20000000800 */
[----:B------:R-:W-:Y:S01]  /*243b0*/  USEL UR4, UR4, 0x1, UP0 ;  /* 0x0000000104047887 */ /* 0x000fe20008000000 */
[----:B--2---:R0:W-:Y:S04]  /*243c0*/  STL [R1+0x38], R7 ;  /* 0x0000380701007387 */ /* 0x0041e80000100800 */
[----:B------:R3:W5:Y:S01]  /*243d0*/  LDL R15, [R1+0x38] ;  /* 0x00003800010f7983 */ /* 0x0007620000100800 */
[----:B------:R-:W-:-:S03]  /*243e0*/  UIMAD UR4, UR4, UR5, URZ ;  /* 0x00000005040472a4 */ /* 0x000fc6000f8e023f */
[----:B------:R-:W-:Y:S02]  /*243f0*/  ULDC UR5, c[0x0][0x348] ;  /* 0x0000d20000057ab9 */ /* 0x000fe40000000800 */
[----:B------:R-:W-:Y:S02]  /*24400*/  IMAD.U32 R10, RZ, RZ, UR5 ;  /* 0x00000005ff0a7e24 */ /* 0x000fe4000f8e00ff */
[----:B0-----:R-:W-:Y:S01]  /*24410*/  IMAD.U32 R7, RZ, RZ, UR4 ;  /* 0x00000004ff077e24 */ /* 0x001fe2000f8e00ff */
[----:B---3--:R-:W-:Y:S06]  /*24420*/  @P0 BRA `(.L_x_1771) ;  /* 0x0000000000140947 */ /* 0x008fec0003800000 */
[----:B------:R-:W-:Y:S05]  /*24430*/  @!P3 BRA `(.L_x_1771) ;  /* 0x000000000010b947 */ /* 0x000fea0003800000 */
[----:B------:R-:W2:Y:S04]  /*24440*/  LDG.E R9, desc[UR46][R12.64] ;  /* 0x0000002e0c097981 */ /* 0x000ea8000c1e1900 */
[----:B------:R-:W2:Y:S02]  /*24450*/  LDG.E R12, desc[UR46][R12.64+0x4] ;  /* 0x0000042e0c0c7981 */ /* 0x000ea4000c1e1900 */
[----:B--2--5:R-:W-:-:S05]  /*24460*/  IMAD.IADD R15, R12, 0x1, -R9 ;  /* 0x000000010c0f7824 */ /* 0x024fca00078e0a09 */
[----:B------:R0:W-:Y:S02]  /*24470*/  STL [R1+0x38], R15 ;  /* 0x0000380f01007387 */ /* 0x0001e40000100800 */
.L_x_1771:
[----:B------:R-:W2:Y:S01]  /*24480*/  LDL.LU R11, [R1+0x8] ;  /* 0x00000800010b7983 */ /* 0x000ea20000300800 */
[----:B-----5:R-:W-:Y:S01]  /*24490*/  IMAD.IADD R8, R8, 0x1, R6 ;  /* 0x0000000108087824 */ /* 0x020fe200078e0206 */
[----:B------:R-:W-:Y:S02]  /*244a0*/  ULDC.64 UR4, c[0x0][0xa20] ;  /* 0x0002880000047ab9 */ /* 0x000fe40000000a00 */
[----:B------:R-:W-:Y:S02]  /*244b0*/  ISETP.NE.U32.AND P0, PT, RZ, UR4, PT ;  /* 0x00000004ff007c0c */ /* 0x000fe4000bf05070 */
[----:B------:R1:W-:Y:S02]  /*244c0*/  STL [R1+0x18], R8 ;  /* 0x0000180801007387 */ /* 0x0003e40000100800 */
[----:B------:R-:W-:Y:S02]  /*244d0*/  ISETP.NE.AND.EX P0, PT, RZ, UR5, PT, P0 ;  /* 0x00000005ff007c0c */ /* 0x000fe4000bf05300 */
[----:B--2---:R-:W-:-:S02]  /*244e0*/  LOP3.LUT R17, R11, 0xff000000, RZ, 0xc0, !PT ;  /* 0xff0000000b117812 */ /* 0x004fc400078ec0ff */
[C---:B------:R-:W-:Y:S02]  /*244f0*/  LOP3.LUT R9, R11.reuse, 0xff0000, RZ, 0xc0, !PT ;  /* 0x00ff00000b097812 */ /* 0x040fe400078ec0ff */
[----:B------:R-:W-:Y:S02]  /*24500*/  SHF.R.U32.HI R17, RZ, 0x8, R17 ;  /* 0x00000008ff117819 */ /* 0x000fe40000011611 */
[----:B------:R-:W-:Y:S02]  /*24510*/  LOP3.LUT R16, R11, 0xffff, RZ, 0xc0, !PT ;  /* 0x0000ffff0b107812 */ /* 0x000fe400078ec0ff */
[----:B------:R-:W-:-:S03]  /*24520*/  LEA.HI R17, R9, R17, RZ, 0x10 ;  /* 0x0000001109117211 */ /* 0x000fc600078f80ff */
[----:B-1----:R-:W-:Y:S05]  /*24530*/  @!P0 BRA `(.L_x_1772) ;  /* 0x0000000000108947 */ /* 0x002fea0003800000 */
[----:B------:R-:W1:Y:S02]  /*24540*/  LDC.64 R4, c[0x0][0xa20] ;  /* 0x00028800ff047b82 */ /* 0x000e640000000a00 */
[----:B-1----:R-:W-:-:S05]  /*24550*/  IMAD.WIDE R4, R14, 0x4, R4 ;  /* 0x000000040e047825 */ /* 0x002fca00078e0204 */
[----:B------:R1:W5:Y:S01]  /*24560*/  LDG.E R7, desc[UR46][R4.64] ;  /* 0x0000002e04077981 */ /* 0x000362000c1e1900 */
[----:B------:R-:W-:Y:S05]  /*24570*/  BRA `(.L_x_1773) ;  /* 0x0000000000107947 */ /* 0x000fea0003800000 */
.L_x_1772:
[----:B------:R-:W-:Y:S05]  /*24580*/  @!P1 BRA `(.L_x_1773) ;  /* 0x00000000000c9947 */ /* 0x000fea0003800000 */
[----:B------:R-:W2:Y:S04]  /*24590*/  LDG.E R7, desc[UR46][R4.64] ;  /* 0x0000002e04077981 */ /* 0x000ea8000c1e1900 */
[----:B------:R-:W2:Y:S02]  /*245a0*/  LDG.E R4, desc[UR46][R4.64+0x4] ;  /* 0x0000042e04047981 */ /* 0x000ea4000c1e1900 */
[----:B--2---:R-:W-:-:S07]  /*245b0*/  IMAD.IADD R7, R4, 0x1, -R7 ;  /* 0x0000000104077824 */ /* 0x004fce00078e0a07 */
.L_x_1773:
[----:B------:R-:W2:Y:S04]  /*245c0*/  LDL.LU R8, [R1+0x4] ;  /* 0x0000040001087983 */ /* 0x000ea80000300800 */
[----:B-1----:R-:W3:Y:S04]  /*245d0*/  @P2 LDG.E R4, desc[UR46][R2.64] ;  /* 0x0000002e02042981 */ /* 0x002ee8000c1e1900 */
[----:B------:R1:W3:Y:S01]  /*245e0*/  @P2 LDG.E R2, desc[UR46][R2.64+0x4] ;  /* 0x0000042e02022981 */ /* 0x0002e2000c1e1900 */
[----:B-----5:R-:W-:Y:S01]  /*245f0*/  IADD3 R9, -R6, R7, RZ ;  /* 0x0000000706097210 */ /* 0x020fe20007ffe1ff */
[----:B-1----:R-:W1:Y:S02]  /*24600*/  LDC R3, c[0x0][0x448] ;  /* 0x00011200ff037b82 */ /* 0x002e640000000800 */
[----:B-1----:R-:W-:-:S13]  /*24610*/  ISETP.NE.AND P1, PT, R3, 0x1, PT ;  /* 0x000000010300780c */ /* 0x002fda0003f25270 */
[----:B------:R-:W1:Y:S08]  /*24620*/  @P1 LDC R3, c[0x0][0x44c] ;  /* 0x00011300ff031b82 */ /* 0x000e700000000800 */
[----:B------:R-:W4:Y:S01]  /*24630*/  @P1 LDC R5, c[0x0][0x450] ;  /* 0x00011400ff051b82 */ /* 0x000f220000000800 */
[----:B--2---:R-:W-:-:S04]  /*24640*/  IMAD.SHL.U32 R12, R8, 0x80, RZ ;  /* 0x00000080080c7824 */ /* 0x004fc800078e00ff */
[----:B------:R-:W-:Y:S01]  /*24650*/  VIADD R7, R12, 0x7f ;  /* 0x0000007f0c077836 */ /* 0x000fe20000000000 */
[----:B------:R2:W-:Y:S01]  /*24660*/  STL [R1+0x30], R12 ;  /* 0x0000300c01007387 */ /* 0x0005e20000100800 */
[----:B---3--:R-:W-:Y:S02]  /*24670*/  @P2 IMAD.IADD R10, R2, 0x1, -R4 ;  /* 0x00000001020a2824 */ /* 0x008fe400078e0a04 */
[----:B-1----:R-:W-:-:S04]  /*24680*/  @P1 IMAD.HI.U32 R2, R7, R3, RZ ;  /* 0x0000000307021227 */ /* 0x002fc800078e00ff */
[----:B------:R-:W-:Y:S01]  /*24690*/  IMAD.IADD R6, R9, 0x1, R10 ;  /* 0x0000000109067824 */ /* 0x000fe200078e020a */
[----:B----4-:R-:W-:-:S03]  /*246a0*/  @P1 SHF.R.U32.HI R7, RZ, R5, R2 ;  /* 0x00000005ff071219 */ /* 0x010fc60000011602 */
[C---:B------:R-:W-:Y:S01]  /*246b0*/  VIADD R2, R6.reuse, 0x5f ;  /* 0x0000005f06027836 */ /* 0x040fe20000000000 */
[----:B------:R-:W-:-:S03]  /*246c0*/  IADD3 R21, R6, 0x1, -R15 ;  /* 0x0000000106157810 */ /* 0x000fc60007ffe80f */
[----:B------:R-:W-:-:S04]  /*246d0*/  IMAD.HI R2, R2, 0x2aaaaaab, RZ ;  /* 0x2aaaaaab02027827 */ /* 0x000fc800078e02ff */
[----:B------:R-:W-:Y:S01]  /*246e0*/  IMAD.IADD R7, R21, 0x1, R7 ;  /* 0x0000000115077824 */ /* 0x000fe200078e0207 */
[----:B------:R-:W-:-:S04]  /*246f0*/  SHF.R.U32.HI R3, RZ, 0x1f, R2 ;  /* 0x0000001fff037819 */ /* 0x000fc80000011602 */
[----:B------:R-:W-:Y:S02]  /*24700*/  LEA.HI.SX32 R11, R2, R3, 0x1c ;  /* 0x00000003020b7211 */ /* 0x000fe400078fe2ff */
[----:B------:R-:W1:Y:S03]  /*24710*/  LDC.64 R2, c[0x0][0x9e0] ;  /* 0x00027800ff027b82 */ /* 0x000e660000000a00 */
[----:B------:R2:W-:Y:S01]  /*24720*/  STL [R1+0x5c], R11 ;  /* 0x00005c0b01007387 */ /* 0x0005e20000100800 */
[----:B-1----:R-:W-:Y:S01]  /*24730*/  ISETP.GE.AND P3, PT, R3, 0x1, PT ;  /* 0x000000010300780c */ /* 0x002fe20003f66270 */
        /* <DEDUP_REMOVED lines=13> */
.L_x_1776:
[----:B------:R-:W-:-:S13]  /*24810*/  ISETP.NE.AND P0, PT, R3, 0x1, PT ;  /* 0x000000010300780c */ /* 0x000fda0003f05270 */
[----:B------:R-:W1:Y:S02]  /*24820*/  @P0 LDC.64 R4, c[0x0][0x9e8] ;  /* 0x00027a00ff040b82 */ /* 0x000e640000000a00 */
[----:B-1----:R-:W-:-:S05]  /*24830*/  @P0 IMAD.HI.U32 R4, R2, R4, RZ ;  /* 0x0000000402040227 */ /* 0x002fca00078e00ff */
[----:B------:R-:W-:-:S07]  /*24840*/  @P0 SHF.R.U32.HI R2, RZ, R5, R4 ;  /* 0x00000005ff020219 */ /* 0x000fce0000011604 */
.L_x_1777:
[----:B------:R-:W-:Y:S05]  /*24850*/  BSYNC B0 ;  /* 0x0000000000007941 */ /* 0x000fea0003800000 */
.L_x_1775:
[----:B------:R-:W-:-:S05]  /*24860*/  IMAD R2, R2, R3, R3 ;  /* 0x0000000302027224 */ /* 0x000fca00078e0203 */
[----:B------:R-:W-:-:S07]  /*24870*/  VIMNMX R8, R8, R2, PT ;  /* 0x0000000208087248 */ /* 0x000fce0003fe0100 */
.L_x_1774:
[----:B------:R-:W1:Y:S01]  /*24880*/  @P1 LDC R4, c[0x0][0x44c] ;  /* 0x00011300ff041b82 */ /* 0x000e620000000800 */
[----:B------:R-:W-:Y:S01]  /*24890*/  VIADD R8, R8, 0x5f ;  /* 0x0000005f08087836 */ /* 0x000fe20000000000 */
[----:B------:R-:W-:Y:S01]  /*248a0*/  ULDC UR4, c[0x0][0x9dc] ;  /* 0x0002770000047ab9 */ /* 0x000fe20000000800 */
[----:B------:R-:W-:Y:S02]  /*248b0*/  IMAD.MOV.U32 R2, RZ, RZ, R12 ;  /* 0x000000ffff027224 */ /* 0x000fe400078e000c */
[----:B------:R-:W-:-:S03]  /*248c0*/  IMAD.HI R8, R8, 0x2aaaaaab, RZ ;  /* 0x2aaaaaab08087827 */ /* 0x000fc600078e02ff */
[----:B------:R-:W2:Y:S01]  /*248d0*/  @P1 LDC R5, c[0x0][0x450] ;  /* 0x00011400ff051b82 */ /* 0x000ea20000000800 */
[----:B------:R-:W-:Y:S01]  /*248e0*/  IMAD.IADD R20, R6, 0x1, -R15 ;  /* 0x0000000106147824 */ /* 0x000fe200078e0a0f */
[----:B------:R-:W-:-:S04]  /*248f0*/  SHF.R.U32.HI R7, RZ, 0x1f, R8 ;  /* 0x0000001fff077819 */ /* 0x000fc80000011608 */
[----:B------:R-:W-:-:S04]  /*24900*/  LEA.HI.SX32 R7, R8, R7, 0x1c ;  /* 0x0000000708077211 */ /* 0x000fc800078fe2ff */
[----:B------:R-:W-:Y:S01]  /*24910*/  VIMNMX R7, R11, R7, PT ;  /* 0x000000070b077248 */ /* 0x000fe20003fe0100 */
[----:B-1----:R-:W-:-:S05]  /*24920*/  @P1 IMAD.HI.U32 R4, R12, R4, RZ ;  /* 0x000000040c041227 */ /* 0x002fca00078e00ff */
[----:B--2---:R-:W-:-:S05]  /*24930*/  @P1 SHF.R.U32.HI R2, RZ, R5, R4 ;  /* 0x00000005ff021219 */ /* 0x004fca0000011604 */
        /* <DEDUP_REMOVED lines=13> */
.L_x_1780:
[----:B------:R-:W-:-:S13]  /*24a10*/  ISETP.NE.AND P0, PT, R3, 0x1, PT ;  /* 0x000000010300780c */ /* 0x000fda0003f05270 */
[----:B------:R-:W1:Y:S02]  /*24a20*/  @P0 LDC.64 R4, c[0x0][0x9e8] ;  /* 0x00027a00ff040b82 */ /* 0x000e640000000a00 */
[----:B-1----:R-:W-:-:S05]  /*24a30*/  @P0 IMAD.HI.U32 R4, R2, R4, RZ ;  /* 0x0000000402040227 */ /* 0x002fca00078e00ff */
[----:B------:R-:W-:-:S07]  /*24a40*/  @P0 SHF.R.U32.HI R2, RZ, R5, R4 ;  /* 0x00000005ff020219 */ /* 0x000fce0000011604 */
.L_x_1781:
[----:B------:R-:W-:Y:S05]  /*24a50*/  BSYNC B0 ;  /* 0x0000000000007941 */ /* 0x000fea0003800000 */
.L_x_1779:
[----:B------:R-:W-:-:S05]  /*24a60*/  IMAD R2, R2, R3, RZ ;  /* 0x0000000302027224 */ /* 0x000fca00078e02ff */
[----:B------:R-:W-:-:S07]  /*24a70*/  VIMNMX R6, R6, R2, !PT ;  /* 0x0000000206067248 */ /* 0x000fce0007fe0100 */
.L_x_1778:
[----:B------:R-:W-:Y:S01]  /*24a80*/  IMAD.HI R6, R6, 0x2aaaaaab, RZ ;  /* 0x2aaaaaab06067827 */ /* 0x000fe200078e02ff */
[----:B------:R-:W-:Y:S01]  /*24a90*/  LOP3.LUT R12, R17, 0xff, RZ, 0xc0, !PT ;  /* 0x000000ff110c7812 */ /* 0x000fe200078ec0ff */
[----:B------:R-:W-:Y:S01]  /*24aa0*/  BSSY B0, `(.L_x_1782) ;  /* 0x0000027000007945 */ /* 0x000fe20003800000 */
[----:B------:R-:W-:Y:S01]  /*24ab0*/  SHF.R.U32.HI R17, RZ, 0x10, R17 ;  /* 0x00000010ff117819 */ /* 0x000fe20000011611 */
[----:B------:R-:W-:Y:S01]  /*24ac0*/  IMAD.MOV.U32 R2, RZ, RZ, RZ ;  /* 0x000000ffff027224 */ /* 0x000fe200078e00ff */
[----:B------:R-:W-:Y:S01]  /*24ad0*/  SHF.R.U32.HI R4, RZ, 0x1f, R6 ;  /* 0x0000001fff047819 */ /* 0x000fe20000011606 */
[----:B------:R1:W-:Y:S03]  /*24ae0*/  STL [R1+0x50], R12 ;  /* 0x0000500c01007387 */ /* 0x0003e60000100800 */
[----:B------:R-:W-:-:S04]  /*24af0*/  LEA.HI.SX32 R4, R6, R4, 0x1c ;  /* 0x0000000406047211 */ /* 0x000fc800078fe2ff */
[----:B------:R-:W-:-:S04]  /*24b00*/  VIMNMX R4, RZ, R4, !PT ;  /* 0x00000004ff047248 */ /* 0x000fc80007fe0100 */
[----:B------:R-:W-:-:S13]  /*24b10*/  ISETP.GT.AND P0, PT, R7, R4, PT ;  /* 0x000000040700720c */ /* 0x000fda0003f04270 */
[----:B-1----:R-:W-:Y:S05]  /*24b20*/  @!P0 BRA `(.L_x_1783) ;  /* 0x0000000000788947 */ /* 0x002fea0003800000 */
[----:B------:R-:W-:Y:S01]  /*24b30*/  ISETP.NE.AND P0, PT, R17, RZ, PT ;  /* 0x000000ff1100720c */ /* 0x000fe20003f05270 */
[----:B------:R-:W-:-:S03]  /*24b40*/  ULDC UR4, c[0x0][0x9f0] ;  /* 0x00027c0000047ab9 */ /* 0x000fc60000000800 */
[----:B------:R-:W-:-:S04]  /*24b50*/  SEL R5, R17, UR4, P0 ;  /* 0x0000000411057c07 */ /* 0x000fc80008000000 */
[----:B------:R-:W-:Y:S02]  /*24b60*/  IABS R6, R5 ;  /* 0x0000000500067213 */ /* 0x000fe40000000000 */
[----:B------:R-:W-:Y:S02]  /*24b70*/  IADD3 R8, R5, -0x1, R7 ;  /* 0xffffffff05087810 */ /* 0x000fe40007ffe007 */
[----:B------:R-:W1:Y:S02]  /*24b80*/  I2F.RP R2, R6 ;  /* 0x0000000600027306 */ /* 0x000e640000209400 */
[----:B------:R-:W-:-:S06]  /*24b90*/  IADD3 R8, -R4, R8, RZ ;  /* 0x0000000804087210 */ /* 0x000fcc0007ffe1ff */
        /* <DEDUP_REMOVED lines=10> */
[----:B------:R-:W-:-:S03]  /*24c40*/  IABS R3, R8 ;  /* 0x0000000800037213 */ /* 0x000fc60000000000 */
[----:B------:R-:W-:-:S04]  /*24c50*/  IMAD.MOV R2, RZ, RZ, -R2 ;  /* 0x000000ffff027224 */ /* 0x000fc800078e0a02 */
        /* <DEDUP_REMOVED lines=11> */
.L_x_1783:
[----:B------:R-:W-:Y:S05]  /*24d10*/  BSYNC B0 ;  /* 0x0000000000007941 */ /* 0x000fea0003800000 */
.L_x_1782:
[-C--:B------:R-:W-:Y:S01]  /*24d20*/  IMAD R4, R12, R2.reuse, R4 ;  /* 0x000000020c047224 */ /* 0x080fe200078e0204 */
[----:B------:R-:W-:Y:S04]  /*24d30*/  BSSY B0, `(.L_x_1784) ;  /* 0x000015f000007945 */ /* 0x000fe80003800000 */
        /* <DEDUP_REMOVED lines=23> */
.L_x_1979:
[----:B--2---:R-:W-:Y:S02]  /*24eb0*/  ISETP.NE.AND P0, PT, R14, RZ, PT ;  /* 0x000000ff0e00720c */ /* 0x004fe40003f05270 */
[----:B------:R-:W-:-:S11]  /*24ec0*/  PLOP3.LUT P6, PT, PT, PT, PT, 0x8, 0x0 ;  /* 0x000000000000781c */ /* 0x000fd60003fce170 */
[----:B------:R-:W-:Y:S05]  /*24ed0*/  @P0 BRA `(.L_x_1787) ;  /* 0x00000000000c0947 */ /* 0x000fea0003800000 */
[----:B------:R-:W-:-:S03]  /*24ee0*/  UMOV UR4, 0xffffffff ;  /* 0xffffffff00047882 */ /* 0x000fc60000000000 */
[----:B------:R-:W-:Y:S05]  /*24ef0*/  BRA.DIV UR4, `(.L_x_1788) ;  /* 0x0000008204a47947 */ /* 0x000fea000b800000 */
[----:B------:R-:W-:-:S13]  /*24f00*/  ELECT P6, URZ, PT ;  /* 0x00000000003f782f */ /* 0x000fda00038c0000 */
.L_x_1787:
[----:B-1----:R-:W2:Y:S01]  /*24f10*/  LDL R4, [R1+0x58] ;  /* 0x0000580001047983 */ /* 0x002ea20000100800 */
[----:B------:R-:W-:Y:S01]  /*24f20*/  BSSY B1, `(.L_x_1789) ;  /* 0x0000008000017945 */ /* 0x000fe20003800000 */
[----:B--2---:R-:W-:-:S05]  /*24f30*/  VIADD R4, R4, 0x1 ;  /* 0x0000000104047836 */ /* 0x004fca0000000000 */
[----:B------:R-:W-:-:S04]  /*24f40*/  LEA.HI R5, R4, R4, RZ, 0x1 ;  /* 0x0000000404057211 */ /* 0x000fc800078f08ff */
[----:B------:R-:W-:-:S05]  /*24f50*/  LOP3.LUT R5, R5, 0xfffffffe, RZ, 0xc0, !PT ;  /* 0xfffffffe05057812 */ /* 0x000fca00078ec0ff */
[----:B------:R-:W-:-:S05]  /*24f60*/  IMAD.IADD R4, R4, 0x1, -R5 ;  /* 0x0000000104047824 */ /* 0x000fca00078e0a05 */
[----:B------:R-:W-:-:S04]  /*24f70*/  SHF.L.U32 R4, R4, 0x1f, RZ ;  /* 0x0000001f04047819 */ /* 0x000fc800000006ff */
[----:B------:R-:W1:Y:S02]  /*24f80*/  SYNCS.PHASECHK.TRANS64.TRYWAIT P0, [R19+URZ+0x30820], R4 ;  /* 0x03082004130075a7 */ /* 0x000e64000800017f */
[----:B-1----:R-:W-:Y:S05]  /*24f90*/  @!P0 BRA `(.L_x_1790) ;  /* 0x00000080009c8947 */ /* 0x002fea0003800000 */
.L_x_1982:
[----:B------:R-:W-:Y:S05]  /*24fa0*/  BSYNC B1 ;  /* 0x0000000000017941 */ /* 0x000fea0003800000 */
.L_x_1789:
        /* <DEDUP_REMOVED lines=12> */
.L_x_1983:
[----:B------:R-:W-:Y:S05]  /*25070*/  BSYNC B2 ;  /* 0x0000000000027941 */ /* 0x000fea0003800000 */
.L_x_1793:
        /* <DEDUP_REMOVED lines=9> */
.L_x_1796:
[----:B------:R-:W-:Y:S05]  /*25110*/  BSYNC B2 ;  /* 0x0000000000027941 */ /* 0x000fea0003800000 */
.L_x_1795:
[----:B-1----:R-:W3:Y:S01]  /*25120*/  LDL R4, [R1+0x1c] ;  /* 0x00001c0001047983 */ /* 0x002ee20000100800 */
[----:B------:R-:W-:Y:S01]  /*25130*/  MOV R14, RZ ;  /* 0x000000ff000e7202 */ /* 0x000fe20000000f00 */
[----:B------:R-:W-:Y:S01]  /*25140*/  IMAD R5, R9, 0x60, R0 ;  /* 0x0000006009057824 */ /* 0x000fe200078e0200 */
[----:B------:R-:W-:Y:S01]  /*25150*/  UIADD3 UR4, UP0, UR36, 0x570, URZ ;  /* 0x0000057024047890 */ /* 0x000fe2000ff1e03f */
[----:B------:R-:W-:Y:S01]  /*25160*/  PLOP3.LUT P0, PT, PT, PT, PT, 0x80, 0x0 ;  /* 0x000000000000781c */ /* 0x000fe20003f0f070 */
[----:B------:R-:W-:Y:S01]  /*25170*/  UMOV UR6, 0x0 ;  /* 0x0000000000067882 */ /* 0x000fe20000000000 */
[----:B------:R-:W-:Y:S01]  /*25180*/  R2UR UR10, R14 ;  /* 0x000000000e0a72ca */ /* 0x000fe200000e0000 */
[----:B------:R-:W-:Y:S01]  /*25190*/  VIADD R5, R5, 0xffffffa0 ;  /* 0xffffffa005057836 */ /* 0x000fe20000000000 */
[----:B------:R-:W-:Y:S01]  /*251a0*/  UIADD3.X UR5, URZ, UR37, URZ, UP0, !UPT ;  /* 0x000000253f057290 */ /* 0x000fe200087fe43f */
[----:B------:R-:W-:Y:S01]  /*251b0*/  UMOV UR7, 0x12f00000 ;  /* 0x12f0000000077882 */ /* 0x000fe20000000000 */
[----:B---3--:R-:W-:-:S02]  /*251c0*/  IMAD R6, R4, 0x9000, R19 ;  /* 0x0000900004067824 */ /* 0x008fc400078e0213 */
[----:B------:R-:W-:Y:S02]  /*251d0*/  VIADD R4, R7, 0x30890 ;  /* 0x0003089007047836 */ /* 0x000fe40000000000 */
[----:B------:R-:W-:-:S07]  /*251e0*/  VIADD R8, R6, 0x1e400 ;  /* 0x0001e40006087836 */ /* 0x000fce0000000000 */
.L_x_1797:
        /* <DEDUP_REMOVED lines=16> */
.L_x_1798:
        /* <DEDUP_REMOVED lines=16> */
.L_x_1799:
        /* <DEDUP_REMOVED lines=10> */
[----:B------:R-:W1:Y:S01]  /*25490*/  SYNCS.PHASECHK.TRANS64.TRYWAIT P0, [R7+URZ+0x308c0], R10 ;  /* 0x0308c00a070075a7 */ /* 0x000e62000800017f */
[----:B------:R-:W-:Y:S04]  /*254a0*/  BSSY B2, `(.L_x_1800) ;  /* 0x0000002000027945 */ /* 0x000fe80003800000 */
[----:B-1----:R-:W-:Y:S05]  /*254b0*/  @!P0 BRA `(.L_x_1801) ;  /* 0x0000007c007c8947 */ /* 0x002fea0003800000 */
.L_x_1984:
[----:B------:R-:W-:Y:S05]  /*254c0*/  BSYNC B2 ;  /* 0x0000000000027941 */ /* 0x000fea0003800000 */
.L_x_1800:
[----:B------:R-:W-:Y:S01]  /*254d0*/  BSSY B2, `(.L_x_1802) ;  /* 0x000000b000027945 */ /* 0x000fe20003800000 */
[----:B-12---:R-:W-:Y:S02]  /*254e0*/  IMAD.MOV.U32 R10, RZ, RZ, 0x0 ;  /* 0x00000000ff0a7424 */ /* 0x006fe400078e00ff */
        /* <DEDUP_REMOVED lines=9> */
.L_x_1803:
[----:B------:R-:W-:Y:S05]  /*25580*/  BSYNC B2 ;  /* 0x0000000000027941 */ /* 0x000fea0003800000 */
.L_x_1802:
[----:B------:R-:W-:Y:S01]  /*25590*/  R2UR UR10, R14 ;  /* 0x000000000e0a72ca */ /* 0x000fe200000e0000 */
[----:B------:R-:W-:Y:S01]  /*255a0*/  UIADD3 UR4, UP0, UR36, 0x670, URZ ;  /* 0x0000067024047890 */ /* 0x000fe2000ff1e03f */
[----:B------:R-:W-:Y:S01]  /*255b0*/  R2UR UR6, R10 ;  /* 0x000000000a0672ca */ /* 0x000fe200000e0000 */
[----:B------:R-:W-:Y:S01]  /*255c0*/  VIADD R7, R7, 0x308b0 ;  /* 0x000308b007077836 */ /* 0x000fe20000000000 */
[----:B------:R-:W-:Y:S01]  /*255d0*/  R2UR UR7, R11 ;  /* 0x000000000b0772ca */ /* 0x000fe200000e0000 */
[----:B------:R-:W-:Y:S01]  /*255e0*/  VIADD R4, R6, 0x400 ;  /* 0x0000040006047836 */ /* 0x000fe20000000000 */
[----:B------:R-:W-:Y:S01]  /*255f0*/  PLOP3.LUT P0, PT, PT, PT, PT, 0x80, 0x0 ;  /* 0x000000000000781c */ /* 0x000fe20003f0f070 */
[----:B------:R-:W-:-:S12]  /*25600*/  UIADD3.X UR5, URZ, UR37, URZ, UP0, !UPT ;  /* 0x000000253f057290 */ /* 0x000fd800087fe43f */
.L_x_1804:
        /* <DEDUP_REMOVED lines=10> */
[----:B------:R-:W-:Y:S01]  /*256b0*/  R2UR UR10, R13 ;  /* 0x000000000d0a72ca */ /* 0x000fe200000e0000 */
[----:B------:R-:W-:Y:S01]  /*256c0*/  VIADD R4, R6, 0x3400 ;  /* 0x0000340006047836 */ /* 0x000fe20000000000 */
[----:B------:R-:W-:Y:S02]  /*256d0*/  R2UR UR6, R10 ;  /* 0x000000000a0672ca */ /* 0x000fe400000e0000 */
[----:B------:R-:W-:Y:S02]  /*256e0*/  R2UR UR7, R11 ;  /* 0x000000000b0772ca */ /* 0x000fe400000e0000 */
[----:B------:R-:W-:-:S13]  /*256f0*/  PLOP3.LUT P0, PT, PT, PT, PT, 0x80, 0x0 ;  /* 0x000000000000781c */ /* 0x000fda0003f0f070 */
.L_x_1805:
        /* <DEDUP_REMOVED lines=15> */
.L_x_1806:
        /* <DEDUP_REMOVED lines=10> */
.L_x_1792:
[----:B------:R-:W-:Y:S05]  /*25890*/  BSYNC B1 ;  /* 0x0000000000017941 */ /* 0x000fea0003800000 */
.L_x_1791:
[----:B-1----:R-:W2:Y:S04]  /*258a0*/  LDL.LU R4, [R1+0x1c] ;  /* 0x00001c0001047983 */ /* 0x002ea80000300800 */
[----:B------:R-:W3:Y:S01]  /*258b0*/  LDL.LU R8, [R1+0x20] ;  /* 0x0000200001087983 */ /* 0x000ee20000300800 */
[----:B------:R-:W-:Y:S01]  /*258c0*/  VIADD R9, R9, 0xfffffffe ;  /* 0xfffffffe09097836 */ /* 0x000fe20000000000 */
[----:B------:R-:W-:-:S04]  /*258d0*/  PLOP3.LUT P0, PT, PT, PT, PT, 0x8, 0x0 ;  /* 0x000000000000781c */ /* 0x000fc80003f0e170 */
[----:B------:R-:W-:Y:S02]  /*258e0*/  ISETP.GE.AND P2, PT, R9, R3, PT ;  /* 0x000000030900720c */ /* 0x000fe40003f46270 */
[----:B--2---:R-:W-:-:S04]  /*258f0*/  IADD3 R4, R4, 0x1, RZ ;  /* 0x0000000104047810 */ /* 0x004fc80007ffe0ff */
[----:B------:R-:W-:-:S04]  /*25900*/  ISETP.NE.AND P1, PT, R4, 0x2, PT ;  /* 0x000000020400780c */ /* 0x000fc80003f25270 */
[----:B------:R-:W-:Y:S02]  /*25910*/  SEL R5, RZ, 0x1, P1 ;  /* 0x00000001ff057807 */ /* 0x000fe40000800000 */
[----:B------:R-:W-:Y:S02]  /*25920*/  SEL R4, R4, RZ, P1 ;  /* 0x000000ff04047207 */ /* 0x000fe40000800000 */
[----:B---3--:R-:W-:-:S03]  /*25930*/  LOP3.LUT R8, R8, R5, RZ, 0x3c, !PT ;  /* 0x0000000508087212 */ /* 0x008fc600078e3cff */
[----:B------:R1:W-:Y:S04]  /*25940*/  STL [R1+0x1c], R4 ;  /* 0x00001c0401007387 */ /* 0x0003e80000100800 */
[----:B------:R1:W-:Y:S01]  /*25950*/  STL [R1+0x20], R8 ;  /* 0x0000200801007387 */ /* 0x0003e20000100800 */
[----:B------:R-:W-:Y:S05]  /*25960*/  @!P2 BRA `(.L_x_1785) ;  /* 0x00000008006ca947 */ /* 0x000fea0003800000 */
.L_x_1823:
        /* <DEDUP_REMOVED lines=8> */
[----:B------:R-:W-:Y:S01]  /*259f0*/  ISETP.NE.AND P2, PT, R4, RZ, PT ;  /* 0x000000ff0400720c */ /* 0x000fe20003f45270 */
[----:B--2---:R-:W-:Y:S01]  /*25a00*/  IMAD R8, R6, 0x8, R19 ;  /* 0x0000000806087824 */ /* 0x004fe200078e0213 */
[----:B---3--:R-:W-:-:S04]  /*25a10*/  SHF.L.U32 R7, R5, 0x1f, RZ ;  /* 0x0000001f05077819 */ /* 0x008fc800000006ff */
[----:B------:R-:W1:Y:S02]  /*25a20*/  SYNCS.PHASECHK.TRANS64.TRYWAIT P1, [R8+URZ+0x308a0], R7 ;  /* 0x0308a007080075a7 */ /* 0x000e64000802017f */
[----:B-1----:R-:W-:Y:S05]  /*25a30*/  @!P1 BRA `(.L_x_1810) ;  /* 0x0000007800309947 */ /* 0x002fea0003800000 */
.L_x_1985:
[----:B------:R-:W-:Y:S05]  /*25a40*/  BSYNC B2 ;  /* 0x0000000000027941 */ /* 0x000fea0003800000 */
.L_x_1809:
        /* <DEDUP_REMOVED lines=9> */
.L_x_1812:
[----:B------:R-:W-:Y:S05]  /*25ae0*/  BSYNC B2 ;  /* 0x0000000000027941 */ /* 0x000fea0003800000 */
.L_x_1811:
[----:B------:R-:W2:Y:S01]  /*25af0*/  LDL R4, [R1+0x1c] ;  /* 0x00001c0001047983 */ /* 0x000ea20000100800 */
[----:B------:R-:W-:Y:S01]  /*25b00*/  IMAD.MOV.U32 R12, RZ, RZ, RZ ;  /* 0x000000ffff0c7224 */ /* 0x000fe200078e00ff */
        /* <DEDUP_REMOVED lines=10> */
.L_x_1813:
        /* <DEDUP_REMOVED lines=10> */
[----:B------:R-:W-:Y:S01]  /*25c50*/  IMAD.MOV.U32 R14, RZ, RZ, 0x40 ;  /* 0x00000040ff0e7424 */ /* 0x000fe200078e00ff */
[----:B------:R-:W-:Y:S01]  /*25c60*/  PLOP3.LUT P1, PT, PT, PT, PT, 0x80, 0x0 ;  /* 0x000000000000781c */ /* 0x000fe20003f2f070 */
[----:B------:R-:W-:Y:S01]  /*25c70*/  VIADD R10, R6, 0x21400 ;  /* 0x00021400060a7836 */ /* 0x000fe20000000000 */
[----:B------:R-:W-:Y:S01]  /*25c80*/  UMOV UR6, 0x0 ;  /* 0x0000000000067882 */ /* 0x000fe20000000000 */
[----:B------:R-:W-:Y:S01]  /*25c90*/  UMOV UR7, 0x12f00000 ;  /* 0x12f0000000077882 */ /* 0x000fe20000000000 */
[----:B------:R-:W-:-:S15]  /*25ca0*/  R2UR UR10, R14 ;  /* 0x000000000e0a72ca */ /* 0x000fde00000e0000 */
.L_x_1814:
        /* <DEDUP_REMOVED lines=16> */
.L_x_1815:
        /* <DEDUP_REMOVED lines=10> */
[----:B------:R-:W2:Y:S01]  /*25e50*/  SYNCS.PHASECHK.TRANS64.TRYWAIT P1, [R8+URZ+0x308c0], R7 ;  /* 0x0308c007080075a7 */ /* 0x000ea2000802017f */
[----:B------:R-:W-:Y:S04]  /*25e60*/  BSSY B2, `(.L_x_1816) ;  /* 0x0000002000027945 */ /* 0x000fe80003800000 */
[----:B--2---:R-:W-:Y:S05]  /*25e70*/  @!P1 BRA `(.L_x_1817) ;  /* 0x0000007400349947 */ /* 0x004fea0003800000 */
.L_x_1986:
[----:B------:R-:W-:Y:S05]  /*25e80*/  BSYNC B2 ;  /* 0x0000000000027941 */ /* 0x000fea0003800000 */
.L_x_1816:
[----:B------:R-:W-:Y:S01]  /*25e90*/  BSSY B2, `(.L_x_1818) ;  /* 0x000000b000027945 */ /* 0x000fe20003800000 */
[----:B------:R-:W-:Y:S02]  /*25ea0*/  IMAD.MOV.U32 R10, RZ, RZ, 0x0 ;  /* 0x00000000ff0a7424 */ /* 0x000fe400078e00ff */
[----:B------:R-:W-:Y:S01]  /*25eb0*/  IMAD.MOV.U32 R11, RZ, RZ, 0x12f00000 ;  /* 0x12f00000ff0b7424 */ /* 0x000fe200078e00ff */
[----:B------:R-:W-:Y:S06]  /*25ec0*/  @P2 BRA `(.L_x_1819) ;  /* 0x00000000001c2947 */ /* 0x000fec0003800000 */
[----:B0-----:R-:W0:Y:S01]  /*25ed0*/  S2R R15, SR_TID.X ;  /* 0x00000000000f7919 */ /* 0x001e220000002100 */
[----:B------:R-:W-:-:S04]  /*25ee0*/  IMAD.MOV.U32 R4, RZ, RZ, 0x9000 ;  /* 0x00009000ff047424 */ /* 0x000fc800078e00ff */
[----:B------:R3:W-:Y:S01]  /*25ef0*/  SYNCS.ARRIVE.TRANS64 RZ, [R8+URZ+0x308b0], R4 ;  /* 0x0308b00408ff79a7 */ /* 0x0007e2000800003f */
[----:B0-----:R-:W-:-:S04]  /*25f00*/  LOP3.LUT R15, R15, 0x1f, RZ, 0xc0, !PT ;  /* 0x0000001f0f0f7812 */ /* 0x001fc800078ec0ff */
[----:B------:R-:W-:-:S13]  /*25f10*/  ISETP.NE.AND P1, PT, R15, RZ, PT ;  /* 0x000000ff0f00720c */ /* 0x000fda0003f25270 */
[----:B---3--:R-:W-:Y:S05]  /*25f20*/  @!P1 BRA `(.L_x_1819) ;  /* 0x0000000000049947 */ /* 0x008fea0003800000 */
[----:B------:R-:W-:Y:S01]  /*25f30*/  BPT.TRAP 0x1 ;  /* 0x000000040000795c */ /* 0x000fe20000300000 */
.L_x_1819:
[----:B------:R-:W-:Y:S05]  /*25f40*/  BSYNC B2 ;  /* 0x0000000000027941 */ /* 0x000fea0003800000 */
.L_x_1818:
[----:B------:R-:W-:Y:S01]  /*25f50*/  R2UR UR10, R12 ;  /* 0x000000000c0a72ca */ /* 0x000fe200000e0000 */
[----:B------:R-:W-:Y:S01]  /*25f60*/  UIADD3 UR4, UP0, UR36, 0x670, URZ ;  /* 0x0000067024047890 */ /* 0x000fe2000ff1e03f */
[----:B------:R-:W-:Y:S01]  /*25f70*/  R2UR UR6, R10 ;  /* 0x000000000a0672ca */ /* 0x000fe200000e0000 */
[----:B-12---:R-:W-:Y:S01]  /*25f80*/  VIADD R8, R8, 0x308b0 ;  /* 0x000308b008087836 */ /* 0x006fe20000000000 */
[----:B------:R-:W-:Y:S01]  /*25f90*/  R2UR UR7, R11 ;  /* 0x000000000b0772ca */ /* 0x000fe200000e0000 */
[----:B------:R-:W-:Y:S01]  /*25fa0*/  UIADD3.X UR5, URZ, UR37, URZ, UP0, !UPT ;  /* 0x000000253f057290 */ /* 0x000fe200087fe43f */
[----:B------:R-:W-:Y:S02]  /*25fb0*/  PLOP3.LUT P1, PT, PT, PT, PT, 0x80, 0x0 ;  /* 0x000000000000781c */ /* 0x000fe40003f2f070 */
[----:B------:R-:W-:-:S11]  /*25fc0*/  IADD3 R4, R6, 0x400, RZ ;  /* 0x0000040006047810 */ /* 0x000fd60007ffe0ff */
.L_x_1820:
        /* <DEDUP_REMOVED lines=15> */
.L_x_1821:
        /* <DEDUP_REMOVED lines=15> */
.L_x_1822:
        /* <DEDUP_REMOVED lines=10> */
.L_x_1808:
[----:B------:R-:W-:Y:S05]  /*26250*/  BSYNC B1 ;  /* 0x0000000000017941 */ /* 0x000fea0003800000 */
.L_x_1807:
        /* <DEDUP_REMOVED lines=12> */
.L_x_1785:
[----:B------:R-:W-:Y:S05]  /*26320*/  BSYNC B0 ;  /* 0x0000000000007941 */ /* 0x000fea0003800000 */
.L_x_1784:
[----:B--2---:R-:W2:Y:S01]  /*26330*/  LDL R7, [R1+0x30] ;  /* 0x0000300001077983 */ /* 0x004ea20000100800 */
[----:B------:R-:W3:Y:S01]  /*26340*/  LDC R0, c[0x0][0x448] ;  /* 0x00011200ff007b82 */ /* 0x000ee20000000800 */
[----:B------:R-:W-:Y:S07]  /*26350*/  @!P0 WARPSYNC.ALL ;  /* 0x0000000000008948 */ /* 0x000fee0003800000 */
[----:B------:R-:W-:Y:S01]  /*26360*/  @!P0 BAR.SYNC.DEFER_BLOCKING 0xc, 0x180 ;  /* 0x0306000000008b1d */ /* 0x000fe20000010000 */
[----:B---3--:R-:W-:-:S13]  /*26370*/  ISETP.NE.AND P1, PT, R0, 0x1, PT ;  /* 0x000000010000780c */ /* 0x008fda0003f25270 */
[----:B------:R-:W3:Y:S08]  /*26380*/  @P1 LDC R0, c[0x0][0x44c] ;  /* 0x00011300ff001b82 */ /* 0x000ef00000000800 */
[----:B------:R-:W4:Y:S01]  /*26390*/  @P1 LDC R3, c[0x0][0x450] ;  /* 0x00011400ff031b82 */ /* 0x000f220000000800 */
[----:B--2---:R-:W-:-:S04]  /*263a0*/  VIADD R2, R7, 0x7f ;  /* 0x0000007f07027836 */ /* 0x004fc80000000000 */
[----:B---3--:R-:W-:-:S05]  /*263b0*/  @P1 IMAD.HI.U32 R0, R2, R0, RZ ;  /* 0x0000000002001227 */ /* 0x008fca00078e00ff */
[----:B----4-:R-:W-:-:S05]  /*263c0*/  @P1 SHF.R.U32.HI R2, RZ, R3, R0 ;  /* 0x00000003ff021219 */ /* 0x010fca0000011600 */
[----:B------:R-:W-:Y:S02]  /*263d0*/  IMAD.IADD R0, R21, 0x1, R2 ;  /* 0x0000000115007824 */ /* 0x000fe400078e0202 */
[----:B------:R-:W2:Y:S02]  /*263e0*/  LDC.64 R2, c[0x0][0x9e0] ;  /* 0x00027800ff027b82 */ /* 0x000ea40000000a00 */
[----:B--2---:R-:W-:Y:S01]  /*263f0*/  ISETP.GE.AND P2, PT, R3, 0x1, PT ;  /* 0x000000010300780c */ /* 0x004fe20003f46270 */
[----:B------:R-:W-:-:S12]  /*26400*/  IMAD.IADD R2, R0, 0x1, R2 ;  /* 0x0000000100027824 */ /* 0x000fd800078e0202 */
[----:B------:R-:W-:Y:S05]  /*26410*/  @!P2 BRA `(.L_x_1824) ;  /* 0x000000000048a947 */ /* 0x000fea0003800000 */
[C---:B------:R-:W-:Y:S01]  /*26420*/  ISETP.GT.AND P0, PT, R0.reuse, RZ, PT ;  /* 0x000000ff0000720c */ /* 0x040fe20003f04270 */
[----:B------:R-:W-:Y:S01]  /*26430*/  BSSY B0, `(.L_x_1825) ;  /* 0x000000e000007945 */ /* 0x000fe20003800000 */
[----:B------:R-:W-:-:S11]  /*26440*/  VIADD R6, R0, 0xffffffff ;  /* 0xffffffff00067836 */ /* 0x000fd60000000000 */
[----:B------:R-:W-:Y:S05]  /*26450*/  @P0 BRA `(.L_x_1826) ;  /* 0x00000000001c0947 */ /* 0x000fea0003800000 */
[----:B------:R-:W-:Y:S01]  /*26460*/  ISETP.NE.AND P0, PT, R3, 0x1, PT ;  /* 0x000000010300780c */ /* 0x000fe20003f05270 */
[----:B------:R-:W-:-:S12]  /*26470*/  IMAD.MOV R0, RZ, RZ, -R0 ;  /* 0x000000ffff007224 */ /* 0x000fd800078e0a00 */
[----:B-1----:R-:W1:Y:S02]  /*26480*/  @P0 LDC.64 R4, c[0x0][0x9e8] ;  /* 0x00027a00ff040b82 */ /* 0x002e640000000a00 */
[----:B-1----:R-:W-:-:S05]  /*26490*/  @P0 IMAD.HI.U32 R4, R0, R4, RZ ;  /* 0x0000000400040227 */ /* 0x002fca00078e00ff */
[----:B------:R-:W-:-:S04]  /*264a0*/  @P0 SHF.R.U32.HI R0, RZ, R5, R4 ;  /* 0x00000005ff000219 */ /* 0x000fc80000011604 */
[----:B------:R-:W-:Y:S01]  /*264b0*/  LOP3.LUT R6, RZ, R0, RZ, 0x33, !PT ;  /* 0x00000000ff067212 */ /* 0x000fe200078e33ff */
[----:B------:R-:W-:Y:S06]  /*264c0*/  BRA `(.L_x_1827) ;  /* 0x0000000000107947 */ /* 0x000fec0003800000 */
.L_x_1826:
[----:B------:R-:W-:-:S13]  /*264d0*/  ISETP.NE.AND P0, PT, R3, 0x1, PT ;  /* 0x000000010300780c */ /* 0x000fda0003f05270 */
[----:B-1----:R-:W1:Y:S02]  /*264e0*/  @P0 LDC.64 R4, c[0x0][0x9e8] ;  /* 0x00027a00ff040b82 */ /* 0x002e640000000a00 */
[----:B-1----:R-:W-:-:S05]  /*264f0*/  @P0 IMAD.HI.U32 R4, R6, R4, RZ ;  /* 0x0000000406040227 */ /* 0x002fca00078e00ff */
[----:B------:R-:W-:-:S07]  /*26500*/  @P0 SHF.R.U32.HI R6, RZ, R5, R4 ;  /* 0x00000005ff060219 */ /* 0x000fce0000011604 */
.L_x_1827:
[----:B------:R-:W-:Y:S05]  /*26510*/  BSYNC B0 ;  /* 0x0000000000007941 */ /* 0x000fea0003800000 */
.L_x_1825:
[----:B------:R-:W-:-:S05]  /*26520*/  IMAD R6, R6, R3, R3 ;  /* 0x0000000306067224 */ /* 0x000fca00078e0203 */
[----:B------:R-:W-:-:S07]  /*26530*/  VIMNMX R2, R2, R6, PT ;  /* 0x0000000602027248 */ /* 0x000fce0003fe0100 */
.L_x_1824:
[----:B------:R-:W2:Y:S01]  /*26540*/  LDL R6, [R1+0x5c] ;  /* 0x00005c0001067983 */ /* 0x000ea20000100800 */
[----:B------:R-:W3:Y:S01]  /*26550*/  @P1 LDC R0, c[0x0][0x44c] ;  /* 0x00011300ff001b82 */ /* 0x000ee20000000800 */
[----:B------:R-:W-:Y:S01]  /*26560*/  VIADD R2, R2, 0x5f ;  /* 0x0000005f02027836 */ /* 0x000fe20000000000 */
[----:B------:R-:W-:Y:S01]  /*26570*/  ULDC UR4, c[0x0][0x9dc] ;  /* 0x0002770000047ab9 */ /* 0x000fe20000000800 */
[----:B-1----:R-:W-:Y:S02]  /*26580*/  IMAD.MOV.U32 R4, RZ, RZ, R7 ;  /* 0x000000ffff047224 */ /* 0x002fe400078e0007 */
[----:B------:R-:W-:-:S03]  /*26590*/  IMAD.HI R2, R2, 0x2aaaaaab, RZ ;  /* 0x2aaaaaab02027827 */ /* 0x000fc600078e02ff */
[----:B------:R-:W1:Y:S01]  /*265a0*/  @P1 LDC R5, c[0x0][0x450] ;  /* 0x00011400ff051b82 */ /* 0x000e620000000800 */
[----:B---3--:R-:W-:-:S05]  /*265b0*/  @P1 IMAD.HI.U32 R0, R7, R0, RZ ;  /* 0x0000000007001227 */ /* 0x008fca00078e00ff */
[----:B-1----:R-:W-:-:S05]  /*265c0*/  @P1 SHF.R.U32.HI R4, RZ, R5, R0 ;  /* 0x00000005ff041219 */ /* 0x002fca0000011600 */
[----:B------:R-:W-:Y:S01]  /*265d0*/  IMAD.IADD R0, R20, 0x1, R4 ;  /* 0x0000000114007824 */ /* 0x000fe200078e0204 */
[----:B------:R-:W-:-:S04]  /*265e0*/  SHF.R.U32.HI R4, RZ, 0x1f, R2 ;  /* 0x0000001fff047819 */ /* 0x000fc80000011602 */
[----:B------:R-:W-:Y:S01]  /*265f0*/  LEA.HI.SX32 R7, R2, R4, 0x1c ;  /* 0x0000000402077211 */ /* 0x000fe200078fe2ff */
[----:B------:R-:W-:-:S04]  /*26600*/  VIADD R2, R0, -UR4 ;  /* 0x8000000400027c36 */ /* 0x000fc80008000000 */
[----:B------:R1:W-:Y:S01]  /*26610*/  STL [R1+0x60], R7 ;  /* 0x0000600701007387 */ /* 0x0003e20000100800 */
[----:B--2---:R-:W-:Y:S01]  /*26620*/  VIMNMX R6, R6, R7, PT ;  /* 0x0000000706067248 */ /* 0x004fe20003fe0100 */
[----:B-1----:R-:W-:Y:S06]  /*26630*/  @!P2 BRA `(.L_x_1828) ;  /* 0x000000000044a947 */ /* 0x002fec0003800000 */
        /* <DEDUP_REMOVED lines=10> */
.L_x_1830:
[----:B------:R-:W-:-:S13]  /*266e0*/  ISETP.NE.AND P0, PT, R3, 0x1, PT ;  /* 0x000000010300780c */ /* 0x000fda0003f05270 */
[----:B------:R-:W1:Y:S02]  /*266f0*/  @P0 LDC.64 R4, c[0x0][0x9e8] ;  /* 0x00027a00ff040b82 */ /* 0x000e640000000a00 */
[----:B-1----:R-:W-:-:S05]  /*26700*/  @P0 IMAD.HI.U32 R4, R0, R4, RZ ;  /* 0x0000000400040227 */ /* 0x002fca00078e00ff */
[----:B------:R-:W-:-:S07]  /*26710*/  @P0 SHF.R.U32.HI R0, RZ, R5, R4 ;  /* 0x00000005ff000219 */ /* 0x000fce0000011604 */
.L_x_1831:
[----:B------:R-:W-:Y:S05]  /*26720*/  BSYNC B0 ;  /* 0x0000000000007941 */ /* 0x000fea0003800000 */
.L_x_1829:
[----:B------:R-:W-:-:S05]  /*26730*/  IMAD R0, R0, R3, RZ ;  /* 0x0000000300007224 */ /* 0x000fca00078e02ff */
[----:B------:R-:W-:-:S07]  /*26740*/  VIMNMX R2, R2, R0, !PT ;  /* 0x0000000002027248 */ /* 0x000fce0007fe0100 */
.L_x_1828:
[----:B------:R-:W-:Y:S01]  /*26750*/  IMAD.HI R2, R2, 0x2aaaaaab, RZ ;  /* 0x2aaaaaab02027827 */ /* 0x000fe200078e02ff */
[----:B------:R-:W-:Y:S01]  /*26760*/  ISETP.NE.AND P1, PT, R17, RZ, PT ;  /* 0x000000ff1100720c */ /* 0x000fe20003f25270 */
[----:B------:R-:W-:Y:S03]  /*26770*/  BSSY B0, `(.L_x_1832) ;  /* 0x0000025000007945 */ /* 0x000fe60003800000 */
[----:B------:R-:W-:-:S04]  /*26780*/  SHF.R.U32.HI R0, RZ, 0x1f, R2 ;  /* 0x0000001fff007819 */ /* 0x000fc80000011602 */
[----:B------:R-:W-:-:S04]  /*26790*/  LEA.HI.SX32 R0, R2, R0, 0x1c ;  /* 0x0000000002007211 */ /* 0x000fc800078fe2ff */
[----:B------:R-:W-:Y:S01]  /*267a0*/  VIMNMX R8, RZ, R0, !PT ;  /* 0x00000000ff087248 */ /* 0x000fe20007fe0100 */
[----:B------:R-:W1:Y:S03]  /*267b0*/  @!P1 LDC R17, c[0x0][0x9f0] ;  /* 0x00027c00ff119b82 */ /* 0x000e660000000800 */
[----:B------:R-:W-:Y:S01]  /*267c0*/  ISETP.GT.AND P0, PT, R6, R8, PT ;  /* 0x000000080600720c */ /* 0x000fe20003f04270 */
[----:B------:R2:W-:Y:S04]  /*267d0*/  STL [R1+0x3c], R8 ;  /* 0x00003c0801007387 */ /* 0x0005e80000100800 */
[----:B------:R2:W-:Y:S08]  /*267e0*/  STL [R1+0x40], RZ ;  /* 0x000040ff01007387 */ /* 0x0005f00000100800 */
[----:B--2---:R-:W-:Y:S05]  /*267f0*/  @!P0 BRA `(.L_x_1833) ;  /* 0x0000000000708947 */ /* 0x004fea0003800000 */
[----:B-1----:R-:W-:-:S04]  /*26800*/  IABS R0, R17 ;  /* 0x0000001100007213 */ /* 0x002fc80000000000 */
[----:B------:R-:W1:Y:S08]  /*26810*/  I2F.RP R2, R0 ;  /* 0x0000000000027306 */ /* 0x000e700000209400 */
[----:B-1----:R-:W1:Y:S02]  /*26820*/  MUFU.RCP R2, R2 ;  /* 0x0000000200027308 */ /* 0x002e640000001000 */
[----:B-1----:R-:W-:-:S06]  /*26830*/  VIADD R2, R2, 0xffffffe ;  /* 0x0ffffffe02027836 */ /* 0x002fcc0000000000 */
[----:B------:R-:W1:Y:S02]  /*26840*/  F2I.FTZ.U32.TRUNC.NTZ R3, R2 ;  /* 0x0000000200037305 */ /* 0x000e64000021f000 */
[----:B-1----:R-:W-:-:S05]  /*26850*/  IADD3 R2, RZ, -R3, RZ ;  /* 0x80000003ff027210 */ /* 0x002fca0007ffe0ff */
[----:B------:R-:W-:Y:S02]  /*26860*/  IMAD R4, R2, R0, RZ ;  /* 0x0000000002047224 */ /* 0x000fe400078e02ff */
[----:B------:R-:W-:-:S04]  /*26870*/  IMAD.MOV.U32 R2, RZ, RZ, RZ ;  /* 0x000000ffff027224 */ /* 0x000fc800078e00ff */
[----:B------:R-:W-:Y:S01]  /*26880*/  IMAD.HI.U32 R7, R3, R4, R2 ;  /* 0x0000000403077227 */ /* 0x000fe200078e0002 */
[----:B------:R-:W-:Y:S02]  /*26890*/  IADD3 R4, R17, -0x1, R6 ;  /* 0xffffffff11047810 */ /* 0x000fe40007ffe006 */
[----:B------:R-:W-:-:S03]  /*268a0*/  IABS R2, R17 ;  /* 0x0000001100027213 */ /* 0x000fc60000000000 */
[----:B------:R-:W-:Y:S02]  /*268b0*/  IMAD.IADD R4, R4, 0x1, -R8 ;  /* 0x0000000104047824 */ /* 0x000fe400078e0a08 */
[----:B------:R-:W-:-:S03]  /*268c0*/  IMAD.MOV R2, RZ, RZ, -R2 ;  /* 0x000000ffff027224 */ /* 0x000fc600078e0a02 */
[----:B------:R-:W-:Y:S01]  /*268d0*/  IABS R3, R4 ;  /* 0x0000000400037213 */ /* 0x000fe20000000000 */
[----:B------:R-:W-:Y:S01]  /*268e0*/  IMAD.MOV.U32 R5, RZ, RZ, R2 ;  /* 0x000000ffff057224 */ /* 0x000fe200078e0002 */
        /* <DEDUP_REMOVED lines=12> */
[----:B------:R2:W-:Y:S02]  /*269b0*/  STL [R1+0x40], R2 ;  /* 0x0000400201007387 */ /* 0x0005e40000100800 */
.L_x_1833:
[----:B------:R-:W-:Y:S05]  /*269c0*/  BSYNC B0 ;  /* 0x0000000000007941 */ /* 0x000fea0003800000 */
.L_x_1832:
[----:B------:R-:W3:Y:S04]  /*269d0*/  LDL R0, [R1+0x40] ;  /* 0x0000400001007983 */ /* 0x000ee80000100800 */
[----:B--2---:R-:W3:Y:S01]  /*269e0*/  LDL R2, [R1+0x50] ;  /* 0x0000500001027983 */ /* 0x004ee20000100800 */
[----:B------:R-:W-:Y:S01]  /*269f0*/  BSSY B7, `(.L_x_1834) ;  /* 0x0000457000077945 */ /* 0x000fe20003800000 */
[----:B---3--:R-:W-:-:S05]  /*26a00*/  IMAD R2, R2, R0, R8 ;  /* 0x0000000002027224 */ /* 0x008fca00078e0208 */
[----:B------:R-:W-:Y:S01]  /*26a10*/  VIADDMNMX R0, R2, R0, R6, PT ;  /* 0x0000000002007246 */ /* 0x000fe20003800106 */
[----:B------:R2:W-:Y:S03]  /*26a20*/  STL [R1+0x2c], R2 ;  /* 0x00002c0201007387 */ /* 0x0005e60000100800 */
[----:B------:R-:W-:Y:S01]  /*26a30*/  ISETP.GT.AND P0, PT, R0, R2, PT ;  /* 0x000000020000720c */ /* 0x000fe20003f04270 */
[----:B------:R2:W-:-:S12]  /*26a40*/  STL [R1+0x44], R0 ;  /* 0x0000440001007387 */ /* 0x0005d80000100800 */
[----:B--2---:R-:W-:Y:S05]  /*26a50*/  @P0 BRA `(.L_x_1835) ;  /* 0x0000000000480947 */ /* 0x004fea0003800000 */
[----:B------:R-:W2:Y:S02]  /*26a60*/  S2R R0, SR_TID.X ;  /* 0x0000000000007919 */ /* 0x000ea40000002100 */
[----:B--2---:R-:W-:-:S04]  /*26a70*/  LOP3.LUT R0, R0, 0x7f, RZ, 0xc0, !PT ;  /* 0x0000007f00007812 */ /* 0x004fc800078ec0ff */
[----:B------:R-:W-:-:S13]  /*26a80*/  ISETP.NE.AND P0, PT, R0, RZ, PT ;  /* 0x000000ff0000720c */ /* 0x000fda0003f05270 */
[----:B------:R-:W-:Y:S05]  /*26a90*/  @P0 BRA `(.L_x_1836) ;  /* 0x0000004400300947 */ /* 0x000fea0003800000 */
[----:B------:R-:W2:Y:S01]  /*26aa0*/  S2R R3, SR_LANEID ;  /* 0x0000000000037919 */ /* 0x000ea20000000000 */
[----:B------:R-:W-:Y:S01]  /*26ab0*/  VOTEU.ANY UR4, UPT, PT ;  /* 0x0000000000047886 */ /* 0x000fe200038e0100 */
[----:B------:R-:W3:Y:S01]  /*26ac0*/  LDC.64 R4, c[0x0][0xc60] ;  /* 0x00031800ff047b82 */ /* 0x000ee20000000a00 */
[----:B------:R-:W2:Y:S08]  /*26ad0*/  FLO.U32 R0, UR4 ;  /* 0x0000000400007d00 */ /* 0x000eb000080e0000 */
[----:B------:R-:W3:Y:S01]  /*26ae0*/  POPC R2, UR4 ;  /* 0x0000000400027d09 */ /* 0x000ee20008000000 */
[----:B--2---:R-:W-:-:S13]  /*26af0*/  ISETP.EQ.U32.AND P0, PT, R0, R3, PT ;  /* 0x000000030000720c */ /* 0x004fda0003f02070 */
[----:B---3--:R-:W2:Y:S01]  /*26b00*/  @P0 ATOMG.E.ADD.STRONG.GPU PT, R5, desc[UR46][R4.64], R2 ;  /* 0x00000002040509a8 */ /* 0x008ea200081ee1ee */
[----:B------:R-:W3:Y:S02]  /*26b10*/  S2R R3, SR_LTMASK ;  /* 0x0000000000037919 */ /* 0x000ee40000003900 */
[----:B---3--:R-:W-:-:S06]  /*26b20*/  LOP3.LUT R3, R3, UR4, RZ, 0xc0, !PT ;  /* 0x0000000403037c12 */ /* 0x008fcc000f8ec0ff */
[----:B------:R-:W3:Y:S01]  /*26b30*/  POPC R3, R3 ;  /* 0x0000000300037309 */ /* 0x000ee20000000000 */
[----:B--2---:R-:W3:Y:S02]  /*26b40*/  SHFL.IDX PT, R0, R5, R0, 0x1f ;  /* 0x00001f0005007589 */ /* 0x004ee400000e0000 */
[----:B---3--:R-:W-:-:S05]  /*26b50*/  IADD3 R0, R0, UR38, R3 ;  /* 0x0000002600007c10 */ /* 0x008fca000fffe003 */
[----:B------:R2:W-:Y:S01]  /*26b60*/  STL [R1], R0 ;  /* 0x0000000001007387 */ /* 0x0005e20000100800 */
[----:B------:R-:W-:Y:S05]  /*26b70*/  BRA `(.L_x_1836) ;  /* 0x0000004000f87947 */ /* 0x000fea0003800000 */
.L_x_1835:
        /* <DEDUP_REMOVED lines=9> */
[----:B------:R-:W-:Y:S01]  /*26c10*/  MOV R11, UR5 ;  /* 0x00000005000b7c02 */ /* 0x000fe20008000f00 */
[----:B------:R-:W2:Y:S01]  /*26c20*/  LDC.64 R2, c[0x4][R2] ;  /* 0x0100000002027b82 */ /* 0x000ea20000000a00 */
        /* <DEDUP_REMOVED lines=8> */
[----:B012---:R-:W-:Y:S05]  /*26cb0*/  CALL.ABS.NOINC R2 ;  /* 0x0000000002007343 */ /* 0x007fea0003c00000 */
.L_x_1838:
[----:B------:R-:W-:Y:S05]  /*26cc0*/  BSYNC B6 ;  /* 0x0000000000067941 */ /* 0x000fea0003800000 */
.L_x_1837:
[----:B------:R-:W-:Y:S01]  /*26cd0*/  VIADD R0, R19, 0x400 ;  /* 0x0000040013007836 */ /* 0x000fe20000000000 */
[----:B------:R-:W-:Y:S04]  /*26ce0*/  BSSY B6, `(.L_x_1839) ;  /* 0x0000022000067945 */ /* 0x000fe80003800000 */
[----:B------:R-:W-:-:S13]  /*26cf0*/  LOP3.LUT P0, RZ, R0, 0x3ff, RZ, 0xc0, !PT ;  /* 0x000003ff00ff7812 */ /* 0x000fda000780c0ff */
[----:B------:R-:W-:Y:S05]  /*26d00*/  @!P0 BRA `(.L_x_1840) ;  /* 0x00000000007c8947 */ /* 0x000fea0003800000 */
[----:B-1----:R-:W-:Y:S01]  /*26d10*/  MOV R17, 0x0 ;  /* 0x0000000000117802 */ /* 0x002fe20000000f00 */
[----:B------:R-:W-:Y:S01]  /*26d20*/  ULDC.64 UR6, c[0x4][0xa8] ;  /* 0x01002a0000067ab9 */ /* 0x000fe20000000a00 */
[----:B------:R-:W-:Y:S01]  /*26d30*/  ULDC.64 UR8, c[0x4][0xb0] ;  /* 0x01002c0000087ab9 */ /* 0x000fe20000000a00 */
[----:B------:R-:W-:Y:S01]  /*26d40*/  ULDC.64 UR4, c[0x4][0x38] ;  /* 0x01000e0000047ab9 */ /* 0x000fe20000000a00 */
[----:B------:R1:W2:Y:S01]  /*26d50*/  LDC.64 R2, c[0x4][R17] ;  /* 0x0100000011027b82 */ /* 0x0002a20000000a00 */
        /* <DEDUP_REMOVED lines=8> */
[----:B-1----:R-:W-:-:S07]  /*26de0*/  IMAD.MOV.U32 R13, RZ, RZ, RZ ;  /* 0x000000ffff0d7224 */ /* 0x002fce00078e00ff */
[----:B------:R-:W-:-:S07]  /*26df0*/  LEPC R20, `(.L_x_1841) ;  /* 0x000000001014794e */ /* 0x000fce0000000000 */
[----:B0-2---:R-:W-:Y:S05]  /*26e00*/  CALL.ABS.NOINC R2 ;  /* 0x0000000002007343 */ /* 0x005fea0003c00000 */
.L_x_1841:
[----:B------:R0:W1:Y:S01]  /*26e10*/  LDC.64 R2, c[0x4][R17] ;  /* 0x0100000011027b82 */ /* 0x0000620000000a00 */
[----:B------:R-:W-:Y:S01]  /*26e20*/  ULDC.64 UR4, c[0x4][0xa8] ;  /* 0x01002a0000047ab9 */ /* 0x000fe20000000a00 */
[----:B------:R-:W-:Y:S01]  /*26e30*/  ULDC.64 UR6, c[0x4][0xb0] ;  /* 0x01002c0000067ab9 */ /* 0x000fe20000000a00 */
[----:B------:R-:W-:Y:S01]  /*26e40*/  ULDC.64 UR8, c[0x4][0x40] ;  /* 0x0100100000087ab9 */ /* 0x000fe20000000a00 */
[----:B------:R-:W-:Y:S01]  /*26e50*/  IMAD.U32 R4, RZ, RZ, UR4 ;  /* 0x00000004ff047e24 */ /* 0x000fe2000f8e00ff */
[----:B------:R-:W-:Y:S01]  /*26e60*/  MOV R5, UR5 ;  /* 0x0000000500057c02 */ /* 0x000fe20008000f00 */
        /* <DEDUP_REMOVED lines=9> */
.L_x_1840:
[----:B------:R-:W-:Y:S05]  /*26f00*/  BSYNC B6 ;  /* 0x0000000000067941 */ /* 0x000fea0003800000 */
.L_x_1839:
[----:B------:R-:W2:Y:S01]  /*26f10*/  LDL R0, [R1+0xc] ;  /* 0x00000c0001007983 */ /* 0x000ea20000100800 */
[----:B------:R-:W-:Y:S02]  /*26f20*/  ULDC.64 UR4, c[0x0][0x9f8] ;  /* 0x00027e0000047ab9 */ /* 0x000fe40000000a00 */
[----:B------:R-:W-:Y:S01]  /*26f30*/  ISETP.NE.U32.AND P0, PT, RZ, UR4, PT ;  /* 0x00000004ff007c0c */ /* 0x000fe2000bf05070 */
[----:B-1----:R-:W3:Y:S03]  /*26f40*/  LDL R17, [R1+0x44] ;  /* 0x0000440001117983 */ /* 0x002ee60000100800 */
[----:B------:R-:W-:Y:S01]  /*26f50*/  ISETP.NE.AND.EX P0, PT, RZ, UR5, PT, P0 ;  /* 0x00000005ff007c0c */ /* 0x000fe2000bf05300 */
[----:B------:R-:W-:-:S12]  /*26f60*/  ULDC.64 UR4, c[0x0][0xa08] ;  /* 0x0002820000047ab9 */ /* 0x000fd80000000a00 */
[----:B------:R-:W1:Y:S01]  /*26f70*/  @P0 LDC.64 R2, c[0x0][0x9f8] ;  /* 0x00027e00ff020b82 */ /* 0x000e620000000a00 */
[----:B--2---:R-:W-:Y:S02]  /*26f80*/  IMAD.MOV.U32 R7, RZ, RZ, R0 ;  /* 0x000000ffff077224 */ /* 0x004fe400078e0000 */
[----:B-1----:R-:W-:-:S05]  /*26f90*/  @P0 IMAD.WIDE R2, R0, 0x4, R2 ;  /* 0x0000000400020825 */ /* 0x002fca00078e0202 */
[----:B------:R1:W2:Y:S01]  /*26fa0*/  @P0 LDG.E R7, desc[UR46][R2.64] ;  /* 0x0000002e02070981 */ /* 0x0002a2000c1e1900 */
[----:B---3--:R-:W-:Y:S01]  /*26fb0*/  VIADD R0, R17, 0xffffffff ;  /* 0xffffffff11007836 */ /* 0x008fe20000000000 */
[----:B-1----:R-:W1:Y:S02]  /*26fc0*/  LDC.64 R2, c[0x0][0x418] ;  /* 0x00010600ff027b82 */ /* 0x002e640000000a00 */
[----:B-1----:R-:W-:Y:S01]  /*26fd0*/  LOP3.LUT P0, RZ, R2, UR4, RZ, 0xfc, !PT ;  /* 0x0000000402ff7c12 */ /* 0x002fe2000f80fcff */
[----:B------:R-:W-:-:S03]  /*26fe0*/  UMOV UR4, 0xffffffff ;  /* 0xffffffff00047882 */ /* 0x000fc60000000000 */
[----:B------:R-:W-:Y:S02]  /*26ff0*/  LOP3.LUT P0, RZ, R3, UR5, RZ, 0xfc, P0 ;  /* 0x0000000503ff7c12 */ /* 0x000fe4000800fcff */
[----:B--2---:R-:W-:Y:S01]  /*27000*/  SHF.R.S32.HI R8, RZ, 0x1f, R7 ;  /* 0x0000001fff087819 */ /* 0x004fe20000011407 */
[----:B------:R1:W-:Y:S01]  /*27010*/  STL [R1+0x8], R7 ;  /* 0x0000080701007387 */ /* 0x0003e20000100800 */
[----:B------:R-:W-:-:S03]  /*27020*/  SEL R17, R7, RZ, !P0 ;  /* 0x000000ff07117207 */ /* 0x000fc60004000000 */
[----:B------:R1:W-:Y:S01]  /*27030*/  STL [R1+0x24], R8 ;  /* 0x0000240801007387 */ /* 0x0003e20000100800 */
[----:B------:R-:W-:Y:S05]  /*27040*/  BRA.DIV UR4, `(.L_x_1842) ;  /* 0x0000006204d47947 */ /* 0x000fea000b800000 */
[----:B------:R-:W2:Y:S02]  /*27050*/  S2R R4, SR_TID.X ;  /* 0x0000000000047919 */ /* 0x000ea40000002100 */
[----:B--2---:R-:W-:-:S04]  /*27060*/  SHF.R.U32.HI R4, RZ, 0x5, R4 ;  /* 0x00000005ff047819 */ /* 0x004fc80000011604 */
[----:B------:R-:W-:-:S05]  /*27070*/  LOP3.LUT R4, R4, 0x3, RZ, 0xc0, !PT ;  /* 0x0000000304047812 */ /* 0x000fca00078ec0ff */
[----:B------:R2:W3:Y:S02]  /*27080*/  SHFL.IDX PT, R14, R4, RZ, 0x1f ;  /* 0x00001fff040e7589 */ /* 0x0004e400000e0000 */
.L_x_1989:
        /* <DEDUP_REMOVED lines=9> */
.L_x_1992:
[----:B------:R-:W-:Y:S05]  /*27120*/  @!P6 BRA `(.L_x_1843) ;  /* 0x000000040028e947 */ /* 0x000fea0003800000 */
[----:B------:R-:W-:-:S04]  /*27130*/  ISETP.NE.U32.AND P0, PT, R2, RZ, PT ;  /* 0x000000ff0200720c */ /* 0x000fc80003f05070 */
[----:B------:R-:W-:-:S13]  /*27140*/  ISETP.NE.AND.EX P0, PT, R3, RZ, PT, P0 ;  /* 0x000000ff0300720c */ /* 0x000fda0003f05300 */
[----:B------:R-:W-:Y:S05]  /*27150*/  @!P0 BRA `(.L_x_1845) ;  /* 0x0000000000508947 */ /* 0x000fea0003800000 */
[----:B------:R-:W3:Y:S01]  /*27160*/  LDC R6, c[0x0][0x43c] ;  /* 0x00010f00ff067b82 */ /* 0x000ee20000000800 */
[----:B------:R-:W-:Y:S01]  /*27170*/  IMAD.MOV.U32 R9, RZ, RZ, R0 ;  /* 0x000000ffff097224 */ /* 0x000fe200078e0000 */
[----:B------:R-:W-:-:S03]  /*27180*/  ULDC.64 UR4, c[0x0][0x428] ;  /* 0x00010a0000047ab9 */ /* 0x000fc60000000a00 */
[----:B------:R-:W-:Y:S01]  /*27190*/  IMAD.MOV.U32 R0, RZ, RZ, R9 ;  /* 0x000000ffff007224 */ /* 0x000fe200078e0009 */
[----:B---3--:R-:W-:-:S13]  /*271a0*/  ISETP.NE.AND P0, PT, R6, 0x1, PT ;  /* 0x000000010600780c */ /* 0x008fda0003f05270 */
[----:B--2---:R-:W2:Y:S02]  /*271b0*/  @P0 LDC.64 R4, c[0x0][0x440] ;  /* 0x00011000ff040b82 */ /* 0x004ea40000000a00 */
[----:B--2---:R-:W-:-:S05]  /*271c0*/  @P0 IMAD.HI.U32 R4, R9, R4, RZ ;  /* 0x0000000409040227 */ /* 0x004fca00078e00ff */
        /* <DEDUP_REMOVED lines=13> */
.L_x_1845:
[----:B------:R-:W4:Y:S04]  /*272a0*/  LDL R0, [R1+0x10] ;  /* 0x0000100001007983 */ /* 0x000f280000100800 */
[----:B---3--:R-:W3:Y:S01]  /*272b0*/  LDL R2, [R1+0x14] ;  /* 0x0000140001027983 */ /* 0x008ee20000100800 */
[----:B----4-:R-:W-:Y:S02]  /*272c0*/  LEA R0, R0, R19, 0x3 ;  /* 0x0000001300007211 */ /* 0x010fe400078e18ff */
[----:B---3--:R-:W-:-:S04]  /*272d0*/  SHF.L.U32 R2, R2, 0x1f, RZ ;  /* 0x0000001f02027819 */ /* 0x008fc800000006ff */
[----:B------:R-:W3:Y:S02]  /*272e0*/  SYNCS.PHASECHK.TRANS64.TRYWAIT P0, [R0+URZ+0x30840], R2 ;  /* 0x03084002000075a7 */ /* 0x000ee4000800017f */
[----:B---3--:R-:W-:Y:S05]  /*272f0*/  @!P0 BRA `(.L_x_1846) ;  /* 0x00000060007c8947 */ /* 0x008fea0003800000 */
.L_x_1993:
        /* <DEDUP_REMOVED lines=11> */
.L_x_1847:
[----:B--2---:R-:W2:Y:S04]  /*273b0*/  LDL R4, [R1+0x10] ;  /* 0x0000100001047983 */ /* 0x004ea80000100800 */
[----:B------:R-:W4:Y:S04]  /*273c0*/  LDL R3, [R1+0x4] ;  /* 0x0000040001037983 */ /* 0x000f280000100800 */
        /* <DEDUP_REMOVED lines=13> */
[----:B--2---:R-:W-:Y:S01]  /*274a0*/  IMAD R0, R4, 0x9000, R19 ;  /* 0x0000900004007824 */ /* 0x004fe200078e0213 */
[----:B----4-:R-:W-:-:S04]  /*274b0*/  R2UR UR11, R3 ;  /* 0x00000000030b72ca */ /* 0x010fc800000e0000 */
        /* <DEDUP_REMOVED lines=10> */
[----:B--2---:R-:W-:Y:S01]  /*27560*/  UMOV UR8, UR15 ;  /* 0x0000000f00087c82 */ /* 0x004fe20008000000 */
[----:B------:R-:W-:Y:S02]  /*27570*/  UMOV UR10, UR17 ;  /* 0x00000011000a7c82 */ /* 0x000fe40008000000 */
[----:B------:R2:W-:Y:S02]  /*27580*/  UTMALDG.4D [UR8], [UR4], desc[UR6] ;  /* 0x00000608040075b4 */ /* 0x0005e40008019000 */
[----:B--2---:R-:W-:Y:S01]  /*27590*/  UMOV UR8, UR16 ;  /* 0x0000001000087c82 */ /* 0x004fe20008000000 */
[----:B------:R-:W-:-:S02]  /*275a0*/  UMOV UR10, UR14 ;  /* 0x0000000e000a7c82 */ /* 0x000fc40008000000 */
[----:B------:R3:W-:Y:S02]  /*275b0*/  UTMALDG.4D [UR8], [UR4], desc[UR6] ;  /* 0x00000608040075b4 */ /* 0x0007e40008019000 */
[----:B---3--:R-:W-:Y:S01]  /*275c0*/  NOP ;  /* 0x0000000000007918 */ /* 0x008fe20000000000 */
.L_x_1843:
[----:B------:R-:W3:Y:S01]  /*275d0*/  LDL.LU R3, [R1+0x48] ;  /* 0x0000480001037983 */ /* 0x000ee20000300800 */
[----:B------:R-:W-:Y:S05]  /*275e0*/  WARPSYNC.ALL ;  /* 0x0000000000007948 */ /* 0x000fea0003800000 */
[----:B------:R-:W-:Y:S01]  /*275f0*/  ULDC.64 UR4, c[0x0][0x298] ;  /* 0x0000a60000047ab9 */ /* 0x000fe20000000a00 */
[----:B------:R-:W-:Y:S01]  /*27600*/  BSSY B6, `(.L_x_1848) ;  /* 0x000001c000067945 */ /* 0x000fe20003800000 */
[----:B------:R-:W-:Y:S01]  /*27610*/  BAR.SYNC.DEFER_BLOCKING 0x8, 0x180 ;  /* 0x0206000000007b1d */ /* 0x000fe20000010000 */
[----:B---3--:R-:W-:Y:S01]  /*27620*/  SHF.R.S32.HI R0, RZ, 0x1f, R3 ;  /* 0x0000001fff007819 */ /* 0x008fe20000011403 */
[----:B--2---:R-:W-:-:S04]  /*27630*/  IMAD.WIDE.U32 R4, R3, UR4, RZ ;  /* 0x0000000403047c25 */ /* 0x004fc8000f8e00ff */
        /* <DEDUP_REMOVED lines=12> */
[----:B--2---:R-:W-:Y:S02]  /*27700*/  IMAD.U32 R4, RZ, RZ, UR4 ;  /* 0x00000004ff047e24 */ /* 0x004fe4000f8e00ff */
[----:B------:R-:W2:Y:S01]  /*27710*/  LDC.64 R2, c[0x4][R2] ;  /* 0x0100000002027b82 */ /* 0x000ea20000000a00 */
[----:B------:R-:W-:Y:S02]  /*27720*/  IMAD.U32 R5, RZ, RZ, UR5 ;  /* 0x00000005ff057e24 */ /* 0x000fe4000f8e00ff */
[----:B------:R-:W-:Y:S02]  /*27730*/  IMAD.U32 R6, RZ, RZ, UR6 ;  /* 0x00000006ff067e24 */ /* 0x000fe4000f8e00ff */
[----:B-1----:R-:W-:-:S02]  /*27740*/  IMAD.U32 R7, RZ, RZ, UR7 ;  /* 0x00000007ff077e24 */ /* 0x002fc4000f8e00ff */
[----:B------:R-:W-:Y:S02]  /*27750*/  IMAD.U32 R10, RZ, RZ, UR8 ;  /* 0x00000008ff0a7e24 */ /* 0x000fe4000f8e00ff */
[----:B------:R-:W-:Y:S02]  /*27760*/  IMAD.U32 R11, RZ, RZ, UR9 ;  /* 0x00000009ff0b7e24 */ /* 0x000fe4000f8e00ff */
[----:B------:R-:W-:Y:S02]  /*27770*/  IMAD.MOV.U32 R8, RZ, RZ, 0x70 ;  /* 0x00000070ff087424 */ /* 0x000fe400078e00ff */
[----:B------:R-:W-:Y:S02]  /*27780*/  IMAD.MOV.U32 R12, RZ, RZ, 0x1 ;  /* 0x00000001ff0c7424 */ /* 0x000fe400078e00ff */
[----:B------:R-:W-:-:S07]  /*27790*/  IMAD.MOV.U32 R13, RZ, RZ, RZ ;  /* 0x000000ffff0d7224 */ /* 0x000fce00078e00ff */
[----:B------:R-:W-:-:S07]  /*277a0*/  LEPC R20, `(.L_x_1849) ;  /* 0x000000001014794e */ /* 0x000fce0000000000 */
[----:B0-2---:R-:W-:Y:S05]  /*277b0*/  CALL.ABS.NOINC R2 ;  /* 0x0000000002007343 */ /* 0x005fea0003c00000 */
.L_x_1849:
[----:B------:R-:W-:Y:S05]  /*277c0*/  BSYNC B6 ;  /* 0x0000000000067941 */ /* 0x000fea0003800000 */
.L_x_1848:
[----:B--2---:R-:W2:Y:S01]  /*277d0*/  LDL.LU R0, [R1+0x54] ;  /* 0x0000540001007983 */ /* 0x004ea20000300800 */
[----:B------:R-:W-:Y:S01]  /*277e0*/  ULDC.64 UR6, c[0x0][0xa00] ;  /* 0x0002800000067ab9 */ /* 0x000fe20000000a00 */
[----:B-1----:R-:W1:Y:S01]  /*277f0*/  LDC R7, c[0x0][0x448] ;  /* 0x00011200ff077b82 */ /* 0x002e620000000800 */
[----:B------:R-:W-:Y:S01]  /*27800*/  ULDC.64 UR4, c[0x0][0x2d8] ;  /* 0x0000b60000047ab9 */ /* 0x000fe20000000a00 */
[----:B------:R-:W2:Y:S04]  /*27810*/  LDL.LU.64 R2, [R1+0x48] ;  /* 0x0000480001027983 */ /* 0x000ea80000300a00 */
[----:B------:R-:W3:Y:S04]  /*27820*/  LDL R5, [R1+0xc] ;  /* 0x00000c0001057983 */ /* 0x000ee80000100800 */
[----:B------:R-:W4:Y:S01]  /*27830*/  LDL R9, [R1+0x30] ;  /* 0x0000300001097983 */ /* 0x000f220000100800 */
[----:B------:R-:W-:-:S04]  /*27840*/  ISETP.NE.U32.AND P0, PT, RZ, UR6, PT ;  /* 0x00000006ff007c0c */ /* 0x000fc8000bf05070 */
[----:B------:R-:W-:Y:S01]  /*27850*/  ISETP.NE.AND.EX P0, PT, RZ, UR7, PT, P0 ;  /* 0x00000007ff007c0c */ /* 0x000fe2000bf05300 */
[----:B------:R-:W0:Y:S01]  /*27860*/  S2R R8, SR_TID.X ;  /* 0x0000000000087919 */ /* 0x000e220000002100 */
[----:B------:R-:W-:Y:S01]  /*27870*/  ULDC.64 UR6, c[0x0][0x280] ;  /* 0x0000a00000067ab9 */ /* 0x000fe20000000a00 */
[----:B------:R-:W1:Y:S01]  /*27880*/  S2R R10, SR_TID.X ;  /* 0x00000000000a7919 */ /* 0x000e620000002100 */
[----:B0-----:R-:W-:Y:S01]  /*27890*/  SHF.L.U32 R8, R8, 0x4, RZ ;  /* 0x0000000408087819 */ /* 0x001fe200000006ff */
[----:B-1----:R-:W-:-:S05]  /*278a0*/  IMAD.SHL.U32 R10, R10, 0x8, RZ ;  /* 0x000000080a0a7824 */ /* 0x002fca00078e00ff */
[----:B------:R-:W-:-:S04]  /*278b0*/  LOP3.LUT R10, R10, 0x38, RZ, 0xc0, !PT ;  /* 0x000000380a0a7812 */ /* 0x000fc800078ec0ff */
[C---:B------:R-:W-:Y:S02]  /*278c0*/  LOP3.LUT R11, R10.reuse, 0x40, RZ, 0xfc, !PT ;  /* 0x000000400a0b7812 */ /* 0x040fe400078efcff */
[----:B------:R-:W-:Y:S01]  /*278d0*/  LOP3.LUT R10, R10, 0x80, RZ, 0xfc, !PT ;  /* 0x000000800a0a7812 */ /* 0x000fe200078efcff */
[----:B--2---:R-:W-:Y:S01]  /*278e0*/  IMAD.MOV.U32 R3, RZ, RZ, R0 ;  /* 0x000000ffff037224 */ /* 0x004fe200078e0000 */
[----:B---3--:R-:W-:-:S04]  /*278f0*/  SHF.R.S32.HI R0, RZ, 0x1f, R5 ;  /* 0x0000001fff007819 */ /* 0x008fc80000011405 */
[----:B------:R-:W-:Y:S02]  /*27900*/  SEL R4, R0, RZ, !P0 ;  /* 0x000000ff00047207 */ /* 0x000fe40004000000 */
[----:B------:R-:W-:Y:S02]  /*27910*/  SEL R0, R5, RZ, !P0 ;  /* 0x000000ff05007207 */ /* 0x000fe40004000000 */
[----:B------:R-:W0:Y:S01]  /*27920*/  S2R R5, SR_TID.X ;  /* 0x0000000000057919 */ /* 0x000e220000002100 */
[----:B------:R-:W-:Y:S01]  /*27930*/  ISETP.NE.AND P0, PT, R7, 0x1, PT ;  /* 0x000000010700780c */ /* 0x000fe20003f05270 */
[----:B------:R-:W-:-:S04]  /*27940*/  IMAD.WIDE.U32 R2, R16, UR4, R2 ;  /* 0x0000000410027c25 */ /* 0x000fc8000f8e0002 */
[----:B------:R-:W-:Y:S01]  /*27950*/  IMAD R3, R16, UR5, R3 ;  /* 0x0000000510037c24 */ /* 0x000fe2000f8e0203 */
[----:B------:R-:W-:-:S07]  /*27960*/  ULDC.64 UR4, c[0x0][0x2e0] ;  /* 0x0000b80000047ab9 */ /* 0x000fce0000000a00 */
[----:B------:R-:W1:Y:S01]  /*27970*/  @P0 LDC R6, c[0x0][0x450] ;  /* 0x00011400ff060b82 */ /* 0x000e620000000800 */
[----:B0-----:R-:W-:-:S04]  /*27980*/  LOP3.LUT R5, R5, 0x7f, RZ, 0xc0, !PT ;  /* 0x0000007f05057812 */ /* 0x001fc800078ec0ff */
[----:B------:R-:W-:-:S04]  /*27990*/  SHF.R.U32.HI R5, RZ, 0x3, R5 ;  /* 0x00000003ff057819 */ /* 0x000fc80000011605 */
[----:B------:R-:W-:Y:S02]  /*279a0*/  LOP3.LUT R8, R5, 0x70, R8, 0xf8, !PT ;  /* 0x0000007005087812 */ /* 0x000fe400078ef808 */
[----:B------:R-:W0:Y:S01]  /*279b0*/  @P0 LDC R5, c[0x0][0x44c] ;  /* 0x00011300ff050b82 */ /* 0x000e220000000800 */
[----:B------:R-:W-:Y:S02]  /*279c0*/  IMAD R4, R4, UR4, RZ ;  /* 0x0000000404047c24 */ /* 0x000fe4000f8e02ff */
[----:B------:R-:W-:-:S04]  /*279d0*/  IMAD.WIDE.U32 R2, R0, UR4, R2 ;  /* 0x0000000400027c25 */ /* 0x000fc8000f8e0002 */
[----:B------:R-:W-:Y:S01]  /*279e0*/  IMAD R0, R0, UR5, R4 ;  /* 0x0000000500007c24 */ /* 0x000fe2000f8e0204 */
[----:B------:R-:W-:Y:S01]  /*279f0*/  ULDC.64 UR4, c[0x0][0x2d0] ;  /* 0x0000b40000047ab9 */ /* 0x000fe20000000a00 */
[----:B----4-:R-:W-:Y:S02]  /*27a00*/  IMAD.IADD R4, R8, 0x1, R9 ;  /* 0x0000000108047824 */ /* 0x010fe400078e0209 */
[----:B------:R-:W-:Y:S02]  /*27a10*/  IMAD.IADD R3, R3, 0x1, R0 ;  /* 0x0000000103037824 */ /* 0x000fe400078e0200 */
[----:B------:R-:W-:Y:S02]  /*27a20*/  IMAD.MOV.U32 R0, RZ, RZ, R4 ;  /* 0x000000ffff007224 */ /* 0x000fe400078e0004 */
[----:B0-----:R-:W-:-:S05]  /*27a30*/  @P0 IMAD.HI.U32 R5, R4, R5, RZ ;  /* 0x0000000504050227 */ /* 0x001fca00078e00ff */
[----:B-1----:R-:W-:-:S05]  /*27a40*/  @P0 SHF.R.U32.HI R0, RZ, R6, R5 ;  /* 0x00000006ff000219 */ /* 0x002fca0000011605 */
        /* <DEDUP_REMOVED lines=30> */
[----:B------:R-:W0:Y:S02]  /*27c30*/  S2R R11, SR_TID.X ;  /* 0x00000000000b7919 */ /* 0x000e240000002100 */
        /* <DEDUP_REMOVED lines=22> */
[----:B------:R-:W-:Y:S01]  /*27da0*/  @!P3 IMAD.MOV.U32 R7, RZ, RZ, R5 ;  /* 0x000000ffff07b224 */ /* 0x000fe200078e0005 */
[----:B------:R-:W-:-:S04]  /*27db0*/  IADD3 R5, R0, 0x20, RZ ;  /* 0x0000002000057810 */ /* 0x000fc80007ffe0ff */
        /* <DEDUP_REMOVED lines=41> */
[----:B------:R-:W-:Y:S01]  /*28050*/  @!P3 IMAD.MOV.U32 R7, RZ, RZ, R6 ;  /* 0x000000ffff07b224 */ /* 0x000fe200078e0006 */
[----:B------:R-:W-:Y:S01]  /*28060*/  @!P3 MOV R6, R5 ;  /* 0x000000050006b202 */ /* 0x000fe20000000f00 */
[----:B------:R-:W-:-:S04]  /*28070*/  VIADD R5, R0, 0x60 ;  /* 0x0000006000057836 */ /* 0x000fc80000000000 */
[----:B------:R-:W-:Y:S01]  /*28080*/  @!P3 LDGSTS.E.BYPASS.LTC128B.128 [R10+0x14c00], desc[UR46][R6.64], !P2 ;  /* 0x14c00000060abfae */ /* 0x000fe2000d101d6e */
[----:B------:R-:W-:-:S03]  /*28090*/  ISETP.GE.AND P4, PT, R5, R2, PT ;  /* 0x000000020500720c */ /* 0x000fc60003f86270 */
        /* <DEDUP_REMOVED lines=8> */
[----:B------:R1:W2:Y:S04]  /*28120*/  SHFL.IDX PT, R5, R3, 0x7, 0x181f ;  /* 0x00f81f0003057f89 */ /* 0x0002a800000e0000 */
[----:B------:R1:W-:Y:S04]  /*28130*/  @!P4 LDGSTS.E.BYPASS.LTC128B.128 [R10+0x15400], desc[UR46][R6.64], !P2 ;  /* 0x15400000060acfae */ /* 0x0003e8000d101d6e */
[----:B------:R1:W-:Y:S04]  /*28140*/  @!P4 LDGSTS.E.BYPASS.LTC128B.128 [R10+0x19400], desc[UR46][R6.64+0x80], !P1 ;  /* 0x19400080060acfae */ /* 0x0003e8000c901d6e */
[----:B------:R1:W-:Y:S04]  /*28150*/  @!P4 LDGSTS.E.BYPASS.LTC128B.128 [R10+0x1d400], desc[UR46][R6.64+0x100], !P0 ;  /* 0x1d400100060acfae */ /* 0x0003e8000c101d6e */
[----:B------:R1:W3:Y:S02]  /*28160*/  SHFL.IDX PT, R3, R4, 0x7, 0x181f ;  /* 0x00f81f0004037f89 */ /* 0x0002e400000e0000 */
.L_x_2010:
        /* <DEDUP_REMOVED lines=15> */
.L_x_1852:
[----:B------:R-:W-:Y:S05]  /*28260*/  BSYNC B0 ;  /* 0x0000000000007941 */ /* 0x000fea0003800000 */
.L_x_1851:
[----:B------:R-:W-:Y:S01]  /*28270*/  NOP ;  /* 0x0000000000007918 */ /* 0x000fe20000000000 */
[----:B------:R-:W-:Y:S01]  /*28280*/  PLOP3.LUT P0, PT, PT, PT, PT, 0x80, 0x0 ;  /* 0x000000000000781c */ /* 0x000fe20003f0f070 */
[----:B------:R-:W-:-:S12]  /*28290*/  VIADD R11, R19, 0x30800 ;  /* 0x00030800130b7836 */ /* 0x000fd80000000000 */
.L_x_1853:
[----:B------:R-:W-:Y:S02]  /*282a0*/  PLOP3.LUT P1, PT, P1, P0, PT, 0xa2, 0x0 ;  /* 0x000000000000781c */ /* 0x000fe40000f21472 */
[----:B------:R-:W-:-:S08]  /*282b0*/  @P0 R2UR P1, UR4, R19 ;  /* 0x00000000130402ca */ /* 0x000fd00000020000 */
[----:B------:R-:W-:-:S05]  /*282c0*/  @P0 PLOP3.LUT P0, PT, P1, PT, PT, 0x80, 0x0 ;  /* 0x000000000000081c */ /* 0x000fca0000f0f070 */
[----:B------:R-:W-:Y:S01]  /*282d0*/  @!P1 SYNCS.ARRIVE.TRANS64.RED.A0T1 RZ, [UR4+0x30800], RZ ;  /* 0x030800ffffff99a7 */ /* 0x000fe20008200404 */
[----:B------:R-:W-:Y:S07]  /*282e0*/  @!P1 ARRIVES.LDGSTSBAR.64.TRANSCNT [UR4+0x30800] ;  /* 0x03080000ff0099b0 */ /* 0x000fee0008000a84 */
[----:B------:R-:W-:Y:S05]  /*282f0*/  @P0 BRA.U.ANY `(.L_x_1853) ;  /* 0xfffffffd00e80947 */ /* 0x000fea000393ffff */
[----:B----4-:R-:W4:Y:S02]  /*28300*/  LDL.LU R2, [R1+0x58] ;  /* 0x0000580001027983 */ /* 0x010f240000300800 */
[----:B----4-:R-:W-:-:S05]  /*28310*/  VIADD R2, R2, 0x1 ;  /* 0x0000000102027836 */ /* 0x010fca0000000000 */
        /* <DEDUP_REMOVED lines=10> */
.L_x_2011:
[----:B------:R-:W-:Y:S05]  /*283c0*/  BSYNC B0 ;  /* 0x0000000000007941 */ /* 0x000fea0003800000 */
.L_x_1854:
[----:B------:R-:W4:Y:S04]  /*283d0*/  LDL R2, [R1+0x44] ;  /* 0x0000440001027983 */ /* 0x000f280000100800 */
[----:B-1----:R-:W5:Y:S01]  /*283e0*/  LDL R4, [R1+0x2c] ;  /* 0x00002c0001047983 */ /* 0x002f620000100800 */
[----:B------:R-:W-:Y:S01]  /*283f0*/  BSSY B0, `(.L_x_1856) ;  /* 0x000024e000007945 */ /* 0x000fe20003800000 */
[----:B----4-:R-:W-:-:S05]  /*28400*/  VIADD R0, R2, 0xfffffffe ;  /* 0xfffffffe02007836 */ /* 0x010fca0000000000 */
[----:B-----5:R-:W-:-:S13]  /*28410*/  ISETP.GE.AND P0, PT, R0, R4, PT ;  /* 0x000000040000720c */ /* 0x020fda0003f06270 */
[----:B------:R-:W-:Y:S05]  /*28420*/  @!P0 BRA `(.L_x_1857) ;  /* 0x0000002400288947 */ /* 0x000fea0003800000 */
[----:B---3--:R-:W3:Y:S04]  /*28430*/  LDL.LU R3, [R1+0x50] ;  /* 0x0000500001037983 */ /* 0x008ee80000300800 */
[----:B0-----:R-:W4:Y:S04]  /*28440*/  LDL.LU R7, [R1+0x40] ;  /* 0x0000400001077983 */ /* 0x001f280000300800 */
[----:B------:R-:W5:Y:S04]  /*28450*/  LDL.LU R2, [R1+0x60] ;  /* 0x0000600001027983 */ /* 0x000f680000300800 */
[----:B------:R-:W5:Y:S04]  /*28460*/  LDL.LU R6, [R1+0x3c] ;  /* 0x00003c0001067983 */ /* 0x000f680000300800 */
[----:B--2---:R-:W2:Y:S01]  /*28470*/  LDL.LU R5, [R1+0x5c] ;  /* 0x00005c0001057983 */ /* 0x004ea20000300800 */
[----:B------:R-:W-:Y:S01]  /*28480*/  LOP3.LUT R10, RZ, R4, RZ, 0x33, !PT ;  /* 0x00000004ff0a7212 */ /* 0x000fe200078e33ff */
[----:B------:R-:W-:Y:S01]  /*28490*/  BSSY B2, `(.L_x_1858) ;  /* 0x00000cc000027945 */ /* 0x000fe20003800000 */
[----:B---3--:R-:W-:-:S04]  /*284a0*/  VIADD R3, R3, 0x1 ;  /* 0x0000000103037836 */ /* 0x008fc80000000000 */
[----:B----4-:R-:W-:Y:S01]  /*284b0*/  IMAD R3, R3, R7, RZ ;  /* 0x0000000703037224 */ /* 0x010fe200078e02ff */
[----:B-----5:R-:W-:-:S04]  /*284c0*/  LOP3.LUT R2, RZ, R2, RZ, 0x33, !PT ;  /* 0x00000002ff027212 */ /* 0x020fc800078e33ff */
[----:B------:R-:W-:-:S04]  /*284d0*/  LOP3.LUT R3, RZ, R3, RZ, 0x33, !PT ;  /* 0x00000003ff037212 */ /* 0x000fc800078e33ff */
[----:B------:R-:W-:Y:S02]  /*284e0*/  VIADDMNMX R2, R3, -R6, R2, !PT ;  /* 0x8000000603027246 */ /* 0x000fe40007800102 */
[----:B--2---:R-:W-:-:S04]  /*284f0*/  LOP3.LUT R7, RZ, R5, RZ, 0x33, !PT ;  /* 0x00000005ff077212 */ /* 0x004fc800078e33ff */
        /* <DEDUP_REMOVED lines=18> */
[----:B------:R-:W-:Y:S02]  /*28620*/  MOV R4, R17 ;  /* 0x0000001100047202 */ /* 0x000fe40000000f00 */
        /* <DEDUP_REMOVED lines=22> */
.L_x_1862:
[----:B------:R-:W-:Y:S01]  /*28790*/  IMAD R3, R8, 0x8, R19 ;  /* 0x0000000808037824 */ /* 0x000fe200078e0213 */
[----:B------:R-:W-:Y:S01]  /*287a0*/  SHF.L.U32 R2, R9, 0x1f, RZ ;  /* 0x0000001f09027819 */ /* 0x000fe200000006ff */
[----:B------:R-:W-:Y:S03]  /*287b0*/  BSSY B3, `(.L_x_1863) ;  /* 0x0000003000037945 */ /* 0x000fe60003800000 */
[----:B------:R-:W1:Y:S02]  /*287c0*/  SYNCS.PHASECHK.TRANS64.TRYWAIT P0, [R3+URZ+0x30840], R2 ;  /* 0x03084002030075a7 */ /* 0x000e64000800017f */
[----:B-1----:R-:W-:Y:S05]  /*287d0*/  @!P0 BRA `(.L_x_1864) ;  /* 0x0000005800648947 */ /* 0x002fea0003800000 */
.L_x_2012:
[----:B------:R-:W-:Y:S05]  /*287e0*/  BSYNC B3 ;  /* 0x0000000000037941 */ /* 0x000fea0003800000 */
.L_x_1863:
        /* <DEDUP_REMOVED lines=12> */
.L_x_1866:
[----:B------:R-:W-:Y:S05]  /*288b0*/  BSYNC B3 ;  /* 0x0000000000037941 */ /* 0x000fea0003800000 */
.L_x_1865:
        /* <DEDUP_REMOVED lines=12> */
.L_x_1867:
        /* <DEDUP_REMOVED lines=16> */
.L_x_1868:
        /* <DEDUP_REMOVED lines=16> */
.L_x_1869:
        /* <DEDUP_REMOVED lines=17> */
.L_x_2013:
[----:B------:R-:W-:Y:S05]  /*28c90*/  BSYNC B3 ;  /* 0x0000000000037941 */ /* 0x000fea0003800000 */
.L_x_1870:
[----:B------:R-:W-:Y:S01]  /*28ca0*/  BSSY B3, `(.L_x_1872) ;  /* 0x000000d000037945 */ /* 0x000fe20003800000 */
[----:B------:R-:W-:Y:S01]  /*28cb0*/  IMAD.MOV.U32 R12, RZ, RZ, 0x0 ;  /* 0x00000000ff0c7424 */ /* 0x000fe200078e00ff */
[----:B------:R-:W-:Y:S02]  /*28cc0*/  MOV R13, 0x14f00000 ;  /* 0x14f00000000d7802 */ /* 0x000fe40000000f00 */
[----:B------:R-:W-:Y:S05]  /*28cd0*/  @P1 BRA `(.L_x_1873) ;  /* 0x0000000000241947 */ /* 0x000fea0003800000 */
        /* <DEDUP_REMOVED lines=9> */
.L_x_1873:
[----:B------:R-:W-:Y:S05]  /*28d70*/  BSYNC B3 ;  /* 0x0000000000037941 */ /* 0x000fea0003800000 */
.L_x_1872:
        /* <DEDUP_REMOVED lines=14> */
.L_x_1874:
        /* <DEDUP_REMOVED lines=15> */
.L_x_1875:
        /* <DEDUP_REMOVED lines=15> */
.L_x_1876:
        /* <DEDUP_REMOVED lines=12> */
.L_x_1861:
[----:B------:R-:W-:Y:S05]  /*29100*/  BSYNC B1 ;  /* 0x0000000000017941 */ /* 0x000fea0003800000 */
.L_x_1860:
[----:B0-----:R-:W2:Y:S04]  /*29110*/  LDL.LU R0, [R1+0x44] ;  /* 0x0000440001007983 */ /* 0x001ea80000300800 */
[----:B------:R0:W-:Y:S04]  /*29120*/  STL [R1+0x10], R8 ;  /* 0x0000100801007387 */ /* 0x0001e80000100800 */
[----:B------:R0:W-:Y:S02]  /*29130*/  STL [R1+0x14], R9 ;  /* 0x0000140901007387 */ /* 0x0001e40000100800 */
[----:B0-2---:R-:W-:-:S07]  /*29140*/  VIADD R0, R0, 0xfffffffd ;  /* 0xfffffffd00007836 */ /* 0x005fce0000000000 */
.L_x_1859:
[----:B------:R-:W-:Y:S05]  /*29150*/  BSYNC B2 ;  /* 0x0000000000027941 */ /* 0x000fea0003800000 */
.L_x_1858:
[----:B------:R-:W-:-:S05]  /*29160*/  VIADD R10, R10, 0xfffffffe ;  /* 0xfffffffe0a0a7836 */ /* 0x000fca0000000000 */
[----:B------:R-:W-:-:S13]  /*29170*/  ISETP.NE.AND P0, PT, R10, R7, PT ;  /* 0x000000070a00720c */ /* 0x000fda0003f05270 */
[----:B------:R-:W-:Y:S05]  /*29180*/  @!P0 BRA `(.L_x_1857) ;  /* 0x0000001400d08947 */ /* 0x000fea0003800000 */
[----:B------:R-:W-:-:S07]  /*29190*/  IMAD.MOV.U32 R9, RZ, RZ, R17 ;  /* 0x000000ffff097224 */ /* 0x000fce00078e0011 */
.L_x_1911:
[----:B------:R-:W2:Y:S04]  /*291a0*/  LDL R3, [R1+0x10] ;  /* 0x0000100001037983 */ /* 0x000ea80000100800 */
        /* <DEDUP_REMOVED lines=24> */
[----:B------:R-:W-:Y:S02]  /*29330*/  IADD3 R6, -R2, RZ, RZ ;  /* 0x000000ff02067210 */ /* 0x000fe40007ffe1ff */
[----:B------:R-:W-:-:S03]  /*29340*/  SHF.R.S32.HI R3, RZ, 0x1f, R2 ;  /* 0x0000001fff037819 */ /* 0x000fc60000011402 */
        /* <DEDUP_REMOVED lines=8> */
.L_x_1879:
[----:B------:R-:W-:Y:S01]  /*293d0*/  IMAD R3, R4, 0x8, R19 ;  /* 0x0000000804037824 */ /* 0x000fe200078e0213 */
[----:B------:R-:W-:Y:S01]  /*293e0*/  SHF.L.U32 R2, R5, 0x1f, RZ ;  /* 0x0000001f05027819 */ /* 0x000fe200000006ff */
[----:B------:R-:W-:Y:S03]  /*293f0*/  BSSY B2, `(.L_x_1880) ;  /* 0x0000003000027945 */ /* 0x000fe60003800000 */
[----:B------:R-:W1:Y:S02]  /*29400*/  SYNCS.PHASECHK.TRANS64.TRYWAIT P0, [R3+URZ+0x30840], R2 ;  /* 0x03084002030075a7 */ /* 0x000e64000800017f */
[----:B-1----:R-:W-:Y:S05]  /*29410*/  @!P0 BRA `(.L_x_1881) ;  /* 0x0000004c007c8947 */ /* 0x002fea0003800000 */
.L_x_2014:
[----:B------:R-:W-:Y:S05]  /*29420*/  BSYNC B2 ;  /* 0x0000000000027941 */ /* 0x000fea0003800000 */
.L_x_1880:
        /* <DEDUP_REMOVED lines=12> */
.L_x_1883:
[----:B------:R-:W-:Y:S05]  /*294f0*/  BSYNC B2 ;  /* 0x0000000000027941 */ /* 0x000fea0003800000 */
.L_x_1882:
        /* <DEDUP_REMOVED lines=12> */
.L_x_1884:
        /* <DEDUP_REMOVED lines=16> */
.L_x_1885:
        /* <DEDUP_REMOVED lines=16> */
.L_x_1886:
        /* <DEDUP_REMOVED lines=17> */
.L_x_2015:
[----:B------:R-:W-:Y:S05]  /*298d0*/  BSYNC B2 ;  /* 0x0000000000027941 */ /* 0x000fea0003800000 */
.L_x_1887:
        /* <DEDUP_REMOVED lines=11> */
.L_x_1890:
[----:B------:R-:W-:Y:S05]  /*29990*/  BSYNC B2 ;  /* 0x0000000000027941 */ /* 0x000fea0003800000 */
.L_x_1889:
[----:B0-----:R-:W2:Y:S04]  /*299a0*/  LDL.LU R3, [R1+0x10] ;  /* 0x0000100001037983 */ /* 0x001ea80000300800 */
[----:B------:R-:W3:Y:S04]  /*299b0*/  LDL R8, [R1+0x18] ;  /* 0x0000180001087983 */ /* 0x000ee80000100800 */
[----:B------:R-:W3:Y:S01]  /*299c0*/  LDL.LU R7, [R1+0x4] ;  /* 0x0000040001077983 */ /* 0x000ee20000300800 */
[----:B------:R-:W-:Y:S01]  /*299d0*/  R2UR UR10, R10 ;  /* 0x000000000a0a72ca */ /* 0x000fe200000e0000 */
[----:B------:R-:W-:Y:S01]  /*299e0*/  UIADD3 UR4, UP0, UR36, 0x470, URZ ;  /* 0x0000047024047890 */ /* 0x000fe2000ff1e03f */
[----:B------:R-:W-:-:S02]  /*299f0*/  R2UR UR6, R12 ;  /* 0x000000000c0672ca */ /* 0x000fc400000e0000 */
[----:B------:R-:W-:Y:S01]  /*29a00*/  R2UR UR7, R13 ;  /* 0x000000000d0772ca */ /* 0x000fe200000e0000 */
[----:B------:R-:W-:Y:S01]  /*29a10*/  UIADD3.X UR5, URZ, UR37, URZ, UP0, !UPT ;  /* 0x000000253f057290 */ /* 0x000fe200087fe43f */
[----:B------:R-:W-:Y:S02]  /*29a20*/  PLOP3.LUT P0, PT, PT, PT, PT, 0x80, 0x0 ;  /* 0x000000000000781c */ /* 0x000fe40003f0f070 */
[----:B------:R-:W-:Y:S01]  /*29a30*/  IADD3 R2, R2, 0x50, RZ ;  /* 0x0000005002027810 */ /* 0x000fe20007ffe0ff */
[----:B--2---:R-:W-:Y:S02]  /*29a40*/  IMAD R3, R3, 0x9000, R19 ;  /* 0x0000900003037824 */ /* 0x004fe400078e0213 */
[----:B---3--:R-:W-:Y:S02]  /*29a50*/  IMAD R7, R7, 0x60, R8 ;  /* 0x0000006007077824 */ /* 0x008fe400078e0208 */
[----:B------:R-:W-:-:S07]  /*29a60*/  VIADD R8, R3, 0x400 ;  /* 0x0000040003087836 */ /* 0x000fce0000000000 */
.L_x_1891:
        /* <DEDUP_REMOVED lines=15> */
.L_x_1892:
        /* <DEDUP_REMOVED lines=15> */
.L_x_1893:
        /* <DEDUP_REMOVED lines=12> */
.L_x_1878:
[----:B------:R-:W-:Y:S05]  /*29d10*/  BSYNC B1 ;  /* 0x0000000000017941 */ /* 0x000fea0003800000 */
.L_x_1877:
[----:B------:R-:W-:Y:S01]  /*29d20*/  VIADD R3, R4, 0x1 ;  /* 0x0000000104037836 */ /* 0x000fe20000000000 */
[----:B------:R-:W-:Y:S01]  /*29d30*/  LOP3.LUT P1, RZ, R18, 0x1, RZ, 0xc0, !PT ;  /* 0x0000000112ff7812 */ /* 0x000fe2000782c0ff */
[----:B------:R-:W-:Y:S01]  /*29d40*/  BSSY B1, `(.L_x_1894) ;  /* 0x00000b4000017945 */ /* 0x000fe20003800000 */
[----:B0-----:R-:W-:Y:S02]  /*29d50*/  VIADD R6, R0, 0xffffffff ;  /* 0xffffffff00067836 */ /* 0x001fe40000000000 */
        /* <DEDUP_REMOVED lines=31> */
.L_x_1896:
[----:B------:R-:W-:Y:S01]  /*29f50*/  IMAD R2, R12, 0x8, R19 ;  /* 0x000000080c027824 */ /* 0x000fe200078e0213 */
[----:B------:R-:W-:Y:S01]  /*29f60*/  SHF.L.U32 R3, R10, 0x1f, RZ ;  /* 0x0000001f0a037819 */ /* 0x000fe200000006ff */
[----:B------:R-:W-:Y:S03]  /*29f70*/  BSSY B2, `(.L_x_1897) ;  /* 0x0000003000027945 */ /* 0x000fe60003800000 */
[----:B------:R-:W2:Y:S02]  /*29f80*/  SYNCS.PHASECHK.TRANS64.TRYWAIT P0, [R2+URZ+0x30840], R3 ;  /* 0x03084003020075a7 */ /* 0x000ea4000800017f */
[----:B--2---:R-:W-:Y:S05]  /*29f90*/  @!P0 BRA `(.L_x_1898) ;  /* 0x0000004000c48947 */ /* 0x004fea0003800000 */
.L_x_2016:
[----:B------:R-:W-:Y:S05]  /*29fa0*/  BSYNC B2 ;  /* 0x0000000000027941 */ /* 0x000fea0003800000 */
.L_x_1897:
        /* <DEDUP_REMOVED lines=12> */
.L_x_1900:
[----:B------:R-:W-:Y:S05]  /*2a070*/  BSYNC B2 ;  /* 0x0000000000027941 */ /* 0x000fea0003800000 */
.L_x_1899:
[----:B------:R-:W3:Y:S04]  /*2a080*/  LDL R8, [R1+0x10] ;  /* 0x0000100001087983 */ /* 0x000ee80000100800 */
[----:B--2---:R-:W2:Y:S01]  /*2a090*/  LDL R2, [R1+0x18] ;  /* 0x0000180001027983 */ /* 0x004ea20000100800 */
[----:B------:R-:W-:Y:S01]  /*2a0a0*/  IMAD.MOV.U32 R14, RZ, RZ, RZ ;  /* 0x000000ffff0e7224 */ /* 0x000fe200078e00ff */
[----:B------:R-:W-:Y:S01]  /*2a0b0*/  UIADD3 UR4, UP0, UR36, 0x370, URZ ;  /* 0x0000037024047890 */ /* 0x000fe2000ff1e03f */
[----:B------:R-:W-:Y:S01]  /*2a0c0*/  PLOP3.LUT P0, PT, PT, PT, PT, 0x80, 0x0 ;  /* 0x000000000000781c */ /* 0x000fe20003f0f070 */
[----:B------:R-:W-:Y:S01]  /*2a0d0*/  UMOV UR6, 0x0 ;  /* 0x0000000000067882 */ /* 0x000fe20000000000 */
[----:B------:R-:W-:Y:S01]  /*2a0e0*/  UMOV UR7, 0x14f00000 ;  /* 0x14f0000000077882 */ /* 0x000fe20000000000 */
[----:B------:R-:W-:Y:S01]  /*2a0f0*/  R2UR UR10, R14 ;  /* 0x000000000e0a72ca */ /* 0x000fe200000e0000 */
[----:B------:R-:W-:Y:S01]  /*2a100*/  UIADD3.X UR5, URZ, UR37, URZ, UP0, !UPT ;  /* 0x000000253f057290 */ /* 0x000fe200087fe43f */
[----:B---3--:R-:W-:-:S02]  /*2a110*/  IMAD R3, R8, 0x8, R11 ;  /* 0x0000000808037824 */ /* 0x008fc400078e020b */
[----:B------:R-:W-:Y:S02]  /*2a120*/  IMAD R8, R8, 0x9000, R19 ;  /* 0x0000900008087824 */ /* 0x000fe400078e0213 */
[----:B--2---:R-:W-:Y:S01]  /*2a130*/  IMAD R2, R7, 0x60, R2 ;  /* 0x0000006007027824 */ /* 0x004fe200078e0202 */
[----:B------:R-:W-:Y:S01]  /*2a140*/  IADD3 R3, R3, 0x30, RZ ;  /* 0x0000003003037810 */ /* 0x000fe20007ffe0ff */
[----:B0-----:R-:W-:-:S07]  /*2a150*/  VIADD R10, R8, 0x1e400 ;  /* 0x0001e400080a7836 */ /* 0x001fce0000000000 */
.L_x_1901:
        /* <DEDUP_REMOVED lines=16> */
.L_x_1902:
        /* <DEDUP_REMOVED lines=16> */
.L_x_1903:
        /* <DEDUP_REMOVED lines=15> */
.L_x_2017:
[----:B------:R-:W-:Y:S05]  /*2a450*/  BSYNC B2 ;  /* 0x0000000000027941 */ /* 0x000fea0003800000 */
.L_x_1904:
        /* <DEDUP_REMOVED lines=11> */
.L_x_1907:
[----:B------:R-:W-:Y:S05]  /*2a510*/  BSYNC B2 ;  /* 0x0000000000027941 */ /* 0x000fea0003800000 */
.L_x_1906:
        /* <DEDUP_REMOVED lines=12> */
.L_x_1908:
        /* <DEDUP_REMOVED lines=15> */
.L_x_1909:
        /* <DEDUP_REMOVED lines=15> */
.L_x_1910:
        /* <DEDUP_REMOVED lines=12> */
.L_x_1895:
[----:B------:R-:W-:Y:S05]  /*2a880*/  BSYNC B1 ;  /* 0x0000000000017941 */ /* 0x000fea0003800000 */
.L_x_1894:
[----:B------:R-:W2:Y:S01]  /*2a890*/  LDL R2, [R1+0x2c] ;  /* 0x00002c0001027983 */ /* 0x000ea20000100800 */
[----:B------:R-:W-:Y:S02]  /*2a8a0*/  IADD3 R0, R0, -0x2, RZ ;  /* 0xfffffffe00007810 */ /* 0x000fe40007ffe0ff */
[----:B--2---:R-:W-:-:S13]  /*2a8b0*/  ISETP.GT.AND P0, PT, R6, R2, PT ;  /* 0x000000020600720c */ /* 0x004fda0003f04270 */
[----:B------:R-:W-:Y:S05]  /*2a8c0*/  @P0 BRA `(.L_x_1911) ;  /* 0xffffffe800340947 */ /* 0x000fea000383ffff */
.L_x_1857:
[----:B------:R-:W-:Y:S05]  /*2a8d0*/  BSYNC B0 ;  /* 0x0000000000007941 */ /* 0x000fea0003800000 */
.L_x_1856:
[----:B---3--:R-:W3:Y:S01]  /*2a8e0*/  S2R R3, SR_TID.X ;  /* 0x0000000000037919 */ /* 0x008ee20000002100 */
        /* <DEDUP_REMOVED lines=17> */
.L_x_1913:
[----:B------:R-:W-:Y:S05]  /*2aa00*/  BSYNC B0 ;  /* 0x0000000000007941 */ /* 0x000fea0003800000 */
.L_x_1912:
[----:B------:R-:W-:Y:S01]  /*2aa10*/  LOP3.LUT P0, RZ, R18, 0x1, RZ, 0xc0, !PT ;  /* 0x0000000112ff7812 */ /* 0x000fe2000780c0ff */
[----:B------:R-:W-:-:S12]  /*2aa20*/  BSSY B0, `(.L_x_1914) ;  /* 0x000004a000007945 */ /* 0x000fd80003800000 */
[----:B------:R-:W-:Y:S05]  /*2aa30*/  @!P0 BRA `(.L_x_1915) ;  /* 0x0000000400208947 */ /* 0x000fea0003800000 */
[----:B---3--:R-:W3:Y:S04]  /*2aa40*/  LDL R0, [R1+0x10] ;  /* 0x0000100001007983 */ /* 0x008ee80000100800 */
[----:B------:R-:W4:Y:S01]  /*2aa50*/  LDL R2, [R1+0x14] ;  /* 0x0000140001027983 */ /* 0x000f220000100800 */
[----:B------:R-:W-:Y:S01]  /*2aa60*/  BSSY B1, `(.L_x_1916) ;  /* 0x0000006000017945 */ /* 0x000fe20003800000 */
[----:B------:R-:W-:Y:S01]  /*2aa70*/  ISETP.NE.AND P1, PT, R3, RZ, PT ;  /* 0x000000ff0300720c */ /* 0x000fe20003f25270 */
[----:B---3--:R-:W-:Y:S01]  /*2aa80*/  IMAD R0, R0, 0x8, R19 ;  /* 0x0000000800007824 */ /* 0x008fe200078e0213 */
[----:B----4-:R-:W-:-:S04]  /*2aa90*/  SHF.L.U32 R2, R2, 0x1f, RZ ;  /* 0x0000001f02027819 */ /* 0x010fc800000006ff */
[----:B------:R-:W3:Y:S02]  /*2aaa0*/  SYNCS.PHASECHK.TRANS64.TRYWAIT P0, [R0+URZ+0x30860], R2 ;  /* 0x03086002000075a7 */ /* 0x000ee4000800017f */
[----:B---3--:R-:W-:Y:S05]  /*2aab0*/  @!P0 BRA `(.L_x_1917) ;  /* 0x0000003800248947 */ /* 0x008fea0003800000 */
.L_x_2018:
[----:B------:R-:W-:Y:S05]  /*2aac0*/  BSYNC B1 ;  /* 0x0000000000017941 */ /* 0x000fea0003800000 */
.L_x_1916:
[----:B------:R-:W-:Y:S04]  /*2aad0*/  BSSY B1, `(.L_x_1918) ;  /* 0x0000009000017945 */ /* 0x000fe80003800000 */
        /* <DEDUP_REMOVED lines=8> */
.L_x_1919:
[----:B------:R-:W-:Y:S05]  /*2ab60*/  BSYNC B1 ;  /* 0x0000000000017941 */ /* 0x000fea0003800000 */
.L_x_1918:
[----:B------:R-:W4:Y:S04]  /*2ab70*/  LDL.LU R4, [R1+0x18] ;  /* 0x0000180001047983 */ /* 0x000f280000300800 */
[----:B------:R-:W4:Y:S04]  /*2ab80*/  LDL.LU R3, [R1+0x4] ;  /* 0x0000040001037983 */ /* 0x000f280000300800 */
[----:B---3--:R-:W3:Y:S01]  /*2ab90*/  LDL R2, [R1+0x10] ;  /* 0x0000100001027983 */ /* 0x008ee20000100800 */
        /* <DEDUP_REMOVED lines=8> */
[----:B---3--:R-:W-:-:S04]  /*2ac20*/  IMAD R2, R2, 0x9000, R19 ;  /* 0x0000900002027824 */ /* 0x008fc800078e0213 */
[----:B------:R-:W-:-:S07]  /*2ac30*/  VIADD R4, R2, 0x400 ;  /* 0x0000040002047836 */ /* 0x000fce0000000000 */
.L_x_1920:
        /* <DEDUP_REMOVED lines=15> */
.L_x_1921:
        /* <DEDUP_REMOVED lines=15> */
.L_x_1922:
        /* <DEDUP_REMOVED lines=9> */
[----:B----4-:R-:W-:Y:S05]  /*2aeb0*/  @P0 BRA.U.ANY `(.L_x_1922) ;  /* 0xfffffffd00d80947 */ /* 0x010fea000393ffff */
.L_x_1915:
[----:B------:R-:W-:Y:S05]  /*2aec0*/  BSYNC B0 ;  /* 0x0000000000007941 */ /* 0x000fea0003800000 */
.L_x_1914:
[----:B--2---:R-:W3:Y:S04]  /*2aed0*/  LDL.LU R5, [R1+0x10] ;  /* 0x0000100001057983 */ /* 0x004ee80000300800 */
[----:B------:R-:W2:Y:S01]  /*2aee0*/  LDL.LU R4, [R1+0x14] ;  /* 0x0000140001047983 */ /* 0x000ea20000300800 */
[----:B---3--:R-:W-:-:S05]  /*2aef0*/  VIADD R0, R5, 0x1 ;  /* 0x0000000105007836 */ /* 0x008fca0000000000 */
[----:B------:R-:W-:-:S04]  /*2af00*/  ISETP.NE.AND P0, PT, R0, 0x2, PT ;  /* 0x000000020000780c */ /* 0x000fc80003f05270 */
[----:B------:R-:W-:Y:S02]  /*2af10*/  SEL R2, RZ, 0x1, P0 ;  /* 0x00000001ff027807 */ /* 0x000fe40000000000 */
[----:B------:R-:W-:Y:S02]  /*2af20*/  SEL R0, R0, RZ, P0 ;  /* 0x000000ff00007207 */ /* 0x000fe40000000000 */
[----:B--2---:R-:W-:-:S03]  /*2af30*/  LOP3.LUT R4, R4, R2, RZ, 0x3c, !PT ;  /* 0x0000000204047212 */ /* 0x004fc600078e3cff */
[----:B------:R3:W-:Y:S04]  /*2af40*/  STL [R1+0x10], R0 ;  /* 0x0000100001007387 */ /* 0x0007e80000100800 */
[----:B------:R3:W-:Y:S02]  /*2af50*/  STL [R1+0x14], R4 ;  /* 0x0000140401007387 */ /* 0x0007e40000100800 */
.L_x_1836:
[----:B------:R-:W-:Y:S05]  /*2af60*/  BSYNC B7 ;  /* 0x0000000000077941 */ /* 0x000fea0003800000 */
.L_x_1834:
        /* <DEDUP_REMOVED lines=8> */
[----:B01-3--:R-:W0:Y:S04]  /*2aff0*/  LDS.128 R4, [R19+0x308d0] ;  /* 0x0308d00013047984 */ /* 0x00be280000000c00 */
[----:B0-----:R0:W-:Y:S04]  /*2b000*/  STL.64 [R1], R4 ;  /* 0x0000000401007387 */ /* 0x0011e80000100a00 */
[----:B------:R0:W-:Y:S01]  /*2b010*/  STL.64 [R1+0x8], R6 ;  /* 0x0000080601007387 */ /* 0x0001e20000100a00 */
[----:B------:R-:W-:Y:S06]  /*2b020*/  BAR.ARV 0x4, 0x180 ;  /* 0x0106000000007b1d */ /* 0x000fec0000002000 */
[----:B------:R-:W-:Y:S05]  /*2b030*/  BRA `(.L_x_1924) ;  /* 0x0000001000347947 */ /* 0x000fea0003800000 */
.L_x_1923:
[----:B------:R-:W4:Y:S01]  /*2b040*/  S2R R16, SR_TID.X ;  /* 0x0000000000107919 */ /* 0x000f220000002100 */
[----:B------:R-:W-:Y:S01]  /*2b050*/  UMOV UR4, 0xffffffff ;  /* 0xffffffff00047882 */ /* 0x000fe20000000000 */
[----:B----4-:R-:W-:-:S04]  /*2b060*/  LOP3.LUT R16, R16, 0x1f, RZ, 0xc0, !PT ;  /* 0x0000001f10107812 */ /* 0x010fc800078ec0ff */
[----:B------:R-:W-:Y:S01]  /*2b070*/  ISETP.NE.AND P0, PT, R16, 0x1f, PT ;  /* 0x0000001f1000780c */ /* 0x000fe20003f05270 */
[----:B------:R-:W-:-:S12]  /*2b080*/  BRA.DIV UR4, `(.L_x_1925) ;  /* 0x0000003204c47947 */ /* 0x000fd8000b800000 */
[----:B------:R-:W0:Y:S01]  /*2b090*/  LDL.LU R2, [R1] ;  /* 0x0000000001027983 */ /* 0x000e220000300800 */
[----:B------:R-:W-:-:S03]  /*2b0a0*/  ULDC UR4, c[0x0][0xc3c] ;  /* 0x00030f0000047ab9 */ /* 0x000fc60000000800 */
[----:B------:R-:W2:Y:S01]  /*2b0b0*/  LDL R3, [R1+0xc] ;  /* 0x00000c0001037983 */ /* 0x000ea20000100800 */
[----:B0-----:R-:W-:Y:S02]  /*2b0c0*/  IMAD.MOV.U32 R10, RZ, RZ, R2 ;  /* 0x000000ffff0a7224 */ /* 0x001fe400078e0002 */
[----:B--23--:R-:W-:-:S05]  /*2b0d0*/  IMAD.IADD R0, R3, 0x1, R16 ;  /* 0x0000000103007824 */ /* 0x00cfca00078e0210 */
        /* <DEDUP_REMOVED lines=8> */
[C---:B------:R-:W-:Y:S01]  /*2b160*/  ISETP.GE.U32.AND P2, PT, R16.reuse, 0x2, PT ;  /* 0x000000021000780c */ /* 0x040fe20003f46070 */
[----:B------:R-:W-:Y:S01]  /*2b170*/  IMAD.MOV.U32 R6, RZ, RZ, RZ ;  /* 0x000000ffff067224 */ /* 0x000fe200078e00ff */
[C---:B------:R-:W-:Y:S01]  /*2b180*/  ISETP.GE.U32.AND P3, PT, R16.reuse, 0x4, PT ;  /* 0x000000041000780c */ /* 0x040fe20003f66070 */
[----:B------:R-:W-:Y:S01]  /*2b190*/  SHFL.IDX PT, R5, R10, RZ, 0x1f ;  /* 0x00001fff0a057589 */ /* 0x000fe200000e0000 */
[C---:B------:R-:W-:Y:S02]  /*2b1a0*/  ISETP.GE.U32.AND P4, PT, R16.reuse, 0x8, PT ;  /* 0x000000081000780c */ /* 0x040fe40003f86070 */
[----:B------:R-:W-:Y:S01]  /*2b1b0*/  ISETP.GE.U32.AND P5, PT, R16, 0x10, PT ;  /* 0x000000101000780c */ /* 0x000fe20003fa6070 */
[----:B------:R-:W-:Y:S01]  /*2b1c0*/  SHFL.IDX PT, R0, R10, 0x1, 0x1f ;  /* 0x00201f000a007f89 */ /* 0x000fe200000e0000 */
[----:B--2---:R-:W-:-:S02]  /*2b1d0*/  @!P1 IMAD.MOV.U32 R4, RZ, RZ, R8 ;  /* 0x000000ffff049224 */ /* 0x004fc400078e0008 */
[----:B------:R-:W-:Y:S02]  /*2b1e0*/  IMAD.MOV.U32 R8, RZ, RZ, RZ ;  /* 0x000000ffff087224 */ /* 0x000fe400078e00ff */
[----:B---3--:R-:W-:Y:S01]  /*2b1f0*/  @!P1 IMAD.MOV.U32 R6, RZ, RZ, R2 ;  /* 0x000000ffff069224 */ /* 0x008fe200078e0002 */
[----:B------:R-:W-:-:S03]  /*2b200*/  ISETP.NE.AND P1, PT, R16, RZ, PT ;  /* 0x000000ff1000720c */ /* 0x000fc60003f25270 */
[----:B------:R-:W-:-:S05]  /*2b210*/  IMAD R2, R6, R4, RZ ;  /* 0x0000000406027224 */ /* 0x000fca00078e02ff */
        /* <DEDUP_REMOVED lines=16> */
.L_x_2028:
[----:B------:R-:W-:Y:S02]  /*2b320*/  ULDC UR4, c[0x0][0xc38] ;  /* 0x00030e0000047ab9 */ /* 0x000fe40000000800 */
[----:B------:R-:W-:-:S04]  /*2b330*/  IMAD.U32 R2, RZ, RZ, UR4 ;  /* 0x00000004ff027e24 */ /* 0x000fc8000f8e00ff */
[----:B-1----:R-:W-:-:S04]  /*2b340*/  IMAD R9, R9, R2, RZ ;  /* 0x0000000209097224 */ /* 0x002fc800078e02ff */
[----:B------:R-:W-:-:S05]  /*2b350*/  IMAD.IADD R0, R0, 0x1, R9 ;  /* 0x0000000100007824 */ /* 0x000fca00078e0209 */
[----:B------:R-:W-:-:S13]  /*2b360*/  ISETP.GT.AND P6, PT, R0, R5, PT ;  /* 0x000000050000720c */ /* 0x000fda0003fc4270 */
[----:B------:R-:W-:Y:S05]  /*2b370*/  @P6 BRA `(.L_x_1926) ;  /* 0x0000000000ac6947 */ /* 0x000fea0003800000 */
.L_x_1929:
        /* <DEDUP_REMOVED lines=31> */
[----:B-1----:R-:W-:-:S04]  /*2b570*/  SEL R3, R3, RZ, P4 ;  /* 0x000000ff03037207 */ /* 0x002fc80002000000 */
[----:B------:R-:W-:-:S05]  /*2b580*/  IADD3 R2, R2, R3, RZ ;  /* 0x0000000302027210 */ /* 0x000fca0007ffe0ff */
[----:B------:R-:W1:Y:S02]  /*2b590*/  SHFL.UP PT, R3, R2, 0x10, RZ ;  /* 0x0600000002037989 */ /* 0x000e6400000e00ff */
[----:B-1----:R-:W-:-:S05]  /*2b5a0*/  SEL R3, R3, RZ, P5 ;  /* 0x000000ff03037207 */ /* 0x002fca0002800000 */
[----:B0-----:R-:W-:-:S05]  /*2b5b0*/  IMAD.IADD R7, R2, 0x1, R3 ;  /* 0x0000000102077824 */ /* 0x001fca00078e0203 */
[----:B------:R0:W1:Y:S02]  /*2b5c0*/  SHFL.IDX PT, R9, R7, 0x1f, 0x1f ;  /* 0x03e01f0007097f89 */ /* 0x00006400000e0000 */
.L_x_2036:
[----:B------:R-:W-:Y:S02]  /*2b5d0*/  ULDC UR4, c[0x0][0xc38] ;  /* 0x00030e0000047ab9 */ /* 0x000fe40000000800 */
[----:B------:R-:W-:-:S04]  /*2b5e0*/  IMAD.U32 R2, RZ, RZ, UR4 ;  /* 0x00000004ff027e24 */ /* 0x000fc8000f8e00ff */
[----:B-1----:R-:W-:-:S04]  /*2b5f0*/  IMAD R9, R9, R2, RZ ;  /* 0x0000000209097224 */ /* 0x002fc800078e02ff */
[----:B------:R-:W-:-:S05]  /*2b600*/  IMAD.IADD R0, R9, 0x1, R0 ;  /* 0x0000000109007824 */ /* 0x000fca00078e0200 */
[----:B------:R-:W-:-:S13]  /*2b610*/  ISETP.GT.AND P6, PT, R0, R5, PT ;  /* 0x000000050000720c */ /* 0x000fda0003fc4270 */
[----:B------:R-:W-:Y:S05]  /*2b620*/  @!P6 BRA `(.L_x_1929) ;  /* 0xfffffffc0054e947 */ /* 0x000fea000383ffff */
.L_x_1926:
        /* <DEDUP_REMOVED lines=8> */
[----:B-1----:R1:W3:Y:S04]  /*2b6b0*/  SHFL.IDX PT, R4, R4, R3, 0x1f ;  /* 0x00001f0304047589 */ /* 0x0022e800000e0000 */
[----:B------:R1:W4:Y:S01]  /*2b6c0*/  SHFL.IDX PT, R6, R6, R3, 0x1f ;  /* 0x00001f0306067589 */ /* 0x00032200000e0000 */
[----:B--2---:R-:W-:-:S05]  /*2b6d0*/  IMAD.IADD R10, R3, 0x1, R10 ;  /* 0x00000001030a7824 */ /* 0x004fca00078e020a */
[----:B---34-:R1:W-:Y:S02]  /*2b6e0*/  STL [R1+0xc], R10 ;  /* 0x00000c0a01007387 */ /* 0x0183e40000100800 */
.L_x_2041:
[----:B------:R-:W-:-:S13]  /*2b6f0*/  ISETP.NE.AND P0, PT, R0, RZ, PT ;  /* 0x000000ff0000720c */ /* 0x000fda0003f05270 */
[----:B------:R-:W-:Y:S05]  /*2b700*/  @!P0 BRA `(.L_x_1931) ;  /* 0x0000000000148947 */ /* 0x000fea0003800000 */
[----:B------:R-:W-:Y:S01]  /*2b710*/  UMOV UR4, 0xffffffff ;  /* 0xffffffff00047882 */ /* 0x000fe20000000000 */
[----:B-1----:R-:W-:Y:S02]  /*2b720*/  VIADD R3, R3, 0xffffffff ;  /* 0xffffffff03037836 */ /* 0x002fe40000000000 */
[----:B------:R-:W-:Y:S05]  /*2b730*/  BRA.DIV UR4, `(.L_x_1932) ;  /* 0x0000003604b87947 */ /* 0x000fea000b800000 */
[----:B------:R1:W2:Y:S02]  /*2b740*/  SHFL.IDX PT, R3, R7, R3, 0x1f ;  /* 0x00001f0307037589 */ /* 0x0002a400000e0000 */
.L_x_2044:
[----:B--2---:R-:W-:-:S07]  /*2b750*/  IMAD.MOV.U32 R8, RZ, RZ, R3 ;  /* 0x000000ffff087224 */ /* 0x004fce00078e0003 */
.L_x_1931:
[----:B------:R-:W-:Y:S01]  /*2b760*/  ISETP.NE.AND P0, PT, R6, 0x1, PT ;  /* 0x000000010600780c */ /* 0x000fe20003f05270 */
[----:B------:R-:W-:-:S05]  /*2b770*/  IMAD R0, R8, R2, R9 ;  /* 0x0000000208007224 */ /* 0x000fca00078e0209 */
[----:B------:R2:W-:Y:S02]  /*2b780*/  STL [R1], R0 ;  /* 0x0000000001007387 */ /* 0x0005e40000100800 */
[----:B--2---:R-:W-:-:S05]  /*2b790*/  IMAD.IADD R0, R5, 0x1, -R0 ;  /* 0x0000000105007824 */ /* 0x004fca00078e0a00 */
[----:B------:R-:W-:Y:S05]  /*2b7a0*/  @!P0 BRA `(.L_x_1933) ;  /* 0x0000000000e48947 */ /* 0x000fea0003800000 */
[----:B------:R-:W-:-:S04]  /*2b7b0*/  IABS R5, R4 ;  /* 0x0000000400057213 */ /* 0x000fc80000000000 */
[----:B------:R-:W2:Y:S08]  /*2b7c0*/  I2F.RP R2, R5 ;  /* 0x0000000500027306 */ /* 0x000eb00000209400 */
[----:B--2---:R-:W2:Y:S02]  /*2b7d0*/  MUFU.RCP R2, R2 ;  /* 0x0000000200027308 */ /* 0x004ea40000001000 */
[----:B--2---:R-:W-:-:S06]  /*2b7e0*/  VIADD R2, R2, 0xffffffe ;  /* 0x0ffffffe02027836 */ /* 0x004fcc0000000000 */
[----:B-1----:R-:W1:Y:S02]  /*2b7f0*/  F2I.FTZ.U32.TRUNC.NTZ R3, R2 ;  /* 0x0000000200037305 */ /* 0x002e64000021f000 */
[----:B-1----:R-:W-:-:S04]  /*2b800*/  IMAD.MOV R2, RZ, RZ, -R3 ;  /* 0x000000ffff027224 */ /* 0x002fc800078e0a03 */
        /* <DEDUP_REMOVED lines=14> */
[----:B------:R-:W1:Y:S07]  /*2b8f0*/  I2F.RP R2, R5 ;  /* 0x0000000500027306 */ /* 0x000e6e0000209400 */
[----:B------:R-:W-:Y:S01]  /*2b900*/  @P0 VIADD R8, R8, 0x1 ;  /* 0x0000000108080836 */ /* 0x000fe20000000000 */
[----:B-1----:R-:W1:Y:S02]  /*2b910*/  MUFU.RCP R2, R2 ;  /* 0x0000000200027308 */ /* 0x002e640000001000 */
[----:B-1----:R-:W-:-:S06]  /*2b920*/  VIADD R2, R2, 0xffffffe ;  /* 0x0ffffffe02027836 */ /* 0x002fcc0000000000 */
[----:B------:R-:W1:Y:S02]  /*2b930*/  F2I.FTZ.U32.TRUNC.NTZ R3, R2 ;  /* 0x0000000200037305 */ /* 0x000e64000021f000 */
[----:B-1----:R-:W-:-:S05]  /*2b940*/  IADD3 R2, RZ, -R3, RZ ;  /* 0x80000003ff027210 */ /* 0x002fca0007ffe0ff */
[----:B0-----:R-:W-:Y:S02]  /*2b950*/  IMAD R7, R2, R5, RZ ;  /* 0x0000000502077224 */ /* 0x001fe400078e02ff */
        /* <DEDUP_REMOVED lines=30> */
.L_x_1933:
[----:B-1----:R-:W2:Y:S01]  /*2bb40*/  LDL R3, [R1+0xc] ;  /* 0x00000c0001037983 */ /* 0x002ea20000100800 */
[----:B0-----:R-:W2:Y:S02]  /*2bb50*/  LDC.64 R6, c[0x0][0xc90] ;  /* 0x00032400ff067b82 */ /* 0x001ea40000000a00 */
[----:B--2---:R-:W-:-:S05]  /*2bb60*/  IMAD.WIDE R6, R3, 0x4, R6 ;  /* 0x0000000403067825 */ /* 0x004fca00078e0206 */
[----:B------:R-:W2:Y:S02]  /*2bb70*/  LDG.E R3, desc[UR46][R6.64] ;  /* 0x0000002e06037981 */ /* 0x000ea4000c1e1900 */
[----:B--2---:R-:W-:-:S05]  /*2bb80*/  IMAD R5, R4, R3, RZ ;  /* 0x0000000304057224 */ /* 0x004fca00078e02ff */
[----:B------:R-:W-:-:S04]  /*2bb90*/  IABS R8, R5 ;  /* 0x0000000500087213 */ /* 0x000fc80000000000 */
[----:B------:R-:W0:Y:S08]  /*2bba0*/  I2F.RP R6, R8 ;  /* 0x0000000800067306 */ /* 0x000e300000209400 */
[----:B0-----:R-:W0:Y:S02]  /*2bbb0*/  MUFU.RCP R6, R6 ;  /* 0x0000000600067308 */ /* 0x001e240000001000 */
[----:B0-----:R-:W-:-:S06]  /*2bbc0*/  IADD3 R6, R6, 0xffffffe, RZ ;  /* 0x0ffffffe06067810 */ /* 0x001fcc0007ffe0ff */
        /* <DEDUP_REMOVED lines=24> */
[----:B------:R-:W-:-:S04]  /*2bd50*/  VIADDMNMX R8, R8, R2, R3, PT ;  /* 0x0000000208087246 */ /* 0x000fc80003800103 */
[----:B------:R-:W-:-:S04]  /*2bd60*/  IABS R9, R8 ;  /* 0x0000000800097213 */ /* 0x000fc80000000000 */
[----:B------:R-:W0:Y:S08]  /*2bd70*/  I2F.RP R2, R9 ;  /* 0x0000000900027306 */ /* 0x000e300000209400 */
[----:B0-----:R-:W0:Y:S02]  /*2bd80*/  MUFU.RCP R2, R2 ;  /* 0x0000000200027308 */ /* 0x001e240000001000 */
[----:B0-----:R-:W-:-:S06]  /*2bd90*/  VIADD R2, R2, 0xffffffe ;  /* 0x0ffffffe02027836 */ /* 0x001fcc0000000000 */
[----:B------:R0:W1:Y:S02]  /*2bda0*/  F2I.FTZ.U32.TRUNC.NTZ R3, R2 ;  /* 0x0000000200037305 */ /* 0x000064000021f000 */
[----:B0-----:R-:W-:Y:S02]  /*2bdb0*/  IMAD.MOV.U32 R2, RZ, RZ, RZ ;  /* 0x000000ffff027224 */ /* 0x001fe400078e00ff */
[----:B-1----:R-:W-:-:S04]  /*2bdc0*/  IMAD.MOV R0, RZ, RZ, -R3 ;  /* 0x000000ffff007224 */ /* 0x002fc800078e0a03 */
[----:B------:R-:W-:-:S04]  /*2bdd0*/  IMAD R0, R0, R9, RZ ;  /* 0x0000000900007224 */ /* 0x000fc800078e02ff */
[----:B------:R-:W-:Y:S01]  /*2bde0*/  IMAD.HI.U32 R2, R3, R0, R2 ;  /* 0x0000000003027227 */ /* 0x000fe200078e0002 */
[----:B------:R-:W-:Y:S02]  /*2bdf0*/  IABS R0, R6 ;  /* 0x0000000600007213 */ /* 0x000fe40000000000 */
[----:B------:R-:W-:-:S03]  /*2be00*/  IABS R3, R8 ;  /* 0x0000000800037213 */ /* 0x000fc60000000000 */
[----:B------:R-:W-:-:S04]  /*2be10*/  IMAD.HI.U32 R2, R2, R0, RZ ;  /* 0x0000000002027227 */ /* 0x000fc800078e00ff */
[----:B------:R-:W-:-:S04]  /*2be20*/  IMAD.MOV R3, RZ, RZ, -R3 ;  /* 0x000000ffff037224 */ /* 0x000fc800078e0a03 */
[----:B------:R-:W-:-:S05]  /*2be30*/  IMAD R0, R2, R3, R0 ;  /* 0x0000000302007224 */ /* 0x000fca00078e0200 */
[----:B------:R-:W-:-:S13]  /*2be40*/  ISETP.GT.U32.AND P1, PT, R9, R0, PT ;  /* 0x000000000900720c */ /* 0x000fda0003f24070 */
[----:B------:R-:W-:Y:S01]  /*2be50*/  @!P1 IMAD.IADD R0, R0, 0x1, -R9 ;  /* 0x0000000100009824 */ /* 0x000fe200078e0a09 */
[----:B------:R-:W-:Y:S02]  /*2be60*/  @!P1 IADD3 R2, R2, 0x1, RZ ;  /* 0x0000000102029810 */ /* 0x000fe40007ffe0ff */
[----:B------:R-:W-:Y:S02]  /*2be70*/  ISETP.NE.AND P1, PT, R8, RZ, PT ;  /* 0x000000ff0800720c */ /* 0x000fe40003f25270 */
[----:B------:R-:W-:Y:S02]  /*2be80*/  ISETP.GE.U32.AND P0, PT, R0, R9, PT ;  /* 0x000000090000720c */ /* 0x000fe40003f06070 */
[----:B------:R-:W-:Y:S02]  /*2be90*/  LOP3.LUT R0, R6, R8, RZ, 0x3c, !PT ;  /* 0x0000000806007212 */ /* 0x000fe400078e3cff */
[----:B------:R-:W-:Y:S02]  /*2bea0*/  IADD3 R6, R7, 0x1000000, R6 ;  /* 0x0100000007067810 */ /* 0x000fe40007ffe006 */
[----:B------:R-:W-:-:S07]  /*2beb0*/  ISETP.GE.AND P2, PT, R0, RZ, PT ;  /* 0x000000ff0000720c */ /* 0x000fce0003f46270 */
[----:B------:R-:W-:-:S04]  /*2bec0*/  @P0 VIADD R2, R2, 0x1 ;  /* 0x0000000102020836 */ /* 0x000fc80000000000 */
[----:B------:R-:W-:-:S04]  /*2bed0*/  IMAD.MOV.U32 R0, RZ, RZ, R2 ;  /* 0x000000ffff007224 */ /* 0x000fc800078e0002 */
[----:B------:R-:W-:Y:S01]  /*2bee0*/  @!P2 IMAD.MOV R0, RZ, RZ, -R0 ;  /* 0x000000ffff00a224 */ /* 0x000fe200078e0a00 */
[----:B------:R-:W-:Y:S01]  /*2bef0*/  @!P1 LOP3.LUT R0, RZ, R8, RZ, 0x33, !PT ;  /* 0x00000008ff009212 */ /* 0x000fe200078e33ff */
[----:B------:R-:W-:-:S04]  /*2bf00*/  IMAD.MOV R8, RZ, RZ, -R8 ;  /* 0x000000ffff087224 */ /* 0x000fc800078e0a08 */
[----:B------:R-:W-:-:S05]  /*2bf10*/  IMAD R2, R0, R8, R6 ;  /* 0x0000000800027224 */ /* 0x000fca00078e0206 */
[----:B------:R1:W-:Y:S02]  /*2bf20*/  STL [R1+0x8], R2 ;  /* 0x0000080201007387 */ /* 0x0003e40000100800 */
.L_x_1934:
[----:B------:R-:W-:-:S05]  /*2bf30*/  LOP3.LUT R0, RZ, R0, RZ, 0x33, !PT ;  /* 0x00000000ff007212 */ /* 0x000fca00078e33ff */
[----:B------:R-:W-:-:S05]  /*2bf40*/  IMAD.IADD R0, R4, 0x1, R0 ;  /* 0x0000000104007824 */ /* 0x000fca00078e0200 */
[----:B------:R2:W-:Y:S01]  /*2bf50*/  STL [R1+0x4], R0 ;  /* 0x0000040001007387 */ /* 0x0005e20000100800 */
[----:B------:R-:W-:Y:S05]  /*2bf60*/  BRA `(.L_x_1935) ;  /* 0x0000000000287947 */ /* 0x000fea0003800000 */
.L_x_1927:
        /* <DEDUP_REMOVED lines=10> */
.L_x_1935:
[----:B01-3--:R-:W3:Y:S04]  /*2c010*/  LDL R2, [R1+0xc] ;  /* 0x00000c0001027983 */ /* 0x00bee80000100800 */
[----:B------:R-:W4:Y:S04]  /*2c020*/  LDL R3, [R1+0x8] ;  /* 0x0000080001037983 */ /* 0x000f280000100800 */
[----:B------:R-:W5:Y:S04]  /*2c030*/  LDL R5, [R1+0x4] ;  /* 0x0000040001057983 */ /* 0x000f680000100800 */
[----:B------:R-:W5:Y:S01]  /*2c040*/  LDL R4, [R1] ;  /* 0x0000000001047983 */ /* 0x000f620000100800 */
[----:B--2---:R-:W0:Y:S01]  /*2c050*/  S2R R0, SR_TID.X ;  /* 0x0000000000007919 */ /* 0x004e220000002100 */
[----:B------:R-:W-:Y:S05]  /*2c060*/  WARPSYNC.ALL ;  /* 0x0000000000007948 */ /* 0x000fea0003800000 */
[----:B0-----:R-:W-:Y:S01]  /*2c070*/  LOP3.LUT R0, R0, 0x1f, RZ, 0xc0, !PT ;  /* 0x0000001f00007812 */ /* 0x001fe200078ec0ff */
[----:B------:R-:W-:Y:S03]  /*2c080*/  BAR.SYNC.DEFER_BLOCKING 0x4, 0x180 ;  /* 0x0106000000007b1d */ /* 0x000fe60000010000 */
[----:B------:R-:W-:-:S13]  /*2c090*/  ISETP.NE.AND P0, PT, R0, RZ, PT ;  /* 0x000000ff0000720c */ /* 0x000fda0003f05270 */
[----:B------:R-:W0:Y:S01]  /*2c0a0*/  @!P0 S2R R0, SR_CgaCtaId ;  /* 0x0000000000008919 */ /* 0x000e220000008800 */
[----:B---3--:R-:W-:Y:S01]  /*2c0b0*/  IMAD.MOV.U32 R7, RZ, RZ, R2 ;  /* 0x000000ffff077224 */ /* 0x008fe200078e0002 */
[----:B------:R-:W-:Y:S01]  /*2c0c0*/  @!P0 MOV R2, 0x400 ;  /* 0x0000040000028802 */ /* 0x000fe20000000f00 */
[----:B----4-:R-:W-:-:S03]  /*2c0d0*/  IMAD.MOV.U32 R6, RZ, RZ, R3 ;  /* 0x000000ffff067224 */ /* 0x010fc600078e0003 */
[----:B0-----:R-:W-:-:S05]  /*2c0e0*/  @!P0 LEA R19, R0, R2, 0x18 ;  /* 0x0000000200138211 */ /* 0x001fca00078ec0ff */
[----:B-----5:R1:W-:Y:S01]  /*2c0f0*/  @!P0 STS.128 [R19+0x308d0], R4 ;  /* 0x0308d00413008388 */ /* 0x0203e20000000c00 */
[----:B------:R-:W-:Y:S06]  /*2c100*/  BAR.ARV 0x5, 0x180 ;  /* 0x0146000000007b1d */ /* 0x000fec0000002000 */
.L_x_1924:
[----:B--2---:R-:W2:Y:S01]  /*2c110*/  LDL R0, [R1+0xc] ;  /* 0x00000c0001007983 */ /* 0x004ea20000100800 */
[----:B------:R-:W-:Y:S02]  /*2c120*/  ULDC UR4, c[0x0][0xc3c] ;  /* 0x00030f0000047ab9 */ /* 0x000fe40000000800 */
[----:B--2---:R-:W-:-:S13]  /*2c130*/  ISETP.GE.AND P0, PT, R0, UR4, PT ;  /* 0x0000000400007c0c */ /* 0x004fda000bf06270 */
[----:B------:R-:W-:Y:S05]  /*2c140*/  @!P0 BRA `(.L_x_1936) ;  /* 0xffffff7c00ec8947 */ /* 0x000fea000383ffff */
[----:B------:R-:W-:Y:S05]  /*2c150*/  BSYNC B8 ;  /* 0x0000000000087941 */ /* 0x000fea0003800000 */
.L_x_1770:
[----:B----4-:R-:W2:Y:S01]  /*2c160*/  LDL.LU R0, [R1+0x58] ;  /* 0x0000580001007983 */ /* 0x010ea20000300800 */
        /* <DEDUP_REMOVED lines=11> */
.L_x_2045:
[----:B------:R-:W-:Y:S05]  /*2c220*/  BSYNC B0 ;  /* 0x0000000000007941 */ /* 0x000fea0003800000 */
.L_x_1937:
[----:B------:R-:W-:-:S03]  /*2c230*/  UMOV UR4, 0xffffffff ;  /* 0xffffffff00047882 */ /* 0x000fc60000000000 */
[----:B------:R-:W-:Y:S05]  /*2c240*/  BRA.DIV UR4, `(.L_x_1939) ;  /* 0x0000002e04347947 */ /* 0x000fea000b800000 */
[----:B------:R-:W1:Y:S02]  /*2c250*/  S2R R2, SR_TID.X ;  /* 0x0000000000027919 */ /* 0x000e640000002100 */
[----:B-1----:R-:W-:-:S04]  /*2c260*/  SHF.R.U32.HI R2, RZ, 0x5, R2 ;  /* 0x00000005ff027819 */ /* 0x002fc80000011602 */
[----:B------:R-:W-:-:S05]  /*2c270*/  LOP3.LUT R2, R2, 0x3, RZ, 0xc0, !PT ;  /* 0x0000000302027812 */ /* 0x000fca00078ec0ff */
[----:B------:R1:W2:Y:S02]  /*2c280*/  SHFL.IDX PT, R14, R2, RZ, 0x1f ;  /* 0x00001fff020e7589 */ /* 0x0002a400000e0000 */
.L_x_2048:
[----:B--2---:R-:W-:-:S13]  /*2c290*/  ISETP.NE.AND P0, PT, R14, RZ, PT ;  /* 0x000000ff0e00720c */ /* 0x004fda0003f05270 */
[----:B------:R-:W-:Y:S05]  /*2c2a0*/  @P0 BRA `(.L_x_1467) ;  /* 0x0000000000940947 */ /* 0x000fea0003800000 */
[----:B------:R-:W-:-:S03]  /*2c2b0*/  UMOV UR4, 0xffffffff ;  /* 0xffffffff00047882 */ /* 0x000fc60000000000 */
[----:B------:R-:W-:Y:S05]  /*2c2c0*/  BRA.DIV UR4, `(.L_x_1940) ;  /* 0x0000002e04487947 */ /* 0x000fea000b800000 */
[----:B------:R-:W-:-:S13]  /*2c2d0*/  ELECT P6, URZ, PT ;  /* 0x00000000003f782f */ /* 0x000fda00038c0000 */
.L_x_2051:
[----:B------:R-:W-:Y:S05]  /*2c2e0*/  @!P6 BRA `(.L_x_1467) ;  /* 0x000000000084e947 */ /* 0x000fea0003800000 */
[----:B-1----:R-:W2:Y:S02]  /*2c2f0*/  LDL.LU R2, [R1+0x64] ;  /* 0x0000640001027983 */ /* 0x002ea40000300800 */
[----:B--2---:R-:W-:-:S04]  /*2c300*/  LOP3.LUT R2, R2, 0x2, RZ, 0xfc, !PT ;  /* 0x0000000202027812 */ /* 0x004fc800078efcff */
[----:B------:R-:W-:-:S13]  /*2c310*/  ISETP.NE.AND P2, PT, R2, 0x3, PT ;  /* 0x000000030200780c */ /* 0x000fda0003f45270 */
[----:B------:R-:W-:Y:S05]  /*2c320*/  @!P2 BRA `(.L_x_1941) ;  /* 0x000000000004a947 */ /* 0x000fea0003800000 */
[----:B------:R-:W-:Y:S01]  /*2c330*/  BPT.TRAP 0x1 ;  /* 0x000000040000795c */ /* 0x000fe20000300000 */
.L_x_1941:
[----:B0-----:R-:W2:Y:S04]  /*2c340*/  LDL R3, [R1+0x10] ;  /* 0x0000100001037983 */ /* 0x001ea80000100800 */
[----:B------:R-:W4:Y:S01]  /*2c350*/  LDL.LU R7, [R1+0x14] ;  /* 0x0000140001077983 */ /* 0x000f220000300800 */
[----:B------:R-:W-:-:S04]  /*2c360*/  VIADD R2, R0, 0x30840 ;  /* 0x0003084000027836 */ /* 0x000fc80000000000 */
[C---:B--2---:R-:W-:Y:S01]  /*2c370*/  IMAD R6, R3.reuse, 0x8, R2 ;  /* 0x0000000803067824 */ /* 0x044fe200078e0202 */
[----:B------:R-:W-:Y:S02]  /*2c380*/  IADD3 R3, R3, 0x1, RZ ;  /* 0x0000000103037810 */ /* 0x000fe40007ffe0ff */
[----:B----4-:R-:W-:Y:S02]  /*2c390*/  SHF.L.U32 R5, R7, 0x1f, RZ ;  /* 0x0000001f07057819 */ /* 0x010fe400000006ff */
[C---:B------:R-:W-:Y:S02]  /*2c3a0*/  ISETP.NE.AND P1, PT, R3.reuse, 0x2, PT ;  /* 0x000000020300780c */ /* 0x040fe40003f25270 */
[----:B------:R-:W0:Y:S02]  /*2c3b0*/  SYNCS.PHASECHK.TRANS64.TRYWAIT P0, [R6+URZ], R5 ;  /* 0x00000005060075a7 */ /* 0x000e24000800017f */
[----:B------:R-:W-:Y:S02]  /*2c3c0*/  SEL R4, RZ, 0x1, P1 ;  /* 0x00000001ff047807 */ /* 0x000fe40000800000 */
[----:B------:R-:W-:-:S02]  /*2c3d0*/  SEL R3, R3, RZ, P1 ;  /* 0x000000ff03037207 */ /* 0x000fc40000800000 */
[----:B------:R-:W-:-:S03]  /*2c3e0*/  LOP3.LUT R4, R7, R4, RZ, 0x3c, !PT ;  /* 0x0000000407047212 */ /* 0x000fc600078e3cff */
[----:B------:R-:W-:Y:S01]  /*2c3f0*/  IMAD R7, R3, 0x8, R2 ;  /* 0x0000000803077824 */ /* 0x000fe200078e0202 */
[----:B------:R-:W-:Y:S01]  /*2c400*/  SHF.L.U32 R2, R4, 0x1f, RZ ;  /* 0x0000001f04027819 */ /* 0x000fe200000006ff */
[----:B0-----:R-:W-:Y:S06]  /*2c410*/  @!P0 BRA `(.L_x_1942) ;  /* 0x0000002c00148947 */ /* 0x001fec0003800000 */
.L_x_2052:
[----:B------:R-:W1:Y:S02]  /*2c420*/  SYNCS.PHASECHK.TRANS64.TRYWAIT P0, [R7+URZ], R2 ;  /* 0x00000002070075a7 */ /* 0x000e64000800017f */
[----:B-1----:R-:W-:Y:S05]  /*2c430*/  @!P0 BRA `(.L_x_1943) ;  /* 0x0000002c00208947 */ /* 0x002fea0003800000 */
.L_x_2053:
[----:B------:R-:W-:Y:S05]  /*2c440*/  @!P2 BRA `(.L_x_1944) ;  /* 0x000000000004a947 */ /* 0x000fea0003800000 */
[----:B------:R-:W-:Y:S01]  /*2c450*/  BPT.TRAP 0x1 ;  /* 0x000000040000795c */ /* 0x000fe20000300000 */
.L_x_1944:
[----:B------:R-:W2:Y:S01]  /*2c460*/  LDL.LU R4, [R1+0x10] ;  /* 0x0000100001047983 */ /* 0x000ea20000300800 */
[----:B------:R-:W-:-:S04]  /*2c470*/  VIADD R0, R0, 0x30860 ;  /* 0x0003086000007836 */ /* 0x000fc80000000000 */
[----:B--2---:R-:W-:-:S04]  /*2c480*/  IMAD R4, R4, 0x8, R0 ;  /* 0x0000000804047824 */ /* 0x004fc800078e0200 */
[----:B------:R-:W2:Y:S02]  /*2c490*/  SYNCS.PHASECHK.TRANS64.TRYWAIT P0, [R4+URZ], R5 ;  /* 0x00000005040075a7 */ /* 0x000ea4000800017f */
[----:B--2---:R-:W-:Y:S05]  /*2c4a0*/  @!P0 BRA `(.L_x_1945) ;  /* 0x0000002c00188947 */ /* 0x004fea0003800000 */
.L_x_2054:
[----:B------:R-:W-:-:S07]  /*2c4b0*/  IMAD R3, R3, 0x8, R0 ;  /* 0x0000000803037824 */ /* 0x000fce00078e0200 */
.L_x_1946:
[----:B----4-:R4:W0:Y:S02]  /*2c4c0*/  SYNCS.PHASECHK.TRANS64.TRYWAIT P0, [R3+URZ], R2 ;  /* 0x00000002030075a7 */ /* 0x010824000800017f */
[----:B0-----:R-:W-:Y:S05]  /*2c4d0*/  @!P0 NANOSLEEP.SYNCS 0x989680 ;  /* 0x009896800000895d */ /* 0x001fea0003900000 */
[----:B------:R-:W0:Y:S02]  /*2c4e0*/  @!P0 SYNCS.PHASECHK.TRANS64 P0, [R3+URZ], R2 ;  /* 0x00000002030085a7 */ /* 0x000e24000800007f */
[----:B0-----:R-:W-:Y:S05]  /*2c4f0*/  @!P0 BRA `(.L_x_1946) ;  /* 0xfffffffc00f08947 */ /* 0x001fea000383ffff */
.L_x_1467:
[----:B------:R-:W-:Y:S05]  /*2c500*/  BSYNC B9 ;  /* 0x0000000000097941 */ /* 0x000fea0003800000 */
.L_x_1464:
[----:B------:R-:W-:Y:S05]  /*2c510*/  EXIT ;  /* 0x000000000000794d */ /* 0x000fea0003800000 */
.L_x_1495:
[----:B0-----:R0:W1:Y:S02]  /*2c520*/  SYNCS.PHASECHK.TRANS64.TRYWAIT P5, [R86+URZ+0x30890], R87 ;  /* 0x03089057560075a7 */ /* 0x00106400080a017f */
[----:B-1----:R-:W-:Y:S05]  /*2c530*/  @!P5 NANOSLEEP.SYNCS 0x989680 ;  /* 0x009896800000d95d */ /* 0x002fea0003900000 */
[----:B------:R-:W1:Y:S02]  /*2c540*/  @!P5 SYNCS.PHASECHK.TRANS64 P5, [R86+URZ+0x30890], R87 ;  /* 0x030890575600d5a7 */ /* 0x000e6400080a007f */
[----:B-1----:R-:W-:Y:S05]  /*2c550*/  @!P5 BRA `(.L_x_1495) ;  /* 0xfffffffc00f0d947 */ /* 0x002fea000383ffff */
[----:B------:R-:W-:Y:S05]  /*2c560*/  BRA `(.L_x_1947) ;  /* 0xfffffd7400bc7947 */ /* 0x000fea000383ffff */
.L_x_1549:
[----:B-1----:R1:W3:Y:S02]  /*2c570*/  SYNCS.PHASECHK.TRANS64.TRYWAIT P5, [R86+URZ+0x30890], R87 ;  /* 0x03089057560075a7 */ /* 0x0022e400080a017f */
[----:B---3--:R-:W-:Y:S05]  /*2c580*/  @!P5 NANOSLEEP.SYNCS 0x989680 ;  /* 0x009896800000d95d */ /* 0x008fea0003900000 */
[----:B------:R-:W3:Y:S02]  /*2c590*/  @!P5 SYNCS.PHASECHK.TRANS64 P5, [R86+URZ+0x30890], R87 ;  /* 0x030890575600d5a7 */ /* 0x000ee400080a007f */
[----:B---3--:R-:W-:Y:S05]  /*2c5a0*/  @!P5 BRA `(.L_x_1549) ;  /* 0xfffffffc00f0d947 */ /* 0x008fea000383ffff */
[----:B------:R-:W-:Y:S05]  /*2c5b0*/  BRA `(.L_x_1948) ;  /* 0xfffffda800847947 */ /* 0x000fea000383ffff */
.L_x_1574:
[----:B0-----:R0:W1:Y:S02]  /*2c5c0*/  SYNCS.PHASECHK.TRANS64.TRYWAIT P3, [R86+URZ+0x30890], R87 ;  /* 0x03089057560075a7 */ /* 0x001064000806017f */
[----:B-1----:R-:W-:Y:S05]  /*2c5d0*/  @!P3 NANOSLEEP.SYNCS 0x989680 ;  /* 0x009896800000b95d */ /* 0x002fea0003900000 */
[----:B------:R-:W1:Y:S02]  /*2c5e0*/  @!P3 SYNCS.PHASECHK.TRANS64 P3, [R86+URZ+0x30890], R87 ;  /* 0x030890575600b5a7 */ /* 0x000e64000806007f */
[----:B-1----:R-:W-:Y:S05]  /*2c5f0*/  @!P3 BRA `(.L_x_1574) ;  /* 0xfffffffc00f0b947 */ /* 0x002fea000383ffff */
[----:B------:R-:W-:Y:S05]  /*2c600*/  BRA `(.L_x_1949) ;  /* 0xfffffdd800987947 */ /* 0x000fea000383ffff */
.L_x_1580:
[----:B-1----:R1:W2:Y:S02]  /*2c610*/  SYNCS.PHASECHK.TRANS64.TRYWAIT P2, [R86+URZ+0x308b0], R87 ;  /* 0x0308b057560075a7 */ /* 0x0022a4000804017f */
[----:B--2---:R-:W-:Y:S05]  /*2c620*/  @!P2 NANOSLEEP.SYNCS 0x989680 ;  /* 0x009896800000a95d */ /* 0x004fea0003900000 */
[----:B------:R-:W2:Y:S02]  /*2c630*/  @!P2 SYNCS.PHASECHK.TRANS64 P2, [R86+URZ+0x308b0], R87 ;  /* 0x0308b0575600a5a7 */ /* 0x000ea4000804007f */
[----:B--2---:R-:W-:Y:S05]  /*2c640*/  @!P2 BRA `(.L_x_1580) ;  /* 0xfffffffc00f0a947 */ /* 0x004fea000383ffff */
[----:B------:R-:W-:Y:S05]  /*2c650*/  BRA `(.L_x_1950) ;  /* 0xfffffddc00907947 */ /* 0x000fea000383ffff */
.L_x_1608:
[----:B------:R-:W-:Y:S01]  /*2c660*/  BSSY B1, `(.L_x_1951) ;  /* 0x0000008000017945 */ /* 0x000fe20003800000 */
[----:B------:R-:W-:Y:S02]  /*2c670*/  IMAD.MOV.U32 R13, RZ, RZ, R4 ;  /* 0x000000ffff0d7224 */ /* 0x000fe400078e0004 */
[----:B------:R-:W-:Y:S02]  /*2c680*/  IMAD.MOV.U32 R12, RZ, RZ, RZ ;  /* 0x000000ffff0c7224 */ /* 0x000fe400078e00ff */
[----:B------:R-:W-:Y:S02]  /*2c690*/  IMAD.MOV.U32 R11, RZ, RZ, 0x1c1f ;  /* 0x00001c1fff0b7424 */ /* 0x000fe400078e00ff */
[----:B------:R-:W-:-:S07]  /*2c6a0*/  IMAD.MOV.U32 R15, RZ, RZ, -0x1 ;  /* 0xffffffffff0f7424 */ /* 0x000fce00078e00ff */
[----:B------:R-:W-:Y:S05]  /*2c6b0*/  WARPSYNC.COLLECTIVE R15, `(.L_x_1952) ;  /* 0x000000000f087348 */ /* 0x000fea0003c00000 */
[----:B------:R0:W1:Y:S02]  /*2c6c0*/  SHFL.IDX P6, R14, R13, R12, R11 ;  /* 0x0000000c0d0e7389 */ /* 0x00006400000c000b */
[----:B01----:R-:W-:Y:S01]  /*2c6d0*/  ENDCOLLECTIVE ;  /* 0x000000000000791b */ /* 0x003fe20003800000 */
.L_x_1952:
[----:B------:R-:W-:Y:S05]  /*2c6e0*/  BSYNC B1 ;  /* 0x0000000000017941 */ /* 0x000fea0003800000 */
.L_x_1951:
[----:B------:R-:W-:Y:S02]  /*2c6f0*/  IMAD.MOV.U32 R13, RZ, RZ, R3 ;  /* 0x000000ffff0d7224 */ /* 0x000fe400078e0003 */
[----:B------:R-:W-:Y:S02]  /*2c700*/  IMAD.MOV.U32 R12, RZ, RZ, RZ ;  /* 0x000000ffff0c7224 */ /* 0x000fe400078e00ff */
[----:B------:R-:W-:Y:S02]  /*2c710*/  IMAD.MOV.U32 R11, RZ, RZ, 0x1c1f ;  /* 0x00001c1fff0b7424 */ /* 0x000fe400078e00ff */
[----:B------:R-:W-:Y:S02]  /*2c720*/  IMAD.MOV.U32 R15, RZ, RZ, -0x1 ;  /* 0xffffffffff0f7424 */ /* 0x000fe400078e00ff */
[----:B------:R-:W-:-:S07]  /*2c730*/  IMAD.MOV.U32 R7, RZ, RZ, R14 ;  /* 0x000000ffff077224 */ /* 0x000fce00078e000e */
[----:B------:R-:W-:Y:S05]  /*2c740*/  WARPSYNC.COLLECTIVE R15, `(.L_x_1953) ;  /* 0x000000000f087348 */ /* 0x000fea0003c00000 */
[----:B------:R0:W1:Y:S02]  /*2c750*/  SHFL.IDX P6, R14, R13, R12, R11 ;  /* 0x0000000c0d0e7389 */ /* 0x00006400000c000b */
[----:B01----:R-:W-:Y:S01]  /*2c760*/  ENDCOLLECTIVE ;  /* 0x000000000000791b */ /* 0x003fe20003800000 */
.L_x_1953:
[----:B------:R-:W-:Y:S01]  /*2c770*/  MOV R13, R5 ;  /* 0x00000005000d7202 */ /* 0x000fe20000000f00 */
[----:B------:R-:W-:-:S07]  /*2c780*/  IMAD.MOV.U32 R6, RZ, RZ, R14 ;  /* 0x000000ffff067224 */ /* 0x000fce00078e000e */
[----:B------:R-:W-:Y:S05]  /*2c790*/  WARPSYNC.COLLECTIVE R15, `(.L_x_1954) ;  /* 0x000000000f087348 */ /* 0x000fea0003c00000 */
[----:B------:R0:W1:Y:S02]  /*2c7a0*/  SHFL.IDX P6, R14, R13, R12, R11 ;  /* 0x0000000c0d0e7389 */ /* 0x00006400000c000b */
[----:B01----:R-:W-:Y:S01]  /*2c7b0*/  ENDCOLLECTIVE ;  /* 0x000000000000791b */ /* 0x003fe20003800000 */
.L_x_1954:
[----:B------:R-:W-:Y:S02]  /*2c7c0*/  IMAD.MOV.U32 R13, RZ, RZ, R0 ;  /* 0x000000ffff0d7224 */ /* 0x000fe400078e0000 */
[----:B------:R-:W-:-:S07]  /*2c7d0*/  IMAD.MOV.U32 R9, RZ, RZ, R14 ;  /* 0x000000ffff097224 */ /* 0x000fce00078e000e */
[----:B------:R-:W-:Y:S05]  /*2c7e0*/  WARPSYNC.COLLECTIVE R15, `(.L_x_1955) ;  /* 0x000000000f087348 */ /* 0x000fea0003c00000 */
[----:B------:R0:W1:Y:S02]  /*2c7f0*/  SHFL.IDX P6, R14, R13, R12, R11 ;  /* 0x0000000c0d0e7389 */ /* 0x00006400000c000b */
[----:B01----:R-:W-:Y:S01]  /*2c800*/  ENDCOLLECTIVE ;  /* 0x000000000000791b */ /* 0x003fe20003800000 */
.L_x_1955:
[----:B------:R-:W-:Y:S05]  /*2c810*/  BRA `(.L_x_1956) ;  /* 0xfffffdf000e87947 */ /* 0x000fea000383ffff */
.L_x_1611:
[----:B------:R-:W-:Y:S01]  /*2c820*/  BSSY B1, `(.L_x_1957) ;  /* 0x0000008000017945 */ /* 0x000fe20003800000 */
[----:B------:R-:W-:Y:S02]  /*2c830*/  IMAD.MOV.U32 R13, RZ, RZ, R4 ;  /* 0x000000ffff0d7224 */ /* 0x000fe400078e0004 */
[----:B------:R-:W-:Y:S02]  /*2c840*/  IMAD.MOV.U32 R12, RZ, RZ, 0x1 ;  /* 0x00000001ff0c7424 */ /* 0x000fe400078e00ff */
[----:B------:R-:W-:Y:S02]  /*2c850*/  IMAD.MOV.U32 R11, RZ, RZ, 0x1c1f ;  /* 0x00001c1fff0b7424 */ /* 0x000fe400078e00ff */
[----:B------:R-:W-:-:S07]  /*2c860*/  IMAD.MOV.U32 R15, RZ, RZ, -0x1 ;  /* 0xffffffffff0f7424 */ /* 0x000fce00078e00ff */
[----:B0---4-:R-:W-:Y:S05]  /*2c870*/  WARPSYNC.COLLECTIVE R15, `(.L_x_1958) ;  /* 0x000000000f087348 */ /* 0x011fea0003c00000 */
[----:B----4-:R1:W2:Y:S02]  /*2c880*/  SHFL.IDX P6, R14, R13, R12, R11 ;  /* 0x0000000c0d0e7389 */ /* 0x0102a400000c000b */
[----:B012---:R-:W-:Y:S01]  /*2c890*/  ENDCOLLECTIVE ;  /* 0x000000000000791b */ /* 0x007fe20003800000 */
.L_x_1958:
[----:B------:R-:W-:Y:S05]  /*2c8a0*/  BSYNC B1 ;  /* 0x0000000000017941 */ /* 0x000fea0003800000 */
.L_x_1957:
[----:B------:R-:W-:Y:S02]  /*2c8b0*/  IMAD.MOV.U32 R13, RZ, RZ, R3 ;  /* 0x000000ffff0d7224 */ /* 0x000fe400078e0003 */
[----:B------:R-:W-:Y:S02]  /*2c8c0*/  IMAD.MOV.U32 R12, RZ, RZ, 0x1 ;  /* 0x00000001ff0c7424 */ /* 0x000fe400078e00ff */
[----:B------:R-:W-:Y:S02]  /*2c8d0*/  IMAD.MOV.U32 R11, RZ, RZ, 0x1c1f ;  /* 0x00001c1fff0b7424 */ /* 0x000fe400078e00ff */
[----:B------:R-:W-:Y:S02]  /*2c8e0*/  IMAD.MOV.U32 R15, RZ, RZ, -0x1 ;  /* 0xffffffffff0f7424 */ /* 0x000fe400078e00ff */
[----:B------:R-:W-:-:S07]  /*2c8f0*/  IMAD.MOV.U32 R7, RZ, RZ, R14 ;  /* 0x000000ffff077224 */ /* 0x000fce00078e000e */
[----:B------:R-:W-:Y:S05]  /*2c900*/  WARPSYNC.COLLECTIVE R15, `(.L_x_1959) ;  /* 0x000000000f087348 */ /* 0x000fea0003c00000 */
[----:B------:R0:W1:Y:S02]  /*2c910*/  SHFL.IDX P6, R14, R13, R12, R11 ;  /* 0x0000000c0d0e7389 */ /* 0x00006400000c000b */
[----:B01----:R-:W-:Y:S01]  /*2c920*/  ENDCOLLECTIVE ;  /* 0x000000000000791b */ /* 0x003fe20003800000 */
.L_x_1959:
[----:B------:R-:W-:Y:S02]  /*2c930*/  IMAD.MOV.U32 R13, RZ, RZ, R5 ;  /* 0x000000ffff0d7224 */ /* 0x000fe400078e0005 */
[----:B------:R-:W-:-:S07]  /*2c940*/  IMAD.MOV.U32 R6, RZ, RZ, R14 ;  /* 0x000000ffff067224 */ /* 0x000fce00078e000e */
[----:B------:R-:W-:Y:S05]  /*2c950*/  WARPSYNC.COLLECTIVE R15, `(.L_x_1960) ;  /* 0x000000000f087348 */ /* 0x000fea0003c00000 */
[----:B------:R0:W1:Y:S02]  /*2c960*/  SHFL.IDX P6, R14, R13, R12, R11 ;  /* 0x0000000c0d0e7389 */ /* 0x00006400000c000b */
[----:B01----:R-:W-:Y:S01]  /*2c970*/  ENDCOLLECTIVE ;  /* 0x000000000000791b */ /* 0x003fe20003800000 */
.L_x_1960:
[----:B------:R-:W-:Y:S01]  /*2c980*/  MOV R13, R0 ;  /* 0x00000000000d7202 */ /* 0x000fe20000000f00 */
[----:B------:R-:W-:-:S07]  /*2c990*/  IMAD.MOV.U32 R5, RZ, RZ, R14 ;  /* 0x000000ffff057224 */ /* 0x000fce00078e000e */
[----:B------:R-:W-:Y:S05]  /*2c9a0*/  WARPSYNC.COLLECTIVE R15, `(.L_x_1961) ;  /* 0x000000000f087348 */ /* 0x000fea0003c00000 */
[----:B------:R0:W1:Y:S02]  /*2c9b0*/  SHFL.IDX P6, R14, R13, R12, R11 ;  /* 0x0000000c0d0e7389 */ /* 0x00006400000c000b */
[----:B01----:R-:W-:Y:S01]  /*2c9c0*/  ENDCOLLECTIVE ;  /* 0x000000000000791b */ /* 0x003fe20003800000 */
.L_x_1961:
[----:B------:R-:W-:Y:S01]  /*2c9d0*/  IMAD.MOV.U32 R0, RZ, RZ, R14 ;  /* 0x000000ffff007224 */ /* 0x000fe200078e000e */
[----:B------:R-:W-:Y:S06]  /*2c9e0*/  BRA `(.L_x_1962) ;  /* 0xfffffdf8006c7947 */ /* 0x000fec000383ffff */
.L_x_1615:
[----:B0-----:R0:W1:Y:S02]  /*2c9f0*/  SYNCS.PHASECHK.TRANS64.TRYWAIT P0, [R16+URZ+0x30800], R5 ;  /* 0x03080005100075a7 */ /* 0x001064000800017f */
[----:B-1----:R-:W-:Y:S05]  /*2ca00*/  @!P0 NANOSLEEP.SYNCS 0x989680 ;  /* 0x009896800000895d */ /* 0x002fea0003900000 */
[----:B------:R-:W1:Y:S02]  /*2ca10*/  @!P0 SYNCS.PHASECHK.TRANS64 P0, [R16+URZ+0x30800], R5 ;  /* 0x03080005100085a7 */ /* 0x000e64000800007f */
[----:B-1----:R-:W-:Y:S05]  /*2ca20*/  @!P0 BRA `(.L_x_1615) ;  /* 0xfffffffc00f08947 */ /* 0x002fea000383ffff */
[----:B------:R-:W-:Y:S05]  /*2ca30*/  BRA `(.L_x_1963) ;  /* 0xfffffe0000847947 */ /* 0x000fea000383ffff */
.L_x_1639:
        /* <DEDUP_REMOVED lines=8> */
.L_x_1965:
[----:B------:R-:W-:Y:S05]  /*2cac0*/  BSYNC B1 ;  /* 0x0000000000017941 */ /* 0x000fea0003800000 */
.L_x_1964:
        /* <DEDUP_REMOVED lines=8> */
.L_x_1966:
[----:B------:R-:W-:Y:S02]  /*2cb50*/  IMAD.MOV.U32 R13, RZ, RZ, R69 ;  /* 0x000000ffff0d7224 */ /* 0x000fe400078e0045 */
[----:B------:R-:W-:-:S07]  /*2cb60*/  IMAD.MOV.U32 R4, RZ, RZ, R14 ;  /* 0x000000ffff047224 */ /* 0x000fce00078e000e */
[----:B------:R-:W-:Y:S05]  /*2cb70*/  WARPSYNC.COLLECTIVE R15, `(.L_x_1967) ;  /* 0x000000000f087348 */ /* 0x000fea0003c00000 */
[----:B------:R0:W1:Y:S02]  /*2cb80*/  SHFL.IDX P6, R14, R13, R12, R11 ;  /* 0x0000000c0d0e7389 */ /* 0x00006400000c000b */
[----:B01----:R-:W-:Y:S01]  /*2cb90*/  ENDCOLLECTIVE ;  /* 0x000000000000791b */ /* 0x003fe20003800000 */
.L_x_1967:
[----:B------:R-:W-:Y:S01]  /*2cba0*/  MOV R10, R4 ;  /* 0x00000004000a7202 */ /* 0x000fe20000000f00 */
[----:B------:R-:W-:Y:S02]  /*2cbb0*/  IMAD.MOV.U32 R13, RZ, RZ, R68 ;  /* 0x000000ffff0d7224 */ /* 0x000fe400078e0044 */
[----:B------:R-:W-:-:S07]  /*2cbc0*/  IMAD.MOV.U32 R7, RZ, RZ, R14 ;  /* 0x000000ffff077224 */ /* 0x000fce00078e000e */
[----:B------:R-:W-:Y:S05]  /*2cbd0*/  WARPSYNC.COLLECTIVE R15, `(.L_x_1968) ;  /* 0x000000000f087348 */ /* 0x000fea0003c00000 */
[----:B------:R0:W1:Y:S02]  /*2cbe0*/  SHFL.IDX P6, R14, R13, R12, R11 ;  /* 0x0000000c0d0e7389 */ /* 0x00006400000c000b */
[----:B01----:R-:W-:Y:S01]  /*2cbf0*/  ENDCOLLECTIVE ;  /* 0x000000000000791b */ /* 0x003fe20003800000 */
.L_x_1968:
[----:B------:R-:W-:Y:S01]  /*2cc00*/  IMAD.MOV.U32 R11, RZ, RZ, R5 ;  /* 0x000000ffff0b7224 */ /* 0x000fe200078e0005 */
[----:B------:R-:W-:Y:S06]  /*2cc10*/  BRA `(.L_x_1969) ;  /* 0xfffffe2400787947 */ /* 0x000fec000383ffff */
.L_x_1642:
[----:B------:R-:W-:Y:S01]  /*2cc20*/  BSSY B1, `(.L_x_1970) ;  /* 0x0000008000017945 */ /* 0x000fe20003800000 */
[----:B------:R-:W-:Y:S02]  /*2cc30*/  IMAD.MOV.U32 R13, RZ, RZ, R63 ;  /* 0x000000ffff0d7224 */ /* 0x000fe400078e003f */
[----:B------:R-:W-:Y:S02]  /*2cc40*/  IMAD.MOV.U32 R12, RZ, RZ, 0x1 ;  /* 0x00000001ff0c7424 */ /* 0x000fe400078e00ff */
[----:B------:R-:W-:Y:S02]  /*2cc50*/  IMAD.MOV.U32 R11, RZ, RZ, 0x1c1f ;  /* 0x00001c1fff0b7424 */ /* 0x000fe400078e00ff */
[----:B------:R-:W-:-:S07]  /*2cc60*/  IMAD.MOV.U32 R15, RZ, RZ, -0x1 ;  /* 0xffffffffff0f7424 */ /* 0x000fce00078e00ff */
[----:B----4-:R-:W-:Y:S05]  /*2cc70*/  WARPSYNC.COLLECTIVE R15, `(.L_x_1971) ;  /* 0x000000000f087348 */ /* 0x010fea0003c00000 */
[----:B----4-:R0:W1:Y:S02]  /*2cc80*/  SHFL.IDX P6, R14, R13, R12, R11 ;  /* 0x0000000c0d0e7389 */ /* 0x01006400000c000b */
[----:B01----:R-:W-:Y:S01]  /*2cc90*/  ENDCOLLECTIVE ;  /* 0x000000000000791b */ /* 0x003fe20003800000 */
.L_x_1971:
[----:B------:R-:W-:Y:S05]  /*2cca0*/  BSYNC B1 ;  /* 0x0000000000017941 */ /* 0x000fea0003800000 */
.L_x_1970:
        /* <DEDUP_REMOVED lines=8> */
.L_x_1972:
[----:B------:R-:W-:Y:S02]  /*2cd30*/  IMAD.MOV.U32 R13, RZ, RZ, R69 ;  /* 0x000000ffff0d7224 */ /* 0x000fe400078e0045 */
[----:B------:R-:W-:-:S07]  /*2cd40*/  IMAD.MOV.U32 R62, RZ, RZ, R14 ;  /* 0x000000ffff3e7224 */ /* 0x000fce00078e000e */
[----:B------:R-:W-:Y:S05]  /*2cd50*/  WARPSYNC.COLLECTIVE R15, `(.L_x_1973) ;  /* 0x000000000f087348 */ /* 0x000fea0003c00000 */
[----:B------:R0:W1:Y:S02]  /*2cd60*/  SHFL.IDX P6, R14, R13, R12, R11 ;  /* 0x0000000c0d0e7389 */ /* 0x00006400000c000b */
[----:B01----:R-:W-:Y:S01]  /*2cd70*/  ENDCOLLECTIVE ;  /* 0x000000000000791b */ /* 0x003fe20003800000 */
.L_x_1973:
[----:B------:R-:W-:Y:S02]  /*2cd80*/  IMAD.MOV.U32 R13, RZ, RZ, R68 ;  /* 0x000000ffff0d7224 */ /* 0x000fe400078e0044 */
[----:B------:R-:W-:-:S07]  /*2cd90*/  IMAD.MOV.U32 R69, RZ, RZ, R14 ;  /* 0x000000ffff457224 */ /* 0x000fce00078e000e */
[----:B------:R-:W-:Y:S05]  /*2cda0*/  WARPSYNC.COLLECTIVE R15, `(.L_x_1974) ;  /* 0x000000000f087348 */ /* 0x000fea0003c00000 */
[----:B------:R0:W1:Y:S02]  /*2cdb0*/  SHFL.IDX P6, R14, R13, R12, R11 ;  /* 0x0000000c0d0e7389 */ /* 0x00006400000c000b */
[----:B01----:R-:W-:Y:S01]  /*2cdc0*/  ENDCOLLECTIVE ;  /* 0x000000000000791b */ /* 0x003fe20003800000 */
.L_x_1974:
[----:B------:R-:W-:Y:S01]  /*2cdd0*/  MOV R68, R14 ;  /* 0x0000000e00447202 */ /* 0x000fe20000000f00 */
[----:B------:R-:W-:Y:S06]  /*2cde0*/  BRA `(.L_x_1975) ;  /* 0xfffffe2800807947 */ /* 0x000fec000383ffff */
.L_x_1646:
[----:B0-----:R0:W1:Y:S02]  /*2cdf0*/  SYNCS.PHASECHK.TRANS64.TRYWAIT P0, [R16+URZ+0x30800], R61 ;  /* 0x0308003d100075a7 */ /* 0x001064000800017f */
[----:B-1----:R-:W-:Y:S05]  /*2ce00*/  @!P0 NANOSLEEP.SYNCS 0x989680 ;  /* 0x009896800000895d */ /* 0x002fea0003900000 */
[----:B------:R-:W1:Y:S02]  /*2ce10*/  @!P0 SYNCS.PHASECHK.TRANS64 P0, [R16+URZ+0x30800], R61 ;  /* 0x0308003d100085a7 */ /* 0x000e64000800007f */
[----:B-1----:R-:W-:Y:S05]  /*2ce20*/  @!P0 BRA `(.L_x_1646) ;  /* 0xfffffffc00f08947 */ /* 0x002fea000383ffff */
[----:B------:R-:W-:Y:S05]  /*2ce30*/  BRA `(.L_x_1976) ;  /* 0xfffffe2c00e07947 */ /* 0x000fea000383ffff */
.L_x_1660:
[----:B-1----:R1:W2:Y:S02]  /*2ce40*/  SYNCS.PHASECHK.TRANS64.TRYWAIT P2, [R5+URZ+0x30830], R0 ;  /* 0x03083000050075a7 */ /* 0x0022a4000804017f */
[----:B--2---:R-:W-:Y:S05]  /*2ce50*/  @!P2 NANOSLEEP.SYNCS 0x989680 ;  /* 0x009896800000a95d */ /* 0x004fea0003900000 */
[----:B------:R-:W2:Y:S02]  /*2ce60*/  @!P2 SYNCS.PHASECHK.TRANS64 P2, [R5+URZ+0x30830], R0 ;  /* 0x030830000500a5a7 */ /* 0x000ea4000804007f */
[----:B--2---:R-:W-:Y:S05]  /*2ce70*/  @!P2 BRA `(.L_x_1660) ;  /* 0xfffffffc00f0a947 */ /* 0x004fea000383ffff */
[----:B------:R-:W-:Y:S05]  /*2ce80*/  BRA `(.L_x_1659) ;  /* 0xfffffe5400fc7947 */ /* 0x000fea000383ffff */
.L_x_1680:
[----:B-1----:R1:W2:Y:S02]  /*2ce90*/  SYNCS.PHASECHK.TRANS64.TRYWAIT P2, [R0+URZ+0x30830], R11 ;  /* 0x0308300b000075a7 */ /* 0x0022a4000804017f */
[----:B--2---:R-:W-:Y:S05]  /*2cea0*/  @!P2 NANOSLEEP.SYNCS 0x989680 ;  /* 0x009896800000a95d */ /* 0x004fea0003900000 */
[----:B------:R-:W2:Y:S02]  /*2ceb0*/  @!P2 SYNCS.PHASECHK.TRANS64 P2, [R0+URZ+0x30830], R11 ;  /* 0x0308300b0000a5a7 */ /* 0x000ea4000804007f */
[----:B--2---:R-:W-:Y:S05]  /*2cec0*/  @!P2 BRA `(.L_x_1680) ;  /* 0xfffffffc00f0a947 */ /* 0x004fea000383ffff */
[----:B------:R-:W-:Y:S05]  /*2ced0*/  BRA `(.L_x_1679) ;  /* 0xfffffe8400dc7947 */ /* 0x000fea000383ffff */
.L_x_1685:
[----:B-1----:R1:W2:Y:S02]  /*2cee0*/  SYNCS.PHASECHK.TRANS64.TRYWAIT P2, [R2+URZ+0x30850], R9 ;  /* 0x03085009020075a7 */ /* 0x0022a4000804017f */
[----:B--2---:R-:W-:Y:S05]  /*2cef0*/  @!P2 NANOSLEEP.SYNCS 0x989680 ;  /* 0x009896800000a95d */ /* 0x004fea0003900000 */
[----:B------:R-:W2:Y:S02]  /*2cf00*/  @!P2 SYNCS.PHASECHK.TRANS64 P2, [R2+URZ+0x30850], R9 ;  /* 0x030850090200a5a7 */ /* 0x000ea4000804007f */
[----:B--2---:R-:W-:Y:S05]  /*2cf10*/  @!P2 BRA `(.L_x_1685) ;  /* 0xfffffffc00f0a947 */ /* 0x004fea000383ffff */
[----:B------:R-:W-:Y:S05]  /*2cf20*/  BRA `(.L_x_1684) ;  /* 0xfffffe9400187947 */ /* 0x000fea000383ffff */
.L_x_1705:
[----:B-1----:R1:W2:Y:S02]  /*2cf30*/  SYNCS.PHASECHK.TRANS64.TRYWAIT P2, [R3+URZ+0x30830], R4 ;  /* 0x03083004030075a7 */ /* 0x0022a4000804017f */
[----:B--2---:R-:W-:Y:S05]  /*2cf40*/  @!P2 NANOSLEEP.SYNCS 0x989680 ;  /* 0x009896800000a95d */ /* 0x004fea0003900000 */
[----:B------:R-:W2:Y:S02]  /*2cf50*/  @!P2 SYNCS.PHASECHK.TRANS64 P2, [R3+URZ+0x30830], R4 ;  /* 0x030830040300a5a7 */ /* 0x000ea4000804007f */
[----:B--2---:R-:W-:Y:S05]  /*2cf60*/  @!P2 BRA `(.L_x_1705) ;  /* 0xfffffffc00f0a947 */ /* 0x004fea000383ffff */
[----:B------:R-:W-:Y:S05]  /*2cf70*/  BRA `(.L_x_1704) ;  /* 0xfffffebc007c7947 */ /* 0x000fea000383ffff */
.L_x_1710:
[----:B-1----:R1:W2:Y:S02]  /*2cf80*/  SYNCS.PHASECHK.TRANS64.TRYWAIT P2, [R15+URZ+0x30850], R0 ;  /* 0x030850000f0075a7 */ /* 0x0022a4000804017f */
[----:B--2---:R-:W-:Y:S05]  /*2cf90*/  @!P2 NANOSLEEP.SYNCS 0x989680 ;  /* 0x009896800000a95d */ /* 0x004fea0003900000 */
[----:B------:R-:W2:Y:S02]  /*2cfa0*/  @!P2 SYNCS.PHASECHK.TRANS64 P2, [R15+URZ+0x30850], R0 ;  /* 0x030850000f00a5a7 */ /* 0x000ea4000804007f */
[----:B--2---:R-:W-:Y:S05]  /*2cfb0*/  @!P2 BRA `(.L_x_1710) ;  /* 0xfffffffc00f0a947 */ /* 0x004fea000383ffff */
[----:B------:R-:W-:Y:S05]  /*2cfc0*/  BRA `(.L_x_1709) ;  /* 0xfffffec800b87947 */ /* 0x000fea000383ffff */
.L_x_1718:
[----:B-1----:R1:W2:Y:S02]  /*2cfd0*/  SYNCS.PHASECHK.TRANS64.TRYWAIT P2, [R4+URZ+0x30830], R15 ;  /* 0x0308300f040075a7 */ /* 0x0022a4000804017f */
[----:B--2---:R-:W-:Y:S05]  /*2cfe0*/  @!P2 NANOSLEEP.SYNCS 0x989680 ;  /* 0x009896800000a95d */ /* 0x004fea0003900000 */
[----:B------:R-:W2:Y:S02]  /*2cff0*/  @!P2 SYNCS.PHASECHK.TRANS64 P2, [R4+URZ+0x30830], R15 ;  /* 0x0308300f0400a5a7 */ /* 0x000ea4000804007f */
[----:B--2---:R-:W-:Y:S05]  /*2d000*/  @!P2 BRA `(.L_x_1718) ;  /* 0xfffffffc00f0a947 */ /* 0x004fea000383ffff */
[----:B------:R-:W-:Y:S05]  /*2d010*/  BRA `(.L_x_1717) ;  /* 0xfffffedc00b47947 */ /* 0x000fea000383ffff */
.L_x_1723:
[----:B-1----:R1:W2:Y:S02]  /*2d020*/  SYNCS.PHASECHK.TRANS64.TRYWAIT P2, [R14+URZ+0x30850], R2 ;  /* 0x030850020e0075a7 */ /* 0x0022a4000804017f */
[----:B--2---:R-:W-:Y:S05]  /*2d030*/  @!P2 NANOSLEEP.SYNCS 0x989680 ;  /* 0x009896800000a95d */ /* 0x004fea0003900000 */
[----:B------:R-:W2:Y:S02]  /*2d040*/  @!P2 SYNCS.PHASECHK.TRANS64 P2, [R14+URZ+0x30850], R2 ;  /* 0x030850020e00a5a7 */ /* 0x000ea4000804007f */
[----:B--2---:R-:W-:Y:S05]  /*2d050*/  @!P2 BRA `(.L_x_1723) ;  /* 0xfffffffc00f0a947 */ /* 0x004fea000383ffff */
[----:B------:R-:W-:Y:S05]  /*2d060*/  BRA `(.L_x_1722) ;  /* 0xfffffee800e87947 */ /* 0x000fea000383ffff */
.L_x_1737:
[----:B-1----:R1:W2:Y:S02]  /*2d070*/  SYNCS.PHASECHK.TRANS64.TRYWAIT P0, [R2+URZ+0x30850], R9 ;  /* 0x03085009020075a7 */ /* 0x0022a4000800017f */
[----:B--2---:R-:W-:Y:S05]  /*2d080*/  @!P0 NANOSLEEP.SYNCS 0x989680 ;  /* 0x009896800000895d */ /* 0x004fea0003900000 */
[----:B------:R-:W2:Y:S02]  /*2d090*/  @!P0 SYNCS.PHASECHK.TRANS64 P0, [R2+URZ+0x30850], R9 ;  /* 0x03085009020085a7 */ /* 0x000ea4000800007f */
[----:B--2---:R-:W-:Y:S05]  /*2d0a0*/  @!P0 BRA `(.L_x_1737) ;  /* 0xfffffffc00f08947 */ /* 0x004fea000383ffff */
[----:B------:R-:W-:Y:S05]  /*2d0b0*/  BRA `(.L_x_1736) ;  /* 0xffffff1400f47947 */ /* 0x000fea000383ffff */
.L_x_1786:
[----:B------:R-:W1:Y:S01]  /*2d0c0*/  S2R R6, SR_TID.X ;  /* 0x0000000000067919 */ /* 0x000e620000002100 */
[----:B------:R-:W-:Y:S01]  /*2d0d0*/  BSSY B1, `(.L_x_1977) ;  /* 0x000000a000017945 */ /* 0x000fe20003800000 */
[----:B------:R-:W-:Y:S02]  /*2d0e0*/  IMAD.MOV.U32 R12, RZ, RZ, RZ ;  /* 0x000000ffff0c7224 */ /* 0x000fe400078e00ff */
[----:B------:R-:W-:Y:S02]  /*2d0f0*/  IMAD.MOV.U32 R11, RZ, RZ, 0x1f ;  /* 0x0000001fff0b7424 */ /* 0x000fe400078e00ff */
[----:B0-----:R-:W-:Y:S01]  /*2d100*/  IMAD.MOV.U32 R15, RZ, RZ, -0x1 ;  /* 0xffffffffff0f7424 */ /* 0x001fe200078e00ff */
[----:B-1----:R-:W-:-:S04]  /*2d110*/  SHF.R.U32.HI R6, RZ, 0x5, R6 ;  /* 0x00000005ff067819 */ /* 0x002fc80000011606 */
[----:B------:R-:W-:-:S05]  /*2d120*/  LOP3.LUT R6, R6, 0x3, RZ, 0xc0, !PT ;  /* 0x0000000306067812 */ /* 0x000fca00078ec0ff */
[----:B------:R-:W-:-:S07]  /*2d130*/  IMAD.MOV.U32 R13, RZ, RZ, R6 ;  /* 0x000000ffff0d7224 */ /* 0x000fce00078e0006 */
[----:B------:R-:W-:Y:S05]  /*2d140*/  WARPSYNC.COLLECTIVE R15, `(.L_x_1978) ;  /* 0x000000000f087348 */ /* 0x000fea0003c00000 */
[----:B------:R0:W1:Y:S02]  /*2d150*/  SHFL.IDX P6, R14, R13, R12, R11 ;  /* 0x0000000c0d0e7389 */ /* 0x00006400000c000b */
[----:B01----:R-:W-:Y:S01]  /*2d160*/  ENDCOLLECTIVE ;  /* 0x000000000000791b */ /* 0x003fe20003800000 */
.L_x_1978:
[----:B------:R-:W-:Y:S05]  /*2d170*/  BSYNC B1 ;  /* 0x0000000000017941 */ /* 0x000fea0003800000 */
.L_x_1977:
[----:B------:R-:W-:Y:S05]  /*2d180*/  BRA `(.L_x_1979) ;  /* 0xffffff7c00487947 */ /* 0x000fea000383ffff */
.L_x_1788:
[----:B------:R-:W-:Y:S01]  /*2d190*/  BSSY B1, `(.L_x_1980) ;  /* 0x0000006000017945 */ /* 0x000fe20003800000 */
[----:B0-----:R-:W-:-:S07]  /*2d1a0*/  IMAD.MOV.U32 R15, RZ, RZ, -0x1 ;  /* 0xffffffffff0f7424 */ /* 0x001fce00078e00ff */
[----:B-1----:R-:W-:Y:S05]  /*2d1b0*/  WARPSYNC.COLLECTIVE R15, `(.L_x_1981) ;  /* 0x000000000f0c7348 */ /* 0x002fea0003c00000 */
[----:B------:R-:W-:Y:S02]  /*2d1c0*/  ELECT P6, UR62, PT ;  /* 0x00000000003e782f */ /* 0x000fe400038c0000 */
[----:B------:R-:W-:Y:S01]  /*2d1d0*/  MOV R14, UR62 ;  /* 0x0000003e000e7c02 */ /* 0x000fe20008000f00 */
[----:B-1----:R-:W-:Y:S10]  /*2d1e0*/  ENDCOLLECTIVE ;  /* 0x000000000000791b */ /* 0x002ff40003800000 */
.L_x_1981:
[----:B------:R-:W-:Y:S05]  /*2d1f0*/  BSYNC B1 ;  /* 0x0000000000017941 */ /* 0x000fea0003800000 */
.L_x_1980:
[----:B------:R-:W-:Y:S05]  /*2d200*/  BRA `(.L_x_1787) ;  /* 0xffffff7c00407947 */ /* 0x000fea000383ffff */
.L_x_1790:
[----:B-1----:R1:W2:Y:S02]  /*2d210*/  SYNCS.PHASECHK.TRANS64.TRYWAIT P0, [R19+URZ+0x30820], R4 ;  /* 0x03082004130075a7 */ /* 0x0022a4000800017f */
[----:B--2---:R-:W-:Y:S05]  /*2d220*/  @!P0 NANOSLEEP.SYNCS 0x989680 ;  /* 0x009896800000895d */ /* 0x004fea0003900000 */
[----:B------:R-:W2:Y:S02]  /*2d230*/  @!P0 SYNCS.PHASECHK.TRANS64 P0, [R19+URZ+0x30820], R4 ;  /* 0x03082004130085a7 */ /* 0x000ea4000800007f */
[----:B--2---:R-:W-:Y:S05]  /*2d240*/  @!P0 BRA `(.L_x_1790) ;  /* 0xfffffffc00f08947 */ /* 0x004fea000383ffff */
[----:B------:R-:W-:Y:S05]  /*2d250*/  BRA `(.L_x_1982) ;  /* 0xffffff7c00507947 */ /* 0x000fea000383ffff */
.L_x_1794:
[----:B--2---:R2:W3:Y:S02]  /*2d260*/  SYNCS.PHASECHK.TRANS64.TRYWAIT P0, [R7+URZ+0x308a0], R10 ;  /* 0x0308a00a070075a7 */ /* 0x0044e4000800017f */
[----:B---3--:R-:W-:Y:S05]  /*2d270*/  @!P0 NANOSLEEP.SYNCS 0x989680 ;  /* 0x009896800000895d */ /* 0x008fea0003900000 */
[----:B------:R-:W3:Y:S02]  /*2d280*/  @!P0 SYNCS.PHASECHK.TRANS64 P0, [R7+URZ+0x308a0], R10 ;  /* 0x0308a00a070085a7 */ /* 0x000ee4000800007f */
[----:B---3--:R-:W-:Y:S05]  /*2d290*/  @!P0 BRA `(.L_x_1794) ;  /* 0xfffffffc00f08947 */ /* 0x008fea000383ffff */
[----:B------:R-:W-:Y:S05]  /*2d2a0*/  BRA `(.L_x_1983) ;  /* 0xffffff7c00707947 */ /* 0x000fea000383ffff */
.L_x_1801:
[----:B-1----:R1:W3:Y:S02]  /*2d2b0*/  SYNCS.PHASECHK.TRANS64.TRYWAIT P0, [R7+URZ+0x308c0], R10 ;  /* 0x0308c00a070075a7 */ /* 0x0022e4000800017f */
[----:B---3--:R-:W-:Y:S05]  /*2d2c0*/  @!P0 NANOSLEEP.SYNCS 0x989680 ;  /* 0x009896800000895d */ /* 0x008fea0003900000 */
[----:B------:R-:W3:Y:S02]  /*2d2d0*/  @!P0 SYNCS.PHASECHK.TRANS64 P0, [R7+URZ+0x308c0], R10 ;  /* 0x0308c00a070085a7 */ /* 0x000ee4000800007f */
[----:B---3--:R-:W-:Y:S05]  /*2d2e0*/  @!P0 BRA `(.L_x_1801) ;  /* 0xfffffffc00f08947 */ /* 0x008fea000383ffff */
[----:B------:R-:W-:Y:S05]  /*2d2f0*/  BRA `(.L_x_1984) ;  /* 0xffffff8000707947 */ /* 0x000fea000383ffff */
.L_x_1810:
[----:B-1----:R1:W2:Y:S02]  /*2d300*/  SYNCS.PHASECHK.TRANS64.TRYWAIT P1, [R8+URZ+0x308a0], R7 ;  /* 0x0308a007080075a7 */ /* 0x0022a4000802017f */
[----:B--2---:R-:W-:Y:S05]  /*2d310*/  @!P1 NANOSLEEP.SYNCS 0x989680 ;  /* 0x009896800000995d */ /* 0x004fea0003900000 */
[----:B------:R-:W2:Y:S02]  /*2d320*/  @!P1 SYNCS.PHASECHK.TRANS64 P1, [R8+URZ+0x308a0], R7 ;  /* 0x0308a007080095a7 */ /* 0x000ea4000802007f */
[----:B--2---:R-:W-:Y:S05]  /*2d330*/  @!P1 BRA `(.L_x_1810) ;  /* 0xfffffffc00f09947 */ /* 0x004fea000383ffff */
[----:B------:R-:W-:Y:S05]  /*2d340*/  BRA `(.L_x_1985) ;  /* 0xffffff8400bc7947 */ /* 0x000fea000383ffff */
.L_x_1817:
[----:B--2---:R2:W3:Y:S02]  /*2d350*/  SYNCS.PHASECHK.TRANS64.TRYWAIT P1, [R8+URZ+0x308c0], R7 ;  /* 0x0308c007080075a7 */ /* 0x0044e4000802017f */
[----:B---3--:R-:W-:Y:S05]  /*2d360*/  @!P1 NANOSLEEP.SYNCS 0x989680 ;  /* 0x009896800000995d */ /* 0x008fea0003900000 */
[----:B------:R-:W3:Y:S02]  /*2d370*/  @!P1 SYNCS.PHASECHK.TRANS64 P1, [R8+URZ+0x308c0], R7 ;  /* 0x0308c007080095a7 */ /* 0x000ee4000802007f */
[----:B---3--:R-:W-:Y:S05]  /*2d380*/  @!P1 BRA `(.L_x_1817) ;  /* 0xfffffffc00f09947 */ /* 0x008fea000383ffff */
[----:B------:R-:W-:Y:S05]  /*2d390*/  BRA `(.L_x_1986) ;  /* 0xffffff8800b87947 */ /* 0x000fea000383ffff */
.L_x_1842:
[----:B------:R-:W2:Y:S01]  /*2d3a0*/  S2R R4, SR_TID.X ;  /* 0x0000000000047919 */ /* 0x000ea20000002100 */
[----:B------:R-:W-:Y:S01]  /*2d3b0*/  BSSY B0, `(.L_x_1987) ;  /* 0x000000a000007945 */ /* 0x000fe20003800000 */
[----:B------:R-:W-:Y:S02]  /*2d3c0*/  IMAD.MOV.U32 R12, RZ, RZ, RZ ;  /* 0x000000ffff0c7224 */ /* 0x000fe400078e00ff */
[----:B------:R-:W-:Y:S02]  /*2d3d0*/  IMAD.MOV.U32 R11, RZ, RZ, 0x1f ;  /* 0x0000001fff0b7424 */ /* 0x000fe400078e00ff */
[----:B0-----:R-:W-:Y:S01]  /*2d3e0*/  IMAD.MOV.U32 R15, RZ, RZ, -0x1 ;  /* 0xffffffffff0f7424 */ /* 0x001fe200078e00ff */
[----:B--2---:R-:W-:-:S04]  /*2d3f0*/  SHF.R.U32.HI R4, RZ, 0x5, R4 ;  /* 0x00000005ff047819 */ /* 0x004fc80000011604 */
[----:B------:R-:W-:-:S05]  /*2d400*/  LOP3.LUT R4, R4, 0x3, RZ, 0xc0, !PT ;  /* 0x0000000304047812 */ /* 0x000fca00078ec0ff */
[----:B------:R-:W-:-:S07]  /*2d410*/  IMAD.MOV.U32 R13, RZ, RZ, R4 ;  /* 0x000000ffff0d7224 */ /* 0x000fce00078e0004 */
[----:B-1----:R-:W-:Y:S05]  /*2d420*/  WARPSYNC.COLLECTIVE R15, `(.L_x_1988) ;  /* 0x000000000f087348 */ /* 0x002fea0003c00000 */
[----:B------:R0:W2:Y:S02]  /*2d430*/  SHFL.IDX P6, R14, R13, R12, R11 ;  /* 0x0000000c0d0e7389 */ /* 0x0000a400000c000b */
[----:B012---:R-:W-:Y:S01]  /*2d440*/  ENDCOLLECTIVE ;  /* 0x000000000000791b */ /* 0x007fe20003800000 */
.L_x_1988:
[----:B------:R-:W-:Y:S05]  /*2d450*/  BSYNC B0 ;  /* 0x0000000000007941 */ /* 0x000fea0003800000 */
.L_x_1987:
[----:B------:R-:W-:Y:S05]  /*2d460*/  BRA `(.L_x_1989) ;  /* 0xffffff9c00087947 */ /* 0x000fea000383ffff */
.L_x_1844:
[----:B------:R-:W-:Y:S01]  /*2d470*/  BSSY B0, `(.L_x_1990) ;  /* 0x0000006000007945 */ /* 0x000fe20003800000 */
[----:B0-----:R-:W-:-:S07]  /*2d480*/  IMAD.MOV.U32 R15, RZ, RZ, -0x1 ;  /* 0xffffffffff0f7424 */ /* 0x001fce00078e00ff */
[----:B-12---:R-:W-:Y:S05]  /*2d490*/  WARPSYNC.COLLECTIVE R15, `(.L_x_1991) ;  /* 0x000000000f0c7348 */ /* 0x006fea0003c00000 */
[----:B------:R-:W-:Y:S02]  /*2d4a0*/  ELECT P6, UR62, PT ;  /* 0x00000000003e782f */ /* 0x000fe400038c0000 */
[----:B------:R-:W-:Y:S01]  /*2d4b0*/  MOV R14, UR62 ;  /* 0x0000003e000e7c02 */ /* 0x000fe20008000f00 */
[----:B-12---:R-:W-:Y:S10]  /*2d4c0*/  ENDCOLLECTIVE ;  /* 0x000000000000791b */ /* 0x006ff40003800000 */
.L_x_1991:
[----:B------:R-:W-:Y:S05]  /*2d4d0*/  BSYNC B0 ;  /* 0x0000000000007941 */ /* 0x000fea0003800000 */
.L_x_1990:
[----:B------:R-:W-:Y:S05]  /*2d4e0*/  BRA `(.L_x_1992) ;  /* 0xffffff9c000c7947 */ /* 0x000fea000383ffff */
.L_x_1846:
[----:B---3--:R3:W4:Y:S02]  /*2d4f0*/  SYNCS.PHASECHK.TRANS64.TRYWAIT P0, [R0+URZ+0x30840], R2 ;  /* 0x03084002000075a7 */ /* 0x008724000800017f */
[----:B----4-:R-:W-:Y:S05]  /*2d500*/  @!P0 NANOSLEEP.SYNCS 0x989680 ;  /* 0x009896800000895d */ /* 0x010fea0003900000 */
[----:B------:R-:W4:Y:S02]  /*2d510*/  @!P0 SYNCS.PHASECHK.TRANS64 P0, [R0+URZ+0x30840], R2 ;  /* 0x03084002000085a7 */ /* 0x000f24000800007f */
[----:B----4-:R-:W-:Y:S05]  /*2d520*/  @!P0 BRA `(.L_x_1846) ;  /* 0xfffffffc00f08947 */ /* 0x010fea000383ffff */
[----:B------:R-:W-:Y:S05]  /*2d530*/  BRA `(.L_x_1993) ;  /* 0xffffff9c00707947 */ /* 0x000fea000383ffff */
.L_x_1850:
        /* <DEDUP_REMOVED lines=15> */
.L_x_1994:
[----:B------:R-:W-:Y:S01]  /*2d630*/  IMAD.MOV.U32 R13, RZ, RZ, R4 ;  /* 0x000000ffff0d7224 */ /* 0x000fe200078e0004 */
[----:B------:R-:W-:-:S07]  /*2d640*/  MOV R6, R14 ;  /* 0x0000000e00067202 */ /* 0x000fce0000000f00 */
[----:B------:R-:W-:Y:S05]  /*2d650*/  WARPSYNC.COLLECTIVE R15, `(.L_x_1995) ;  /* 0x000000000f087348 */ /* 0x000fea0003c00000 */
[----:B------:R0:W1:Y:S02]  /*2d660*/  SHFL.IDX P6, R14, R13, R12, R11 ;  /* 0x0000000c0d0e7389 */ /* 0x00006400000c000b */
[----:B01----:R-:W-:Y:S01]  /*2d670*/  ENDCOLLECTIVE ;  /* 0x000000000000791b */ /* 0x003fe20003800000 */
.L_x_1995:
[----:B------:R-:W-:Y:S02]  /*2d680*/  IMAD.MOV.U32 R13, RZ, RZ, R3 ;  /* 0x000000ffff0d7224 */ /* 0x000fe400078e0003 */
[----:B------:R-:W-:Y:S02]  /*2d690*/  IMAD.MOV.U32 R12, RZ, RZ, 0x1 ;  /* 0x00000001ff0c7424 */ /* 0x000fe400078e00ff */
[----:B------:R-:W-:-:S07]  /*2d6a0*/  IMAD.MOV.U32 R7, RZ, RZ, R14 ;  /* 0x000000ffff077224 */ /* 0x000fce00078e000e */
[----:B------:R-:W-:Y:S05]  /*2d6b0*/  WARPSYNC.COLLECTIVE R15, `(.L_x_1996) ;  /* 0x000000000f087348 */ /* 0x000fea0003c00000 */
[----:B------:R0:W1:Y:S02]  /*2d6c0*/  SHFL.IDX P6, R14, R13, R12, R11 ;  /* 0x0000000c0d0e7389 */ /* 0x00006400000c000b */
[----:B01----:R-:W-:Y:S01]  /*2d6d0*/  ENDCOLLECTIVE ;  /* 0x000000000000791b */ /* 0x003fe20003800000 */
.L_x_1996:
[----:B------:R-:W-:-:S05]  /*2d6e0*/  @!P3 LEA R7, P5, R8, R7, 0x1 ;  /* 0x000000070807b211 */ /* 0x000fca00078a08ff */
[----:B------:R-:W-:-:S05]  /*2d6f0*/  @!P3 IMAD.X R6, RZ, RZ, R6, P5 ;  /* 0x000000ffff06b224 */ /* 0x000fca00028e0606 */
[----:B------:R-:W-:Y:S01]  /*2d700*/  @!P3 LOP3.LUT R7, R7, R6, RZ, 0x3c, !PT ;  /* 0x000000060707b212 */ /* 0x000fe200078e3cff */
[----:B------:R-:W-:-:S03]  /*2d710*/  IMAD.MOV.U32 R13, RZ, RZ, R4 ;  /* 0x000000ffff0d7224 */ /* 0x000fc600078e0004 */
[----:B------:R-:W-:-:S04]  /*2d720*/  @!P3 LOP3.LUT R6, R7, R6, RZ, 0x3c, !PT ;  /* 0x000000060706b212 */ /* 0x000fc800078e3cff */
[----:B------:R-:W-:Y:S01]  /*2d730*/  @!P3 LOP3.LUT R7, R7, R6, RZ, 0x3c, !PT ;  /* 0x000000060707b212 */ /* 0x000fe200078e3cff */
[----:B------:R-:W-:-:S07]  /*2d740*/  IMAD.MOV.U32 R9, RZ, RZ, R14 ;  /* 0x000000ffff097224 */ /* 0x000fce00078e000e */
[----:B------:R-:W-:Y:S05]  /*2d750*/  WARPSYNC.COLLECTIVE R15, `(.L_x_1997) ;  /* 0x000000000f087348 */ /* 0x000fea0003c00000 */
[----:B------:R0:W1:Y:S02]  /*2d760*/  SHFL.IDX P6, R14, R13, R12, R11 ;  /* 0x0000000c0d0e7389 */ /* 0x00006400000c000b */
[----:B01----:R-:W-:Y:S01]  /*2d770*/  ENDCOLLECTIVE ;  /* 0x000000000000791b */ /* 0x003fe20003800000 */
.L_x_1997:
[----:B------:R-:W-:Y:S01]  /*2d780*/  @!PT LDS RZ, [RZ] ;  /* 0x00000000fffff984 */ /* 0x000fe20000000800 */
[----:B------:R-:W-:Y:S01]  /*2d790*/  @!PT LDS RZ, [RZ] ;  /* 0x00000000fffff984 */ /* 0x000fe20000000800 */
[----:B------:R-:W-:Y:S01]  /*2d7a0*/  @!PT LDS RZ, [RZ] ;  /* 0x00000000fffff984 */ /* 0x000fe20000000800 */
[----:B------:R0:W-:Y:S04]  /*2d7b0*/  @!P3 LDGSTS.E.BYPASS.LTC128B.128 [R10+0x12400], desc[UR46][R6.64], !P2 ;  /* 0x12400000060abfae */ /* 0x0001e8000d101d6e */
[----:B------:R0:W-:Y:S04]  /*2d7c0*/  @!P3 LDGSTS.E.BYPASS.LTC128B.128 [R10+0x16400], desc[UR46][R6.64+0x80], !P1 ;  /* 0x16400080060abfae */ /* 0x0001e8000c901d6e */
[----:B------:R0:W-:Y:S01]  /*2d7d0*/  @!P3 LDGSTS.E.BYPASS.LTC128B.128 [R10+0x1a400], desc[UR46][R6.64+0x100], !P0 ;  /* 0x1a400100060abfae */ /* 0x0001e2000c101d6e */
[----:B------:R-:W-:Y:S01]  /*2d7e0*/  ISETP.GE.AND P3, PT, R5, R2, PT ;  /* 0x000000020500720c */ /* 0x000fe20003f66270 */
[----:B------:R-:W-:-:S02]  /*2d7f0*/  IMAD.MOV.U32 R13, RZ, RZ, R3 ;  /* 0x000000ffff0d7224 */ /* 0x000fc400078e0003 */
[----:B------:R-:W-:Y:S02]  /*2d800*/  IMAD.MOV.U32 R12, RZ, RZ, 0x2 ;  /* 0x00000002ff0c7424 */ /* 0x000fe400078e00ff */
[----:B------:R-:W-:-:S08]  /*2d810*/  IMAD.MOV.U32 R5, RZ, RZ, R14 ;  /* 0x000000ffff057224 */ /* 0x000fd000078e000e */
[----:B0-----:R-:W-:Y:S05]  /*2d820*/  WARPSYNC.COLLECTIVE R15, `(.L_x_1998) ;  /* 0x000000000f087348 */ /* 0x001fea0003c00000 */
[----:B------:R1:W2:Y:S02]  /*2d830*/  SHFL.IDX P6, R14, R13, R12, R11 ;  /* 0x0000000c0d0e7389 */ /* 0x0002a400000c000b */
[----:B012---:R-:W-:Y:S01]  /*2d840*/  ENDCOLLECTIVE ;  /* 0x000000000000791b */ /* 0x007fe20003800000 */
.L_x_1998:
[----:B------:R-:W-:-:S05]  /*2d850*/  @!P3 LEA R8, P5, R8, R5, 0x1 ;  /* 0x000000050808b211 */ /* 0x000fca00078a08ff */
[----:B------:R-:W-:Y:S02]  /*2d860*/  @!P3 IMAD.X R5, RZ, RZ, R9, P5 ;  /* 0x000000ffff05b224 */ /* 0x000fe400028e0609 */
[----:B------:R-:W0:Y:S01]  /*2d870*/  S2R R9, SR_TID.X ;  /* 0x0000000000097919 */ /* 0x000e220000002100 */
[----:B------:R-:W-:Y:S02]  /*2d880*/  @!P3 IMAD.MOV.U32 R6, RZ, RZ, R8 ;  /* 0x000000ffff06b224 */ /* 0x000fe400078e0008 */
[----:B------:R-:W-:Y:S01]  /*2d890*/  @!P3 IMAD.MOV.U32 R7, RZ, RZ, R5 ;  /* 0x000000ffff07b224 */ /* 0x000fe200078e0005 */
[----:B------:R-:W-:Y:S01]  /*2d8a0*/  IADD3 R5, R0, 0x20, RZ ;  /* 0x0000002000057810 */ /* 0x000fe20007ffe0ff */
[----:B------:R-:W-:-:S03]  /*2d8b0*/  IMAD.MOV.U32 R13, RZ, RZ, R4 ;  /* 0x000000ffff0d7224 */ /* 0x000fc600078e0004 */
[----:B------:R-:W-:Y:S01]  /*2d8c0*/  @!PT LDS RZ, [RZ] ;  /* 0x00000000fffff984 */ /* 0x000fe20000000800 */
[----:B------:R-:W-:Y:S01]  /*2d8d0*/  @!PT LDS RZ, [RZ] ;  /* 0x00000000fffff984 */ /* 0x000fe20000000800 */
[----:B------:R-:W-:Y:S01]  /*2d8e0*/  @!PT LDS RZ, [RZ] ;  /* 0x00000000fffff984 */ /* 0x000fe20000000800 */
[----:B------:R1:W-:Y:S04]  /*2d8f0*/  @!P3 LDGSTS.E.BYPASS.LTC128B.128 [R10+0x12c00], desc[UR46][R6.64], !P2 ;  /* 0x12c00000060abfae */ /* 0x0003e8000d101d6e */
[----:B------:R1:W-:Y:S01]  /*2d900*/  @!P3 LDGSTS.E.BYPASS.LTC128B.128 [R10+0x16c00], desc[UR46][R6.64+0x80], !P1 ;  /* 0x16c00080060abfae */ /* 0x0003e2000c901d6e */
[----:B------:R-:W-:-:S07]  /*2d910*/  IMAD.MOV.U32 R8, RZ, RZ, R14 ;  /* 0x000000ffff087224 */ /* 0x000fce00078e000e */
[----:B01----:R-:W-:Y:S05]  /*2d920*/  WARPSYNC.COLLECTIVE R15, `(.L_x_1999) ;  /* 0x000000000f087348 */ /* 0x003fea0003c00000 */
[----:B------:R2:W3:Y:S02]  /*2d930*/  SHFL.IDX P6, R14, R13, R12, R11 ;  /* 0x0000000c0d0e7389 */ /* 0x0004e400000c000b */
[----:B0123--:R-:W-:Y:S01]  /*2d940*/  ENDCOLLECTIVE ;  /* 0x000000000000791b */ /* 0x00ffe20003800000 */
.L_x_1999:
[----:B------:R-:W-:Y:S01]  /*2d950*/  @!PT LDS RZ, [RZ] ;  /* 0x00000000fffff984 */ /* 0x000fe20000000800 */
[----:B------:R-:W-:Y:S01]  /*2d960*/  @!PT LDS RZ, [RZ] ;  /* 0x00000000fffff984 */ /* 0x000fe20000000800 */
[----:B------:R-:W-:Y:S01]  /*2d970*/  @!PT LDS RZ, [RZ] ;  /* 0x00000000fffff984 */ /* 0x000fe20000000800 */
[----:B------:R0:W-:Y:S01]  /*2d980*/  @!P3 LDGSTS.E.BYPASS.LTC128B.128 [R10+0x1ac00], desc[UR46][R6.64+0x100], !P0 ;  /* 0x1ac00100060abfae */ /* 0x0001e2000c101d6e */
[----:B------:R-:W-:Y:S01]  /*2d990*/  ISETP.GE.AND P3, PT, R5, R2, PT ;  /* 0x000000020500720c */ /* 0x000fe20003f66270 */
[----:B------:R-:W-:Y:S02]  /*2d9a0*/  IMAD.MOV.U32 R13, RZ, RZ, R3 ;  /* 0x000000ffff0d7224 */ /* 0x000fe400078e0003 */
[----:B------:R-:W-:Y:S02]  /*2d9b0*/  IMAD.MOV.U32 R12, RZ, RZ, 0x3 ;  /* 0x00000003ff0c7424 */ /* 0x000fe400078e00ff */
[----:B------:R-:W-:-:S05]  /*2d9c0*/  IMAD.SHL.U32 R9, R9, 0x8, RZ ;  /* 0x0000000809097824 */ /* 0x000fca00078e00ff */
[----:B------:R-:W-:Y:S01]  /*2d9d0*/  LOP3.LUT R9, R9, 0x38, RZ, 0xc0, !PT ;  /* 0x0000003809097812 */ /* 0x000fe200078ec0ff */
[----:B0-----:R-:W-:-:S07]  /*2d9e0*/  IMAD.MOV.U32 R5, RZ, RZ, R14 ;  /* 0x000000ffff057224 */ /* 0x001fce00078e000e */
[----:B------:R-:W-:Y:S05]  /*2d9f0*/  WARPSYNC.COLLECTIVE R15, `(.L_x_2000) ;  /* 0x000000000f087348 */ /* 0x000fea0003c00000 */
[----:B------:R0:W1:Y:S02]  /*2da00*/  SHFL.IDX P6, R14, R13, R12, R11 ;  /* 0x0000000c0d0e7389 */ /* 0x00006400000c000b */
[----:B01----:R-:W-:Y:S01]  /*2da10*/  ENDCOLLECTIVE ;  /* 0x000000000000791b */ /* 0x003fe20003800000 */
.L_x_2000:
[----:B------:R-:W-:-:S05]  /*2da20*/  @!P3 LEA R5, P4, R9, R5, 0x1 ;  /* 0x000000050905b211 */ /* 0x000fca00078808ff */
[----:B------:R-:W-:-:S04]  /*2da30*/  @!P3 IMAD.X R6, RZ, RZ, R8, P4 ;  /* 0x000000ffff06b224 */ /* 0x000fc800020e0608 */
[----:B------:R-:W-:Y:S02]  /*2da40*/  @!P3 IMAD.MOV.U32 R7, RZ, RZ, R6 ;  /* 0x000000ffff07b224 */ /* 0x000fe400078e0006 */
[----:B------:R-:W-:Y:S01]  /*2da50*/  @!P3 IMAD.MOV.U32 R6, RZ, RZ, R5 ;  /* 0x000000ffff06b224 */ /* 0x000fe200078e0005 */
[----:B------:R-:W-:Y:S01]  /*2da60*/  MOV R13, R4 ;  /* 0x00000004000d7202 */ /* 0x000fe20000000f00 */
[----:B------:R-:W-:-:S03]  /*2da70*/  VIADD R5, R0, 0x30 ;  /* 0x0000003000057836 */ /* 0x000fc60000000000 */
        /* <DEDUP_REMOVED lines=11> */
.L_x_2001:
[----:B------:R-:W-:Y:S02]  /*2db30*/  IMAD.MOV.U32 R13, RZ, RZ, R3 ;  /* 0x000000ffff0d7224 */ /* 0x000fe400078e0003 */
[----:B------:R-:W-:Y:S02]  /*2db40*/  IMAD.MOV.U32 R12, RZ, RZ, 0x4 ;  /* 0x00000004ff0c7424 */ /* 0x000fe400078e00ff */
[----:B------:R-:W-:-:S07]  /*2db50*/  IMAD.MOV.U32 R5, RZ, RZ, R14 ;  /* 0x000000ffff057224 */ /* 0x000fce00078e000e */
[----:B------:R-:W-:Y:S05]  /*2db60*/  WARPSYNC.COLLECTIVE R15, `(.L_x_2002) ;  /* 0x000000000f087348 */ /* 0x000fea0003c00000 */
[----:B------:R0:W1:Y:S02]  /*2db70*/  SHFL.IDX P6, R14, R13, R12, R11 ;  /* 0x0000000c0d0e7389 */ /* 0x00006400000c000b */
[----:B01----:R-:W-:Y:S01]  /*2db80*/  ENDCOLLECTIVE ;  /* 0x000000000000791b */ /* 0x003fe20003800000 */
.L_x_2002:
        /* <DEDUP_REMOVED lines=17> */
.L_x_2003:
[----:B------:R-:W-:Y:S02]  /*2dca0*/  IMAD.MOV.U32 R13, RZ, RZ, R3 ;  /* 0x000000ffff0d7224 */ /* 0x000fe400078e0003 */
[----:B------:R-:W-:Y:S02]  /*2dcb0*/  IMAD.MOV.U32 R12, RZ, RZ, 0x5 ;  /* 0x00000005ff0c7424 */ /* 0x000fe400078e00ff */
[----:B------:R-:W-:-:S07]  /*2dcc0*/  IMAD.MOV.U32 R5, RZ, RZ, R14 ;  /* 0x000000ffff057224 */ /* 0x000fce00078e000e */
[----:B------:R-:W-:Y:S05]  /*2dcd0*/  WARPSYNC.COLLECTIVE R15, `(.L_x_2004) ;  /* 0x000000000f087348 */ /* 0x000fea0003c00000 */
[----:B------:R0:W1:Y:S02]  /*2dce0*/  SHFL.IDX P6, R14, R13, R12, R11 ;  /* 0x0000000c0d0e7389 */ /* 0x00006400000c000b */
[----:B01----:R-:W-:Y:S01]  /*2dcf0*/  ENDCOLLECTIVE ;  /* 0x000000000000791b */ /* 0x003fe20003800000 */
.L_x_2004:
[----:B------:R-:W-:-:S05]  /*2dd00*/  @!P3 LEA R5, P4, R9, R5, 0x1 ;  /* 0x000000050905b211 */ /* 0x000fca00078808ff */
[----:B------:R-:W-:-:S04]  /*2dd10*/  @!P3 IMAD.X R6, RZ, RZ, R6, P4 ;  /* 0x000000ffff06b224 */ /* 0x000fc800020e0606 */
[----:B------:R-:W-:Y:S02]  /*2dd20*/  @!P3 IMAD.MOV.U32 R7, RZ, RZ, R6 ;  /* 0x000000ffff07b224 */ /* 0x000fe400078e0006 */
[----:B------:R-:W-:Y:S01]  /*2dd30*/  @!P3 IMAD.MOV.U32 R6, RZ, RZ, R5 ;  /* 0x000000ffff06b224 */ /* 0x000fe200078e0005 */
[----:B------:R-:W-:Y:S01]  /*2dd40*/  IADD3 R5, R0, 0x50, RZ ;  /* 0x0000005000057810 */ /* 0x000fe20007ffe0ff */
[----:B------:R-:W-:-:S03]  /*2dd50*/  IMAD.MOV.U32 R13, RZ, RZ, R4 ;  /* 0x000000ffff0d7224 */ /* 0x000fc600078e0004 */
        /* <DEDUP_REMOVED lines=11> */
.L_x_2005:
[----:B------:R-:W-:Y:S02]  /*2de10*/  IMAD.MOV.U32 R13, RZ, RZ, R3 ;  /* 0x000000ffff0d7224 */ /* 0x000fe400078e0003 */
[----:B------:R-:W-:Y:S02]  /*2de20*/  IMAD.MOV.U32 R12, RZ, RZ, 0x6 ;  /* 0x00000006ff0c7424 */ /* 0x000fe400078e00ff */
[----:B------:R-:W-:-:S07]  /*2de30*/  IMAD.MOV.U32 R5, RZ, RZ, R14 ;  /* 0x000000ffff057224 */ /* 0x000fce00078e000e */
[----:B------:R-:W-:Y:S05]  /*2de40*/  WARPSYNC.COLLECTIVE R15, `(.L_x_2006) ;  /* 0x000000000f087348 */ /* 0x000fea0003c00000 */
[----:B------:R0:W1:Y:S02]  /*2de50*/  SHFL.IDX P6, R14, R13, R12, R11 ;  /* 0x0000000c0d0e7389 */ /* 0x00006400000c000b */
[----:B01----:R-:W-:Y:S01]  /*2de60*/  ENDCOLLECTIVE ;  /* 0x000000000000791b */ /* 0x003fe20003800000 */
.L_x_2006:
        /* <DEDUP_REMOVED lines=8> */
[----:B------:R-:W-:Y:S04]  /*2def0*/  @!P3 LDGSTS.E.BYPASS.LTC128B.128 [R10+0x14c00], desc[UR46][R6.64], !P2 ;  /* 0x14c00000060abfae */ /* 0x000fe8000d101d6e */
[----:B------:R-:W-:Y:S04]  /*2df00*/  @!P3 LDGSTS.E.BYPASS.LTC128B.128 [R10+0x18c00], desc[UR46][R6.64+0x80], !P1 ;  /* 0x18c00080060abfae */ /* 0x000fe8000c901d6e */
[----:B------:R0:W-:Y:S02]  /*2df10*/  @!P3 LDGSTS.E.BYPASS.LTC128B.128 [R10+0x1cc00], desc[UR46][R6.64+0x100], !P0 ;  /* 0x1cc00100060abfae */ /* 0x0001e4000c101d6e */
[----:B0-----:R-:W-:Y:S01]  /*2df20*/  IMAD.MOV.U32 R6, RZ, RZ, R14 ;  /* 0x000000ffff067224 */ /* 0x001fe200078e000e */
[----:B------:R-:W-:-:S07]  /*2df30*/  IADD3 R7, R0, 0x60, RZ ;  /* 0x0000006000077810 */ /* 0x000fce0007ffe0ff */
[----:B------:R-:W-:Y:S05]  /*2df40*/  WARPSYNC.COLLECTIVE R15, `(.L_x_2007) ;  /* 0x000000000f087348 */ /* 0x000fea0003c00000 */
[----:B------:R0:W1:Y:S02]  /*2df50*/  SHFL.IDX P6, R14, R13, R12, R11 ;  /* 0x0000000c0d0e7389 */ /* 0x00006400000c000b */
[----:B01----:R-:W-:Y:S01]  /*2df60*/  ENDCOLLECTIVE ;  /* 0x000000000000791b */ /* 0x003fe20003800000 */
.L_x_2007:
[----:B------:R-:W-:Y:S01]  /*2df70*/  ISETP.GE.AND P4, PT, R7, R2, PT ;  /* 0x000000020700720c */ /* 0x000fe20003f86270 */
[----:B------:R-:W-:Y:S02]  /*2df80*/  IMAD.MOV.U32 R13, RZ, RZ, R3 ;  /* 0x000000ffff0d7224 */ /* 0x000fe400078e0003 */
[----:B------:R-:W-:Y:S02]  /*2df90*/  IMAD.MOV.U32 R12, RZ, RZ, 0x7 ;  /* 0x00000007ff0c7424 */ /* 0x000fe400078e00ff */
[----:B------:R-:W-:-:S08]  /*2dfa0*/  IMAD.MOV.U32 R5, RZ, RZ, R14 ;  /* 0x000000ffff057224 */ /* 0x000fd000078e000e */
[----:B------:R-:W-:Y:S05]  /*2dfb0*/  WARPSYNC.COLLECTIVE R15, `(.L_x_2008) ;  /* 0x000000000f087348 */ /* 0x000fea0003c00000 */
[----:B------:R0:W1:Y:S02]  /*2dfc0*/  SHFL.IDX P6, R14, R13, R12, R11 ;  /* 0x0000000c0d0e7389 */ /* 0x00006400000c000b */
[----:B01----:R-:W-:Y:S01]  /*2dfd0*/  ENDCOLLECTIVE ;  /* 0x000000000000791b */ /* 0x003fe20003800000 */
.L_x_2008:
[----:B------:R-:W-:-:S05]  /*2dfe0*/  @!P4 LEA R5, P3, R9, R5, 0x1 ;  /* 0x000000050905c211 */ /* 0x000fca00078608ff */
[----:B------:R-:W-:-:S04]  /*2dff0*/  @!P4 IMAD.X R6, RZ, RZ, R6, P3 ;  /* 0x000000ffff06c224 */ /* 0x000fc800018e0606 */
[----:B------:R-:W-:Y:S02]  /*2e000*/  @!P4 IMAD.MOV.U32 R7, RZ, RZ, R6 ;  /* 0x000000ffff07c224 */ /* 0x000fe400078e0006 */
[----:B------:R-:W-:Y:S02]  /*2e010*/  IMAD.MOV.U32 R13, RZ, RZ, R4 ;  /* 0x000000ffff0d7224 */ /* 0x000fe400078e0004 */
[----:B------:R-:W-:-:S05]  /*2e020*/  @!P4 IMAD.MOV.U32 R6, RZ, RZ, R5 ;  /* 0x000000ffff06c224 */ /* 0x000fca00078e0005 */
[----:B------:R-:W-:Y:S01]  /*2e030*/  @!PT LDS RZ, [RZ] ;  /* 0x00000000fffff984 */ /* 0x000fe20000000800 */
[----:B------:R-:W-:Y:S01]  /*2e040*/  @!PT LDS RZ, [RZ] ;  /* 0x00000000fffff984 */ /* 0x000fe20000000800 */
[----:B------:R-:W-:Y:S01]  /*2e050*/  @!PT LDS RZ, [RZ] ;  /* 0x00000000fffff984 */ /* 0x000fe20000000800 */
[----:B------:R0:W-:Y:S01]  /*2e060*/  @!P4 LDGSTS.E.BYPASS.LTC128B.128 [R10+0x15400], desc[UR46][R6.64], !P2 ;  /* 0x15400000060acfae */ /* 0x0001e2000d101d6e */
[----:B------:R-:W-:-:S03]  /*2e070*/  IMAD.MOV.U32 R5, RZ, RZ, R14 ;  /* 0x000000ffff057224 */ /* 0x000fc600078e000e */
[----:B------:R0:W-:Y:S04]  /*2e080*/  @!P4 LDGSTS.E.BYPASS.LTC128B.128 [R10+0x19400], desc[UR46][R6.64+0x80], !P1 ;  /* 0x19400080060acfae */ /* 0x0001e8000c901d6e */
[----:B0-----:R-:W-:Y:S05]  /*2e090*/  WARPSYNC.COLLECTIVE R15, `(.L_x_2009) ;  /* 0x000000000f087348 */ /* 0x001fea0003c00000 */
[----:B------:R1:W2:Y:S02]  /*2e0a0*/  SHFL.IDX P6, R14, R13, R12, R11 ;  /* 0x0000000c0d0e7389 */ /* 0x0002a400000c000b */
[----:B012---:R-:W-:Y:S01]  /*2e0b0*/  ENDCOLLECTIVE ;  /* 0x000000000000791b */ /* 0x007fe20003800000 */
.L_x_2009:
[----:B------:R-:W-:Y:S01]  /*2e0c0*/  @!PT LDS RZ, [RZ] ;  /* 0x00000000fffff984 */ /* 0x000fe20000000800 */
[----:B------:R-:W-:Y:S01]  /*2e0d0*/  @!PT LDS RZ, [RZ] ;  /* 0x00000000fffff984 */ /* 0x000fe20000000800 */
[----:B------:R-:W-:Y:S01]  /*2e0e0*/  @!PT LDS RZ, [RZ] ;  /* 0x00000000fffff984 */ /* 0x000fe20000000800 */
[----:B------:R0:W-:Y:S01]  /*2e0f0*/  @!P4 LDGSTS.E.BYPASS.LTC128B.128 [R10+0x1d400], desc[UR46][R6.64+0x100], !P0 ;  /* 0x1d400100060acfae */ /* 0x0001e2000c101d6e */
[----:B------:R-:W-:Y:S01]  /*2e100*/  IMAD.MOV.U32 R3, RZ, RZ, R14 ;  /* 0x000000ffff037224 */ /* 0x000fe200078e000e */
[----:B------:R-:W-:Y:S06]  /*2e110*/  BRA `(.L_x_2010) ;  /* 0xffffffa000147947 */ /* 0x000fec000383ffff */
.L_x_1855:
[----:B----4-:R4:W0:Y:S02]  /*2e120*/  SYNCS.PHASECHK.TRANS64.TRYWAIT P0, [R19+URZ+0x30820], R0 ;  /* 0x03082000130075a7 */ /* 0x010824000800017f */
[----:B0-----:R-:W-:Y:S05]  /*2e130*/  @!P0 NANOSLEEP.SYNCS 0x989680 ;  /* 0x009896800000895d */ /* 0x001fea0003900000 */
[----:B------:R-:W0:Y:S02]  /*2e140*/  @!P0 SYNCS.PHASECHK.TRANS64 P0, [R19+URZ+0x30820], R0 ;  /* 0x03082000130085a7 */ /* 0x000e24000800007f */
[----:B0-----:R-:W-:Y:S05]  /*2e150*/  @!P0 BRA `(.L_x_1855) ;  /* 0xfffffffc00f08947 */ /* 0x001fea000383ffff */
[----:B------:R-:W-:Y:S05]  /*2e160*/  BRA `(.L_x_2011) ;  /* 0xffffffa000947947 */ /* 0x000fea000383ffff */
.L_x_1864:
[----:B-1----:R1:W2:Y:S02]  /*2e170*/  SYNCS.PHASECHK.TRANS64.TRYWAIT P0, [R3+URZ+0x30840], R2 ;  /* 0x03084002030075a7 */ /* 0x0022a4000800017f */
[----:B--2---:R-:W-:Y:S05]  /*2e180*/  @!P0 NANOSLEEP.SYNCS 0x989680 ;  /* 0x009896800000895d */ /* 0x004fea0003900000 */
[----:B------:R-:W2:Y:S02]  /*2e190*/  @!P0 SYNCS.PHASECHK.TRANS64 P0, [R3+URZ+0x30840], R2 ;  /* 0x03084002030085a7 */ /* 0x000ea4000800007f */
[----:B--2---:R-:W-:Y:S05]  /*2e1a0*/  @!P0 BRA `(.L_x_1864) ;  /* 0xfffffffc00f08947 */ /* 0x004fea000383ffff */
[----:B------:R-:W-:Y:S05]  /*2e1b0*/  BRA `(.L_x_2012) ;  /* 0xffffffa400887947 */ /* 0x000fea000383ffff */
.L_x_1871:
[----:B0-----:R0:W1:Y:S02]  /*2e1c0*/  SYNCS.PHASECHK.TRANS64.TRYWAIT P0, [R3+URZ+0x60], R2 ;  /* 0x00006002030075a7 */ /* 0x001064000800017f */
[----:B-1----:R-:W-:Y:S05]  /*2e1d0*/  @!P0 NANOSLEEP.SYNCS 0x989680 ;  /* 0x009896800000895d */ /* 0x002fea0003900000 */
[----:B------:R-:W1:Y:S02]  /*2e1e0*/  @!P0 SYNCS.PHASECHK.TRANS64 P0, [R3+URZ+0x60], R2 ;  /* 0x00006002030085a7 */ /* 0x000e64000800007f */
[----:B-1----:R-:W-:Y:S05]  /*2e1f0*/  @!P0 BRA `(.L_x_1871) ;  /* 0xfffffffc00f08947 */ /* 0x002fea000383ffff */
[----:B------:R-:W-:Y:S05]  /*2e200*/  BRA `(.L_x_2013) ;  /* 0xffffffa800a07947 */ /* 0x000fea000383ffff */
.L_x_1881:
[----:B-1----:R1:W2:Y:S02]  /*2e210*/  SYNCS.PHASECHK.TRANS64.TRYWAIT P0, [R3+URZ+0x30840], R2 ;  /* 0x03084002030075a7 */ /* 0x0022a4000800017f */
[----:B--2---:R-:W-:Y:S05]  /*2e220*/  @!P0 NANOSLEEP.SYNCS 0x989680 ;  /* 0x009896800000895d */ /* 0x004fea0003900000 */
[----:B------:R-:W2:Y:S02]  /*2e230*/  @!P0 SYNCS.PHASECHK.TRANS64 P0, [R3+URZ+0x30840], R2 ;  /* 0x03084002030085a7 */ /* 0x000ea4000800007f */
[----:B--2---:R-:W-:Y:S05]  /*2e240*/  @!P0 BRA `(.L_x_1881) ;  /* 0xfffffffc00f08947 */ /* 0x004fea000383ffff */
[----:B------:R-:W-:Y:S05]  /*2e250*/  BRA `(.L_x_2014) ;  /* 0xffffffb000707947 */ /* 0x000fea000383ffff */
.L_x_1888:
[----:B0-----:R0:W1:Y:S02]  /*2e260*/  SYNCS.PHASECHK.TRANS64.TRYWAIT P0, [R2+URZ+0x60], R3 ;  /* 0x00006003020075a7 */ /* 0x001064000800017f */
[----:B-1----:R-:W-:Y:S05]  /*2e270*/  @!P0 NANOSLEEP.SYNCS 0x989680 ;  /* 0x009896800000895d */ /* 0x002fea0003900000 */
[----:B------:R-:W1:Y:S02]  /*2e280*/  @!P0 SYNCS.PHASECHK.TRANS64 P0, [R2+URZ+0x60], R3 ;  /* 0x00006003020085a7 */ /* 0x000e64000800007f */
[----:B-1----:R-:W-:Y:S05]  /*2e290*/  @!P0 BRA `(.L_x_1888) ;  /* 0xfffffffc00f08947 */ /* 0x002fea000383ffff */
[----:B------:R-:W-:Y:S05]  /*2e2a0*/  BRA `(.L_x_2015) ;  /* 0xffffffb400887947 */ /* 0x000fea000383ffff */
.L_x_1898:
[----:B--2---:R2:W3:Y:S02]  /*2e2b0*/  SYNCS.PHASECHK.TRANS64.TRYWAIT P0, [R2+URZ+0x30840], R3 ;  /* 0x03084003020075a7 */ /* 0x0044e4000800017f */
[----:B---3--:R-:W-:Y:S05]  /*2e2c0*/  @!P0 NANOSLEEP.SYNCS 0x989680 ;  /* 0x009896800000895d */ /* 0x008fea0003900000 */
[----:B------:R-:W3:Y:S02]  /*2e2d0*/  @!P0 SYNCS.PHASECHK.TRANS64 P0, [R2+URZ+0x30840], R3 ;  /* 0x03084003020085a7 */ /* 0x000ee4000800007f */
[----:B---3--:R-:W-:Y:S05]  /*2e2e0*/  @!P0 BRA `(.L_x_1898) ;  /* 0xfffffffc00f08947 */ /* 0x008fea000383ffff */
[----:B------:R-:W-:Y:S05]  /*2e2f0*/  BRA `(.L_x_2016) ;  /* 0xffffffbc00287947 */ /* 0x000fea000383ffff */
.L_x_1905:
[----:B0-----:R0:W1:Y:S02]  /*2e300*/  SYNCS.PHASECHK.TRANS64.TRYWAIT P0, [R2+URZ+0x60], R5 ;  /* 0x00006005020075a7 */ /* 0x001064000800017f */
[----:B-1----:R-:W-:Y:S05]  /*2e310*/  @!P0 NANOSLEEP.SYNCS 0x989680 ;  /* 0x009896800000895d */ /* 0x002fea0003900000 */
[----:B------:R-:W1:Y:S02]  /*2e320*/  @!P0 SYNCS.PHASECHK.TRANS64 P0, [R2+URZ+0x60], R5 ;  /* 0x00006005020085a7 */ /* 0x000e64000800007f */
[----:B-1----:R-:W-:Y:S05]  /*2e330*/  @!P0 BRA `(.L_x_1905) ;  /* 0xfffffffc00f08947 */ /* 0x002fea000383ffff */
[----:B------:R-:W-:Y:S05]  /*2e340*/  BRA `(.L_x_2017) ;  /* 0xffffffc000407947 */ /* 0x000fea000383ffff */
.L_x_1917:
[----:B---3--:R3:W4:Y:S02]  /*2e350*/  SYNCS.PHASECHK.TRANS64.TRYWAIT P0, [R0+URZ+0x30860], R2 ;  /* 0x03086002000075a7 */ /* 0x008724000800017f */
[----:B----4-:R-:W-:Y:S05]  /*2e360*/  @!P0 NANOSLEEP.SYNCS 0x989680 ;  /* 0x009896800000895d */ /* 0x010fea0003900000 */
[----:B------:R-:W4:Y:S02]  /*2e370*/  @!P0 SYNCS.PHASECHK.TRANS64 P0, [R0+URZ+0x30860], R2 ;  /* 0x03086002000085a7 */ /* 0x000f24000800007f */
[----:B----4-:R-:W-:Y:S05]  /*2e380*/  @!P0 BRA `(.L_x_1917) ;  /* 0xfffffffc00f08947 */ /* 0x010fea000383ffff */
[----:B------:R-:W-:Y:S05]  /*2e390*/  BRA `(.L_x_2018) ;  /* 0xffffffc400c87947 */ /* 0x000fea000383ffff */
.L_x_1925:
[----:B--23--:R-:W2:Y:S01]  /*2e3a0*/  LDL R0, [R1] ;  /* 0x0000000001007983 */ /* 0x00cea20000100800 */
[----:B------:R-:W-:Y:S01]  /*2e3b0*/  BSSY B0, `(.L_x_2019) ;  /* 0x0000008000007945 */ /* 0x000fe20003800000 */
[----:B0-----:R-:W-:Y:S02]  /*2e3c0*/  IMAD.MOV.U32 R12, RZ, RZ, RZ ;  /* 0x000000ffff0c7224 */ /* 0x001fe400078e00ff */
[----:B------:R-:W-:Y:S02]  /*2e3d0*/  IMAD.MOV.U32 R11, RZ, RZ, 0x1f ;  /* 0x0000001fff0b7424 */ /* 0x000fe400078e00ff */
[----:B------:R-:W-:Y:S02]  /*2e3e0*/  IMAD.MOV.U32 R15, RZ, RZ, -0x1 ;  /* 0xffffffffff0f7424 */ /* 0x000fe400078e00ff */
[----:B--2---:R-:W-:-:S07]  /*2e3f0*/  IMAD.MOV.U32 R13, RZ, RZ, R0 ;  /* 0x000000ffff0d7224 */ /* 0x004fce00078e0000 */
[----:B-1----:R-:W-:Y:S05]  /*2e400*/  WARPSYNC.COLLECTIVE R15, `(.L_x_2020) ;  /* 0x000000000f087348 */ /* 0x002fea0003c00000 */
[----:B------:R0:W2:Y:S02]  /*2e410*/  SHFL.IDX P6, R14, R13, R12, R11 ;  /* 0x0000000c0d0e7389 */ /* 0x0000a400000c000b */
[----:B012---:R-:W-:Y:S01]  /*2e420*/  ENDCOLLECTIVE ;  /* 0x000000000000791b */ /* 0x007fe20003800000 */
.L_x_2020:
[----:B------:R-:W-:Y:S05]  /*2e430*/  BSYNC B0 ;  /* 0x0000000000007941 */ /* 0x000fea0003800000 */
.L_x_2019:
        /* <DEDUP_REMOVED lines=9> */
.L_x_2021:
[----:B------:R-:W-:Y:S01]  /*2e4d0*/  ULDC UR4, c[0x0][0xc3c] ;  /* 0x00030f0000047ab9 */ /* 0x000fe20000000800 */
        /* <DEDUP_REMOVED lines=20> */
[----:B------:R-:W-:-:S04]  /*2e620*/  IMAD R2, R6, R4, RZ ;  /* 0x0000000406027224 */ /* 0x000fc800078e02ff */
[----:B------:R-:W-:-:S07]  /*2e630*/  IMAD.MOV.U32 R13, RZ, RZ, R2 ;  /* 0x000000ffff0d7224 */ /* 0x000fce00078e0002 */
[----:B------:R-:W-:Y:S05]  /*2e640*/  WARPSYNC.COLLECTIVE R15, `(.L_x_2022) ;  /* 0x000000000f087348 */ /* 0x000fea0003c00000 */
[----:B------:R0:W1:Y:S02]  /*2e650*/  SHFL.UP P6, R14, R13, R12, R11 ;  /* 0x0400000c0d0e7389 */ /* 0x00006400000c000b */
[----:B01----:R-:W-:Y:S01]  /*2e660*/  ENDCOLLECTIVE ;  /* 0x000000000000791b */ /* 0x003fe20003800000 */
.L_x_2022:
        /* <DEDUP_REMOVED lines=8> */
.L_x_2023:
        /* <DEDUP_REMOVED lines=8> */
.L_x_2024:
        /* <DEDUP_REMOVED lines=8> */
.L_x_2025:
        /* <DEDUP_REMOVED lines=8> */
.L_x_2026:
[----:B------:R-:W-:Y:S02]  /*2e870*/  IMAD.MOV.U32 R12, RZ, RZ, 0x1f ;  /* 0x0000001fff0c7424 */ /* 0x000fe400078e00ff */
[----:B------:R-:W-:Y:S01]  /*2e880*/  IMAD.MOV.U32 R11, RZ, RZ, 0x1f ;  /* 0x0000001fff0b7424 */ /* 0x000fe200078e00ff */
[----:B------:R-:W-:-:S04]  /*2e890*/  MOV R3, R14 ;  /* 0x0000000e00037202 */ /* 0x000fc80000000f00 */
[----:B------:R-:W-:-:S05]  /*2e8a0*/  SEL R3, R3, RZ, P5 ;  /* 0x000000ff03037207 */ /* 0x000fca0002800000 */
[----:B------:R-:W-:-:S04]  /*2e8b0*/  IMAD.IADD R7, R2, 0x1, R3 ;  /* 0x0000000102077824 */ /* 0x000fc800078e0203 */
[----:B------:R-:W-:-:S07]  /*2e8c0*/  IMAD.MOV.U32 R13, RZ, RZ, R7 ;  /* 0x000000ffff0d7224 */ /* 0x000fce00078e0007 */
[----:B------:R-:W-:Y:S05]  /*2e8d0*/  WARPSYNC.COLLECTIVE R15, `(.L_x_2027) ;  /* 0x000000000f087348 */ /* 0x000fea0003c00000 */
[----:B------:R0:W1:Y:S02]  /*2e8e0*/  SHFL.IDX P6, R14, R13, R12, R11 ;  /* 0x0000000c0d0e7389 */ /* 0x00006400000c000b */
[----:B01----:R-:W-:Y:S01]  /*2e8f0*/  ENDCOLLECTIVE ;  /* 0x000000000000791b */ /* 0x003fe20003800000 */
.L_x_2027:
[----:B------:R-:W-:Y:S01]  /*2e900*/  IMAD.MOV.U32 R9, RZ, RZ, R14 ;  /* 0x000000ffff097224 */ /* 0x000fe200078e000e */
[----:B------:R-:W-:Y:S06]  /*2e910*/  BRA `(.L_x_2028) ;  /* 0xffffffc800807947 */ /* 0x000fec000383ffff */
.L_x_1928:
[----:B------:R-:W-:Y:S01]  /*2e920*/  BSSY B0, `(.L_x_2029) ;  /* 0x0000008000007945 */ /* 0x000fe20003800000 */
[----:B------:R-:W-:Y:S02]  /*2e930*/  IMAD.MOV.U32 R13, RZ, RZ, R2 ;  /* 0x000000ffff0d7224 */ /* 0x000fe400078e0002 */
[----:B------:R-:W-:Y:S02]  /*2e940*/  IMAD.MOV.U32 R12, RZ, RZ, 0x1 ;  /* 0x00000001ff0c7424 */ /* 0x000fe400078e00ff */
[----:B------:R-:W-:Y:S02]  /*2e950*/  IMAD.MOV.U32 R11, RZ, RZ, RZ ;  /* 0x000000ffff0b7224 */ /* 0x000fe400078e00ff */
[----:B------:R-:W-:-:S07]  /*2e960*/  IMAD.MOV.U32 R15, RZ, RZ, -0x1 ;  /* 0xffffffffff0f7424 */ /* 0x000fce00078e00ff */
[----:B0-----:R-:W-:Y:S05]  /*2e970*/  WARPSYNC.COLLECTIVE R15, `(.L_x_2030) ;  /* 0x000000000f087348 */ /* 0x001fea0003c00000 */
[----:B------:R1:W2:Y:S02]  /*2e980*/  SHFL.UP P6, R14, R13, R12, R11 ;  /* 0x0400000c0d0e7389 */ /* 0x0002a400000c000b */
[----:B012---:R-:W-:Y:S01]  /*2e990*/  ENDCOLLECTIVE ;  /* 0x000000000000791b */ /* 0x007fe20003800000 */
.L_x_2030:
[----:B------:R-:W-:Y:S05]  /*2e9a0*/  BSYNC B0 ;  /* 0x0000000000007941 */ /* 0x000fea0003800000 */
.L_x_2029:
[----:B------:R-:W-:Y:S01]  /*2e9b0*/  IMAD.MOV.U32 R3, RZ, RZ, R14 ;  /* 0x000000ffff037224 */ /* 0x000fe200078e000e */
[----:B------:R-:W-:Y:S01]  /*2e9c0*/  MOV R12, 0x2 ;  /* 0x00000002000c7802 */ /* 0x000fe20000000f00 */
[----:B------:R-:W-:Y:S02]  /*2e9d0*/  IMAD.MOV.U32 R11, RZ, RZ, RZ ;  /* 0x000000ffff0b7224 */ /* 0x000fe400078e00ff */
[----:B------:R-:W-:Y:S01]  /*2e9e0*/  IMAD.MOV.U32 R15, RZ, RZ, -0x1 ;  /* 0xffffffffff0f7424 */ /* 0x000fe200078e00ff */
[----:B------:R-:W-:-:S05]  /*2e9f0*/  SEL R3, R3, RZ, P1 ;  /* 0x000000ff03037207 */ /* 0x000fca0000800000 */
[----:B------:R-:W-:-:S04]  /*2ea00*/  IMAD.IADD R2, R2, 0x1, R3 ;  /* 0x0000000102027824 */ /* 0x000fc800078e0203 */
[----:B------:R-:W-:-:S07]  /*2ea10*/  IMAD.MOV.U32 R13, RZ, RZ, R2 ;  /* 0x000000ffff0d7224 */ /* 0x000fce00078e0002 */
[----:B------:R-:W-:Y:S05]  /*2ea20*/  WARPSYNC.COLLECTIVE R15, `(.L_x_2031) ;  /* 0x000000000f087348 */ /* 0x000fea0003c00000 */
[----:B------:R0:W1:Y:S02]  /*2ea30*/  SHFL.UP P6, R14, R13, R12, R11 ;  /* 0x0400000c0d0e7389 */ /* 0x00006400000c000b */
[----:B01----:R-:W-:Y:S01]  /*2ea40*/  ENDCOLLECTIVE ;  /* 0x000000000000791b */ /* 0x003fe20003800000 */
.L_x_2031:
        /* <DEDUP_REMOVED lines=8> */
.L_x_2032:
        /* <DEDUP_REMOVED lines=8> */
.L_x_2033:
        /* <DEDUP_REMOVED lines=8> */
.L_x_2034:
        /* <DEDUP_REMOVED lines=9> */
.L_x_2035:
[----:B------:R-:W-:Y:S01]  /*2ec60*/  IMAD.MOV.U32 R9, RZ, RZ, R14 ;  /* 0x000000ffff097224 */ /* 0x000fe200078e000e */
[----:B------:R-:W-:Y:S06]  /*2ec70*/  BRA `(.L_x_2036) ;  /* 0xffffffc800547947 */ /* 0x000fec000383ffff */
.L_x_1930:
[----:B------:R-:W-:Y:S01]  /*2ec80*/  BSSY B0, `(.L_x_2037) ;  /* 0x0000006000007945 */ /* 0x000fe20003800000 */
[----:B------:R-:W-:Y:S01]  /*2ec90*/  PLOP3.LUT P6, PT, P6, PT, PT, 0x8, 0x0 ;  /* 0x000000000000781c */ /* 0x000fe200037ce170 */
[----:B------:R-:W-:-:S12]  /*2eca0*/  IMAD.MOV.U32 R15, RZ, RZ, -0x1 ;  /* 0xffffffffff0f7424 */ /* 0x000fd800078e00ff */
[----:B0-----:R-:W-:Y:S05]  /*2ecb0*/  WARPSYNC.COLLECTIVE R15, `(.L_x_2038) ;  /* 0x000000000f087348 */ /* 0x001fea0003c00000 */
[----:B------:R-:W-:Y:S01]  /*2ecc0*/  VOTE.ANY R14, PT, P6 ;  /* 0x00000000000e7806 */ /* 0x000fe200030e0100 */
[----:B0-----:R-:W-:Y:S06]  /*2ecd0*/  ENDCOLLECTIVE ;  /* 0x000000000000791b */ /* 0x001fec0003800000 */
.L_x_2038:
[----:B------:R-:W-:Y:S05]  /*2ece0*/  BSYNC B0 ;  /* 0x0000000000007941 */ /* 0x000fea0003800000 */
.L_x_2037:
        /* <DEDUP_REMOVED lines=10> */
.L_x_2039:
[----:B------:R-:W-:Y:S01]  /*2ed90*/  MOV R13, R6 ;  /* 0x00000006000d7202 */ /* 0x000fe20000000f00 */
[----:B------:R-:W-:-:S07]  /*2eda0*/  IMAD.MOV.U32 R4, RZ, RZ, R14 ;  /* 0x000000ffff047224 */ /* 0x000fce00078e000e */
[----:B------:R-:W-:Y:S05]  /*2edb0*/  WARPSYNC.COLLECTIVE R15, `(.L_x_2040) ;  /* 0x000000000f087348 */ /* 0x000fea0003c00000 */
[----:B------:R0:W1:Y:S02]  /*2edc0*/  SHFL.IDX P6, R14, R13, R12, R11 ;  /* 0x0000000c0d0e7389 */ /* 0x00006400000c000b */
[----:B01----:R-:W-:Y:S01]  /*2edd0*/  ENDCOLLECTIVE ;  /* 0x000000000000791b */ /* 0x003fe20003800000 */
.L_x_2040:
[----:B------:R-:W-:Y:S02]  /*2ede0*/  IMAD.MOV.U32 R6, RZ, RZ, R14 ;  /* 0x000000ffff067224 */ /* 0x000fe400078e000e */
[----:B------:R-:W-:-:S05]  /*2edf0*/  IMAD.IADD R10, R3, 0x1, R10 ;  /* 0x00000001030a7824 */ /* 0x000fca00078e020a */
[----:B------:R0:W-:Y:S01]  /*2ee00*/  STL [R1+0xc], R10 ;  /* 0x00000c0a01007387 */ /* 0x0001e20000100800 */
[----:B------:R-:W-:Y:S05]  /*2ee10*/  BRA `(.L_x_2041) ;  /* 0xffffffc800347947 */ /* 0x000fea000383ffff */
.L_x_1932:
        /* <DEDUP_REMOVED lines=8> */
.L_x_2043:
[----:B------:R-:W-:Y:S05]  /*2eea0*/  BSYNC B0 ;  /* 0x0000000000007941 */ /* 0x000fea0003800000 */
.L_x_2042:
[----:B------:R-:W-:Y:S01]  /*2eeb0*/  IMAD.MOV.U32 R3, RZ, RZ, R14 ;  /* 0x000000ffff037224 */ /* 0x000fe200078e000e */
[----:B------:R-:W-:Y:S06]  /*2eec0*/  BRA `(.L_x_2044) ;  /* 0xffffffc800207947 */ /* 0x000fec000383ffff */
.L_x_1938:
[----:B0-----:R0:W1:Y:S02]  /*2eed0*/  SYNCS.PHASECHK.TRANS64.TRYWAIT P0, [R0+URZ+0x30820], R3 ;  /* 0x03082003000075a7 */ /* 0x001064000800017f */
[----:B-1----:R-:W-:Y:S05]  /*2eee0*/  @!P0 NANOSLEEP.SYNCS 0x989680 ;  /* 0x009896800000895d */ /* 0x002fea0003900000 */
[----:B------:R-:W1:Y:S02]  /*2eef0*/  @!P0 SYNCS.PHASECHK.TRANS64 P0, [R0+URZ+0x30820], R3 ;  /* 0x03082003000085a7 */ /* 0x000e64000800007f */
[----:B-1----:R-:W-:Y:S05]  /*2ef00*/  @!P0 BRA `(.L_x_1938) ;  /* 0xfffffffc00f08947 */ /* 0x002fea000383ffff */
[----:B------:R-:W-:Y:S05]  /*2ef10*/  BRA `(.L_x_2045) ;  /* 0xffffffd000c07947 */ /* 0x000fea000383ffff */
.L_x_1939:
        /* <DEDUP_REMOVED lines=8> */
[----:B0-----:R-:W-:Y:S05]  /*2efa0*/  WARPSYNC.COLLECTIVE R15, `(.L_x_2047) ;  /* 0x000000000f087348 */ /* 0x001fea0003c00000 */
[----:B------:R1:W2:Y:S02]  /*2efb0*/  SHFL.IDX P6, R14, R13, R12, R11 ;  /* 0x0000000c0d0e7389 */ /* 0x0002a400000c000b */
[----:B012---:R-:W-:Y:S01]  /*2efc0*/  ENDCOLLECTIVE ;  /* 0x000000000000791b */ /* 0x007fe20003800000 */
.L_x_2047:
[----:B------:R-:W-:Y:S05]  /*2efd0*/  BSYNC B0 ;  /* 0x0000000000007941 */ /* 0x000fea0003800000 */
.L_x_2046:
[----:B------:R-:W-:Y:S05]  /*2efe0*/  BRA `(.L_x_2048) ;  /* 0xffffffd000a87947 */ /* 0x000fea000383ffff */
.L_x_1940:
[----:B------:R-:W-:Y:S01]  /*2eff0*/  BSSY B0, `(.L_x_2049) ;  /* 0x0000006000007945 */ /* 0x000fe20003800000 */
[----:B------:R-:W-:-:S07]  /*2f000*/  IMAD.MOV.U32 R15, RZ, RZ, -0x1 ;  /* 0xffffffffff0f7424 */ /* 0x000fce00078e00ff */
[----:B01-3--:R-:W-:Y:S05]  /*2f010*/  WARPSYNC.COLLECTIVE R15, `(.L_x_2050) ;  /* 0x000000000f0c7348 */ /* 0x00bfea0003c00000 */
[----:B------:R-:W-:Y:S02]  /*2f020*/  ELECT P6, UR62, PT ;  /* 0x00000000003e782f */ /* 0x000fe400038c0000 */
[----:B------:R-:W-:Y:S01]  /*2f030*/  MOV R14, UR62 ;  /* 0x0000003e000e7c02 */ /* 0x000fe20008000f00 */
[----:B01-3--:R-:W-:Y:S10]  /*2f040*/  ENDCOLLECTIVE ;  /* 0x000000000000791b */ /* 0x00bff40003800000 */
.L_x_2050:
[----:B------:R-:W-:Y:S05]  /*2f050*/  BSYNC B0 ;  /* 0x0000000000007941 */ /* 0x000fea0003800000 */
.L_x_2049:
[----:B------:R-:W-:Y:S05]  /*2f060*/  BRA `(.L_x_2051) ;  /* 0xffffffd0009c7947 */ /* 0x000fea000383ffff */
.L_x_1942:
[----:B0-----:R0:W1:Y:S02]  /*2f070*/  SYNCS.PHASECHK.TRANS64.TRYWAIT P0, [R6+URZ], R5 ;  /* 0x00000005060075a7 */ /* 0x001064000800017f */
[----:B-1----:R-:W-:Y:S05]  /*2f080*/  @!P0 NANOSLEEP.SYNCS 0x989680 ;  /* 0x009896800000895d */ /* 0x002fea0003900000 */
[----:B------:R-:W1:Y:S02]  /*2f090*/  @!P0 SYNCS.PHASECHK.TRANS64 P0, [R6+URZ], R5 ;  /* 0x00000005060085a7 */ /* 0x000e64000800007f */
[----:B-1----:R-:W-:Y:S05]  /*2f0a0*/  @!P0 BRA `(.L_x_1942) ;  /* 0xfffffffc00f08947 */ /* 0x002fea000383ffff */
[----:B------:R-:W-:Y:S05]  /*2f0b0*/  BRA `(.L_x_2052) ;  /* 0xffffffd000d87947 */ /* 0x000fea000383ffff */
.L_x_1943:
[----:B-1----:R1:W2:Y:S02]  /*2f0c0*/  SYNCS.PHASECHK.TRANS64.TRYWAIT P0, [R7+URZ], R2 ;  /* 0x00000002070075a7 */ /* 0x0022a4000800017f */
[----:B--2---:R-:W-:Y:S05]  /*2f0d0*/  @!P0 NANOSLEEP.SYNCS 0x989680 ;  /* 0x009896800000895d */ /* 0x004fea0003900000 */
[----:B------:R-:W2:Y:S02]  /*2f0e0*/  @!P0 SYNCS.PHASECHK.TRANS64 P0, [R7+URZ], R2 ;  /* 0x00000002070085a7 */ /* 0x000ea4000800007f */
[----:B--2---:R-:W-:Y:S05]  /*2f0f0*/  @!P0 BRA `(.L_x_1943) ;  /* 0xfffffffc00f08947 */ /* 0x004fea000383ffff */
[----:B------:R-:W-:Y:S05]  /*2f100*/  BRA `(.L_x_2053) ;  /* 0xffffffd000cc7947 */ /* 0x000fea000383ffff */
.L_x_1945:
[----:B--2---:R2:W4:Y:S02]  /*2f110*/  SYNCS.PHASECHK.TRANS64.TRYWAIT P0, [R4+URZ], R5 ;  /* 0x00000005040075a7 */ /* 0x004524000800017f */
[----:B----4-:R-:W-:Y:S05]  /*2f120*/  @!P0 NANOSLEEP.SYNCS 0x989680 ;  /* 0x009896800000895d */ /* 0x010fea0003900000 */
[----:B------:R-:W4:Y:S02]  /*2f130*/  @!P0 SYNCS.PHASECHK.TRANS64 P0, [R4+URZ], R5 ;  /* 0x00000005040085a7 */ /* 0x000f24000800007f */
[----:B----4-:R-:W-:Y:S05]  /*2f140*/  @!P0 BRA `(.L_x_1945) ;  /* 0xfffffffc00f08947 */ /* 0x010fea000383ffff */
[----:B------:R-:W-:Y:S05]  /*2f150*/  BRA `(.L_x_2054) ;  /* 0xffffffd000d47947 */ /* 0x000fea000383ffff */
.L_x_2055:
        /* <DEDUP_REMOVED lines=10> */
.L_x_3027:


//--------------------- .text._ZN7cutlass13device_kernelIN5flash11enable_sm90INS1_16FlashAttnFwdSm90INS1_25CollectiveMainloopFwdSm90ILi2EN4cute5tupleIJNS5_1CILi1EEES8_S8_EEENS6_IJNS7_ILi128EEENS7_ILi112EEENS7_ILi192EEEEEELi192ENS_6half_tEfNS_4arch4Sm90ELb1ELb0ELb0ELb0ELb0ELb0ELb0ELb1ELb1ELb1ELb1ELb0EEENS1_21CollectiveEpilogueFwdINS6_IJSA_SC_SB_EEES9_SE_SG_Li256ELb0ELb1ELb1ELb0EEENS1_19SingleTileSchedulerILb0ELb1ELb1ELi128EEEEEEEEEvNT_6ParamsE --------------------------
	.section	.text._ZN7cutlass13device_kernelIN5flash11enable_sm90INS1_16FlashAttnFwdSm90INS1_25CollectiveMainloopFwdSm90ILi2EN4cute5tupleIJNS5_1CILi1EEES8_S8_EEENS6_IJNS7_ILi128EEENS7_ILi112EEENS7_ILi192EEEEEELi192ENS_6half_tEfNS_4arch4Sm90ELb1ELb0ELb0ELb0ELb0ELb0ELb0ELb1ELb1ELb1ELb1ELb0EEENS1_21CollectiveEpilogueFwdINS6_IJSA_SC_SB_EEES9_SE_SG_Li256ELb0ELb1ELb1ELb0EEENS1_19SingleTileSchedulerILb0ELb1ELb1ELi128EEEEEEEEEvNT_6ParamsE,"ax",@progbits
	.align	128
.text._ZN7cutlass13device_kernelIN5flash11enable_sm90INS1_16FlashAttnFwdSm90INS1_25CollectiveMainloopFwdSm90ILi2EN4cute5tupleIJNS5_1CILi1EEES8_S8_EEENS6_IJNS7_ILi128EEENS7_ILi112EEENS7_ILi192EEEEEELi192ENS_6half_tEfNS_4arch4Sm90ELb1ELb0ELb0ELb0ELb0ELb0ELb0ELb1ELb1ELb1ELb1ELb0EEENS1_21CollectiveEpilogueFwdINS6_IJSA_SC_SB_EEES9_SE_SG_Li256ELb0ELb1ELb1ELb0EEENS1_19SingleTileSchedulerILb0ELb1ELb1ELi128EEEEEEEEEvNT_6ParamsE:
        .type           _ZN7cutlass13device_kernelIN5flash11enable_sm90INS1_16FlashAttnFwdSm90INS1_25CollectiveMainloopFwdSm90ILi2EN4cute5tupleIJNS5_1CILi1EEES8_S8_EEENS6_IJNS7_ILi128EEENS7_ILi112EEENS7_ILi192EEEEEELi192ENS_6half_tEfNS_4arch4Sm90ELb1ELb0ELb0ELb0ELb0ELb0ELb0ELb1ELb1ELb1ELb1ELb0EEENS1_21CollectiveEpilogueFwdINS6_IJSA_SC_SB_EEES9_SE_SG_Li256ELb0ELb1ELb1ELb0EEENS1_19SingleTileSchedulerILb0ELb1ELb1ELi128EEEEEEEEEvNT_6ParamsE,@function
        .size           _ZN7cutlass13device_kernelIN5flash11enable_sm90INS1_16FlashAttnFwdSm90INS1_25CollectiveMainloopFwdSm90ILi2EN4cute5tupleIJNS5_1CILi1EEES8_S8_EEENS6_IJNS7_ILi128EEENS7_ILi112EEENS7_ILi192EEEEEELi192ENS_6half_tEfNS_4arch4Sm90ELb1ELb0ELb0ELb0ELb0ELb0ELb0ELb1ELb1ELb1ELb1ELb0EEENS1_21CollectiveEpilogueFwdINS6_IJSA_SC_SB_EEES9_SE_SG_Li256ELb0ELb1ELb1ELb0EEENS1_19SingleTileSchedulerILb0ELb1ELb1ELi128EEEEEEEEEvNT_6ParamsE,(.L_x_3028 - _ZN7cutlass13device_kernelIN5flash11enable_sm90INS1_16FlashAttnFwdSm90INS1_25CollectiveMainloopFwdSm90ILi2EN4cute5tupleIJNS5_1CILi1EEES8_S8_EEENS6_IJNS7_ILi128EEENS7_ILi112EEENS7_ILi192EEEEEELi192ENS_6half_tEfNS_4arch4Sm90ELb1ELb0ELb0ELb0ELb0ELb0ELb0ELb1ELb1ELb1ELb1ELb0EEENS1_21CollectiveEpilogueFwdINS6_IJSA_SC_SB_EEES9_SE_SG_Li256ELb0ELb1ELb1ELb0EEENS1_19SingleTileSchedulerILb0ELb1ELb1ELi128EEEEEEEEEvNT_6ParamsE)
        .other          _ZN7cutlass13device_kernelIN5flash11enable_sm90INS1_16FlashAttnFwdSm90INS1_25CollectiveMainloopFwdSm90ILi2EN4cute5tupleIJNS5_1CILi1EEES8_S8_EEENS6_IJNS7_ILi128EEENS7_ILi112EEENS7_ILi192EEEEEELi192ENS_6half_tEfNS_4arch4Sm90ELb1ELb0ELb0ELb0ELb0ELb0ELb0ELb1ELb1ELb1ELb1ELb0EEENS1_21CollectiveEpilogueFwdINS6_IJSA_SC_SB_EEES9_SE_SG_Li256ELb0ELb1ELb1ELb0EEENS1_19SingleTileSchedulerILb0ELb1ELb1ELi128EEEEEEEEEvNT_6ParamsE,@"STO_CUDA_ENTRY STV_DEFAULT"
_ZN7cutlass13device_kernelIN5flash11enable_sm90INS1_16FlashAttnFwdSm90INS1_25CollectiveMainloopFwdSm90ILi2EN4cute5tupleIJNS5_1CILi1EEES8_S8_EEENS6_IJNS7_ILi128EEENS7_ILi112EEENS7_ILi192EEEEEELi192ENS_6half_tEfNS_4arch4Sm90ELb1ELb0ELb0ELb0ELb0ELb0ELb0ELb1ELb1ELb1ELb1ELb0EEENS1_21CollectiveEpilogueFwdINS6_IJSA_SC_SB_EEES9_SE_SG_Li256ELb0ELb1ELb1ELb0EEENS1_19SingleTileSchedulerILb0ELb1ELb1ELi128EEEEEEEEEvNT_6ParamsE:
        /* <DEDUP_REMOVED lines=18> */
.L_x_2057:
[----:B------:R-:W-:Y:S05]  /*0120*/  BSYNC B0 ;  /* 0x0000000000007941 */ /* 0x000fea0003800000 */
.L_x_2056:
        /* <DEDUP_REMOVED lines=41> */
.L_x_2058:
        /* <DEDUP_REMOVED lines=22> */
.L_x_2059:
        /* <DEDUP_REMOVED lines=18> */
.L_x_2060:
        /* <DEDUP_REMOVED lines=22> */
.L_x_2061:
        /* <DEDUP_REMOVED lines=22> */
.L_x_2062:
        /* <DEDUP_REMOVED lines=9> */
.L_x_2065:
        /* <DEDUP_REMOVED lines=19> */
[----:B------:R-:W1:Y:S01]  /*0ac0*/  S2UR UR38, SR_CTAID.X ;  /* 0x00000000002679c3 */ /* 0x000e620000002500 */
[----:B------:R-:W-:Y:S01]  /*0ad0*/  ULDC UR4, c[0x0][0x448] ;  /* 0x0001120000047ab9 */ /* 0x000fe20000000800 */
[----:B------:R-:W-:Y:S01]  /*0ae0*/  ULDC UR6, c[0x0][0x424] ;  /* 0x0001090000067ab9 */ /* 0x000fe20000000800 */
[----:B------:R-:W-:Y:S01]  /*0af0*/  UISETP.NE.AND UP1, UPT, UR4, 0x1, UPT ;  /* 0x000000010400788c */ /* 0x000fe2000bf25270 */
[----:B------:R-:W-:Y:S02]  /*0b00*/  ULDC UR7, c[0x0][0x288] ;  /* 0x0000a20000077ab9 */ /* 0x000fe40000000800 */
[----:B------:R-:W-:Y:S01]  /*0b10*/  ULDC.64 UR4, c[0x0][0x418] ;  /* 0x0001060000047ab9 */ /* 0x000fe20000000a00 */
[----:B------:R-:W-:Y:S02]  /*0b20*/  UIADD3 UR7, -UR7, 0x70, URZ ;  /* 0x0000007007077890 */ /* 0x000fe4000fffe13f */
[----:B------:R-:W-:Y:S01]  /*0b30*/  UISETP.NE.U32.AND UP0, UPT, UR4, URZ, UPT ;  /* 0x0000003f0400728c */ /* 0x000fe2000bf05070 */
[----:B------:R-:W-:Y:S01]  /*0b40*/  ULDC UR48, c[0x0][0x2f0] ;  /* 0x0000bc0000307ab9 */ /* 0x000fe20000000800 */
[----:B------:R-:W-:-:S02]  /*0b50*/  USHF.R.U32.HI UR11, URZ, 0x10, UR8 ;  /* 0x000000103f0b7899 */ /* 0x000fc40008011608 */
[----:B------:R-:W-:Y:S01]  /*0b60*/  UISETP.NE.AND.EX UP0, UPT, UR5, URZ, UPT, UP0 ;  /* 0x0000003f0500728c */ /* 0x000fe2000bf05300 */
[----:B------:R-:W-:Y:S02]  /*0b70*/  @UP1 ULDC UR9, c[0x0][0x450] ;  /* 0x0001140000091ab9 */ /* 0x000fe40000000800 */
[----:B------:R-:W-:Y:S01]  /*0b80*/  @UP1 ULDC UR5, c[0x0][0x44c] ;  /* 0x0001130000051ab9 */ /* 0x000fe20000000800 */
[----:B------:R-:W-:-:S04]  /*0b90*/  USEL UR10, UR6, 0x1, UP0 ;  /* 0x00000001060a7887 */ /* 0x000fc80008000000 */
[----:B------:R-:W-:Y:S02]  /*0ba0*/  UIMAD UR7, UR10, UR48, UR7 ;  /* 0x000000300a0772a4 */ /* 0x000fe4000f8e0207 */
[----:B-1----:R-:W-:Y:S01]  /*0bb0*/  USHF.L.U32 UR38, UR38, 0x7, URZ ;  /* 0x0000000726267899 */ /* 0x002fe2000800063f */
[----:B------:R-:W-:-:S03]  /*0bc0*/  IMAD.U32 R17, RZ, RZ, UR10 ;  /* 0x0000000aff117e24 */ /* 0x000fc6000f8e00ff */
[----:B------:R-:W-:Y:S02]  /*0bd0*/  @UP1 UIADD3 UR4, UR38, 0x7f, URZ ;  /* 0x0000007f26041890 */ /* 0x000fe4000fffe03f */
[----:B------:R-:W-:Y:S02]  /*0be0*/  UIADD3 UR6, UR38, 0x7f, URZ ;  /* 0x0000007f26067890 */ /* 0x000fe4000fffe03f */
[----:B------:R-:W-:-:S04]  /*0bf0*/  UIMAD.WIDE.U32 UR4, UR4, UR5, URZ ;  /* 0x00000005040472a5 */ /* 0x000fc8000f8e003f */
[----:B------:R-:W-:Y:S02]  /*0c00*/  @UP1 USHF.R.U32.HI UR6, URZ, UR9, UR5 ;  /* 0x000000093f061299 */ /* 0x000fe40008011605 */
[----:B------:R-:W-:Y:S02]  /*0c10*/  UIMAD UR5, UR10, UR48, 0x6f ;  /* 0x0000006f0a0574a4 */ /* 0x000fe4000f8e0230 */
[----:B------:R-:W-:Y:S01]  /*0c20*/  UIADD3 UR7, UR7, UR6, URZ ;  /* 0x0000000607077290 */ /* 0x000fe2000fffe03f */
[----:B------:R-:W-:Y:S02]  /*0c30*/  UMOV UR4, URZ ;  /* 0x0000003f00047c82 */ /* 0x000fe40008000000 */
[----:B------:R-:W-:Y:S01]  /*0c40*/  UMOV UR6, URZ ;  /* 0x0000003f00067c82 */ /* 0x000fe20008000000 */
[----:B------:R-:W-:Y:S02]  /*0c50*/  UIMAD.WIDE UR4, UR5, -0x6db6db6d, UR4 ;  /* 0x92492493050478a5 */ /* 0x000fe4000f8e0204 */
[----:B------:R-:W-:-:S02]  /*0c60*/  UIMAD.WIDE UR6, UR7, -0x6db6db6d, UR6 ;  /* 0x92492493070678a5 */ /* 0x000fc4000f8e0206 */
[----:B------:R-:W-:Y:S02]  /*0c70*/  USHF.R.U32.HI UR4, URZ, 0x1f, UR5 ;  /* 0x0000001f3f047899 */ /* 0x000fe40008011605 */
[----:B------:R-:W-:Y:S02]  /*0c80*/  USHF.R.U32.HI UR6, URZ, 0x1f, UR7 ;  /* 0x0000001f3f067899 */ /* 0x000fe40008011607 */
[----:B------:R-:W-:Y:S02]  /*0c90*/  ULEA.HI.SX32 UR4, UR5, UR4, 0x1a ;  /* 0x0000000405047291 */ /* 0x000fe4000f8fd23f */
[----:B------:R-:W-:Y:S02]  /*0ca0*/  ULEA.HI.SX32 UR6, UR7, UR6, 0x1a ;  /* 0x0000000607067291 */ /* 0x000fe4000f8fd23f */
[----:B------:R-:W-:Y:S02]  /*0cb0*/  ULOP3.LUT UR7, UR8, 0xffff, URZ, 0xc0, !UPT ;  /* 0x0000ffff08077892 */ /* 0x000fe4000f8ec03f */
[----:B------:R-:W-:-:S04]  /*0cc0*/  UISETP.LT.AND UP0, UPT, UR4, UR6, UPT ;  /* 0x000000060400728c */ /* 0x000fc8000bf01270 */
[----:B------:R-:W-:Y:S02]  /*0cd0*/  USEL UR10, UR4, UR6, UP0 ;  /* 0x00000006040a7287 */ /* 0x000fe40008000000 */
[----:B------:R-:W-:Y:S02]  /*0ce0*/  UISETP.NE.AND UP0, UPT, UR11, URZ, UPT ;  /* 0x0000003f0b00728c */ /* 0x000fe4000bf05270 */
[----:B------:R-:W-:Y:S01]  /*0cf0*/  UISETP.GE.AND UP1, UPT, UR10, 0x1, UPT ;  /* 0x000000010a00788c */ /* 0x000fe2000bf26270 */
[----:B------:R-:W-:-:S05]  /*0d00*/  UMOV UR4, URZ ;  /* 0x0000003f00047c82 */ /* 0x000fca0008000000 */
[----:B------:R-:W-:-:S03]  /*0d10*/  PLOP3.LUT P0, PT, PT, PT, UP1, 0x80, 0x0 ;  /* 0x000000000000781c */ /* 0x000fc60003f0f018 */
[----:B------:R-:W-:-:S10]  /*0d20*/  @!UP0 ULDC UR11, c[0x0][0x9f0] ;  /* 0x00027c00000b8ab9 */ /* 0x000fd40000000800 */
[----:B------:R-:W-:Y:S05]  /*0d30*/  @!P0 BRA `(.L_x_2067) ;  /* 0x0000000000848947 */ /* 0x000fea0003800000 */
[----:B------:R-:W-:Y:S01]  /*0d40*/  IMAD.U32 R3, RZ, RZ, UR11 ;  /* 0x0000000bff037e24 */ /* 0x000fe2000f8e00ff */
[----:B------:R-:W-:Y:S01]  /*0d50*/  UIADD3 UR6, UR11, -0x1, UR10 ;  /* 0xffffffff0b067890 */ /* 0x000fe2000fffe00a */
[----:B------:R-:W-:-:S03]  /*0d60*/  UMOV UR4, URZ ;  /* 0x0000003f00047c82 */ /* 0x000fc60008000000 */
        /* <DEDUP_REMOVED lines=30> */
.L_x_2067:
[----:B------:R-:W-:Y:S01]  /*0f50*/  UIMAD UR6, UR7, UR4, URZ ;  /* 0x00000004070672a4 */ /* 0x000fe2000f8e023f */
[----:B------:R-:W-:Y:S01]  /*0f60*/  IMAD.U32 R0, RZ, RZ, UR10 ;  /* 0x0000000aff007e24 */ /* 0x000fe2000f8e00ff */
[----:B0-----:R-:W0:Y:S01]  /*0f70*/  S2R R2, SR_TID.X ;  /* 0x0000000000027919 */ /* 0x001e220000002100 */
[----:B------:R-:W-:Y:S01]  /*0f80*/  IMAD.U32 R3, RZ, RZ, UR4 ;  /* 0x00000004ff037e24 */ /* 0x000fe2000f8e00ff */
[----:B------:R-:W-:Y:S02]  /*0f90*/  R2UR UR5, R17 ;  /* 0x00000000110572ca */ /* 0x000fe400000e0000 */
[----:B------:R-:W-:Y:S01]  /*0fa0*/  CS2R R118, SRZ ;  /* 0x0000000000767805 */ /* 0x000fe2000001ff00 */
[----:B------:R-:W-:Y:S01]  /*0fb0*/  IMAD.U32 R18, RZ, RZ, UR6 ;  /* 0x00000006ff127e24 */ /* 0x000fe2000f8e00ff */
[----:B------:R-:W-:Y:S02]  /*0fc0*/  PLOP3.LUT P0, PT, PT, PT, PT, 0x80, 0x0 ;  /* 0x000000000000781c */ /* 0x000fe40003f0f070 */
[----:B------:R-:W-:-:S02]  /*0fd0*/  CS2R R116, SRZ ;  /* 0x0000000000747805 */ /* 0x000fc4000001ff00 */
[----:B------:R-:W-:Y:S02]  /*0fe0*/  VIADDMNMX R0, R3, UR6, R0, PT ;  /* 0x0000000603007c46 */ /* 0x000fe4000b800100 */
[----:B------:R-:W-:Y:S02]  /*0ff0*/  CS2R R114, SRZ ;  /* 0x0000000000727805 */ /* 0x000fe4000001ff00 */
[----:B------:R-:W-:Y:S02]  /*1000*/  CS2R R112, SRZ ;  /* 0x0000000000707805 */ /* 0x000fe4000001ff00 */
[----:B------:R-:W-:Y:S02]  /*1010*/  CS2R R110, SRZ ;  /* 0x00000000006e7805 */ /* 0x000fe4000001ff00 */
[----:B------:R-:W-:Y:S02]  /*1020*/  R2UR UR39, R0 ;  /* 0x00000000002772ca */ /* 0x000fe400000e0000 */
[----:B------:R-:W-:-:S02]  /*1030*/  CS2R R108, SRZ ;  /* 0x00000000006c7805 */ /* 0x000fc4000001ff00 */
[----:B------:R-:W-:Y:S02]  /*1040*/  CS2R R106, SRZ ;  /* 0x00000000006a7805 */ /* 0x000fe4000001ff00 */
[----:B------:R-:W-:Y:S01]  /*1050*/  CS2R R104, SRZ ;  /* 0x0000000000687805 */ /* 0x000fe2000001ff00 */
[----:B------:R-:W-:Y:S01]  /*1060*/  UIMAD UR48, UR5, UR48, URZ ;  /* 0x00000030053072a4 */ /* 0x000fe2000f8e023f */
        /* <DEDUP_REMOVED lines=8> */
[----:B------:R-:W-:Y:S01]  /*10f0*/  UISETP.GT.AND UP0, UPT, UR39, UR6, UPT ;  /* 0x000000062700728c */ /* 0x000fe2000bf04270 */
[----:B------:R-:W-:Y:S02]  /*1100*/  CS2R R86, SRZ ;  /* 0x0000000000567805 */ /* 0x000fe4000001ff00 */
[----:B------:R-:W-:-:S02]  /*1110*/  CS2R R84, SRZ ;  /* 0x0000000000547805 */ /* 0x000fc4000001ff00 */
[----:B------:R-:W-:Y:S02]  /*1120*/  CS2R R82, SRZ ;  /* 0x0000000000527805 */ /* 0x000fe4000001ff00 */
[----:B------:R-:W-:Y:S02]  /*1130*/  CS2R R80, SRZ ;  /* 0x0000000000507805 */ /* 0x000fe4000001ff00 */
[----:B------:R-:W-:Y:S02]  /*1140*/  CS2R R78, SRZ ;  /* 0x00000000004e7805 */ /* 0x000fe4000001ff00 */
[----:B------:R-:W-:Y:S02]  /*1150*/  PLOP3.LUT P1, PT, PT, PT, UP0, 0x80, 0x0 ;  /* 0x000000000000781c */ /* 0x000fe40003f2f008 */
[----:B------:R-:W-:Y:S01]  /*1160*/  CS2R R76, SRZ ;  /* 0x00000000004c7805 */ /* 0x000fe2000001ff00 */
[----:B0-----:R-:W-:Y:S01]  /*1170*/  VIADD R22, R2, 0xffffff80 ;  /* 0xffffff8002167836 */ /* 0x001fe20000000000 */
        /* <DEDUP_REMOVED lines=63> */
.L_x_2069:
[----:B------:R-:W-:Y:S02]  /*1570*/  R2UR UR4, R16 ;  /* 0x00000000100472ca */ /* 0x000fe400000e0000 */
[----:B------:R-:W-:-:S11]  /*1580*/  SHF.L.U32 R0, RZ, 0x1f, RZ ;  /* 0x0000001fff007819 */ /* 0x000fd600000006ff */
[----:B------:R-:W0:Y:S02]  /*1590*/  SYNCS.PHASECHK.TRANS64.TRYWAIT P0, [UR4+0x36800], R0 ;  /* 0x03680000ff0075a7 */ /* 0x000e240008000144 */
[----:B0-----:R-:W-:Y:S05]  /*15a0*/  @!P0 BRA `(.L_x_2070) ;  /* 0x0000013800648947 */ /* 0x001fea0003800000 */
.L_x_2191:
[----:B------:R-:W2:Y:S02]  /*15b0*/  LDL R2, [R1+0xc] ;  /* 0x00000c0001027983 */ /* 0x000ea40000100800 */
[----:B--2---:R-:W-:-:S13]  /*15c0*/  R2UR UR4, R2 ;  /* 0x00000000020472ca */ /* 0x004fda00000e0000 */
[----:B------:R-:W-:-:S06]  /*15d0*/  ULOP3.LUT UR4, UR4, 0x1, URZ, 0xfc, !UPT ;  /* 0x0000000104047892 */ /* 0x000fcc000f8efc3f */
[----:B------:R-:W-:-:S05]  /*15e0*/  IMAD.U32 R2, RZ, RZ, UR4 ;  /* 0x00000004ff027e24 */ /* 0x000fca000f8e00ff */
[----:B------:R-:W-:-:S13]  /*15f0*/  ISETP.NE.AND P0, PT, R2, 0x3, PT ;  /* 0x000000030200780c */ /* 0x000fda0003f05270 */
[----:B------:R-:W-:Y:S05]  /*1600*/  @!P0 BRA `(.L_x_2071) ;  /* 0x0000000000048947 */ /* 0x000fea0003800000 */
[----:B------:R-:W-:Y:S01]  /*1610*/  BPT.TRAP 0x1 ;  /* 0x000000040000795c */ /* 0x000fe20000300000 */
.L_x_2071:
[----:B------:R-:W-:-:S13]  /*1620*/  R2UR UR4, R16 ;  /* 0x00000000100472ca */ /* 0x000fda00000e0000 */
[----:B------:R1:W2:Y:S01]  /*1630*/  SYNCS.PHASECHK.TRANS64.TRYWAIT P2, [UR4+0x36830], R0 ;  /* 0x03683000ff0075a7 */ /* 0x0002a20008040144 */
[----:B------:R-:W-:Y:S05]  /*1640*/  @!P0 BRA `(.L_x_2072) ;  /* 0x0000000000048947 */ /* 0x000fea0003800000 */
[----:B------:R-:W-:Y:S01]  /*1650*/  BPT.TRAP 0x1 ;  /* 0x000000040000795c */ /* 0x000fe20000300000 */
.L_x_2072:
[----:B------:R-:W3:Y:S01]  /*1660*/  S2R R2, SR_TID.X ;  /* 0x0000000000027919 */ /* 0x000ee20000002100 */
[----:B------:R-:W-:-:S05]  /*1670*/  IMAD.U32 R4, RZ, RZ, UR36 ;  /* 0x00000024ff047e24 */ /* 0x000fca000f8e00ff */
[----:B------:R-:W-:Y:S02]  /*1680*/  LOP3.LUT R4, R4, 0x10000, RZ, 0xfc, !PT ;  /* 0x0001000004047812 */ /* 0x000fe400078efcff */
[----:B---3--:R-:W-:-:S04]  /*1690*/  LOP3.LUT R2, R2, 0x7f, RZ, 0xc0, !PT ;  /* 0x0000007f02027812 */ /* 0x008fc800078ec0ff */
[----:B------:R-:W-:Y:S01]  /*16a0*/  ISETP.NE.AND P1, PT, R2, RZ, PT ;  /* 0x000000ff0200720c */ /* 0x000fe20003f25270 */
[----:B--2---:R-:W-:-:S12]  /*16b0*/  @P2 BRA `(.L_x_2073) ;  /* 0x00000000000c2947 */ /* 0x004fd80003800000 */
[----:B------:R-:W-:-:S13]  /*16c0*/  R2UR UR4, R16 ;  /* 0x00000000100472ca */ /* 0x000fda00000e0000 */
[----:B------:R-:W2:Y:S02]  /*16d0*/  SYNCS.PHASECHK.TRANS64.TRYWAIT P2, [UR4+0x36830], R0 ;  /* 0x03683000ff0075a7 */ /* 0x000ea40008040144 */
[----:B--2---:R-:W-:Y:S05]  /*16e0*/  @!P2 BRA `(.L_x_2074) ;  /* 0x000001380030a947 */ /* 0x004fea0003800000 */
.L_x_2073:
[----:B------:R-:W-:Y:S05]  /*16f0*/  WARPSYNC.ALL ;  /* 0x0000000000007948 */ /* 0x000fea0003800000 */
        /* <DEDUP_REMOVED lines=17> */
[----:B------:R-:W-:Y:S01]  /*1810*/  R2UR UR21, R5 ;  /* 0x00000000051572ca */ /* 0x000fe200000e0000 */
[----:B------:R-:W-:Y:S01]  /*1820*/  USHF.R.U32.HI UR4, URZ, 0x4, UR4 ;  /* 0x000000043f047899 */ /* 0x000fe20008011604 */
[----:B------:R-:W-:Y:S01]  /*1830*/  R2UR UR6, R4 ;  /* 0x00000000040672ca */ /* 0x000fe200000e0000 */
[----:B------:R-:W-:Y:S01]  /*1840*/  UMOV UR27, 0x40000040 ;  /* 0x40000040001b7882 */ /* 0x000fe20000000000 */
[----:B------:R-:W-:Y:S01]  /*1850*/  UMOV UR29, 0x40000040 ;  /* 0x40000040001d7882 */ /* 0x000fe20000000000 */
[----:B------:R-:W-:Y:S01]  /*1860*/  ULOP3.LUT UR4, UR4, 0x3fff, URZ, 0xc0, !UPT ;  /* 0x00003fff04047892 */ /* 0x000fe2000f8ec03f */
[----:B0-----:R-:W-:Y:S01]  /*1870*/  LOP3.LUT R3, R80, 0xffffff80, RZ, 0xc0, !PT ;  /* 0xffffff8050037812 */ /* 0x001fe200078ec0ff */
[----:B------:R-:W-:Y:S01]  /*1880*/  UMOV UR31, 0x40000040 ;  /* 0x40000040001f7882 */ /* 0x000fe20000000000 */
[----:B------:R-:W-:Y:S01]  /*1890*/  UMOV UR33, 0x40000040 ;  /* 0x4000004000217882 */ /* 0x000fe20000000000 */
[----:B------:R-:W-:Y:S01]  /*18a0*/  ULOP3.LUT UR50, UR4, 0x10000, URZ, 0xfc, !UPT ;  /* 0x0001000004327892 */ /* 0x000fe2000f8efc3f */
[----:B------:R-:W-:Y:S01]  /*18b0*/  LEA.HI R23, R23, R22, RZ, 0x2 ;  /* 0x0000001617177211 */ /* 0x000fe200078f10ff */
[----:B------:R-:W-:Y:S01]  /*18c0*/  UMOV UR35, 0x40000040 ;  /* 0x4000004000237882 */ /* 0x000fe20000000000 */
[----:B------:R-:W-:Y:S01]  /*18d0*/  UMOV UR37, 0x40000040 ;  /* 0x4000004000257882 */ /* 0x000fe20000000000 */
[----:B------:R-:W-:Y:S01]  /*18e0*/  UIADD3 UR4, UR50, 0x80, URZ ;  /* 0x0000008032047890 */ /* 0x000fe2000fffe03f */
[----:B------:R-:W-:Y:S01]  /*18f0*/  IMAD.IADD R3, R22, 0x1, -R3 ;  /* 0x0000000116037824 */ /* 0x000fe200078e0a03 */
[----:B------:R-:W-:Y:S01]  /*1900*/  UIADD3 UR18, UR50, 0x100, URZ ;  /* 0x0000010032127890 */ /* 0x000fe2000fffe03f */
[----:B------:R-:W-:Y:S01]  /*1910*/  LOP3.LUT R23, R23, 0xfffffffc, RZ, 0xc0, !PT ;  /* 0xfffffffc17177812 */ /* 0x000fe200078ec0ff */
[----:B------:R-:W-:Y:S01]  /*1920*/  UMOV UR10, UR50 ;  /* 0x00000032000a7c82 */ /* 0x000fe20008000000 */
[----:B------:R-:W-:Y:S01]  /*1930*/  UIADD3 UR22, UR50, 0x300, URZ ;  /* 0x0000030032167890 */ /* 0x000fe2000fffe03f */
[----:B------:R-:W-:Y:S01]  /*1940*/  HGMMA.64x16x16.F32 R72, gdesc[UR8], RZ, !UPT, gsb0 ;  /* 0x00200000084879f0 */ /* 0x000fe2000c0008ff */
[----:B------:R-:W-:Y:S01]  /*1950*/  UMOV UR14, UR4 ;  /* 0x00000004000e7c82 */ /* 0x000fe20008000000 */
[----:B------:R-:W-:Y:S01]  /*1960*/  R2UR UR8, R4 ;  /* 0x00000000040872ca */ /* 0x000fe200000e0000 */
[----:B------:R-:W-:Y:S01]  /*1970*/  UIADD3 UR10, UR50, 0x180, URZ ;  /* 0x00000180320a7890 */ /* 0x000fe2000fffe03f */
[----:B------:R-:W-:Y:S01]  /*1980*/  R2UR UR9, R5 ;  /* 0x00000000050972ca */ /* 0x000fe200000e0000 */
[----:B------:R-:W-:Y:S01]  /*1990*/  UMOV UR11, 0x40000040 ;  /* 0x40000040000b7882 */ /* 0x000fe20000000000 */
[----:B------:R-:W-:Y:S01]  /*19a0*/  UIADD3 UR4, UR6, 0x2, URZ ;  /* 0x0000000206047890 */ /* 0x000fe2000fffe03f */
[----:B-1----:R-:W-:Y:S01]  /*19b0*/  SHF.R.S32.HI R0, RZ, 0x1f, R3 ;  /* 0x0000001fff007819 */ /* 0x002fe20000011403 */
[----:B------:R-:W-:Y:S01]  /*19c0*/  UIADD3 UR7, UR50, 0x202, URZ ;  /* 0x0000020232077890 */ /* 0x000fe2000fffe03f */
[----:B------:R-:W-:Y:S01]  /*19d0*/  IMAD.IADD R23, R22, 0x1, -R23 ;  /* 0x0000000116177824 */ /* 0x000fe200078e0a17 */
[----:B------:R-:W-:Y:S01]  /*19e0*/  UIADD3 UR24, UR6, 0x404, URZ ;  /* 0x0000040406187890 */ /* 0x000fe2000fffe03f */
[CC--:B------:R-:W-:Y:S01]  /*19f0*/  LEA.HI R2, R0.reuse, R3.reuse, RZ, 0x2 ;  /* 0x0000000300027211 */ /* 0x0c0fe200078f10ff */
[----:B------:R-:W-:Y:S01]  /*1a00*/  UIADD3 UR26, UR50, 0x384, URZ ;  /* 0x00000384321a7890 */ /* 0x000fe2000fffe03f */
[----:B------:R-:W-:Y:S01]  /*1a10*/  LEA.HI R6, R0, R3, RZ, 0x5 ;  /* 0x0000000300067211 */ /* 0x000fe200078f28ff */
[----:B------:R-:W-:Y:S01]  /*1a20*/  UIADD3 UR28, UR6, 0x406, URZ ;  /* 0x00000406061c7890 */ /* 0x000fe2000fffe03f */
[--C-:B------:R-:W-:Y:S01]  /*1a30*/  SHF.R.S32.HI R0, RZ, 0x2, R2.reuse ;  /* 0x00000002ff007819 */ /* 0x100fe20000011402 */
[----:B------:R-:W-:Y:S01]  /*1a40*/  UIADD3 UR30, UR50, 0x386, URZ ;  /* 0x00000386321e7890 */ /* 0x000fe2000fffe03f */
[----:B------:R-:W-:Y:S01]  /*1a50*/  SHF.R.S32.HI R7, RZ, 0x1f, R2 ;  /* 0x0000001fff077819 */ /* 0x000fe20000011402 */
[----:B------:R-:W-:Y:S01]  /*1a60*/  UIADD3 UR32, UR6, 0x800, URZ ;  /* 0x0000080006207890 */ /* 0x000fe2000fffe03f */
[----:B------:R-:W-:Y:S01]  /*1a70*/  LEA.HI R8, R81, R81, RZ, 0x1 ;  /* 0x0000005151087211 */ /* 0x000fe200078f08ff */
[----:B------:R-:W-:Y:S01]  /*1a80*/  UIADD3 UR34, UR50, 0x700, URZ ;  /* 0x0000070032227890 */ /* 0x000fe2000fffe03f */
[----:B------:R-:W-:Y:S01]  /*1a90*/  SHF.R.S32.HI R6, RZ, 0x5, R6 ;  /* 0x00000005ff067819 */ /* 0x000fe20000011406 */
[----:B------:R-:W-:Y:S01]  /*1aa0*/  UIADD3 UR36, UR6, 0x802, URZ ;  /* 0x0000080206247890 */ /* 0x000fe2000fffe03f */
[-C--:B------:R-:W-:Y:S01]  /*1ab0*/  LEA.HI R7, R7, R0.reuse, RZ, 0x3 ;  /* 0x0000000007077211 */ /* 0x080fe200078f18ff */
[----:B------:R-:W-:Y:S01]  /*1ac0*/  UIADD3 UR42, UR50, 0x702, URZ ;  /* 0x00000702322a7890 */ /* 0x000fe2000fffe03f */
[----:B------:R-:W-:Y:S01]  /*1ad0*/  LOP3.LUT R8, R8, 0x3fffffe, RZ, 0xc0, !PT ;  /* 0x03fffffe08087812 */ /* 0x000fe200078ec0ff */
[----:B------:R-:W-:Y:S01]  /*1ae0*/  UMOV UR41, UR37 ;  /* 0x0000002500297c82 */ /* 0x000fe20008000000 */
[----:B------:R-:W-:Y:S01]  /*1af0*/  UMOV UR43, 0x40000040 ;  /* 0x40000040002b7882 */ /* 0x000fe20000000000 */
[----:B------:R-:W-:Y:S01]  /*1b00*/  UIADD3 UR44, UR6, 0x806, URZ ;  /* 0x00000806062c7890 */ /* 0x000fe2000fffe03f */
[----:B------:R-:W-:Y:S01]  /*1b10*/  LEA.HI R9, R23, R23, RZ, 0x1 ;  /* 0x0000001717097211 */ /* 0x000fe200078f08ff */
[----:B------:R-:W-:Y:S01]  /*1b20*/  UMOV UR40, UR36 ;  /* 0x0000002400287c82 */ /* 0x000fe20008000000 */
[----:B------:R-:W-:Y:S01]  /*1b30*/  UIADD3 UR46, UR50, 0x706, URZ ;  /* 0x00000706322e7890 */ /* 0x000fe2000fffe03f */
[----:B------:R-:W-:Y:S01]  /*1b40*/  LEA R6, R6, UR38, 0x4 ;  /* 0x0000002606067c11 */ /* 0x000fe2000f8e20ff */
[----:B------:R-:W-:Y:S01]  /*1b50*/  UMOV UR45, 0x40000040 ;  /* 0x40000040002d7882 */ /* 0x000fe20000000000 */
[----:B------:R-:W-:Y:S01]  /*1b60*/  UMOV UR47, 0x40000040 ;  /* 0x40000040002f7882 */ /* 0x000fe20000000000 */
[----:B------:R-:W-:Y:S01]  /*1b70*/  LOP3.LUT R7, R7, 0xfffffff8, RZ, 0xc0, !PT ;  /* 0xfffffff807077812 */ /* 0x000fe200078ec0ff */
[----:B------:R-:W-:Y:S01]  /*1b80*/  IMAD.IADD R8, R81, 0x1, -R8 ;  /* 0x0000000151087824 */ /* 0x000fe200078e0a08 */
[----:B------:R-:W-:Y:S01]  /*1b90*/  LOP3.LUT R10, R9, 0x1ffffffe, RZ, 0xc0, !PT ;  /* 0x1ffffffe090a7812 */ /* 0x000fe200078ec0ff */
[----:B------:R-:W-:Y:S01]  /*1ba0*/  IMAD.U32 R12, RZ, RZ, UR50 ;  /* 0x00000032ff0c7e24 */ /* 0x000fe2000f8e00ff */
[----:B------:R-:W-:Y:S01]  /*1bb0*/  IADD3 R7, R6, R0, -R7 ;  /* 0x0000000006077210 */ /* 0x000fe20007ffe807 */
[----:B------:R-:W-:Y:S01]  /*1bc0*/  UMOV UR60, URZ ;  /* 0x0000003f003c7c82 */ /* 0x000fe20008000000 */
[----:B------:R-:W-:Y:S01]  /*1bd0*/  LOP3.LUT R2, R2, 0x7ffffffc, RZ, 0xc0, !PT ;  /* 0x7ffffffc02027812 */ /* 0x000fe200078ec0ff */
[----:B------:R-:W-:-:S02]  /*1be0*/  IMAD.IADD R10, R23, 0x1, -R10 ;  /* 0x00000001170a7824 */ /* 0x000fc400078e0a0a */
[----:B------:R-:W-:Y:S02]  /*1bf0*/  IMAD R7, R8, 0x40, R7 ;  /* 0x0000004008077824 */ /* 0x000fe400078e0207 */
[----:B------:R-:W-:Y:S02]  /*1c00*/  IMAD.IADD R13, R3, 0x1, -R2 ;  /* 0x00000001030d7824 */ /* 0x000fe400078e0a02 */
[----:B------:R-:W-:Y:S02]  /*1c10*/  IMAD R11, R10, 0x8, R7 ;  /* 0x000000080a0b7824 */ /* 0x000fe400078e0207 */
[----:B------:R-:W-:Y:S01]  /*1c20*/  IMAD.U32 R3, RZ, RZ, UR48 ;  /* 0x00000030ff037e24 */ /* 0x000fe2000f8e00ff */
[----:B------:R-:W-:Y:S02]  /*1c30*/  WARPGROUP.DEPBAR.LE gsb0, 0x0 ;  /* 0x00008000000079c5 */ /* 0x000fe40000010000 */
[----:B------:R-:W-:Y:S01]  /*1c40*/  WARPGROUP.ARRIVE ;  /* 0x00000000000079c5 */ /* 0x000fe20000000000 */
[----:B------:R-:W-:-:S05]  /*1c50*/  IMAD.MOV.U32 R6, RZ, RZ, R11 ;  /* 0x000000ffff067224 */ /* 0x000fca00078e000b */
        /* <DEDUP_REMOVED lines=91> */
[----:B------:R-:W-:Y:S01]  /*2210*/  UMOV UR11, 0x40000040 ;  /* 0x40000040000b7882 */ /* 0x000fe20000000000 */
        /* <DEDUP_REMOVED lines=29> */
[----:B------:R-:W-:Y:S01]  /*23f0*/  UMOV UR14, UR16 ;  /* 0x00000010000e7c82 */ /* 0x000fe20008000000 */
        /* <DEDUP_REMOVED lines=10> */
[----:B------:R-:W-:Y:S02]  /*24a0*/  UIADD3 UR10, UR50, 0x286, URZ ;  /* 0x00000286320a7890 */ /* 0x000fe4000fffe03f */
[----:B------:R-:W-:Y:S02]  /*24b0*/  UIADD3 UR11, UR6, 0x804, URZ ;  /* 0x00000804060b7890 */ /* 0x000fe4000fffe03f */
[----:B------:R-:W-:Y:S01]  /*24c0*/  UIADD3 UR6, UR50, 0x904, URZ ;  /* 0x0000090432067890 */ /* 0x000fe2000fffe03f */
        /* <DEDUP_REMOVED lines=36> */
[----:B------:R-:W-:Y:S01]  /*2710*/  UIADD3 UR14, UR39, -0x2, URZ ;  /* 0xfffffffe270e7890 */ /* 0x000fe2000fffe03f */
[----:B------:R-:W-:Y:S01]  /*2720*/  R2UR UR15, R18 ;  /* 0x00000000120f72ca */ /* 0x000fe200000e0000 */
        /* <DEDUP_REMOVED lines=229> */
[----:B------:R-:W-:Y:S01]  /*3580*/  UMOV UR41, 0x40000040 ;  /* 0x4000004000297882 */ /* 0x000fe20000000000 */
[----:B------:R-:W-:Y:S01]  /*3590*/  UMOV UR42, UR7 ;  /* 0x00000007002a7c82 */ /* 0x000fe20008000000 */
[----:B------:R-:W-:Y:S01]  /*35a0*/  UMOV UR43, 0x40000040 ;  /* 0x40000040002b7882 */ /* 0x000fe20000000000 */
[----:B------:R-:W-:Y:S02]  /*35b0*/  ULDC UR7, c[0x0][0x448] ;  /* 0x0001120000077ab9 */ /* 0x000fe40000000800 */
[----:B------:R-:W-:Y:S02]  /*35c0*/  UISETP.NE.AND UP0, UPT, UR7, 0x1, UPT ;  /* 0x000000010700788c */ /* 0x000fe4000bf05270 */
[----:B------:R-:W-:-:S04]  /*35d0*/  UIADD3 UR7, UR50, 0x984, URZ ;  /* 0x0000098432077890 */ /* 0x000fc8000fffe03f */
[----:B------:R-:W-:-:S05]  /*35e0*/  PLOP3.LUT P2, PT, PT, PT, UP0, 0x80, 0x0 ;  /* 0x000000000000781c */ /* 0x000fca0003f4f008 */
[----:B------:R-:W-:Y:S02]  /*35f0*/  @UP0 ULDC UR10, c[0x0][0x44c] ;  /* 0x00011300000a0ab9 */ /* 0x000fe40000000800 */
[----:B------:R-:W-:Y:S01]  /*3600*/  UIMAD.WIDE.U32 UR10, UR38, UR10, URZ ;  /* 0x0000000a260a72a5 */ /* 0x000fe2000f8e003f */
        /* <DEDUP_REMOVED lines=26> */
[----:B------:R-:W-:Y:S01]  /*37b0*/  @UP0 ULDC UR7, c[0x0][0x450] ;  /* 0x0001140000070ab9 */ /* 0x000fe20000000800 */
[----:B------:R-:W-:Y:S02]  /*37c0*/  WARPGROUP.DEPBAR.LE gsb0, 0x0 ;  /* 0x00008000000079c5 */ /* 0x000fe40000010000 */
[----:B------:R-:W-:-:S06]  /*37d0*/  WARPGROUP.ARRIVE ;  /* 0x00000000000079c5 */ /* 0x000fcc0000000000 */
[----:B------:R-:W-:Y:S01]  /*37e0*/  HGMMA.64x16x16.F32 R32, gdesc[UR40], R32, gsb0 ;  /* 0x00200000282079f0 */ /* 0x000fe20008000820 */
[----:B------:R-:W-:Y:S01]  /*37f0*/  UMOV UR42, UR6 ;  /* 0x00000006002a7c82 */ /* 0x000fe20008000000 */
[----:B------:R-:W-:Y:S01]  /*3800*/  UMOV UR43, 0x40000040 ;  /* 0x40000040002b7882 */ /* 0x000fe20000000000 */
[----:B------:R-:W-:Y:S02]  /*3810*/  @UP0 ULDC UR6, c[0x0][0x44c] ;  /* 0x0001130000060ab9 */ /* 0x000fe40000000800 */
[----:B------:R-:W-:Y:S01]  /*3820*/  @P2 IMAD.HI.U32 R0, R11, UR6, RZ ;  /* 0x000000060b002c27 */ /* 0x000fe2000f8e00ff */
[----:B------:R-:W-:-:S04]  /*3830*/  UIMAD UR6, UR39, -0x70, UR48 ;  /* 0xffffff90270678a4 */ /* 0x000fc8000f8e0230 */
[----:B------:R-:W-:Y:S01]  /*3840*/  @P2 SHF.R.U32.HI R6, RZ, UR7, R0 ;  /* 0x00000007ff062c19 */ /* 0x000fe20008011600 */
[----:B------:R-:W-:Y:S01]  /*3850*/  UMOV UR7, 0xffffff90 ;  /* 0xffffff9000077882 */ /* 0x000fe20000000000 */
[----:B------:R-:W-:Y:S02]  /*3860*/  UIADD3 UR6, UR6, 0x70, URZ ;  /* 0x0000007006067890 */ /* 0x000fe4000fffe03f */
[----:B------:R-:W-:Y:S01]  /*3870*/  UIMAD UR7, UR39, UR7, 0x71 ;  /* 0x00000071270774a4 */ /* 0x000fe2000f8e0207 */
[----:B------:R-:W0:Y:S03]  /*3880*/  SHFL.IDX PT, R7, R6, 0x1, 0x1c1f ;  /* 0x003c1f0006077f89 */ /* 0x000e2600000e0000 */
[----:B------:R-:W-:Y:S01]  /*3890*/  IMAD.U32 R2, RZ, RZ, UR6 ;  /* 0x00000006ff027e24 */ /* 0x000fe2000f8e00ff */
[----:B------:R-:W-:Y:S01]  /*38a0*/  ULDC UR6, c[0x0][0x288] ;  /* 0x0000a20000067ab9 */ /* 0x000fe20000000800 */
[----:B------:R-:W-:Y:S01]  /*38b0*/  IMAD.U32 R0, RZ, RZ, UR7 ;  /* 0x00000007ff007e24 */ /* 0x000fe2000f8e00ff */
[----:B------:R-:W1:Y:S01]  /*38c0*/  SHFL.IDX PT, R6, R6, RZ, 0x1c1f ;  /* 0x001c1fff06067589 */ /* 0x000e6200000e0000 */
[C---:B------:R-:W-:Y:S01]  /*38d0*/  IMAD R2, R13.reuse, -0x2, R2 ;  /* 0xfffffffe0d027824 */ /* 0x040fe200078e0202 */
[----:B------:R-:W-:Y:S01]  /*38e0*/  ULDC UR7, c[0x0][0x988] ;  /* 0x0002620000077ab9 */ /* 0x000fe20000000800 */
[----:B------:R-:W-:-:S05]  /*38f0*/  IMAD R0, R13, -0x2, R0 ;  /* 0xfffffffe0d007824 */ /* 0x000fca00078e0200 */
[----:B------:R-:W-:-:S04]  /*3900*/  IADD3 R3, R0, -UR6, R3 ;  /* 0x8000000600037c10 */ /* 0x000fc8000fffe003 */
[----:B0-----:R-:W-:-:S04]  /*3910*/  VIADDMNMX R7, R7, R3, R2, PT ;  /* 0x0000000307077246 */ /* 0x001fc80003800102 */
[C---:B------:R-:W-:Y:S02]  /*3920*/  ISETP.GT.AND P3, PT, R7.reuse, RZ, PT ;  /* 0x000000ff0700720c */ /* 0x040fe40003f64270 */
[C---:B------:R-:W-:Y:S02]  /*3930*/  ISETP.GT.AND P4, PT, R7.reuse, 0x1, PT ;  /* 0x000000010700780c */ /* 0x040fe40003f84270 */
[----:B------:R-:W-:Y:S02]  /*3940*/  ISETP.GT.AND P5, PT, R7, 0x8, PT ;  /* 0x000000080700780c */ /* 0x000fe40003fa4270 */
[----:B-1----:R-:W-:Y:S01]  /*3950*/  VIADDMNMX R3, R6, R3, R2, PT ;  /* 0x0000000306037246 */ /* 0x002fe20003800102 */
        /* <DEDUP_REMOVED lines=12> */
[----:B------:R-:W-:Y:S01]  /*3a20*/  ISETP.GT.AND P3, PT, R7, 0x9, PT ;  /* 0x000000090700780c */ /* 0x000fe20003f64270 */
[----:B------:R-:W-:Y:S01]  /*3a30*/  HGMMA.64x16x16.F32 R64, gdesc[UR44], R64, gsb0 ;  /* 0x002000002c4079f0 */ /* 0x000fe20008000840 */
[----:B------:R-:W-:Y:S01]  /*3a40*/  UIADD3 UR46, UR50, 0x806, URZ ;  /* 0x00000806322e7890 */ /* 0x000fe2000fffe03f */
[----:B------:R-:W-:Y:S01]  /*3a50*/  FSEL R23, R78, -INF , P5 ;  /* 0xff8000004e177808 */ /* 0x000fe20002800000 */
[----:B------:R-:W-:Y:S01]  /*3a60*/  UMOV UR47, 0x40000040 ;  /* 0x40000040002f7882 */ /* 0x000fe20000000000 */
[----:B------:R-:W-:-:S02]  /*3a70*/  FMNMX.FTZ R0, R9, R75, !PT ;  /* 0x0000004b09007209 */ /* 0x000fc40007810000 */
[----:B------:R-:W-:Y:S02]  /*3a80*/  ISETP.GT.AND P4, PT, R7, 0x10, PT ;  /* 0x000000100700780c */ /* 0x000fe40003f84270 */
[----:B------:R-:W-:Y:S02]  /*3a90*/  FSEL R79, R79, -INF , P3 ;  /* 0xff8000004f4f7808 */ /* 0x000fe40001800000 */
[----:B------:R-:W-:Y:S02]  /*3aa0*/  FMNMX.FTZ R0, R23, R0, !PT ;  /* 0x0000000017007209 */ /* 0x000fe40007810000 */
[----:B------:R-:W-:Y:S02]  /*3ab0*/  ISETP.GT.AND P3, PT, R7, 0x11, PT ;  /* 0x000000110700780c */ /* 0x000fe40003f64270 */
[----:B------:R-:W-:Y:S02]  /*3ac0*/  FMNMX.FTZ R0, R79, R0, !PT ;  /* 0x000000004f007209 */ /* 0x000fe40007810000 */
[----:B------:R-:W-:-:S04]  /*3ad0*/  ISETP.GT.AND P5, PT, R3, 0x8, PT ;  /* 0x000000080300780c */ /* 0x000fc80003fa4270 */
[----:B------:R-:W-:Y:S01]  /*3ae0*/  FSEL R15, R76, -INF , P5 ;  /* 0xff8000004c0f7808 */ /* 0x000fe20002800000 */
[----:B------:R-:W-:Y:S02]  /*3af0*/  WARPGROUP.DEPBAR.LE gsb0, 0x0 ;  /* 0x00008000000079c5 */ /* 0x000fe40000010000 */
[----:B------:R-:W-:Y:S01]  /*3b00*/  WARPGROUP.ARRIVE ;  /* 0x00000000000079c5 */ /* 0x000fe20000000000 */
[----:B------:R-:W-:Y:S02]  /*3b10*/  FSEL R81, R66, -INF , P4 ;  /* 0xff80000042517808 */ /* 0x000fe40002000000 */
[----:B------:R-:W-:Y:S02]  /*3b20*/  ISETP.GT.AND P4, PT, R7, 0x18, PT ;  /* 0x000000180700780c */ /* 0x000fe40003f84270 */
[----:B------:R-:W-:Y:S01]  /*3b30*/  FSEL R67, R67, -INF , P3 ;  /* 0xff80000043437808 */ /* 0x000fe20001800000 */
[----:B------:R-:W-:Y:S01]  /*3b40*/  HGMMA.64x16x16.F32 R56, gdesc[UR44], R56, gsb0 ;  /* 0x002000002c3879f0 */ /* 0x000fe20008000838 */
[----:B------:R-:W-:Y:S01]  /*3b50*/  UIADD3 UR46, UR50, 0x886, URZ ;  /* 0x00000886322e7890 */ /* 0x000fe2000fffe03f */
[----:B------:R-:W-:Y:S01]  /*3b60*/  FMNMX.FTZ R0, R81, R0, !PT ;  /* 0x0000000051007209 */ /* 0x000fe20007810000 */
[----:B------:R-:W-:Y:S01]  /*3b70*/  UMOV UR47, 0x40000040 ;  /* 0x40000040002f7882 */ /* 0x000fe20000000000 */
[----:B------:R-:W-:-:S02]  /*3b80*/  ISETP.GT.AND P3, PT, R7, 0x19, PT ;  /* 0x000000190700780c */ /* 0x000fc40003f64270 */
[----:B------:R-:W-:Y:S02]  /*3b90*/  FSEL R83, R70, -INF , P4 ;  /* 0xff80000046537808 */ /* 0x000fe40002000000 */
[----:B------:R-:W-:Y:S02]  /*3ba0*/  FMNMX.FTZ R0, R67, R0, !PT ;  /* 0x0000000043007209 */ /* 0x000fe40007810000 */
[----:B------:R-:W-:Y:S02]  /*3bb0*/  ISETP.GT.AND P4, PT, R7, 0x20, PT ;  /* 0x000000200700780c */ /* 0x000fe40003f84270 */
[----:B------:R-:W-:Y:S02]  /*3bc0*/  FSEL R71, R71, -INF , P3 ;  /* 0xff80000047477808 */ /* 0x000fe40001800000 */
[----:B------:R-:W-:Y:S02]  /*3bd0*/  FMNMX.FTZ R0, R83, R0, !PT ;  /* 0x0000000053007209 */ /* 0x000fe40007810000 */
[----:B------:R-:W-:-:S02]  /*3be0*/  ISETP.GT.AND P3, PT, R7, 0x21, PT ;  /* 0x000000210700780c */ /* 0x000fc40003f64270 */
[----:B------:R-:W-:Y:S01]  /*3bf0*/  FMNMX.FTZ R0, R71, R0, !PT ;  /* 0x0000000047007209 */ /* 0x000fe20007810000 */
        /* <DEDUP_REMOVED lines=44> */
[----:B------:R-:W-:Y:S01]  /*3ec0*/  FSEL R101, R46, -INF , P4 ;  /* 0xff8000002e657808 */ /* 0x000fe20002000000 */
[----:B------:R-:W-:Y:S01]  /*3ed0*/  IMAD.U32 R46, RZ, RZ, UR49 ;  /* 0x00000031ff2e7e24 */ /* 0x000fe2000f8e00ff */
        /* <DEDUP_REMOVED lines=12> */
[----:B------:R-:W-:-:S02]  /*3fa0*/  FMNMX.FTZ R0, R105, R0, !PT ;  /* 0x0000000069007209 */ /* 0x000fc40007810000 */
[----:B------:R-:W-:Y:S02]  /*3fb0*/  ISETP.GT.AND P3, PT, R7, 0x59, PT ;  /* 0x000000590700780c */ /* 0x000fe40003f64270 */
[----:B------:R-:W-:Y:S02]  /*3fc0*/  FSEL R109, R38, -INF , P4 ;  /* 0xff800000266d7808 */ /* 0x000fe40002000000 */
[----:B------:R-:W-:Y:S02]  /*3fd0*/  FMNMX.FTZ R0, R107, R0, !PT ;  /* 0x000000006b007209 */ /* 0x000fe40007810000 */
[----:B------:R-:W-:Y:S02]  /*3fe0*/  ISETP.GT.AND P4, PT, R7, 0x60, PT ;  /* 0x000000600700780c */ /* 0x000fe40003f84270 */
[----:B------:R-:W-:Y:S02]  /*3ff0*/  FSEL R111, R39, -INF , P3 ;  /* 0xff800000276f7808 */ /* 0x000fe40001800000 */
[----:B------:R-:W-:-:S02]  /*4000*/  FMNMX.FTZ R0, R109, R0, !PT ;  /* 0x000000006d007209 */ /* 0x000fc40007810000 */
[----:B------:R-:W-:Y:S02]  /*4010*/  ISETP.GT.AND P3, PT, R7, 0x61, PT ;  /* 0x000000610700780c */ /* 0x000fe40003f64270 */
[----:B------:R-:W-:Y:S01]  /*4020*/  FMNMX.FTZ R0, R111, R0, !PT ;  /* 0x000000006f007209 */ /* 0x000fe20007810000 */
[----:B------:R-:W-:Y:S02]  /*4030*/  WARPGROUP.DEPBAR.LE gsb0, 0x0 ;  /* 0x00008000000079c5 */ /* 0x000fe40000010000 */
[----:B------:R-:W-:Y:S02]  /*4040*/  FSEL R113, R26, -INF , P4 ;  /* 0xff8000001a717808 */ /* 0x000fe40002000000 */
[----:B------:R-:W-:Y:S02]  /*4050*/  ISETP.GT.AND P4, PT, R7, 0x68, PT ;  /* 0x000000680700780c */ /* 0x000fe40003f84270 */
[----:B------:R-:W-:Y:S02]  /*4060*/  FSEL R115, R27, -INF , P3 ;  /* 0xff8000001b737808 */ /* 0x000fe40001800000 */
[----:B------:R-:W-:-:S02]  /*4070*/  FMNMX.FTZ R0, R113, R0, !PT ;  /* 0x0000000071007209 */ /* 0x000fc40007810000 */
[----:B------:R-:W-:Y:S02]  /*4080*/  ISETP.GT.AND P3, PT, R7, 0x69, PT ;  /* 0x000000690700780c */ /* 0x000fe40003f64270 */
[----:B------:R-:W-:Y:S02]  /*4090*/  FSEL R117, R30, -INF , P4 ;  /* 0xff8000001e757808 */ /* 0x000fe40002000000 */
[----:B------:R-:W-:Y:S02]  /*40a0*/  FMNMX.FTZ R0, R115, R0, !PT ;  /* 0x0000000073007209 */ /* 0x000fe40007810000 */
[----:B------:R-:W-:Y:S02]  /*40b0*/  FSEL R119, R31, -INF , P3 ;  /* 0xff8000001f777808 */ /* 0x000fe40001800000 */
[----:B------:R-:W-:Y:S02]  /*40c0*/  FMNMX.FTZ R0, R117, R0, !PT ;  /* 0x0000000075007209 */ /* 0x000fe40007810000 */
[----:B------:R-:W-:-:S02]  /*40d0*/  ISETP.GT.AND P4, PT, R3, 0x1, PT ;  /* 0x000000010300780c */ /* 0x000fc40003f84270 */
[----:B------:R-:W-:Y:S01]  /*40e0*/  FMNMX.FTZ R8, R119, R0, !PT ;  /* 0x0000000077087209 */ /* 0x000fe20007810000 */
[----:B------:R-:W-:Y:S01]  /*40f0*/  IMAD.U32 R0, RZ, RZ, UR7 ;  /* 0x00000007ff007e24 */ /* 0x000fe2000f8e00ff */
[----:B------:R-:W-:Y:S01]  /*4100*/  FSEL R73, R73, -INF , P4 ;  /* 0xff80000049497808 */ /* 0x000fe20002000000 */
[----:B------:R-:W-:Y:S01]  /*4110*/  @UP0 ULDC UR7, c[0x0][0x450] ;  /* 0x0001140000070ab9 */ /* 0x000fe20000000800 */
[----:B------:R-:W-:Y:S01]  /*4120*/  ISETP.GT.AND P4, PT, R3, 0x11, PT ;  /* 0x000000110300780c */ /* 0x000fe20003f84270 */
[----:B------:R-:W0:Y:S01]  /*4130*/  SHFL.BFLY PT, R7, R8, 0x2, 0x1f ;  /* 0x0c401f0008077f89 */ /* 0x000e2200000e0000 */
[----:B------:R-:W-:Y:S02]  /*4140*/  @UP0 USHF.R.U32.HI UR38, URZ, UR7, UR11 ;  /* 0x000000073f260299 */ /* 0x000fe4000801160b */
[----:B------:R-:W-:Y:S02]  /*4150*/  FSEL R65, R65, -INF , P4 ;  /* 0xff80000041417808 */ /* 0x000fe40002000000 */
[----:B------:R-:W-:Y:S01]  /*4160*/  ISETP.GT.AND P4, PT, R3, 0x19, PT ;  /* 0x000000190300780c */ /* 0x000fe20003f84270 */
[----:B------:R-:W-:-:S03]  /*4170*/  UIADD3 UR39, UR38, -UR6, UR48 ;  /* 0x8000000626277290 */ /* 0x000fc6000fffe030 */
[----:B------:R-:W-:Y:S01]  /*4180*/  FSEL R69, R69, -INF , P4 ;  /* 0xff80000045457808 */ /* 0x000fe20002000000 */
[----:B------:R-:W-:Y:S01]  /*4190*/  UMOV UR38, URZ ;  /* 0x0000003f00267c82 */ /* 0x000fe20008000000 */
[----:B------:R-:W-:Y:S01]  /*41a0*/  ISETP.GT.AND P4, PT, R3, 0x21, PT ;  /* 0x000000210300780c */ /* 0x000fe20003f84270 */
[----:B------:R-:W-:-:S03]  /*41b0*/  UIMAD.WIDE UR38, UR39, -0x6db6db6d, UR38 ;  /* 0x92492493272678a5 */ /* 0x000fc6000f8e0226 */
[----:B------:R-:W-:Y:S01]  /*41c0*/  FSEL R57, R57, -INF , P4 ;  /* 0xff80000039397808 */ /* 0x000fe20002000000 */
[----:B------:R-:W-:Y:S01]  /*41d0*/  USHF.R.U32.HI UR6, URZ, 0x1f, UR39 ;  /* 0x0000001f3f067899 */ /* 0x000fe20008011627 */
[----:B------:R-:W-:-:S03]  /*41e0*/  ISETP.GT.AND P4, PT, R3, 0x29, PT ;  /* 0x000000290300780c */ /* 0x000fc60003f84270 */
[----:B------:R-:W-:Y:S01]  /*41f0*/  ULEA.HI.SX32 UR6, UR39, UR6, 0x1a ;  /* 0x0000000627067291 */ /* 0x000fe2000f8fd23f */
[----:B------:R-:W-:Y:S02]  /*4200*/  FSEL R61, R61, -INF , P4 ;  /* 0xff8000003d3d7808 */ /* 0x000fe40002000000 */
[----:B------:R-:W-:Y:S01]  /*4210*/  ISETP.GT.AND P4, PT, R3, 0x31, PT ;  /* 0x000000310300780c */ /* 0x000fe20003f84270 */
[----:B------:R-:W-:Y:S01]  /*4220*/  UISETP.LT.AND UP1, UPT, UR15, UR6, UPT ;  /* 0x000000060f00728c */ /* 0x000fe2000bf21270 */
[----:B0-----:R-:W-:Y:S02]  /*4230*/  FMNMX.FTZ R10, R8, R7, !PT ;  /* 0x00000007080a7209 */ /* 0x001fe40007810000 */
[----:B------:R-:W-:Y:S01]  /*4240*/  FSEL R49, R49, -INF , P4 ;  /* 0xff80000031317808 */ /* 0x000fe20002000000 */
[----:B------:R-:W-:Y:S01]  /*4250*/  USEL UR7, UR15, UR6, !UP1 ;  /* 0x000000060f077287 */ /* 0x000fe2000c800000 */
[----:B------:R-:W-:Y:S01]  /*4260*/  ISETP.GT.AND P4, PT, R3, 0x39, PT ;  /* 0x000000390300780c */ /* 0x000fe20003f84270 */
[----:B------:R-:W0:Y:S01]  /*4270*/  SHFL.BFLY PT, R7, R10, 0x1, 0x1f ;  /* 0x0c201f000a077f89 */ /* 0x000e2200000e0000 */
[----:B------:R-:W-:Y:S01]  /*4280*/  UMOV UR6, URZ ;  /* 0x0000003f00067c82 */ /* 0x000fe20008000000 */
[----:B------:R-:W-:Y:S01]  /*4290*/  UISETP.GE.AND UP1, UPT, UR14, UR7, UPT ;  /* 0x000000070e00728c */ /* 0x000fe2000bf26270 */
[----:B------:R-:W-:Y:S01]  /*42a0*/  FSEL R53, R53, -INF , P4 ;  /* 0xff80000035357808 */ /* 0x000fe20002000000 */
[----:B------:R-:W-:Y:S01]  /*42b0*/  IMAD.U32 R204, RZ, RZ, UR7 ;  /* 0x00000007ffcc7e24 */ /* 0x000fe2000f8e00ff */
[----:B------:R-:W-:-:S04]  /*42c0*/  ISETP.GT.AND P4, PT, R3, 0x41, PT ;  /* 0x000000410300780c */ /* 0x000fc80003f84270 */
[----:B------:R-:W-:Y:S02]  /*42d0*/  FSEL R41, R41, -INF , P4 ;  /* 0xff80000029297808 */ /* 0x000fe40002000000 */
[----:B------:R-:W-:-:S04]  /*42e0*/  ISETP.GT.AND P4, PT, R3, 0x49, PT ;  /* 0x000000490300780c */ /* 0x000fc80003f84270 */
[----:B------:R-:W-:Y:S02]  /*42f0*/  FSEL R45, R45, -INF , P4 ;  /* 0xff8000002d2d7808 */ /* 0x000fe40002000000 */
[----:B------:R-:W-:-:S04]  /*4300*/  ISETP.GT.AND P4, PT, R3, 0x51, PT ;  /* 0x000000510300780c */ /* 0x000fc80003f84270 */
[----:B------:R-:W-:Y:S02]  /*4310*/  FSEL R33, R33, -INF , P4 ;  /* 0xff80000021217808 */ /* 0x000fe40002000000 */
[----:B------:R-:W-:Y:S02]  /*4320*/  ISETP.GT.AND P4, PT, R3, 0x59, PT ;  /* 0x000000590300780c */ /* 0x000fe40003f84270 */
[----:B0-----:R-:W-:Y:S02]  /*4330*/  FMNMX.FTZ R7, R10, R7, !PT ;  /* 0x000000070a077209 */ /* 0x001fe40007810000 */
[----:B------:R-:W-:Y:S02]  /*4340*/  FSEL R37, R37, -INF , P4 ;  /* 0xff80000025257808 */ /* 0x000fe40002000000 */
[C---:B------:R-:W-:Y:S01]  /*4350*/  FSETP.NEU.FTZ.AND P3, PT, R7.reuse, -INF , PT ;  /* 0xff8000000700780b */ /* 0x040fe20003f7d000 */
[----:B------:R-:W-:Y:S01]  /*4360*/  FMUL.FTZ R14, R7, R0 ;  /* 0x00000000070e7220 */ /* 0x000fe20000410000 */
[----:B------:R-:W-:-:S04]  /*4370*/  ISETP.GT.AND P4, PT, R3, 0x61, PT ;  /* 0x000000610300780c */ /* 0x000fc80003f84270 */
[----:B------:R-:W-:Y:S02]  /*4380*/  FSEL R14, R14, RZ, P3 ;  /* 0x000000ff0e0e7208 */ /* 0x000fe40001800000 */
[----:B------:R-:W-:Y:S02]  /*4390*/  ISETP.GT.AND P3, PT, R3, RZ, PT ;  /* 0x000000ff0300720c */ /* 0x000fe40003f64270 */
[----:B------:R-:W-:Y:S01]  /*43a0*/  FSEL R25, R25, -INF , P4 ;  /* 0xff80000019197808 */ /* 0x000fe20002000000 */
[-CC-:B------:R-:W-:Y:S01]  /*43b0*/  FFMA.FTZ R201, R9, R0.reuse, -R14.reuse ;  /* 0x0000000009c97223 */ /* 0x180fe2000001080e */
[----:B------:R-:W-:Y:S01]  /*43c0*/  FSEL R9, R72, -INF , P3 ;  /* 0xff80000048097808 */ /* 0x000fe20001800000 */
[-CC-:B------:R-:W-:Y:S01]  /*43d0*/  FFMA.FTZ R203, R23, R0.reuse, -R14.reuse ;  /* 0x0000000017cb7223 */ /* 0x180fe2000001080e */
[----:B------:R-:W-:Y:S01]  /*43e0*/  ISETP.GT.AND P3, PT, R3, 0x9, PT ;  /* 0x000000090300780c */ /* 0x000fe20003f64270 */
[-CC-:B------:R-:W-:Y:S01]  /*43f0*/  FFMA.FTZ R59, R59, R0.reuse, -R14.reuse ;  /* 0x000000003b3b7223 */ /* 0x180fe2000001080e */
[----:B------:R-:W-:Y:S01]  /*4400*/  FMNMX.FTZ R6, R9, R73, !PT ;  /* 0x0000004909067209 */ /* 0x000fe20007810000 */
[-CC-:B------:R-:W-:Y:S01]  /*4410*/  FFMA.FTZ R63, R63, R0.reuse, -R14.reuse ;  /* 0x000000003f3f7223 */ /* 0x180fe2000001080e */
[----:B------:R-:W-:Y:S01]  /*4420*/  FSEL R77, R77, -INF , P3 ;  /* 0xff8000004d4d7808 */ /* 0x000fe20001800000 */
[----:B------:R-:W-:Y:S01]  /*4430*/  MUFU.EX2 R22, R59 ;  /* 0x0000003b00167308 */ /* 0x000fe20000000800 */
[----:B------:R-:W-:Y:S01]  /*4440*/  ISETP.GT.AND P3, PT, R3, 0x10, PT ;  /* 0x000000100300780c */ /* 0x000fe20003f64270 */
[--C-:B------:R-:W-:Y:S01]  /*4450*/  FFMA.FTZ R2, R75, R0, -R14.reuse ;  /* 0x000000004b027223 */ /* 0x100fe2000001080e */
[----:B------:R-:W-:Y:S01]  /*4460*/  FMNMX.FTZ R6, R15, R6, !PT ;  /* 0x000000060f067209 */ /* 0x000fe20007810000 */
[-CC-:B------:R-:W-:Y:S01]  /*4470*/  FFMA.FTZ R8, R79, R0.reuse, -R14.reuse ;  /* 0x000000004f087223 */ /* 0x180fe2000001080e */
[----:B------:R-:W-:Y:S01]  /*4480*/  FSEL R21, R64, -INF , P3 ;  /* 0xff80000040157808 */ /* 0x000fe20001800000 */
[--C-:B------:R-:W-:Y:S01]  /*4490*/  FFMA.FTZ R197, R81, R0, -R14.reuse ;  /* 0x0000000051c57223 */ /* 0x100fe2000001080e */
[----:B------:R-:W-:Y:S01]  /*44a0*/  FMNMX.FTZ R6, R77, R6, !PT ;  /* 0x000000064d067209 */ /* 0x000fe20007810000 */
        /* <DEDUP_REMOVED lines=16> */
[----:B------:R-:W0:Y:S01]  /*45b0*/  MUFU.EX2 R2, R2 ;  /* 0x0000000200027308 */ /* 0x000e220000000800 */
[----:B------:R-:W-:Y:S01]  /*45c0*/  ISETP.GT.AND P3, PT, R3, 0x28, PT ;  /* 0x000000280300780c */ /* 0x000fe20003f64270 */
[--C-:B------:R-:W-:Y:S01]  /*45d0*/  FFMA.FTZ R91, R91, R0, -R14.reuse ;  /* 0x000000005b5b7223 */ /* 0x100fe2000001080e */
[----:B------:R-:W-:Y:S01]  /*45e0*/  FMNMX.FTZ R6, R27, R6, !PT ;  /* 0x000000061b067209 */ /* 0x000fe20007810000 */
[-CC-:B------:R-:W-:Y:S01]  /*45f0*/  FFMA.FTZ R93, R93, R0.reuse, -R14.reuse ;  /* 0x000000005d5d7223 */ /* 0x180fe2000001080e */
[----:B------:R-:W-:Y:S01]  /*4600*/  FSEL R31, R60, -INF , P3 ;  /* 0xff8000003c1f7808 */ /* 0x000fe20001800000 */
[--C-:B------:R-:W-:Y:S01]  /*4610*/  FFMA.FTZ R95, R95, R0, -R14.reuse ;  /* 0x000000005f5f7223 */ /* 0x100fe2000001080e */
[----:B------:R-:W-:Y:S01]  /*4620*/  FMNMX.FTZ R6, R57, R6, !PT ;  /* 0x0000000639067209 */ /* 0x000fe20007810000 */
[-CC-:B------:R-:W-:Y:S01]  /*4630*/  FFMA.FTZ R97, R97, R0.reuse, -R14.reuse ;  /* 0x0000000061617223 */ /* 0x180fe2000001080e */
        /* <DEDUP_REMOVED lines=21> */
[----:B------:R-:W-:Y:S01]  /*4790*/  FFMA.FTZ R119, R119, R0, -R14 ;  /* 0x0000000077777223 */ /* 0x000fe2000001080e */
[----:B------:R-:W-:Y:S01]  /*47a0*/  FMNMX.FTZ R6, R53, R6, !PT ;  /* 0x0000000635067209 */ /* 0x000fe20007810000 */
[----:B------:R-:W-:Y:S01]  /*47b0*/  MUFU.EX2 R203, R203 ;  /* 0x000000cb00cb7308 */ /* 0x000fe20000000800 */
[----:B------:R-:W-:Y:S01]  /*47c0*/  ISETP.GT.AND P3, PT, R3, 0x48, PT ;  /* 0x000000480300780c */ /* 0x000fe20003f64270 */
[----:B0-----:R-:W-:Y:S01]  /*47d0*/  FADD.FTZ R42, R201, R2 ;  /* 0x00000002c92a7221 */ /* 0x001fe20000010000 */
[----:B------:R-:W-:-:S02]  /*47e0*/  FMNMX.FTZ R6, R43, R6, !PT ;  /* 0x000000062b067209 */ /* 0x000fc40007810000 */
[----:B------:R-:W-:Y:S02]  /*47f0*/  CS2R R82, SRZ ;  /* 0x0000000000527805 */ /* 0x000fe4000001ff00 */
[----:B------:R-:W-:Y:S02]  /*4800*/  FSEL R47, R44, -INF , P3 ;  /* 0xff8000002c2f7808 */ /* 0x000fe40001800000 */
[----:B------:R-:W-:Y:S02]  /*4810*/  CS2R R80, SRZ ;  /* 0x0000000000507805 */ /* 0x000fe4000001ff00 */
[----:B------:R-:W-:Y:S01]  /*4820*/  FMNMX.FTZ R6, R41, R6, !PT ;  /* 0x0000000629067209 */ /* 0x000fe20007810000 */
[----:B------:R-:W-:Y:S01]  /*4830*/  MUFU.EX2 R8, R8 ;  /* 0x0000000800087308 */ /* 0x000fe20000000800 */
[----:B------:R-:W-:Y:S02]  /*4840*/  ISETP.GT.AND P3, PT, R3, 0x50, PT ;  /* 0x000000500300780c */ /* 0x000fe40003f64270 */
[----:B------:R-:W-:-:S02]  /*4850*/  CS2R R78, SRZ ;  /* 0x00000000004e7805 */ /* 0x000fc4000001ff00 */
[----:B------:R-:W-:Y:S02]  /*4860*/  FMNMX.FTZ R6, R47, R6, !PT ;  /* 0x000000062f067209 */ /* 0x000fe40007810000 */
[----:B------:R-:W-:Y:S02]  /*4870*/  CS2R R74, SRZ ;  /* 0x00000000004a7805 */ /* 0x000fe4000001ff00 */
[----:B------:R-:W-:Y:S02]  /*4880*/  FSEL R51, R32, -INF , P3 ;  /* 0xff80000020337808 */ /* 0x000fe40001800000 */
[----:B------:R-:W-:Y:S02]  /*4890*/  CS2R R66, SRZ ;  /* 0x0000000000427805 */ /* 0x000fe4000001ff00 */
[----:B------:R-:W-:Y:S01]  /*48a0*/  FMNMX.FTZ R6, R45, R6, !PT ;  /* 0x000000062d067209 */ /* 0x000fe20007810000 */
[----:B------:R-:W-:Y:S01]  /*48b0*/  MUFU.EX2 R197, R197 ;  /* 0x000000c500c57308 */ /* 0x000fe20000000800 */
[----:B------:R-:W-:-:S02]  /*48c0*/  ISETP.GT.AND P3, PT, R3, 0x58, PT ;  /* 0x000000580300780c */ /* 0x000fc40003f64270 */
[----:B------:R-:W-:Y:S02]  /*48d0*/  FMNMX.FTZ R6, R51, R6, !PT ;  /* 0x0000000633067209 */ /* 0x000fe40007810000 */
[----:B------:R-:W-:Y:S02]  /*48e0*/  FSEL R55, R36, -INF , P3 ;  /* 0xff80000024377808 */ /* 0x000fe40001800000 */
[----:B------:R-:W-:Y:S01]  /*48f0*/  FMNMX.FTZ R6, R33, R6, !PT ;  /* 0x0000000621067209 */ /* 0x000fe20007810000 */
[----:B------:R-:W-:Y:S01]  /*4900*/  MUFU.EX2 R10, R10 ;  /* 0x0000000a000a7308 */ /* 0x000fe20000000800 */
[----:B------:R-:W-:Y:S02]  /*4910*/  ISETP.GT.AND P3, PT, R3, 0x60, PT ;  /* 0x000000600300780c */ /* 0x000fe40003f64270 */
[----:B------:R-:W-:Y:S02]  /*4920*/  FMNMX.FTZ R6, R55, R6, !PT ;  /* 0x0000000637067209 */ /* 0x000fe40007810000 */
[----:B------:R-:W-:-:S02]  /*4930*/  FSEL R59, R24, -INF , P3 ;  /* 0xff800000183b7808 */ /* 0x000fc40001800000 */
[----:B------:R-:W-:Y:S01]  /*4940*/  FMNMX.FTZ R6, R37, R6, !PT ;  /* 0x0000000625067209 */ /* 0x000fe20007810000 */
[----:B------:R-:W-:Y:S01]  /*4950*/  MUFU.EX2 R199, R199 ;  /* 0x000000c700c77308 */ /* 0x000fe20000000800 */
[----:B------:R-:W-:Y:S02]  /*4960*/  ISETP.GT.AND P3, PT, R3, 0x68, PT ;  /* 0x000000680300780c */ /* 0x000fe40003f64270 */
[----:B------:R-:W-:Y:S02]  /*4970*/  FMNMX.FTZ R6, R59, R6, !PT ;  /* 0x000000063b067209 */ /* 0x000fe40007810000 */
[----:B------:R-:W-:Y:S02]  /*4980*/  ISETP.GT.AND P4, PT, R3, 0x69, PT ;  /* 0x000000690300780c */ /* 0x000fe40003f84270 */
[----:B------:R-:W-:Y:S01]  /*4990*/  FSEL R63, R28, -INF , P3 ;  /* 0xff8000001c3f7808 */ /* 0x000fe20001800000 */
[----:B------:R0:W-:Y:S01]  /*49a0*/  MUFU.EX2 R20, R71 ;  /* 0x0000004700147308 */ /* 0x0001e20000000800 */
[----:B------:R-:W-:-:S02]  /*49b0*/  FMNMX.FTZ R6, R25, R6, !PT ;  /* 0x0000000619067209 */ /* 0x000fc40007810000 */
[----:B------:R-:W-:Y:S02]  /*49c0*/  FSEL R29, R29, -INF , P4 ;  /* 0xff8000001d1d7808 */ /* 0x000fe40002000000 */
[----:B------:R-:W-:Y:S02]  /*49d0*/  FMNMX.FTZ R6, R63, R6, !PT ;  /* 0x000000063f067209 */ /* 0x000fe40007810000 */
[----:B------:R-:W-:Y:S01]  /*49e0*/  F2FP.F16.F32.PACK_AB R201, R2, R201 ;  /* 0x000000c902c9723e */ /* 0x000fe200000000ff */
[----:B------:R-:W1:Y:S01]  /*49f0*/  MUFU.EX2 R85, R85 ;  /* 0x0000005500557308 */ /* 0x000e620000000800 */
[----:B------:R-:W-:Y:S02]  /*4a00*/  FMNMX.FTZ R6, R29, R6, !PT ;  /* 0x000000061d067209 */ /* 0x000fe40007810000 */
[----:B0-----:R-:W-:-:S03]  /*4a10*/  CS2R R70, SRZ ;  /* 0x0000000000467805 */ /* 0x001fc6000001ff00 */
[----:B------:R-:W0:Y:S02]  /*4a20*/  SHFL.BFLY PT, R3, R6, 0x2, 0x1f ;  /* 0x0c401f0006037f89 */ /* 0x000e2400000e0000 */
[----:B------:R-:W2:Y:S08]  /*4a30*/  MUFU.EX2 R87, R87 ;  /* 0x0000005700577308 */ /* 0x000eb00000000800 */
[----:B------:R-:W-:Y:S01]  /*4a40*/  MUFU.EX2 R89, R89 ;  /* 0x0000005900597308 */ /* 0x000fe20000000800 */
[----:B-1----:R-:W-:-:S07]  /*4a50*/  F2FP.F16.F32.PACK_AB R193, R22, R85 ;  /* 0x0000005516c1723e */ /* 0x002fce00000000ff */
[----:B------:R1:W3:Y:S01]  /*4a60*/  MUFU.EX2 R24, R91 ;  /* 0x0000005b00187308 */ /* 0x0002e20000000800 */
[----:B--2---:R-:W-:Y:S02]  /*4a70*/  F2FP.F16.F32.PACK_AB R195, R26, R87 ;  /* 0x000000571ac3723e */ /* 0x004fe400000000ff */
[----:B0-----:R-:W-:-:S05]  /*4a80*/  FMNMX.FTZ R3, R6, R3, !PT ;  /* 0x0000000306037209 */ /* 0x001fca0007810000 */
[----:B------:R-:W-:Y:S01]  /*4a90*/  MUFU.EX2 R93, R93 ;  /* 0x0000005d005d7308 */ /* 0x000fe20000000800 */
[----:B-1----:R-:W-:Y:S01]  /*4aa0*/  CS2R R90, SRZ ;  /* 0x00000000005a7805 */ /* 0x002fe2000001ff00 */
[----:B------:R-:W0:Y:S06]  /*4ab0*/  SHFL.BFLY PT, R6, R3, 0x1, 0x1f ;  /* 0x0c201f0003067f89 */ /* 0x000e2c00000e0000 */
[----:B------:R1:W2:Y:S01]  /*4ac0*/  MUFU.EX2 R28, R95 ;  /* 0x0000005f001c7308 */ /* 0x0002a20000000800 */
[----:B---3--:R-:W-:-:S07]  /*4ad0*/  F2FP.F16.F32.PACK_AB R189, R24, R89 ;  /* 0x0000005918bd723e */ /* 0x008fce00000000ff */
[----:B------:R-:W-:Y:S01]  /*4ae0*/  MUFU.EX2 R97, R97 ;  /* 0x0000006100617308 */ /* 0x000fe20000000800 */
[----:B-1----:R-:W-:-:S07]  /*4af0*/  CS2R R94, SRZ ;  /* 0x00000000005e7805 */ /* 0x002fce000001ff00 */
[----:B------:R1:W-:Y:S01]  /*4b00*/  MUFU.EX2 R30, R99 ;  /* 0x00000063001e7308 */ /* 0x0003e20000000800 */
[----:B--2---:R-:W-:Y:S02]  /*4b10*/  F2FP.F16.F32.PACK_AB R191, R28, R93 ;  /* 0x0000005d1cbf723e */ /* 0x004fe400000000ff */
[----:B0-----:R-:W-:-:S04]  /*4b20*/  FMNMX.FTZ R6, R3, R6, !PT ;  /* 0x0000000603067209 */ /* 0x001fc80007810000 */
[C---:B------:R-:W-:Y:S01]  /*4b30*/  FSETP.NEU.FTZ.AND P3, PT, R6.reuse, -INF , PT ;  /* 0xff8000000600780b */ /* 0x040fe20003f7d000 */
[----:B------:R-:W-:Y:S01]  /*4b40*/  FMUL.FTZ R3, R6, R0 ;  /* 0x0000000006037220 */ /* 0x000fe20000410000 */
[----:B------:R-:W-:Y:S01]  /*4b50*/  MUFU.EX2 R101, R101 ;  /* 0x0000006500657308 */ /* 0x000fe20000000800 */
[----:B-1----:R-:W-:-:S03]  /*4b60*/  CS2R R98, SRZ ;  /* 0x0000000000627805 */ /* 0x002fc6000001ff00 */
[----:B------:R-:W-:Y:S01]  /*4b70*/  FSEL R14, R3, RZ, P3 ;  /* 0x000000ff030e7208 */ /* 0x000fe20001800000 */
[----:B------:R-:W-:Y:S01]  /*4b80*/  FADD.FTZ R3, R203, R42 ;  /* 0x0000002acb037221 */ /* 0x000fe20000010000 */
[C---:B------:R-:W-:Y:S02]  /*4b90*/  F2FP.F16.F32.PACK_AB R203, R8.reuse, R203 ;  /* 0x000000cb08cb723e */ /* 0x040fe400000000ff */
[----:B------:R-:W-:Y:S01]  /*4ba0*/  MUFU.EX2 R32, R103 ;  /* 0x0000006700207308 */ /* 0x000fe20000000800 */
[-CC-:B------:R-:W-:Y:S01]  /*4bb0*/  FFMA.FTZ R73, R73, R0.reuse, -R14.reuse ;  /* 0x0000000049497223 */ /* 0x180fe2000001080e */
[-CC-:B------:R-:W-:Y:S01]  /*4bc0*/  FFMA.FTZ R9, R9, R0.reuse, -R14.reuse ;  /* 0x0000000009097223 */ /* 0x180fe2000001080e */
[-CC-:B------:R-:W-:Y:S01]  /*4bd0*/  FFMA.FTZ R15, R15, R0.reuse, -R14.reuse ;  /* 0x000000000f0f7223 */ /* 0x180fe2000001080e */
[-CC-:B------:R-:W-:Y:S01]  /*4be0*/  FFMA.FTZ R77, R77, R0.reuse, -R14.reuse ;  /* 0x000000004d4d7223 */ /* 0x180fe2000001080e */
[-CC-:B------:R-:W-:Y:S01]  /*4bf0*/  FFMA.FTZ R21, R21, R0.reuse, -R14.reuse ;  /* 0x0000000015157223 */ /* 0x180fe2000001080e */
[----:B------:R-:W-:Y:S01]  /*4c00*/  FADD.FTZ R42, R8, R3 ;  /* 0x00000003082a7221 */ /* 0x000fe20000010000 */
[-CC-:B------:R-:W-:Y:S01]  /*4c10*/  FFMA.FTZ R65, R65, R0.reuse, -R14.reuse ;  /* 0x0000000041417223 */ /* 0x180fe2000001080e */
[----:B------:R0:W-:Y:S01]  /*4c20*/  MUFU.EX2 R200, R9 ;  /* 0x0000000900c87308 */ /* 0x0001e20000000800 */
[-C--:B------:R-:W-:Y:S01]  /*4c30*/  FFMA.FTZ R23, R23, R0.reuse, -R14 ;  /* 0x0000000017177223 */ /* 0x080fe2000001080e */
[----:B------:R-:W-:Y:S01]  /*4c40*/  FADD.FTZ R3, R197, R42 ;  /* 0x0000002ac5037221 */ /* 0x000fe20000010000 */
[-CC-:B------:R-:W-:Y:S01]  /*4c50*/  FFMA.FTZ R69, R69, R0.reuse, -R14.reuse ;  /* 0x0000000045457223 */ /* 0x180fe2000001080e */
[-CC-:B------:R-:W-:Y:S01]  /*4c60*/  FFMA.FTZ R27, R27, R0.reuse, -R14.reuse ;  /* 0x000000001b1b7223 */ /* 0x180fe2000001080e */
[-CC-:B------:R-:W-:Y:S01]  /*4c70*/  FFMA.FTZ R57, R57, R0.reuse, -R14.reuse ;  /* 0x0000000039397223 */ /* 0x180fe2000001080e */
[----:B------:R-:W-:Y:S01]  /*4c80*/  FADD.FTZ R44, R10, R3 ;  /* 0x000000030a2c7221 */ /* 0x000fe20000010000 */
[-CC-:B------:R-:W-:Y:S01]  /*4c90*/  FFMA.FTZ R31, R31, R0.reuse, -R14.reuse ;  /* 0x000000001f1f7223 */ /* 0x180fe2000001080e */
[----:B------:R-:W1:Y:S01]  /*4ca0*/  MUFU.EX2 R73, R73 ;  /* 0x0000004900497308 */ /* 0x000e620000000800 */
[-C--:B------:R-:W-:Y:S01]  /*4cb0*/  FFMA.FTZ R61, R61, R0.reuse, -R14 ;  /* 0x000000003d3d7223 */ /* 0x080fe2000001080e */
[----:B0-----:R-:W-:Y:S01]  /*4cc0*/  FADD.FTZ R9, R199, R44 ;  /* 0x0000002cc7097221 */ /* 0x001fe20000010000 */
[-CC-:B------:R-:W-:Y:S01]  /*4cd0*/  FFMA.FTZ R35, R35, R0.reuse, -R14.reuse ;  /* 0x0000000023237223 */ /* 0x180fe2000001080e */
[-CC-:B------:R-:W-:Y:S01]  /*4ce0*/  FFMA.FTZ R49, R49, R0.reuse, -R14.reuse ;  /* 0x0000000031317223 */ /* 0x180fe2000001080e */
[-CC-:B------:R-:W-:Y:S01]  /*4cf0*/  FFMA.FTZ R39, R39, R0.reuse, -R14.reuse ;  /* 0x0000000027277223 */ /* 0x180fe2000001080e */
[----:B------:R-:W-:Y:S01]  /*4d00*/  FADD.FTZ R44, R20, R9 ;  /* 0x00000009142c7221 */ /* 0x000fe20000010000 */
[-CC-:B------:R-:W-:Y:S01]  /*4d10*/  FFMA.FTZ R53, R53, R0.reuse, -R14.reuse ;  /* 0x0000000035357223 */ /* 0x180fe2000001080e */
[----:B------:R-:W0:Y:S01]  /*4d20*/  MUFU.EX2 R15, R15 ;  /* 0x0000000f000f7308 */ /* 0x000e220000000800 */
[-C--:B------:R-:W-:Y:S01]  /*4d30*/  FFMA.FTZ R43, R43, R0.reuse, -R14 ;  /* 0x000000002b2b7223 */ /* 0x080fe2000001080e */
[----:B------:R-:W-:Y:S01]  /*4d40*/  FADD.FTZ R9, R85, R44 ;  /* 0x0000002c55097221 */ /* 0x000fe20000010000 */
[-CC-:B------:R-:W-:Y:S01]  /*4d50*/  FFMA.FTZ R41, R41, R0.reuse, -R14.reuse ;  /* 0x0000000029297223 */ /* 0x180fe2000001080e */
[-CC-:B------:R-:W-:Y:S01]  /*4d60*/  FFMA.FTZ R47, R47, R0.reuse, -R14.reuse ;  /* 0x000000002f2f7223 */ /* 0x180fe2000001080e */
[-CC-:B------:R-:W-:Y:S01]  /*4d70*/  FFMA.FTZ R45, R45, R0.reuse, -R14.reuse ;  /* 0x000000002d2d7223 */ /* 0x180fe2000001080e */
[----:B------:R-:W-:Y:S01]  /*4d80*/  FADD.FTZ R44, R22, R9 ;  /* 0x00000009162c7221 */ /* 0x000fe20000010000 */
[-CC-:B------:R-:W-:Y:S01]  /*4d90*/  FFMA.FTZ R51, R51, R0.reuse, -R14.reuse ;  /* 0x0000000033337223 */ /* 0x180fe2000001080e */
[----:B------:R-:W2:Y:S01]  /*4da0*/  MUFU.EX2 R202, R77 ;  /* 0x0000004d00ca7308 */ /* 0x000ea20000000800 */
[----:B-1----:R-:W-:Y:S01]  /*4db0*/  FADD.FTZ R42, R200, R73 ;  /* 0x00000049c82a7221 */ /* 0x002fe20000010000 */
        /* <DEDUP_REMOVED lines=8> */
[----:B------:R-:W-:Y:S01]  /*4e40*/  FFMA.FTZ R14, R29, R0, -R14 ;  /* 0x000000001d0e7223 */ /* 0x000fe2000001080e */
[----:B------:R-:W-:-:S02]  /*4e50*/  PLOP3.LUT P3, PT, PT, PT, UP1, 0x80, 0x0 ;  /* 0x000000000000781c */ /* 0x000fc40003f6f018 */
[----:B------:R-:W-:Y:S02]  /*4e60*/  CS2R R102, SRZ ;  /* 0x0000000000667805 */ /* 0x000fe4000001ff00 */
[----:B------:R-:W-:Y:S01]  /*4e70*/  F2FP.F16.F32.PACK_AB R199, R20, R199 ;  /* 0x000000c714c7723e */ /* 0x000fe200000000ff */
[----:B------:R-:W-:Y:S01]  /*4e80*/  IMAD.U32 R20, RZ, RZ, UR14 ;  /* 0x0000000eff147e24 */ /* 0x000fe2000f8e00ff */
[----:B------:R-:W-:Y:S01]  /*4e90*/  F2FP.F16.F32.PACK_AB R197, R10, R197 ;  /* 0x000000c50ac5723e */ /* 0x000fe200000000ff */
[----:B------:R0:W3:Y:S01]  /*4ea0*/  MUFU.EX2 R196, R65 ;  /* 0x0000004100c47308 */ /* 0x0000e20000000800 */
[----:B--2---:R-:W-:Y:S01]  /*4eb0*/  FADD.FTZ R42, R202, R3 ;  /* 0x00000003ca2a7221 */ /* 0x004fe20000010000 */
[----:B------:R-:W-:Y:S02]  /*4ec0*/  F2FP.F16.F32.PACK_AB R185, R30, R97 ;  /* 0x000000611eb9723e */ /* 0x000fe400000000ff */
[----:B------:R-:W-:Y:S02]  /*4ed0*/  CS2R R84, SRZ ;  /* 0x0000000000547805 */ /* 0x000fe4000001ff00 */
[----:B------:R-:W-:-:S02]  /*4ee0*/  F2FP.F16.F32.PACK_AB R187, R32, R101 ;  /* 0x0000006520bb723e */ /* 0x000fc400000000ff */
[----:B------:R-:W-:Y:S02]  /*4ef0*/  CS2R R76, SRZ ;  /* 0x00000000004c7805 */ /* 0x000fe4000001ff00 */
[----:B------:R-:W-:Y:S02]  /*4f00*/  F2FP.F16.F32.PACK_AB R200, R73, R200 ;  /* 0x000000c849c8723e */ /* 0x000fe400000000ff */
[----:B------:R-:W-:Y:S01]  /*4f10*/  CS2R R72, SRZ ;  /* 0x0000000000487805 */ /* 0x000fe2000001ff00 */
[----:B------:R-:W2:Y:S01]  /*4f20*/  MUFU.EX2 R23, R23 ;  /* 0x0000001700177308 */ /* 0x000ea20000000800 */
[----:B-1----:R-:W-:Y:S01]  /*4f30*/  FADD.FTZ R3, R21, R42 ;  /* 0x0000002a15037221 */ /* 0x002fe20000010000 */
[----:B------:R-:W-:Y:S02]  /*4f40*/  F2FP.F16.F32.PACK_AB R202, R202, R15 ;  /* 0x0000000fcaca723e */ /* 0x000fe400000000ff */
[----:B0-----:R-:W-:-:S04]  /*4f50*/  CS2R R64, SRZ ;  /* 0x0000000000407805 */ /* 0x001fc8000001ff00 */
[----:B------:R0:W1:Y:S01]  /*4f60*/  MUFU.EX2 R198, R69 ;  /* 0x0000004500c67308 */ /* 0x0000620000000800 */
[C---:B---3--:R-:W-:Y:S01]  /*4f70*/  FADD.FTZ R42, R196.reuse, R3 ;  /* 0x00000003c42a7221 */ /* 0x048fe20000010000 */
[----:B------:R-:W-:Y:S01]  /*4f80*/  FADD.FTZ R3, R87, R44 ;  /* 0x0000002c57037221 */ /* 0x000fe20000010000 */
[----:B------:R-:W-:Y:S02]  /*4f90*/  F2FP.F16.F32.PACK_AB R196, R196, R21 ;  /* 0x00000015c4c4723e */ /* 0x000fe400000000ff */
[----:B------:R-:W-:Y:S01]  /*4fa0*/  CS2R R86, SRZ ;  /* 0x0000000000567805 */ /* 0x000fe2000001ff00 */
[----:B------:R-:W-:Y:S01]  /*4fb0*/  FADD.FTZ R44, R26, R3 ;  /* 0x000000031a2c7221 */ /* 0x000fe20000010000 */
[----:B------:R-:W-:Y:S01]  /*4fc0*/  @!P1 VIADD R3, R46, 0x36840 ;  /* 0x000368402e039836 */ /* 0x000fe20000000000 */
[----:B------:R-:W3:Y:S01]  /*4fd0*/  MUFU.EX2 R27, R27 ;  /* 0x0000001b001b7308 */ /* 0x000ee20000000800 */
[----:B--2---:R-:W-:Y:S01]  /*4fe0*/  FADD.FTZ R9, R23, R42 ;  /* 0x0000002a17097221 */ /* 0x004fe20000010000 */
[----:B0-----:R-:W-:-:S02]  /*4ff0*/  CS2R R68, SRZ ;  /* 0x0000000000447805 */ /* 0x001fc4000001ff00 */
[----:B------:R-:W-:-:S04]  /*5000*/  @!P1 PRMT R3, RZ, 0x654, R3 ;  /* 0x00000654ff039816 */ /* 0x000fc80000000003 */
[----:B------:R0:W2:Y:S01]  /*5010*/  MUFU.EX2 R192, R57 ;  /* 0x0000003900c07308 */ /* 0x0000a20000000800 */
[C---:B-1----:R-:W-:Y:S01]  /*5020*/  FADD.FTZ R42, R198.reuse, R9 ;  /* 0x00000009c62a7221 */ /* 0x042fe20000010000 */
[----:B------:R1:W-:Y:S01]  /*5030*/  @!P1 SYNCS.ARRIVE.TRANS64.RED.A1T0 RZ, [R3+URZ], RZ ;  /* 0x000000ff03ff99a7 */ /* 0x0003e2000810043f */
[----:B------:R-:W-:-:S05]  /*5040*/  F2FP.F16.F32.PACK_AB R198, R198, R23 ;  /* 0x00000017c6c6723e */ /* 0x000fca00000000ff */
[----:B------:R-:W1:Y:S01]  /*5050*/  MUFU.EX2 R31, R31 ;  /* 0x0000001f001f7308 */ /* 0x000e620000000800 */
[----:B---3--:R-:W-:Y:S01]  /*5060*/  FADD.FTZ R9, R27, R42 ;  /* 0x0000002a1b097221 */ /* 0x008fe20000010000 */
[----:B0-----:R-:W-:-:S06]  /*5070*/  CS2R R56, SRZ ;  /* 0x0000000000387805 */ /* 0x001fcc000001ff00 */
[----:B------:R0:W3:Y:S01]  /*5080*/  MUFU.EX2 R194, R61 ;  /* 0x0000003d00c27308 */ /* 0x0000e20000000800 */
[C---:B--2---:R-:W-:Y:S01]  /*5090*/  FADD.FTZ R42, R192.reuse, R9 ;  /* 0x00000009c02a7221 */ /* 0x044fe20000010000 */
[----:B------:R-:W-:Y:S02]  /*50a0*/  F2FP.F16.F32.PACK_AB R192, R192, R27 ;  /* 0x0000001bc0c0723e */ /* 0x000fe400000000ff */
[----:B------:R-:W-:-:S04]  /*50b0*/  CS2R R26, SRZ ;  /* 0x00000000001a7805 */ /* 0x000fc8000001ff00 */
[----:B------:R-:W2:Y:S01]  /*50c0*/  MUFU.EX2 R35, R35 ;  /* 0x0000002300237308 */ /* 0x000ea20000000800 */
[----:B-1----:R-:W-:Y:S01]  /*50d0*/  FADD.FTZ R3, R31, R42 ;  /* 0x0000002a1f037221 */ /* 0x002fe20000010000 */
[----:B0-----:R-:W-:-:S06]  /*50e0*/  CS2R R60, SRZ ;  /* 0x00000000003c7805 */ /* 0x001fcc000001ff00 */
[----:B------:R0:W1:Y:S01]  /*50f0*/  MUFU.EX2 R188, R49 ;  /* 0x0000003100bc7308 */ /* 0x0000620000000800 */
[C---:B---3--:R-:W-:Y:S01]  /*5100*/  FADD.FTZ R42, R194.reuse, R3 ;  /* 0x00000003c22a7221 */ /* 0x048fe20000010000 */
[----:B------:R-:W-:-:S06]  /*5110*/  F2FP.F16.F32.PACK_AB R194, R194, R31 ;  /* 0x0000001fc2c2723e */ /* 0x000fcc00000000ff */
[----:B------:R-:W3:Y:S01]  /*5120*/  MUFU.EX2 R39, R39 ;  /* 0x0000002700277308 */ /* 0x000ee20000000800 */
[----:B--2---:R-:W-:Y:S01]  /*5130*/  FADD.FTZ R3, R35, R42 ;  /* 0x0000002a23037221 */ /* 0x004fe20000010000 */
[----:B0-----:R-:W-:-:S06]  /*5140*/  CS2R R48, SRZ ;  /* 0x0000000000307805 */ /* 0x001fcc000001ff00 */
[----:B------:R0:W2:Y:S01]  /*5150*/  MUFU.EX2 R190, R53 ;  /* 0x0000003500be7308 */ /* 0x0000a20000000800 */
[C---:B-1----:R-:W-:Y:S01]  /*5160*/  FADD.FTZ R42, R188.reuse, R3 ;  /* 0x00000003bc2a7221 */ /* 0x042fe20000010000 */
[----:B------:R-:W-:-:S06]  /*5170*/  F2FP.F16.F32.PACK_AB R188, R188, R35 ;  /* 0x00000023bcbc723e */ /* 0x000fcc00000000ff */
[----:B------:R-:W1:Y:S01]  /*5180*/  MUFU.EX2 R43, R43 ;  /* 0x0000002b002b7308 */ /* 0x000e620000000800 */
[----:B---3--:R-:W-:Y:S01]  /*5190*/  FADD.FTZ R3, R39, R42 ;  /* 0x0000002a27037221 */ /* 0x008fe20000010000 */
[----:B0-----:R-:W-:-:S06]  /*51a0*/  CS2R R52, SRZ ;  /* 0x0000000000347805 */ /* 0x001fcc000001ff00 */
[----:B------:R0:W3:Y:S01]  /*51b0*/  MUFU.EX2 R184, R41 ;  /* 0x0000002900b87308 */ /* 0x0000e20000000800 */
[C---:B--2---:R-:W-:Y:S01]  /*51c0*/  FADD.FTZ R2, R190.reuse, R3 ;  /* 0x00000003be027221 */ /* 0x044fe20000010000 */
[----:B------:R-:W-:-:S06]  /*51d0*/  F2FP.F16.F32.PACK_AB R190, R190, R39 ;  /* 0x00000027bebe723e */ /* 0x000fcc00000000ff */
[----:B------:R-:W2:Y:S01]  /*51e0*/  MUFU.EX2 R47, R47 ;  /* 0x0000002f002f7308 */ /* 0x000ea20000000800 */
[----:B0-----:R-:W-:Y:S01]  /*51f0*/  FADD.FTZ R41, R89, R44 ;  /* 0x0000002c59297221 */ /* 0x001fe20000010000 */
[----:B-1----:R-:W-:Y:S01]  /*5200*/  FADD.FTZ R3, R43, R2 ;  /* 0x000000022b037221 */ /* 0x002fe20000010000 */
[----:B------:R-:W-:Y:S02]  /*5210*/  CS2R R88, SRZ ;  /* 0x0000000000587805 */ /* 0x000fe4000001ff00 */
[----:B------:R-:W-:-:S03]  /*5220*/  FADD.FTZ R44, R24, R41 ;  /* 0x00000029182c7221 */ /* 0x000fc60000010000 */
[----:B------:R-:W0:Y:S01]  /*5230*/  MUFU.EX2 R186, R45 ;  /* 0x0000002d00ba7308 */ /* 0x000e220000000800 */
[----:B------:R-:W-:Y:S01]  /*5240*/  FADD.FTZ R9, R93, R44 ;  /* 0x0000002c5d097221 */ /* 0x000fe20000010000 */
[C---:B---3--:R-:W-:Y:S01]  /*5250*/  FADD.FTZ R2, R184.reuse, R3 ;  /* 0x00000003b8027221 */ /* 0x048fe20000010000 */
[----:B------:R-:W-:Y:S02]  /*5260*/  F2FP.F16.F32.PACK_AB R184, R184, R43 ;  /* 0x0000002bb8b8723e */ /* 0x000fe400000000ff */
[----:B------:R-:W-:Y:S01]  /*5270*/  CS2R R92, SRZ ;  /* 0x00000000005c7805 */ /* 0x000fe2000001ff00 */
[----:B------:R-:W-:Y:S01]  /*5280*/  FADD.FTZ R44, R28, R9 ;  /* 0x000000091c2c7221 */ /* 0x000fe20000010000 */
[----:B------:R-:W-:Y:S01]  /*5290*/  CS2R R28, SRZ ;  /* 0x00000000001c7805 */ /* 0x000fe2000001ff00 */
[----:B------:R-:W1:Y:S02]  /*52a0*/  MUFU.EX2 R105, R105 ;  /* 0x0000006900697308 */ /* 0x000e640000000800 */
[----:B------:R-:W-:Y:S01]  /*52b0*/  FADD.FTZ R9, R97, R44 ;  /* 0x0000002c61097221 */ /* 0x000fe20000010000 */
[----:B--2---:R-:W-:Y:S01]  /*52c0*/  FADD.FTZ R3, R47, R2 ;  /* 0x000000022f037221 */ /* 0x004fe20000010000 */
[----:B------:R-:W-:-:S02]  /*52d0*/  CS2R R96, SRZ ;  /* 0x0000000000607805 */ /* 0x000fc4000001ff00 */
[----:B------:R-:W-:Y:S01]  /*52e0*/  FADD.FTZ R44, R30, R9 ;  /* 0x000000091e2c7221 */ /* 0x000fe20000010000 */
[----:B------:R-:W-:Y:S01]  /*52f0*/  CS2R R30, SRZ ;  /* 0x00000000001e7805 */ /* 0x000fe2000001ff00 */
[----:B------:R-:W2:Y:S02]  /*5300*/  MUFU.EX2 R51, R51 ;  /* 0x0000003300337308 */ /* 0x000ea40000000800 */
[----:B------:R-:W-:Y:S01]  /*5310*/  FADD.FTZ R9, R101, R44 ;  /* 0x0000002c65097221 */ /* 0x000fe20000010000 */
[C---:B0-----:R-:W-:Y:S01]  /*5320*/  FADD.FTZ R2, R186.reuse, R3 ;  /* 0x00000003ba027221 */ /* 0x041fe20000010000 */
[----:B------:R-:W-:Y:S02]  /*5330*/  F2FP.F16.F32.PACK_AB R186, R186, R47 ;  /* 0x0000002fbaba723e */ /* 0x000fe400000000ff */
[----:B------:R-:W-:Y:S01]  /*5340*/  CS2R R100, SRZ ;  /* 0x0000000000647805 */ /* 0x000fe2000001ff00 */
[----:B------:R-:W-:Y:S01]  /*5350*/  FADD.FTZ R42, R32, R9 ;  /* 0x00000009202a7221 */ /* 0x000fe20000010000 */
[----:B------:R-:W-:-:S02]  /*5360*/  CS2R R46, SRZ ;  /* 0x00000000002e7805 */ /* 0x000fc4000001ff00 */
[----:B------:R-:W-:Y:S01]  /*5370*/  CS2R R44, SRZ ;  /* 0x00000000002c7805 */ /* 0x000fe2000001ff00 */
[----:B------:R0:W3:Y:S01]  /*5380*/  MUFU.EX2 R34, R107 ;  /* 0x0000006b00227308 */ /* 0x0000e20000000800 */
[----:B-1----:R-:W-:Y:S01]  /*5390*/  FADD.FTZ R9, R105, R42 ;  /* 0x0000002a69097221 */ /* 0x002fe20000010000 */
[----:B------:R-:W-:-:S06]  /*53a0*/  CS2R R42, SRZ ;  /* 0x00000000002a7805 */ /* 0x000fcc000001ff00 */
[----:B------:R1:W4:Y:S01]  /*53b0*/  MUFU.EX2 R180, R33 ;  /* 0x0000002100b47308 */ /* 0x0003220000000800 */
[----:B--2---:R-:W-:Y:S01]  /*53c0*/  FADD.FTZ R3, R51, R2 ;  /* 0x0000000233037221 */ /* 0x004fe20000010000 */
[----:B0-----:R-:W-:-:S06]  /*53d0*/  CS2R R106, SRZ ;  /* 0x00000000006a7805 */ /* 0x001fcc000001ff00 */
[----:B------:R-:W0:Y:S01]  /*53e0*/  MUFU.EX2 R109, R109 ;  /* 0x0000006d006d7308 */ /* 0x000e220000000800 */
[C---:B---3--:R-:W-:Y:S01]  /*53f0*/  FADD.FTZ R8, R34.reuse, R9 ;  /* 0x0000000922087221 */ /* 0x048fe20000010000 */
[----:B------:R-:W-:Y:S02]  /*5400*/  F2FP.F16.F32.PACK_AB R181, R34, R105 ;  /* 0x0000006922b5723e */ /* 0x000fe400000000ff */
[----:B------:R-:W-:Y:S02]  /*5410*/  CS2R R104, SRZ ;  /* 0x0000000000687805 */ /* 0x000fe4000001ff00 */
[----:B------:R-:W-:Y:S02]  /*5420*/  CS2R R34, SRZ ;  /* 0x0000000000227805 */ /* 0x000fe4000001ff00 */
[----:B-1----:R-:W-:Y:S01]  /*5430*/  CS2R R32, SRZ ;  /* 0x0000000000207805 */ /* 0x002fe2000001ff00 */
[----:B------:R-:W1:Y:S01]  /*5440*/  MUFU.EX2 R55, R55 ;  /* 0x0000003700377308 */ /* 0x000e620000000800 */
[C---:B----4-:R-:W-:Y:S01]  /*5450*/  FADD.FTZ R2, R180.reuse, R3 ;  /* 0x00000003b4027221 */ /* 0x050fe20000010000 */
[----:B------:R-:W-:-:S02]  /*5460*/  F2FP.F16.F32.PACK_AB R180, R180, R51 ;  /* 0x00000033b4b4723e */ /* 0x000fc400000000ff */
[----:B------:R-:W-:-:S04]  /*5470*/  CS2R R50, SRZ ;  /* 0x0000000000327805 */ /* 0x000fc8000001ff00 */
[----:B------:R2:W3:Y:S01]  /*5480*/  MUFU.EX2 R36, R111 ;  /* 0x0000006f00247308 */ /* 0x0004e20000000800 */
[----:B0-----:R-:W-:-:S07]  /*5490*/  FADD.FTZ R9, R109, R8 ;  /* 0x000000086d097221 */ /* 0x001fce0000010000 */
[----:B------:R0:W4:Y:S01]  /*54a0*/  MUFU.EX2 R182, R37 ;  /* 0x0000002500b67308 */ /* 0x0001220000000800 */
[----:B-1----:R-:W-:Y:S01]  /*54b0*/  FADD.FTZ R3, R55, R2 ;  /* 0x0000000237037221 */ /* 0x002fe20000010000 */
[----:B--2---:R-:W-:-:S06]  /*54c0*/  CS2R R110, SRZ ;  /* 0x00000000006e7805 */ /* 0x004fcc000001ff00 */
[----:B------:R-:W1:Y:S01]  /*54d0*/  MUFU.EX2 R113, R113 ;  /* 0x0000007100717308 */ /* 0x000e620000000800 */
[C---:B---3--:R-:W-:Y:S01]  /*54e0*/  FADD.FTZ R8, R36.reuse, R9 ;  /* 0x0000000924087221 */ /* 0x048fe20000010000 */
[----:B------:R-:W-:Y:S02]  /*54f0*/  F2FP.F16.F32.PACK_AB R183, R36, R109 ;  /* 0x0000006d24b7723e */ /* 0x000fe400000000ff */
[----:B------:R-:W-:Y:S02]  /*5500*/  CS2R R108, SRZ ;  /* 0x00000000006c7805 */ /* 0x000fe4000001ff00 */
[----:B0-----:R-:W-:Y:S02]  /*5510*/  CS2R R36, SRZ ;  /* 0x0000000000247805 */ /* 0x001fe4000001ff00 */
[----:B------:R-:W0:Y:S01]  /*5520*/  MUFU.EX2 R59, R59 ;  /* 0x0000003b003b7308 */ /* 0x000e220000000800 */
[C---:B----4-:R-:W-:Y:S01]  /*5530*/  FADD.FTZ R2, R182.reuse, R3 ;  /* 0x00000003b6027221 */ /* 0x050fe20000010000 */
[----:B------:R-:W-:-:S02]  /*5540*/  F2FP.F16.F32.PACK_AB R182, R182, R55 ;  /* 0x00000037b6b6723e */ /* 0x000fc400000000ff */
[----:B------:R-:W-:-:S04]  /*5550*/  CS2R R54, SRZ ;  /* 0x0000000000367805 */ /* 0x000fc8000001ff00 */
[----:B------:R2:W3:Y:S01]  /*5560*/  MUFU.EX2 R38, R115 ;  /* 0x0000007300267308 */ /* 0x0004e20000000800 */
[----:B-1----:R-:W-:-:S07]  /*5570*/  FADD.FTZ R9, R113, R8 ;  /* 0x0000000871097221 */ /* 0x002fce0000010000 */
[----:B------:R1:W4:Y:S01]  /*5580*/  MUFU.EX2 R176, R25 ;  /* 0x0000001900b07308 */ /* 0x0003220000000800 */
[----:B0-----:R-:W-:Y:S01]  /*5590*/  FADD.FTZ R3, R59, R2 ;  /* 0x000000023b037221 */ /* 0x001fe20000010000 */
[----:B--2---:R-:W-:-:S06]  /*55a0*/  CS2R R114, SRZ ;  /* 0x0000000000727805 */ /* 0x004fcc000001ff00 */
        /* <DEDUP_REMOVED lines=11> */
[----:B0-----:R-:W-:Y:S01]  /*5660*/  FADD.FTZ R9, R117, R8 ;  /* 0x0000000875097221 */ /* 0x001fe20000010000 */
[----:B------:R-:W-:-:S06]  /*5670*/  IMAD.U32 R8, RZ, RZ, UR6 ;  /* 0x00000006ff087e24 */ /* 0x000fcc000f8e00ff */
[----:B------:R-:W0:Y:S01]  /*5680*/  MUFU.EX2 R14, R14 ;  /* 0x0000000e000e7308 */ /* 0x000e220000000800 */
[----:B-1----:R-:W-:Y:S01]  /*5690*/  FADD.FTZ R3, R63, R2 ;  /* 0x000000023f037221 */ /* 0x002fe20000010000 */
[----:B------:R-:W-:Y:S01]  /*56a0*/  IMAD.MOV.U32 R2, RZ, RZ, 0x3f800000 ;  /* 0x3f800000ff027424 */ /* 0x000fe200078e00ff */
[----:B--2---:R-:W-:Y:S01]  /*56b0*/  CS2R R118, SRZ ;  /* 0x0000000000767805 */ /* 0x004fe2000001ff00 */
[C---:B---3--:R-:W-:Y:S01]  /*56c0*/  FADD.FTZ R9, R40.reuse, R9 ;  /* 0x0000000928097221 */ /* 0x048fe20000010000 */
[----:B------:R-:W-:Y:S02]  /*56d0*/  F2FP.F16.F32.PACK_AB R179, R40, R117 ;  /* 0x0000007528b3723e */ /* 0x000fe400000000ff */
[----:B------:R-:W-:Y:S02]  /*56e0*/  CS2R R116, SRZ ;  /* 0x0000000000747805 */ /* 0x000fe4000001ff00 */
[----:B------:R-:W-:Y:S01]  /*56f0*/  CS2R R40, SRZ ;  /* 0x0000000000287805 */ /* 0x000fe2000001ff00 */
[C---:B0-----:R-:W-:Y:S01]  /*5700*/  FADD.FTZ R10, R14.reuse, R3 ;  /* 0x000000030e0a7221 */ /* 0x041fe20000010000 */
[----:B------:R-:W-:Y:S01]  /*5710*/  F2FP.F16.F32.PACK_AB R178, R14, R63 ;  /* 0x0000003f0eb2723e */ /* 0x000fe200000000ff */
[----:B------:R-:W-:Y:S01]  /*5720*/  IMAD.MOV.U32 R3, RZ, RZ, 0x3f800000 ;  /* 0x3f800000ff037424 */ /* 0x000fe200078e00ff */
[----:B------:R-:W-:Y:S01]  /*5730*/  CS2R R62, SRZ ;  /* 0x00000000003e7805 */ /* 0x000fe2000001ff00 */
[----:B------:R-:W-:Y:S06]  /*5740*/  @!P3 BRA `(.L_x_2075) ;  /* 0x00000044005cb947 */ /* 0x000fec0003800000 */
[----:B------:R-:W-:Y:S01]  /*5750*/  R2UR UR58, R20 ;  /* 0x00000000143a72ca */ /* 0x000fe200000e0000 */
[----:B------:R-:W-:Y:S01]  /*5760*/  IMAD.MOV.U32 R14, RZ, RZ, R7 ;  /* 0x000000ffff0e7224 */ /* 0x000fe200078e0007 */
[----:B------:R-:W-:Y:S01]  /*5770*/  UMOV UR61, URZ ;  /* 0x0000003f003d7c82 */ /* 0x000fe20008000000 */
[----:B------:R-:W-:Y:S01]  /*5780*/  IMAD.MOV.U32 R15, RZ, RZ, R6 ;  /* 0x000000ffff0f7224 */ /* 0x000fe200078e0006 */
[----:B------:R-:W-:Y:S01]  /*5790*/  UMOV UR57, URZ ;  /* 0x0000003f00397c82 */ /* 0x000fe20008000000 */
[----:B------:R-:W-:Y:S02]  /*57a0*/  IMAD.MOV.U32 R3, RZ, RZ, 0x3f800000 ;  /* 0x3f800000ff037424 */ /* 0x000fe400078e00ff */
[----:B------:R-:W-:-:S08]  /*57b0*/  IMAD.MOV.U32 R119, RZ, RZ, RZ ;  /* 0x000000ffff777224 */ /* 0x000fd000078e00ff */
.L_x_2084:
[----:B------:R-:W-:-:S04]  /*57c0*/  UIADD3 UR6, UR57, 0x1, URZ ;  /* 0x0000000139067890 */ /* 0x000fc8000fffe03f */
[----:B------:R-:W-:-:S04]  /*57d0*/  UISETP.NE.AND UP1, UPT, UR6, 0x2, UPT ;  /* 0x000000020600788c */ /* 0x000fc8000bf25270 */
[----:B------:R-:W-:Y:S02]  /*57e0*/  USEL UR7, URZ, 0x1, UP1 ;  /* 0x000000013f077887 */ /* 0x000fe40008800000 */
[----:B------:R-:W-:Y:S02]  /*57f0*/  USEL UR60, UR6, URZ, UP1 ;  /* 0x0000003f063c7287 */ /* 0x000fe40008800000 */
[----:B------:R-:W-:-:S06]  /*5800*/  ULOP3.LUT UR6, UR61, UR7, URZ, 0x3c, !UPT ;  /* 0x000000073d067292 */ /* 0x000fcc000f8e3c3f */
[----:B------:R-:W-:Y:S01]  /*5810*/  IMAD.U32 R8, RZ, RZ, UR6 ;  /* 0x00000006ff087e24 */ /* 0x000fe2000f8e00ff */
[----:B------:R-:W-:Y:S06]  /*5820*/  @!P0 BRA `(.L_x_2076) ;  /* 0x0000000000048947 */ /* 0x000fec0003800000 */
[----:B------:R-:W-:Y:S01]  /*5830*/  BPT.TRAP 0x1 ;  /* 0x000000040000795c */ /* 0x000fe20000300000 */
.L_x_2076:
        /* <DEDUP_REMOVED lines=8> */
.L_x_2077:
[----:B-1----:R-:W-:Y:S05]  /*58c0*/  @P3 BRA `(.L_x_2078) ;  /* 0x0000000000083947 */ /* 0x002fea0003800000 */
[----:B------:R-:W1:Y:S02]  /*58d0*/  SYNCS.PHASECHK.TRANS64.TRYWAIT P3, [UR59+0x36830], R0 ;  /* 0x03683000ff0075a7 */ /* 0x000e64000806017b */
[----:B-1----:R-:W-:Y:S05]  /*58e0*/  @!P3 BRA `(.L_x_2079) ;  /* 0x000000f400ccb947 */ /* 0x002fea0003800000 */
.L_x_2078:
        /* <DEDUP_REMOVED lines=10> */
[----:B01----:R-:W-:Y:S01]  /*5990*/  MOV R0, UR41 ;  /* 0x0000002900007c02 */ /* 0x003fe20008000f00 */
[----:B------:R-:W-:Y:S01]  /*59a0*/  UMOV UR15, 0x40000040 ;  /* 0x40000040000f7882 */ /* 0x000fe20000000000 */
[----:B------:R-:W-:Y:S01]  /*59b0*/  MOV R6, UR40 ;  /* 0x0000002800067c02 */ /* 0x000fe20008000f00 */
[----:B------:R-:W-:Y:S01]  /*59c0*/  UIMAD UR56, UR60, 0xa80, UR6 ;  /* 0x00000a803c3878a4 */ /* 0x000fe2000f8e0206 */
[C---:B------:R-:W-:Y:S01]  /*59d0*/  R2UR UR40, R4.reuse ;  /* 0x00000000042872ca */ /* 0x040fe200000e0000 */
[----:B------:R-:W-:Y:S01]  /*59e0*/  UMOV UR19, 0x40000040 ;  /* 0x4000004000137882 */ /* 0x000fe20000000000 */
[C---:B------:R-:W-:Y:S01]  /*59f0*/  R2UR UR41, R5.reuse ;  /* 0x00000000052972ca */ /* 0x040fe200000e0000 */
[----:B------:R-:W-:Y:S01]  /*5a00*/  UIADD3 UR50, UR56, 0x80, URZ ;  /* 0x0000008038327890 */ /* 0x000fe2000fffe03f */
[----:B------:R-:W-:Y:S01]  /*5a10*/  MOV R7, UR45 ;  /* 0x0000002d00077c02 */ /* 0x000fe20008000f00 */
[----:B------:R-:W-:Y:S01]  /*5a20*/  UIADD3 UR6, UR56, 0x100, URZ ;  /* 0x0000010038067890 */ /* 0x000fe2000fffe03f */
[----:B------:R-:W-:Y:S01]  /*5a30*/  MOV R20, UR44 ;  /* 0x0000002c00147c02 */ /* 0x000fe20008000f00 */
[----:B------:R-:W-:Y:S01]  /*5a40*/  UMOV UR54, UR56 ;  /* 0x0000003800367c82 */ /* 0x000fe20008000000 */
[----:B------:R-:W-:Y:S01]  /*5a50*/  UIADD3 UR7, UR56, 0x180, URZ ;  /* 0x0000018038077890 */ /* 0x000fe2000fffe03f */
[----:B------:R-:W-:Y:S01]  /*5a60*/  HGMMA.64x16x16.F32 R168, gdesc[UR52], RZ, !UPT, gsb0 ;  /* 0x0020000034a879f0 */ /* 0x000fe2000c0008ff */
[C---:B------:R-:W-:Y:S01]  /*5a70*/  R2UR UR52, R4.reuse ;  /* 0x00000000043472ca */ /* 0x040fe200000e0000 */
[----:B------:R-:W-:Y:S01]  /*5a80*/  UMOV UR55, 0x40000040 ;  /* 0x4000004000377882 */ /* 0x000fe20000000000 */
[C---:B------:R-:W-:Y:S01]  /*5a90*/  R2UR UR53, R5.reuse ;  /* 0x00000000053572ca */ /* 0x040fe200000e0000 */
[----:B------:R-:W-:Y:S01]  /*5aa0*/  UMOV UR54, UR6 ;  /* 0x0000000600367c82 */ /* 0x000fe20008000000 */
[----:B------:R-:W-:Y:S01]  /*5ab0*/  R2UR UR44, R4 ;  /* 0x00000000042c72ca */ /* 0x000fe200000e0000 */
[----:B------:R-:W-:Y:S01]  /*5ac0*/  UMOV UR42, UR7 ;  /* 0x00000007002a7c82 */ /* 0x000fe20008000000 */
[----:B------:R-:W-:Y:S01]  /*5ad0*/  R2UR UR45, R5 ;  /* 0x00000000052d72ca */ /* 0x000fe200000e0000 */
[----:B------:R-:W-:Y:S01]  /*5ae0*/  UIADD3 UR6, UR56, 0x200, URZ ;  /* 0x0000020038067890 */ /* 0x000fe2000fffe03f */
[-C--:B------:R-:W-:Y:S01]  /*5af0*/  FMUL.FTZ R24, R24, R2.reuse ;  /* 0x0000000218187220 */ /* 0x080fe20000410000 */
[----:B------:R-:W-:Y:S01]  /*5b00*/  UMOV UR7, 0x40000040 ;  /* 0x4000004000077882 */ /* 0x000fe20000000000 */
[----:B------:R-:W-:Y:S01]  /*5b10*/  UIADD3 UR10, UR56, 0x82, URZ ;  /* 0x00000082380a7890 */ /* 0x000fe2000fffe03f */
[-C--:B------:R-:W-:Y:S01]  /*5b20*/  FMUL.FTZ R25, R25, R2.reuse ;  /* 0x0000000219197220 */ /* 0x080fe20000410000 */
[----:B------:R-:W-:Y:S01]  /*5b30*/  UIADD3 UR11, UR56, 0x102, URZ ;  /* 0x00000102380b7890 */ /* 0x000fe2000fffe03f */
[-C--:B------:R-:W-:Y:S01]  /*5b40*/  FMUL.FTZ R28, R28, R2.reuse ;  /* 0x000000021c1c7220 */ /* 0x080fe20000410000 */
[----:B------:R-:W-:Y:S01]  /*5b50*/  UMOV UR46, UR6 ;  /* 0x00000006002e7c82 */ /* 0x000fe20008000000 */
        /* <DEDUP_REMOVED lines=572> */
.L_x_2080:
[----:B------:R-:W-:Y:S01]  /*7f20*/  R2UR UR6, R16 ;  /* 0x00000000100672ca */ /* 0x000fe200000e0000 */
[----:B------:R-:W-:-:S05]  /*7f30*/  IMAD.U32 R0, RZ, RZ, UR61 ;  /* 0x0000003dff007e24 */ /* 0x000fca000f8e00ff */
[----:B------:R-:W-:-:S07]  /*7f40*/  SHF.L.U32 R0, R0, 0x1f, RZ ;  /* 0x0000001f00007819 */ /* 0x000fce00000006ff */
[----:B------:R-:W-:-:S09]  /*7f50*/  ULEA UR11, UR57, UR6, 0x3 ;  /* 0x00000006390b7291 */ /* 0x000fd2000f8e183f */
[----:B------:R0:W1:Y:S01]  /*7f60*/  SYNCS.PHASECHK.TRANS64.TRYWAIT P3, [UR11+0x36850], R0 ;  /* 0x03685000ff0075a7 */ /* 0x000062000806014b */
[----:B------:R-:W-:Y:S05]  /*7f70*/  @!P0 BRA `(.L_x_2081) ;  /* 0x0000000000048947 */ /* 0x000fea0003800000 */
[----:B------:R-:W-:Y:S01]  /*7f80*/  BPT.TRAP 0x1 ;  /* 0x000000040000795c */ /* 0x000fe20000300000 */
.L_x_2081:
[----:B-1----:R-:W-:Y:S05]  /*7f90*/  @P3 BRA `(.L_x_2082) ;  /* 0x0000000000083947 */ /* 0x002fea0003800000 */
[----:B------:R-:W1:Y:S02]  /*7fa0*/  SYNCS.PHASECHK.TRANS64.TRYWAIT P3, [UR11+0x36850], R0 ;  /* 0x03685000ff0075a7 */ /* 0x000e64000806014b */
[----:B-1----:R-:W-:Y:S05]  /*7fb0*/  @!P3 BRA `(.L_x_2083) ;  /* 0x000000d00030b947 */ /* 0x002fea0003800000 */
.L_x_2082:
[----:B------:R-:W-:Y:S01]  /*7fc0*/  R2UR UR6, R16 ;  /* 0x00000000100672ca */ /* 0x000fe200000e0000 */
[----:B------:R-:W-:Y:S01]  /*7fd0*/  WARPGROUP.ARRIVE ;  /* 0x00000000000079c5 */ /* 0x000fe20000000000 */
[----:B------:R-:W-:Y:S01]  /*7fe0*/  UMOV UR7, 0x40000040 ;  /* 0x4000004000077882 */ /* 0x000fe20000000000 */
[----:B------:R-:W-:Y:S01]  /*7ff0*/  IMAD.MOV.U32 R6, RZ, RZ, R11 ;  /* 0x000000ffff067224 */ /* 0x000fe200078e000b */
[----:B------:R-:W-:Y:S01]  /*8000*/  R2UR UR15, R17 ;  /* 0x00000000110f72ca */ /* 0x000fe200000e0000 */
[----:B------:R-:W-:Y:S01]  /*8010*/  ULDC UR18, c[0x0][0x2f0] ;  /* 0x0000bc0000127ab9 */ /* 0x000fe20000000800 */
[----:B------:R-:W-:Y:S01]  /*8020*/  ULDC UR14, c[0x0][0x288] ;  /* 0x0000a200000e7ab9 */ /* 0x000fe20000000800 */
[----:B------:R-:W-:Y:S01]  /*8030*/  IMAD.U32 R7, RZ, RZ, UR18 ;  /* 0x00000012ff077e24 */ /* 0x000fe2000f8e00ff */
[----:B------:R-:W-:-:S05]  /*8040*/  R2UR UR61, R8 ;  /* 0x00000000083d72ca */ /* 0x000fca00000e0000 */
[----:B------:R-:W-:-:S04]  /*8050*/  UIADD3 UR6, UR6, 0x400, URZ ;  /* 0x0000040006067890 */ /* 0x000fc8000fffe03f */
[----:B------:R-:W-:-:S04]  /*8060*/  USHF.R.U32.HI UR6, URZ, 0x4, UR6 ;  /* 0x000000043f067899 */ /* 0x000fc80008011606 */
[----:B------:R-:W-:-:S04]  /*8070*/  ULOP3.LUT UR6, UR6, 0x3fff, URZ, 0xc0, !UPT ;  /* 0x00003fff06067892 */ /* 0x000fc8000f8ec03f */
[----:B------:R-:W-:-:S04]  /*8080*/  ULOP3.LUT UR6, UR6, 0x3800000, URZ, 0xfc, !UPT ;  /* 0x0380000006067892 */ /* 0x000fc8000f8efc3f */
[----:B------:R-:W-:-:S03]  /*8090*/  UIMAD UR10, UR57, 0xa80, UR6 ;  /* 0x00000a80390a78a4 */ /* 0x000fc6000f8e0206 */
[----:B------:R-:W-:-:S04]  /*80a0*/  UMOV UR57, UR60 ;  /* 0x0000003c00397c82 */ /* 0x000fc80008000000 */
        /* <DEDUP_REMOVED lines=12> */
[----:B------:R-:W-:Y:S01]  /*8170*/  @UP0 ULDC UR6, c[0x0][0x44c] ;  /* 0x0001130000060ab9 */ /* 0x000fe20000000800 */
[----:B------:R-:W-:Y:S01]  /*8180*/  UMOV UR7, 0x40000040 ;  /* 0x4000004000077882 */ /* 0x000fe20000000000 */
[----:B01----:R-:W-:Y:S01]  /*8190*/  @P2 IMAD.HI.U32 R0, R11, UR6, RZ ;  /* 0x000000060b002c27 */ /* 0x003fe2000f8e00ff */
[----:B------:R-:W-:-:S04]  /*81a0*/  @UP0 ULDC UR6, c[0x0][0x450] ;  /* 0x0001140000060ab9 */ /* 0x000fc80000000800 */
[----:B------:R-:W-:Y:S01]  /*81b0*/  @P2 SHF.R.U32.HI R6, RZ, UR6, R0 ;  /* 0x00000006ff062c19 */ /* 0x000fe20008011600 */
[----:B------:R-:W-:Y:S02]  /*81c0*/  UMOV UR6, 0x1 ;  /* 0x0000000100067882 */ /* 0x000fe40000000000 */
[----:B------:R-:W-:Y:S02]  /*81d0*/  UIMAD UR6, UR58, -0x70, UR6 ;  /* 0xffffff903a0678a4 */ /* 0x000fe4000f8e0206 */
[----:B------:R-:W0:Y:S04]  /*81e0*/  SHFL.IDX PT, R3, R6, 0x1, 0x1c1f ;  /* 0x003c1f0006037f89 */ /* 0x000e2800000e0000 */
[----:B------:R-:W-:Y:S01]  /*81f0*/  IMAD.U32 R2, RZ, RZ, UR6 ;  /* 0x00000006ff027e24 */ /* 0x000fe2000f8e00ff */
[----:B------:R-:W-:Y:S01]  /*8200*/  UIADD3 UR6, UR10, 0x180, URZ ;  /* 0x000001800a067890 */ /* 0x000fe2000fffe03f */
[----:B------:R-:W1:Y:S02]  /*8210*/  SHFL.IDX PT, R211, R6, RZ, 0x1c1f ;  /* 0x001c1fff06d37589 */ /* 0x000e6400000e0000 */
[----:B------:R-:W-:-:S04]  /*8220*/  IMAD R2, R13, -0x2, R2 ;  /* 0xfffffffe0d027824 */ /* 0x000fc800078e0202 */
[----:B------:R-:W-:-:S05]  /*8230*/  IMAD R2, R7, UR15, R2 ;  /* 0x0000000f07027c24 */ /* 0x000fca000f8e0202 */
[----:B0-----:R-:W-:-:S04]  /*8240*/  IADD3 R0, R3, -UR14, R2 ;  /* 0x8000000e03007c10 */ /* 0x001fc8000fffe002 */
[C---:B------:R-:W-:Y:S02]  /*8250*/  ISETP.GT.AND P3, PT, R0.reuse, RZ, PT ;  /* 0x000000ff0000720c */ /* 0x040fe40003f64270 */
[----:B------:R-:W-:Y:S02]  /*8260*/  ISETP.GT.AND P4, PT, R0, 0x1, PT ;  /* 0x000000010000780c */ /* 0x000fe40003f84270 */
[----:B------:R-:W-:Y:S02]  /*8270*/  FSEL R209, R170, -INF , P3 ;  /* 0xff800000aad17808 */ /* 0x000fe40001800000 */
[----:B------:R-:W-:Y:S02]  /*8280*/  ISETP.GT.AND P3, PT, R0, 0x8, PT ;  /* 0x000000080000780c */ /* 0x000fe40003f64270 */
[----:B------:R-:W-:Y:S02]  /*8290*/  FSEL R201, R171, -INF , P4 ;  /* 0xff800000abc97808 */ /* 0x000fe40002000000 */
        /* <DEDUP_REMOVED lines=17> */
[----:B------:R-:W-:Y:S02]  /*83b0*/  FMNMX.FTZ R20, R199, R20, !PT ;  /* 0x00000014c7147209 */ /* 0x000fe40007810000 */
[----:B-1----:R-:W-:-:S02]  /*83c0*/  IADD3 R2, R211, -UR14, R2 ;  /* 0x8000000ed3027c10 */ /* 0x002fc4000fffe002 */
[----:B------:R-:W-:Y:S02]  /*83d0*/  R2UR UR14, R204 ;  /* 0x00000000cc0e72ca */ /* 0x000fe400000e0000 */
[----:B------:R-:W-:-:S04]  /*83e0*/  ISETP.GT.AND P5, PT, R2, 0x1, PT ;  /* 0x000000010200780c */ /* 0x000fc80003fa4270 */
[----:B------:R-:W-:Y:S02]  /*83f0*/  FSEL R169, R169, -INF , P5 ;  /* 0xff800000a9a97808 */ /* 0x000fe40002800000 */
[----:B------:R-:W-:-:S04]  /*8400*/  ISETP.GT.AND P5, PT, R2, 0x9, PT ;  /* 0x000000090200780c */ /* 0x000fc80003fa4270 */
[----:B------:R-:W-:Y:S01]  /*8410*/  FSEL R173, R173, -INF , P5 ;  /* 0xff800000adad7808 */ /* 0x000fe20002800000 */
[----:B------:R-:W-:Y:S01]  /*8420*/  UISETP.GT.AND UP1, UPT, UR58, UR14, UPT ;  /* 0x0000000e3a00728c */ /* 0x000fe2000bf24270 */
[----:B------:R-:W-:Y:S01]  /*8430*/  ISETP.GT.AND P5, PT, R2, 0x11, PT ;  /* 0x000000110200780c */ /* 0x000fe20003fa4270 */
[----:B------:R-:W-:-:S03]  /*8440*/  UIADD3 UR58, UR58, -0x1, URZ ;  /* 0xffffffff3a3a7890 */ /* 0x000fc6000fffe03f */
[----:B------:R-:W-:Y:S02]  /*8450*/  FSEL R161, R161, -INF , P5 ;  /* 0xff800000a1a17808 */ /* 0x000fe40002800000 */
[----:B------:R-:W-:-:S04]  /*8460*/  ISETP.GT.AND P5, PT, R2, 0x19, PT ;  /* 0x000000190200780c */ /* 0x000fc80003fa4270 */
        /* <DEDUP_REMOVED lines=20> */
[----:B------:R-:W-:Y:S01]  /*85b0*/  FSEL R225, R125, -INF , P5 ;  /* 0xff8000007de17808 */ /* 0x000fe20002800000 */
[----:B------:R-:W-:Y:S02]  /*85c0*/  WARPGROUP.DEPBAR.LE gsb0, 0x0 ;  /* 0x00008000000079c5 */ /* 0x000fe40000010000 */
[----:B------:R-:W-:Y:S01]  /*85d0*/  WARPGROUP.ARRIVE ;  /* 0x00000000000079c5 */ /* 0x000fe20000000000 */
[----:B------:R-:W-:Y:S02]  /*85e0*/  FSEL R195, R167, -INF , P4 ;  /* 0xff800000a7c37808 */ /* 0x000fe40002000000 */
[----:B------:R-:W-:Y:S02]  /*85f0*/  ISETP.GT.AND P4, PT, R0, 0x21, PT ;  /* 0x000000210000780c */ /* 0x000fe40003f84270 */
[----:B------:R-:W-:Y:S01]  /*8600*/  FSEL R193, R154, -INF , P3 ;  /* 0xff8000009ac17808 */ /* 0x000fe20001800000 */
[----:B------:R-:W-:Y:S01]  /*8610*/  HGMMA.64x192x16.F32 R24, R188, gdesc[UR4].tnspB, R24, gsb0 ;  /* 0x42e00004bc187df0 */ /* 0x000fe20008000818 */
        /* <DEDUP_REMOVED lines=10> */
[----:B------:R-:W-:Y:S02]  /*86c0*/  FSEL R159, R159, -INF , P4 ;  /* 0xff8000009f9f7808 */ /* 0x000fe40002000000 */
[----:B------:R-:W-:Y:S02]  /*86d0*/  FMNMX.FTZ R20, R3, R20, !PT ;  /* 0x0000001403147209 */ /* 0x000fe40007810000 */
[----:B------:R-:W-:Y:S02]  /*86e0*/  ISETP.GT.AND P4, PT, R0, 0x31, PT ;  /* 0x000000310000780c */ /* 0x000fe40003f84270 */
[----:B------:R-:W-:Y:S01]  /*86f0*/  FSEL R21, R146, -INF , P3 ;  /* 0xff80000092157808 */ /* 0x000fe20001800000 */
[----:B------:R-:W-:Y:S01]  /*8700*/  IMAD.U32 R146, RZ, RZ, UR11 ;  /* 0x0000000bff927e24 */ /* 0x000fe2000f8e00ff */
[----:B------:R-:W-:Y:S02]  /*8710*/  FMNMX.FTZ R20, R159, R20, !PT ;  /* 0x000000149f147209 */ /* 0x000fe40007810000 */
[----:B------:R-:W-:Y:S01]  /*8720*/  ISETP.GT.AND P3, PT, R0, 0x38, PT ;  /* 0x000000380000780c */ /* 0x000fe20003f64270 */
[----:B------:R-:W-:Y:S01]  /*8730*/  @!P1 VIADD R146, R146, 0x36860 ;  /* 0x0003686092929836 */ /* 0x000fe20000000000 */
[----:B------:R-:W-:-:S02]  /*8740*/  FSEL R147, R147, -INF , P4 ;  /* 0xff80000093937808 */ /* 0x000fc40002000000 */
[----:B------:R-:W-:Y:S02]  /*8750*/  FMNMX.FTZ R20, R21, R20, !PT ;  /* 0x0000001415147209 */ /* 0x000fe40007810000 */
[----:B------:R-:W-:Y:S02]  /*8760*/  ISETP.GT.AND P4, PT, R0, 0x39, PT ;  /* 0x000000390000780c */ /* 0x000fe40003f84270 */
[----:B------:R-:W-:Y:S02]  /*8770*/  FSEL R23, R150, -INF , P3 ;  /* 0xff80000096177808 */ /* 0x000fe40001800000 */
[----:B------:R-:W-:Y:S02]  /*8780*/  FMNMX.FTZ R20, R147, R20, !PT ;  /* 0x0000001493147209 */ /* 0x000fe40007810000 */
[----:B------:R-:W-:Y:S02]  /*8790*/  ISETP.GT.AND P3, PT, R0, 0x40, PT ;  /* 0x000000400000780c */ /* 0x000fe40003f64270 */
        /* <DEDUP_REMOVED lines=24> */
[----:B------:R-:W-:-:S02]  /*8920*/  FMNMX.FTZ R20, R175, R20, !PT ;  /* 0x00000014af147209 */ /* 0x000fc40007810000 */
[----:B------:R-:W-:Y:S01]  /*8930*/  @!P1 PRMT R146, RZ, 0x654, R146 ;  /* 0x00000654ff929816 */ /* 0x000fe20000000092 */
[----:B------:R-:W-:Y:S02]  /*8940*/  WARPGROUP.DEPBAR.LE gsb0, 0x0 ;  /* 0x00008000000079c5 */ /* 0x000fe40000010000 */
[----:B------:R-:W-:Y:S01]  /*8950*/  WARPGROUP.ARRIVE ;  /* 0x00000000000079c5 */ /* 0x000fe20000000000 */
[----:B------:R-:W-:Y:S02]  /*8960*/  FSEL R189, R135, -INF , P4 ;  /* 0xff80000087bd7808 */ /* 0x000fe40002000000 */
[----:B------:R-:W-:Y:S02]  /*8970*/  ISETP.GT.AND P4, PT, R0, 0x61, PT ;  /* 0x000000610000780c */ /* 0x000fe40003f84270 */
[----:B------:R-:W-:Y:S01]  /*8980*/  FSEL R135, R122, -INF , P3 ;  /* 0xff8000007a877808 */ /* 0x000fe20001800000 */
[----:B------:R-:W-:Y:S01]  /*8990*/  HGMMA.64x192x16.F32 R24, R184, gdesc[UR4].tnspB, R24, gsb0 ;  /* 0x42e00004b8187df0 */ /* 0x000fe20008000818 */
[----:B------:R-:W-:Y:S01]  /*89a0*/  FMNMX.FTZ R20, R189, R20, !PT ;  /* 0x00000014bd147209 */ /* 0x000fe20007810000 */
[----:B------:R-:W-:Y:S01]  /*89b0*/  UIADD3 UR6, UR10, 0x280, URZ ;  /* 0x000002800a067890 */ /* 0x000fe2000fffe03f */
[----:B------:R-:W-:Y:S01]  /*89c0*/  ISETP.GT.AND P3, PT, R0, 0x68, PT ;  /* 0x000000680000780c */ /* 0x000fe20003f64270 */
[----:B------:R-:W-:Y:S01]  /*89d0*/  UMOV UR7, 0x40000040 ;  /* 0x4000004000077882 */ /* 0x000fe20000000000 */
[----:B------:R-:W-:-:S02]  /*89e0*/  FSEL R123, R123, -INF , P4 ;  /* 0xff8000007b7b7808 */ /* 0x000fc40002000000 */
[----:B------:R-:W-:Y:S02]  /*89f0*/  FMNMX.FTZ R20, R135, R20, !PT ;  /* 0x0000001487147209 */ /* 0x000fe40007810000 */
[----:B------:R-:W-:Y:S02]  /*8a00*/  ISETP.GT.AND P4, PT, R0, 0x69, PT ;  /* 0x000000690000780c */ /* 0x000fe40003f84270 */
[----:B------:R-:W-:Y:S01]  /*8a10*/  FSEL R191, R126, -INF , P3 ;  /* 0xff8000007ebf7808 */ /* 0x000fe20001800000 */
[----:B------:R-:W0:Y:S01]  /*8a20*/  LDC R0, c[0x0][0x988] ;  /* 0x00026200ff007b82 */ /* 0x000e220000000800 */
[----:B------:R-:W-:Y:S02]  /*8a30*/  FMNMX.FTZ R20, R123, R20, !PT ;  /* 0x000000147b147209 */ /* 0x000fe40007810000 */
[----:B------:R-:W-:Y:S02]  /*8a40*/  FSEL R127, R127, -INF , P4 ;  /* 0xff8000007f7f7808 */ /* 0x000fe40002000000 */
[----:B------:R-:W-:-:S02]  /*8a50*/  FMNMX.FTZ R20, R191, R20, !PT ;  /* 0x00000014bf147209 */ /* 0x000fc40007810000 */
[----:B------:R-:W-:Y:S02]  /*8a60*/  ISETP.GT.AND P4, PT, R2, RZ, PT ;  /* 0x000000ff0200720c */ /* 0x000fe40003f84270 */
[----:B------:R-:W-:Y:S02]  /*8a70*/  FMNMX.FTZ R20, R127, R20, !PT ;  /* 0x000000147f147209 */ /* 0x000fe40007810000 */
[----:B------:R-:W-:Y:S02]  /*8a80*/  FSEL R168, R168, -INF , P4 ;  /* 0xff800000a8a87808 */ /* 0x000fe40002000000 */
[----:B------:R-:W-:Y:S01]  /*8a90*/  ISETP.GT.AND P4, PT, R2, 0x8, PT ;  /* 0x000000080200780c */ /* 0x000fe20003f84270 */
[----:B------:R-:W1:Y:S01]  /*8aa0*/  SHFL.BFLY PT, R7, R20, 0x2, 0x1f ;  /* 0x0c401f0014077f89 */ /* 0x000e6200000e0000 */
[----:B------:R-:W-:-:S04]  /*8ab0*/  FMNMX.FTZ R6, R168, R15, !PT ;  /* 0x0000000fa8067209 */ /* 0x000fc80007810000 */
[----:B------:R-:W-:Y:S02]  /*8ac0*/  FMNMX.FTZ R6, R169, R6, !PT ;  /* 0x00000006a9067209 */ /* 0x000fe40007810000 */
[----:B-1----:R-:W-:-:S05]  /*8ad0*/  FMNMX.FTZ R22, R20, R7, !PT ;  /* 0x0000000714167209 */ /* 0x002fca0007810000 */
[----:B------:R-:W1:Y:S02]  /*8ae0*/  SHFL.BFLY PT, R7, R22, 0x1, 0x1f ;  /* 0x0c201f0016077f89 */ /* 0x000e6400000e0000 */
[----:B-1----:R-:W-:-:S04]  /*8af0*/  FMNMX.FTZ R7, R22, R7, !PT ;  /* 0x0000000716077209 */ /* 0x002fc80007810000 */
[C---:B------:R-:W-:Y:S01]  /*8b00*/  FSETP.NEU.FTZ.AND P3, PT, R7.reuse, -INF , PT ;  /* 0xff8000000700780b */ /* 0x040fe20003f7d000 */
[----:B0-----:R-:W-:-:S05]  /*8b10*/  FMUL.FTZ R122, R7, R0 ;  /* 0x00000000077a7220 */ /* 0x001fca0000410000 */
[----:B------:R-:W-:-:S05]  /*8b20*/  FSEL R20, R122, RZ, P3 ;  /* 0x000000ff7a147208 */ /* 0x000fca0001800000 */
[-CC-:B------:R-:W-:Y:S01]  /*8b30*/  FFMA.FTZ R22, R209, R0.reuse, -R20.reuse ;  /* 0x00000000d1167223 */ /* 0x180fe20000010814 */
        /* <DEDUP_REMOVED lines=18> */
[----:B------:R-:W-:-:S05]  /*8c60*/  FFMA.FTZ R123, R191, R0, -R20 ;  /* 0x00000000bf7b7223 */ /* 0x000fca0000010814 */
        /* <DEDUP_REMOVED lines=13> */
[----:B------:R-:W-:-:S04]  /*8d40*/  FSEL R185, R172, -INF , P4 ;  /* 0xff800000acb97808 */ /* 0x000fc80002000000 */
[----:B------:R-:W-:Y:S01]  /*8d50*/  MUFU.EX2 R138, R138 ;  /* 0x0000008a008a7308 */ /* 0x000fe20000000800 */
[----:B------:R-:W-:Y:S02]  /*8d60*/  ISETP.GT.AND P4, PT, R2, 0x10, PT ;  /* 0x000000100200780c */ /* 0x000fe40003f84270 */
[----:B------:R-:W-:Y:S01]  /*8d70*/  FMNMX.FTZ R6, R185, R6, !PT ;  /* 0x00000006b9067209 */ /* 0x000fe20007810000 */
[----:B------:R-:W-:Y:S01]  /*8d80*/  HGMMA.64x192x16.F32 R24, R180, gdesc[UR4].tnspB, R24, gsb0 ;  /* 0x42e00004b4187df0 */ /* 0x000fe20008000818 */
[----:B------:R-:W-:Y:S01]  /*8d90*/  FSEL R187, R160, -INF , P4 ;  /* 0xff800000a0bb7808 */ /* 0x000fe20002000000 */
[----:B------:R-:W-:Y:S01]  /*8da0*/  UIADD3 UR6, UR10, 0x300, URZ ;  /* 0x000003000a067890 */ /* 0x000fe2000fffe03f */
[----:B------:R-:W-:Y:S01]  /*8db0*/  FMNMX.FTZ R6, R173, R6, !PT ;  /* 0x00000006ad067209 */ /* 0x000fe20007810000 */
[----:B------:R-:W-:Y:S01]  /*8dc0*/  UMOV UR7, 0x40000040 ;  /* 0x4000004000077882 */ /* 0x000fe20000000000 */
[----:B------:R-:W-:Y:S01]  /*8dd0*/  ISETP.GT.AND P4, PT, R2, 0x18, PT ;  /* 0x000000180200780c */ /* 0x000fe20003f84270 */
[----:B------:R-:W-:Y:S01]  /*8de0*/  MUFU.EX2 R142, R142 ;  /* 0x0000008e008e7308 */ /* 0x000fe20000000800 */
[----:B------:R-:W-:-:S02]  /*8df0*/  FMNMX.FTZ R6, R187, R6, !PT ;  /* 0x00000006bb067209 */ /* 0x000fc40007810000 */
[----:B------:R-:W-:Y:S02]  /*8e00*/  FSEL R209, R164, -INF , P4 ;  /* 0xff800000a4d17808 */ /* 0x000fe40002000000 */
[----:B------:R-:W-:Y:S02]  /*8e10*/  FMNMX.FTZ R6, R161, R6, !PT ;  /* 0x00000006a1067209 */ /* 0x000fe40007810000 */
[----:B------:R-:W-:Y:S01]  /*8e20*/  ISETP.GT.AND P4, PT, R2, 0x20, PT ;  /* 0x000000200200780c */ /* 0x000fe20003f84270 */
[----:B------:R-:W-:Y:S01]  /*8e30*/  MUFU.EX2 R123, R123 ;  /* 0x0000007b007b7308 */ /* 0x000fe20000000800 */
[----:B------:R-:W-:Y:S02]  /*8e40*/  FMNMX.FTZ R6, R209, R6, !PT ;  /* 0x00000006d1067209 */ /* 0x000fe40007810000 */
[----:B------:R-:W-:Y:S02]  /*8e50*/  FSEL R207, R152, -INF , P4 ;  /* 0xff80000098cf7808 */ /* 0x000fe40002000000 */
[----:B------:R-:W-:-:S02]  /*8e60*/  FMNMX.FTZ R6, R165, R6, !PT ;  /* 0x00000006a5067209 */ /* 0x000fc40007810000 */
[----:B------:R-:W-:Y:S02]  /*8e70*/  ISETP.GT.AND P4, PT, R2, 0x28, PT ;  /* 0x000000280200780c */ /* 0x000fe40003f84270 */
[----:B------:R-:W-:Y:S02]  /*8e80*/  FMNMX.FTZ R6, R207, R6, !PT ;  /* 0x00000006cf067209 */ /* 0x000fe40007810000 */
[----:B------:R-:W-:Y:S02]  /*8e90*/  FSEL R211, R156, -INF , P4 ;  /* 0xff8000009cd37808 */ /* 0x000fe40002000000 */
[----:B------:R-:W-:Y:S02]  /*8ea0*/  FMNMX.FTZ R6, R153, R6, !PT ;  /* 0x0000000699067209 */ /* 0x000fe40007810000 */
[----:B------:R-:W-:Y:S02]  /*8eb0*/  ISETP.GT.AND P4, PT, R2, 0x30, PT ;  /* 0x000000300200780c */ /* 0x000fe40003f84270 */
[----:B------:R-:W-:-:S02]  /*8ec0*/  FMNMX.FTZ R6, R211, R6, !PT ;  /* 0x00000006d3067209 */ /* 0x000fc40007810000 */
[----:B------:R-:W-:Y:S02]  /*8ed0*/  FSEL R205, R144, -INF , P4 ;  /* 0xff80000090cd7808 */ /* 0x000fe40002000000 */
[----:B------:R-:W-:Y:S02]  /*8ee0*/  FMNMX.FTZ R6, R157, R6, !PT ;  /* 0x000000069d067209 */ /* 0x000fe40007810000 */
[----:B------:R-:W-:Y:S02]  /*8ef0*/  ISETP.GT.AND P4, PT, R2, 0x38, PT ;  /* 0x000000380200780c */ /* 0x000fe40003f84270 */
[----:B------:R-:W-:Y:S02]  /*8f00*/  FMNMX.FTZ R6, R205, R6, !PT ;  /* 0x00000006cd067209 */ /* 0x000fe40007810000 */
[----:B------:R-:W-:Y:S02]  /*8f10*/  FSEL R215, R148, -INF , P4 ;  /* 0xff80000094d77808 */ /* 0x000fe40002000000 */
[----:B------:R-:W-:-:S02]  /*8f20*/  FMNMX.FTZ R6, R145, R6, !PT ;  /* 0x0000000691067209 */ /* 0x000fc40007810000 */
[----:B------:R-:W-:Y:S02]  /*8f30*/  ISETP.GT.AND P4, PT, R2, 0x40, PT ;  /* 0x000000400200780c */ /* 0x000fe40003f84270 */
[----:B------:R-:W-:Y:S02]  /*8f40*/  FMNMX.FTZ R6, R215, R6, !PT ;  /* 0x00000006d7067209 */ /* 0x000fe40007810000 */
[----:B------:R-:W-:Y:S01]  /*8f50*/  FSEL R213, R136, -INF , P4 ;  /* 0xff80000088d57808 */ /* 0x000fe20002000000 */
[--C-:B------:R-:W-:Y:S01]  /*8f60*/  FFMA.FTZ R136, R143, R0, -R20.reuse ;  /* 0x000000008f887223 */ /* 0x100fe20000010814 */
[----:B------:R-:W-:Y:S02]  /*8f70*/  FMNMX.FTZ R6, R149, R6, !PT ;  /* 0x0000000695067209 */ /* 0x000fe40007810000 */
[----:B------:R-:W-:Y:S02]  /*8f80*/  ISETP.GT.AND P4, PT, R2, 0x48, PT ;  /* 0x000000480200780c */ /* 0x000fe40003f84270 */
[----:B------:R-:W-:Y:S01]  /*8f90*/  FMNMX.FTZ R6, R213, R6, !PT ;  /* 0x00000006d5067209 */ /* 0x000fe20007810000 */
[----:B------:R-:W-:Y:S01]  /*8fa0*/  MUFU.EX2 R136, R136 ;  /* 0x0000008800887308 */ /* 0x000fe20000000800 */
[----:B------:R-:W-:Y:S01]  /*8fb0*/  FSEL R217, R140, -INF , P4 ;  /* 0xff8000008cd97808 */ /* 0x000fe20002000000 */
[----:B------:R-:W-:Y:S01]  /*8fc0*/  FFMA.FTZ R140, R189, R0, -R20 ;  /* 0x00000000bd8c7223 */ /* 0x000fe20000010814 */
[----:B------:R-:W-:-:S02]  /*8fd0*/  FMNMX.FTZ R6, R137, R6, !PT ;  /* 0x0000000689067209 */ /* 0x000fc40007810000 */
[----:B------:R-:W-:Y:S02]  /*8fe0*/  ISETP.GT.AND P4, PT, R2, 0x50, PT ;  /* 0x000000500200780c */ /* 0x000fe40003f84270 */
[----:B------:R-:W-:Y:S01]  /*8ff0*/  FMNMX.FTZ R6, R217, R6, !PT ;  /* 0x00000006d9067209 */ /* 0x000fe20007810000 */
[----:B------:R-:W-:Y:S01]  /*9000*/  MUFU.EX2 R140, R140 ;  /* 0x0000008c008c7308 */ /* 0x000fe20000000800 */
[----:B------:R-:W-:Y:S02]  /*9010*/  FSEL R155, R128, -INF , P4 ;  /* 0xff800000809b7808 */ /* 0x000fe40002000000 */
[----:B------:R-:W-:Y:S02]  /*9020*/  FMNMX.FTZ R6, R141, R6, !PT ;  /* 0x000000068d067209 */ /* 0x000fe40007810000 */
[----:B------:R-:W-:Y:S02]  /*9030*/  ISETP.GT.AND P4, PT, R2, 0x58, PT ;  /* 0x000000580200780c */ /* 0x000fe40003f84270 */
[----:B------:R-:W-:Y:S01]  /*9040*/  FMNMX.FTZ R6, R155, R6, !PT ;  /* 0x000000069b067209 */ /* 0x000fe20007810000 */
[----:B------:R0:W-:Y:S01]  /*9050*/  MUFU.EX2 R128, R134 ;  /* 0x0000008600807308 */ /* 0x0001e20000000800 */
[----:B------:R-:W-:Y:S01]  /*9060*/  FSEL R219, R132, -INF , P4 ;  /* 0xff80000084db7808 */ /* 0x000fe20002000000 */
[----:B------:R-:W-:Y:S01]  /*9070*/  FFMA.FTZ R132, R147, R0, -R20 ;  /* 0x0000000093847223 */ /* 0x000fe20000010814 */
[----:B------:R-:W-:-:S02]  /*9080*/  FMNMX.FTZ R6, R129, R6, !PT ;  /* 0x0000000681067209 */ /* 0x000fc40007810000 */
[----:B------:R-:W-:Y:S02]  /*9090*/  ISETP.GT.AND P4, PT, R2, 0x60, PT ;  /* 0x000000600200780c */ /* 0x000fe40003f84270 */
[----:B------:R-:W-:Y:S01]  /*90a0*/  FMNMX.FTZ R6, R219, R6, !PT ;  /* 0x00000006db067209 */ /* 0x000fe20007810000 */
[----:B------:R-:W1:Y:S01]  /*90b0*/  MUFU.EX2 R132, R132 ;  /* 0x0000008400847308 */ /* 0x000e620000000800 */
[----:B------:R-:W-:Y:S01]  /*90c0*/  FSEL R159, R120, -INF , P4 ;  /* 0xff800000789f7808 */ /* 0x000fe20002000000 */
[--C-:B0-----:R-:W-:Y:S01]  /*90d0*/  FFMA.FTZ R134, R139, R0, -R20.reuse ;  /* 0x000000008b867223 */ /* 0x101fe20000010814 */
[----:B------:R-:W-:Y:S02]  /*90e0*/  FMNMX.FTZ R6, R133, R6, !PT ;  /* 0x0000000685067209 */ /* 0x000fe40007810000 */
[----:B------:R-:W-:Y:S02]  /*90f0*/  ISETP.GT.AND P4, PT, R2, 0x68, PT ;  /* 0x000000680200780c */ /* 0x000fe40003f84270 */
[----:B------:R-:W-:Y:S01]  /*9100*/  FMNMX.FTZ R6, R159, R6, !PT ;  /* 0x000000069f067209 */ /* 0x000fe20007810000 */
[----:B------:R0:W-:Y:S01]  /*9110*/  MUFU.EX2 R120, R3 ;  /* 0x0000000300787308 */ /* 0x0001e20000000800 */
[----:B------:R-:W-:Y:S01]  /*9120*/  FSEL R223, R124, -INF , P4 ;  /* 0xff8000007cdf7808 */ /* 0x000fe20002000000 */
[--C-:B------:R-:W-:Y:S01]  /*9130*/  FFMA.FTZ R124, R23, R0, -R20.reuse ;  /* 0x00000000177c7223 */ /* 0x100fe20000010814 */
[----:B------:R-:W-:Y:S01]  /*9140*/  FMNMX.FTZ R6, R221, R6, !PT ;  /* 0x00000006dd067209 */ /* 0x000fe20007810000 */
[----:B------:R-:W-:-:S03]  /*9150*/  FFMA.FTZ R23, R167, R0, -R20 ;  /* 0x00000000a7177223 */ /* 0x000fc60000010814 */
[----:B------:R-:W-:Y:S01]  /*9160*/  FMNMX.FTZ R6, R223, R6, !PT ;  /* 0x00000006df067209 */ /* 0x000fe20007810000 */
[----:B------:R-:W2:Y:S01]  /*9170*/  MUFU.EX2 R124, R124 ;  /* 0x0000007c007c7308 */ /* 0x000ea20000000800 */
[----:B-1----:R-:W-:Y:S02]  /*9180*/  F2FP.F16.F32.PACK_AB R189, R132, R21 ;  /* 0x0000001584bd723e */ /* 0x002fe400000000ff */
[----:B------:R-:W-:-:S05]  /*9190*/  FMNMX.FTZ R6, R225, R6, !PT ;  /* 0x00000006e1067209 */ /* 0x000fca0007810000 */
[----:B0-----:R-:W0:Y:S01]  /*91a0*/  SHFL.BFLY PT, R3, R6, 0x2, 0x1f ;  /* 0x0c401f0006037f89 */ /* 0x001e2200000e0000 */
[----:B------:R-:W1:Y:S08]  /*91b0*/  MUFU.EX2 R134, R134 ;  /* 0x0000008600867308 */ /* 0x000e700000000800 */
[----:B------:R-:W3:Y:S01]  /*91c0*/  MUFU.EX2 R23, R23 ;  /* 0x0000001700177308 */ /* 0x000ee20000000800 */
[----:B--2---:R-:W-:-:S02]  /*91d0*/  F2FP.F16.F32.PACK_AB R191, R125, R124 ;  /* 0x0000007c7dbf723e */ /* 0x004fc400000000ff */
[----:B0-----:R-:W-:-:S05]  /*91e0*/  FMNMX.FTZ R3, R6, R3, !PT ;  /* 0x0000000306037209 */ /* 0x001fca0007810000 */
[----:B------:R-:W0:Y:S02]  /*91f0*/  SHFL.BFLY PT, R6, R3, 0x1, 0x1f ;  /* 0x0c201f0003067f89 */ /* 0x000e2400000e0000 */
[----:B0-----:R-:W-:Y:S02]  /*9200*/  FMNMX.FTZ R6, R3, R6, !PT ;  /* 0x0000000603067209 */ /* 0x001fe40007810000 */
[----:B------:R-:W-:Y:S02]  /*9210*/  FSEL R3, R7, RZ, P3 ;  /* 0x000000ff07037208 */ /* 0x000fe40001800000 */
[C---:B------:R-:W-:Y:S01]  /*9220*/  FSETP.NEU.FTZ.AND P4, PT, R6.reuse, -INF , PT ;  /* 0xff8000000600780b */ /* 0x040fe20003f9d000 */
[CC--:B------:R-:W-:Y:S01]  /*9230*/  FMUL.FTZ R144, R6.reuse, R0.reuse ;  /* 0x0000000006907220 */ /* 0x0c0fe20000410000 */
[----:B------:R-:W-:Y:S01]  /*9240*/  PLOP3.LUT P3, PT, PT, PT, UP1, 0x80, 0x0 ;  /* 0x000000000000781c */ /* 0x000fe20003f6f018 */
[----:B------:R-:W-:Y:S01]  /*9250*/  FADD.FTZ R3, -R3, R14 ;  /* 0x0000000e03037221 */ /* 0x000fe20000010100 */
[----:B------:R-:W-:Y:S01]  /*9260*/  FSEL R2, R6, RZ, P4 ;  /* 0x000000ff06027208 */ /* 0x000fe20002000000 */
[----:B------:R-:W-:Y:S01]  /*9270*/  IMAD.U32 R14, RZ, RZ, UR59 ;  /* 0x0000003bff0e7e24 */ /* 0x000fe2000f8e00ff */
[----:B------:R-:W-:Y:S01]  /*9280*/  FSEL R144, R144, RZ, P4 ;  /* 0x000000ff90907208 */ /* 0x000fe20002000000 */
[----:B------:R-:W-:-:S02]  /*9290*/  FMUL.FTZ R3, R3, R0 ;  /* 0x0000000003037220 */ /* 0x000fc40000410000 */
[----:B------:R-:W-:Y:S01]  /*92a0*/  FADD.FTZ R15, -R2, R15 ;  /* 0x0000000f020f7221 */ /* 0x000fe20000010100 */
[----:B------:R-:W-:Y:S02]  /*92b0*/  @!P1 VIADD R14, R14, 0x36840 ;  /* 0x000368400e0e9836 */ /* 0x000fe40000000000 */
[-CC-:B------:R-:W-:Y:S01]  /*92c0*/  FFMA.FTZ R200, R169, R0.reuse, -R144.reuse ;  /* 0x00000000a9c87223 */ /* 0x180fe20000010890 */
[-CC-:B------:R-:W-:Y:S01]  /*92d0*/  FFMA.FTZ R202, R185, R0.reuse, -R144.reuse ;  /* 0x00000000b9ca7223 */ /* 0x180fe20000010890 */
[-C--:B------:R-:W-:Y:S01]  /*92e0*/  FMUL.FTZ R2, R15, R0.reuse ;  /* 0x000000000f027220 */ /* 0x080fe20000410000 */
[----:B------:R-:W-:Y:S01]  /*92f0*/  MUFU.EX2 R3, R3 ;  /* 0x0000000300037308 */ /* 0x000fe20000000800 */
[-CC-:B------:R-:W-:Y:S01]  /*9300*/  FFMA.FTZ R139, R173, R0.reuse, -R144.reuse ;  /* 0x00000000ad8b7223 */ /* 0x180fe20000010890 */
[-CC-:B------:R-:W-:Y:S01]  /*9310*/  FFMA.FTZ R196, R187, R0.reuse, -R144.reuse ;  /* 0x00000000bbc47223 */ /* 0x180fe20000010890 */
[-CC-:B------:R-:W-:Y:S01]  /*9320*/  FFMA.FTZ R143, R161, R0.reuse, -R144.reuse ;  /* 0x00000000a18f7223 */ /* 0x180fe20000010890 */
[-CC-:B------:R-:W-:Y:S01]  /*9330*/  FFMA.FTZ R15, R149, R0.reuse, -R144.reuse ;  /* 0x00000000950f7223 */ /* 0x180fe20000010890 */
[-C--:B------:R-:W-:Y:S01]  /*9340*/  FFMA.FTZ R198, R209, R0.reuse, -R144 ;  /* 0x00000000d1c67223 */ /* 0x080fe20000010890 */
[----:B------:R-:W-:Y:S01]  /*9350*/  @!P1 PRMT R14, RZ, 0x654, R14 ;  /* 0x00000654ff0e9816 */ /* 0x000fe2000000000e */
        /* <DEDUP_REMOVED lines=21> */
[----:B------:R-:W-:Y:S01]  /*94b0*/  FFMA.FTZ R223, R223, R0, -R144 ;  /* 0x00000000dfdf7223 */ /* 0x000fe20000010890 */
[----:B-1----:R-:W-:Y:S01]  /*94c0*/  F2FP.F16.F32.PACK_AB R185, R134, R121 ;  /* 0x0000007986b9723e */ /* 0x002fe200000000ff */
[----:B------:R-:W-:-:S02]  /*94d0*/  WARPGROUP.DEPBAR.LE gsb0, 0x0 ;  /* 0x00008000000079c5 */ /* 0x000fc40000010000 */
[----:B------:R-:W-:Y:S01]  /*94e0*/  WARPGROUP.ARRIVE ;  /* 0x00000000000079c5 */ /* 0x000fe20000000000 */
[-CC-:B------:R-:W-:Y:S01]  /*94f0*/  FFMA.FTZ R181, R131, R0.reuse, -R20.reuse ;  /* 0x0000000083b57223 */ /* 0x180fe20000010814 */
[-C--:B------:R-:W-:Y:S01]  /*9500*/  FFMA.FTZ R131, R135, R0.reuse, -R20 ;  /* 0x0000000087837223 */ /* 0x080fe20000010814 */
[-C--:B------:R-:W-:Y:S01]  /*9510*/  FFMA.FTZ R135, R168, R0.reuse, -R144 ;  /* 0x00000000a8877223 */ /* 0x080fe20000010890 */
[----:B------:R-:W-:Y:S01]  /*9520*/  MUFU.EX2 R139, R139 ;  /* 0x0000008b008b7308 */ /* 0x000fe20000000800 */
[-CC-:B------:R-:W-:Y:S01]  /*9530*/  FFMA.FTZ R183, R175, R0.reuse, -R20.reuse ;  /* 0x00000000afb77223 */ /* 0x180fe20000010814 */
[----:B------:R-:W-:Y:S01]  /*9540*/  HGMMA.64x192x16.F32 R24, R176, gdesc[UR4].tnspB, R24, gsb0 ;  /* 0x42e00004b0187df0 */ /* 0x000fe20008000818 */
[-C--:B------:R-:W-:Y:S01]  /*9550*/  FFMA.FTZ R20, R127, R0.reuse, -R20 ;  /* 0x000000007f147223 */ /* 0x080fe20000010814 */
[----:B------:R-:W-:Y:S01]  /*9560*/  FFMA.FTZ R144, R225, R0, -R144 ;  /* 0x00000000e1907223 */ /* 0x000fe20000010890 */
[----:B---3--:R-:W-:-:S03]  /*9570*/  F2FP.F16.F32.PACK_AB R187, R136, R23 ;  /* 0x0000001788bb723e */ /* 0x008fc600000000ff */
[----:B------:R-:W0:Y:S08]  /*9580*/  MUFU.EX2 R135, R135 ;  /* 0x0000008700877308 */ /* 0x000e300000000800 */
[----:B------:R-:W-:Y:S08]  /*9590*/  MUFU.EX2 R196, R196 ;  /* 0x000000c400c47308 */ /* 0x000ff00000000800 */
[----:B------:R-:W-:Y:S01]  /*95a0*/  MUFU.EX2 R143, R143 ;  /* 0x0000008f008f7308 */ /* 0x000fe20000000800 */
[----:B0-----:R-:W-:Y:S01]  /*95b0*/  FFMA.FTZ R149, R2, R10, R135 ;  /* 0x0000000a02957223 */ /* 0x001fe20000010087 */
[----:B------:R-:W-:-:S03]  /*95c0*/  FFMA.FTZ R10, R3, R9, R22 ;  /* 0x00000009030a7223 */ /* 0x000fc60000010016 */
[C---:B------:R-:W-:Y:S01]  /*95d0*/  FADD.FTZ R149, R200.reuse, R149 ;  /* 0x00000095c8957221 */ /* 0x040fe20000010000 */
[C---:B------:R-:W-:Y:S01]  /*95e0*/  FADD.FTZ R10, R201.reuse, R10 ;  /* 0x0000000ac90a7221 */ /* 0x040fe20000010000 */
[----:B------:R-:W-:Y:S01]  /*95f0*/  F2FP.F16.F32.PACK_AB R201, R201, R22 ;  /* 0x00000016c9c9723e */ /* 0x000fe200000000ff */
[----:B------:R-:W-:Y:S01]  /*9600*/  MUFU.EX2 R198, R198 ;  /* 0x000000c600c67308 */ /* 0x000fe20000000800 */
[----:B------:R-:W-:Y:S01]  /*9610*/  F2FP.F16.F32.PACK_AB R200, R200, R135 ;  /* 0x00000087c8c8723e */ /* 0x000fe200000000ff */
[----:B------:R-:W-:Y:S01]  /*9620*/  FADD.FTZ R127, R203, R10 ;  /* 0x0000000acb7f7221 */ /* 0x000fe20000010000 */
[----:B------:R-:W-:-:S03]  /*9630*/  F2FP.F16.F32.PACK_AB R203, R122, R203 ;  /* 0x000000cb7acb723e */ /* 0x000fc600000000ff */
[----:B------:R-:W-:Y:S02]  /*9640*/  FADD.FTZ R10, R122, R127 ;  /* 0x0000007f7a0a7221 */ /* 0x000fe40000010000 */
[----:B------:R-:W-:Y:S02]  /*9650*/  MUFU.EX2 R147, R147 ;  /* 0x0000009300937308 */ /* 0x000fe40000000800 */
        /* <DEDUP_REMOVED lines=16> */
[----:B------:R-:W-:-:S04]  /*9760*/  FADD.FTZ R127, R21, R10 ;  /* 0x0000000a157f7221 */ /* 0x000fc80000010000 */
[----:B------:R-:W-:Y:S02]  /*9770*/  FADD.FTZ R127, R132, R127 ;  /* 0x0000007f847f7221 */ /* 0x000fe40000010000 */
        /* <DEDUP_REMOVED lines=15> */
[----:B------:R-:W-:Y:S01]  /*9870*/  MUFU.EX2 R221, R221 ;  /* 0x000000dd00dd7308 */ /* 0x000fe20000000800 */
[----:B------:R-:W-:-:S02]  /*9880*/  WARPGROUP.DEPBAR.LE gsb0, 0x0 ;  /* 0x00008000000079c5 */ /* 0x000fc40000010000 */
[----:B------:R1:W-:Y:S05]  /*9890*/  @!P1 SYNCS.ARRIVE.TRANS64.RED.A1T0 RZ, [R14+URZ], RZ ;  /* 0x000000ff0eff99a7 */ /* 0x0003ea000810043f */
[----:B------:R-:W-:Y:S01]  /*98a0*/  MUFU.EX2 R176, R159 ;  /* 0x0000009f00b07308 */ /* 0x000fe20000000800 */
[----:B0-----:R-:W-:Y:S01]  /*98b0*/  F2FP.F16.F32.PACK_AB R177, R142, R131 ;  /* 0x000000838eb1723e */ /* 0x001fe200000000ff */
[----:B-1----:R-:W-:-:S06]  /*98c0*/  FADD.FTZ R14, R202, R149 ;  /* 0x00000095ca0e7221 */ /* 0x002fcc0000010000 */
[----:B------:R-:W-:Y:S01]  /*98d0*/  MUFU.EX2 R178, R223 ;  /* 0x000000df00b27308 */ /* 0x000fe20000000800 */
[----:B------:R0:W-:Y:S01]  /*98e0*/  @!P1 SYNCS.ARRIVE.TRANS64.RED.A1T0 RZ, [R146+URZ], RZ ;  /* 0x000000ff92ff99a7 */ /* 0x0001e2000810043f */
[C---:B------:R-:W-:Y:S01]  /*98f0*/  F2FP.F16.F32.PACK_AB R202, R139.reuse, R202 ;  /* 0x000000ca8bca723e */ /* 0x040fe200000000ff */
[----:B------:R-:W-:-:S04]  /*9900*/  FADD.FTZ R149, R139, R14 ;  /* 0x0000000e8b957221 */ /* 0x000fc80000010000 */
[----:B------:R-:W-:Y:S01]  /*9910*/  FADD.FTZ R14, R196, R149 ;  /* 0x00000095c40e7221 */ /* 0x000fe20000010000 */
[----:B------:R-:W-:Y:S01]  /*9920*/  MUFU.EX2 R144, R144 ;  /* 0x0000009000907308 */ /* 0x000fe20000000800 */
[C---:B------:R-:W-:Y:S02]  /*9930*/  F2FP.F16.F32.PACK_AB R196, R143.reuse, R196 ;  /* 0x000000c48fc4723e */ /* 0x040fe400000000ff */
[----:B------:R-:W-:-:S04]  /*9940*/  FADD.FTZ R137, R143, R14 ;  /* 0x0000000e8f897221 */ /* 0x000fc80000010000 */
[----:B------:R-:W-:Y:S01]  /*9950*/  FADD.FTZ R14, R198, R137 ;  /* 0x00000089c60e7221 */ /* 0x000fe20000010000 */
[----:B------:R-:W1:Y:S01]  /*9960*/  MUFU.EX2 R20, R20 ;  /* 0x0000001400147308 */ /* 0x000e620000000800 */
[C---:B------:R-:W-:Y:S02]  /*9970*/  F2FP.F16.F32.PACK_AB R198, R147.reuse, R198 ;  /* 0x000000c693c6723e */ /* 0x040fe400000000ff */
[----:B------:R-:W-:-:S04]  /*9980*/  FADD.FTZ R137, R147, R14 ;  /* 0x0000000e93897221 */ /* 0x000fc80000010000 */
[----:B------:R-:W-:Y:S01]  /*9990*/  FADD.FTZ R14, R192, R137 ;  /* 0x00000089c00e7221 */ /* 0x000fe20000010000 */
[----:B------:R-:W-:-:S03]  /*99a0*/  F2FP.F16.F32.PACK_AB R192, R151, R192 ;  /* 0x000000c097c0723e */ /* 0x000fc600000000ff */
[----:B------:R-:W-:-:S04]  /*99b0*/  FADD.FTZ R137, R151, R14 ;  /* 0x0000000e97897221 */ /* 0x000fc80000010000 */
[----:B------:R-:W-:Y:S01]  /*99c0*/  FADD.FTZ R14, R194, R137 ;  /* 0x00000089c20e7221 */ /* 0x000fe20000010000 */
[C---:B------:R-:W-:Y:S02]  /*99d0*/  F2FP.F16.F32.PACK_AB R194, R153.reuse, R194 ;  /* 0x000000c299c2723e */ /* 0x040fe400000000ff */
[----:B-1----:R-:W-:Y:S01]  /*99e0*/  F2FP.F16.F32.PACK_AB R179, R20, R123 ;  /* 0x0000007b14b3723e */ /* 0x002fe200000000ff */
[----:B------:R-:W-:-:S04]  /*99f0*/  FADD.FTZ R137, R153, R14 ;  /* 0x0000000e99897221 */ /* 0x000fc80000010000 */
[----:B------:R-:W-:Y:S01]  /*9a00*/  FADD.FTZ R14, R188, R137 ;  /* 0x00000089bc0e7221 */ /* 0x000fe20000010000 */
[----:B------:R-:W-:-:S03]  /*9a10*/  F2FP.F16.F32.PACK_AB R188, R145, R188 ;  /* 0x000000bc91bc723e */ /* 0x000fc600000000ff */
[----:B------:R-:W-:Y:S01]  /*9a20*/  FADD.FTZ R129, R145, R14 ;  /* 0x0000000e91817221 */ /* 0x000fe20000010000 */
[----:B------:R-:W-:-:S03]  /*9a30*/  FADD.FTZ R14, R124, R127 ;  /* 0x0000007f7c0e7221 */ /* 0x000fc60000010000 */
[----:B------:R-:W-:Y:S01]  /*9a40*/  FADD.FTZ R10, R190, R129 ;  /* 0x00000081be0a7221 */ /* 0x000fe20000010000 */
[----:B------:R-:W-:Y:S01]  /*9a50*/  FADD.FTZ R14, R125, R14 ;  /* 0x0000000e7d0e7221 */ /* 0x000fe20000010000 */
[C---:B------:R-:W-:Y:S02]  /*9a60*/  F2FP.F16.F32.PACK_AB R190, R15.reuse, R190 ;  /* 0x000000be0fbe723e */ /* 0x040fe400000000ff */
[----:B------:R-:W-:-:S04]  /*9a70*/  FADD.FTZ R127, R15, R10 ;  /* 0x0000000a0f7f7221 */ /* 0x000fc80000010000 */
[----:B------:R-:W-:Y:S01]  /*9a80*/  FADD.FTZ R10, R184, R127 ;  /* 0x0000007fb80a7221 */ /* 0x000fe20000010000 */
[----:B------:R-:W-:Y:S01]  /*9a90*/  FADD.FTZ R127, R121, R14 ;  /* 0x0000000e797f7221 */ /* 0x000fe20000010000 */
[C---:B------:R-:W-:Y:S01]  /*9aa0*/  F2FP.F16.F32.PACK_AB R184, R9.reuse, R184 ;  /* 0x000000b809b8723e */ /* 0x040fe200000000ff */
[----:B------:R-:W-:Y:S02]  /*9ab0*/  IMAD.MOV.U32 R14, RZ, RZ, R7 ;  /* 0x000000ffff0e7224 */ /* 0x000fe400078e0007 */
[----:B------:R-:W-:Y:S01]  /*9ac0*/  FADD.FTZ R129, R9, R10 ;  /* 0x0000000a09817221 */ /* 0x000fe20000010000 */
[----:B------:R-:W-:-:S03]  /*9ad0*/  FADD.FTZ R10, R134, R127 ;  /* 0x0000007f860a7221 */ /* 0x000fc60000010000 */
[----:B------:R-:W-:Y:S01]  /*9ae0*/  FADD.FTZ R129, R186, R129 ;  /* 0x00000081ba817221 */ /* 0x000fe20000010000 */
[----:B------:R-:W-:Y:S01]  /*9af0*/  FADD.FTZ R15, R23, R10 ;  /* 0x0000000a170f7221 */ /* 0x000fe20000010000 */
[C---:B------:R-:W-:Y:S02]  /*9b00*/  F2FP.F16.F32.PACK_AB R186, R141.reuse, R186 ;  /* 0x000000ba8dba723e */ /* 0x040fe400000000ff */
[----:B------:R-:W-:Y:S01]  /*9b10*/  FADD.FTZ R129, R141, R129 ;  /* 0x000000818d817221 */ /* 0x000fe20000010000 */
[----:B------:R-:W-:-:S03]  /*9b20*/  FADD.FTZ R15, R136, R15 ;  /* 0x0000000f880f7221 */ /* 0x000fc60000010000 */
[----:B------:R-:W-:Y:S01]  /*9b30*/  FADD.FTZ R129, R180, R129 ;  /* 0x00000081b4817221 */ /* 0x000fe20000010000 */
[----:B------:R-:W-:Y:S01]  /*9b40*/  FADD.FTZ R10, R138, R15 ;  /* 0x0000000f8a0a7221 */ /* 0x000fe20000010000 */
[C---:B------:R-:W-:Y:S01]  /*9b50*/  F2FP.F16.F32.PACK_AB R180, R22.reuse, R180 ;  /* 0x000000b416b4723e */ /* 0x040fe200000000ff */
[----:B------:R-:W-:Y:S02]  /*9b60*/  IMAD.MOV.U32 R15, RZ, RZ, R6 ;  /* 0x000000ffff0f7224 */ /* 0x000fe400078e0006 */
        /* <DEDUP_REMOVED lines=13> */
[----:B------:R-:W-:-:S03]  /*9c40*/  FADD.FTZ R10, R142, R9 ;  /* 0x000000098e0a7221 */ /* 0x000fc60000010000 */
[----:B------:R-:W-:Y:S01]  /*9c50*/  FADD.FTZ R129, R178, R129 ;  /* 0x00000081b2817221 */ /* 0x000fe20000010000 */
[----:B------:R-:W-:Y:S01]  /*9c60*/  FADD.FTZ R9, R123, R10 ;  /* 0x0000000a7b097221 */ /* 0x000fe20000010000 */
[C---:B------:R-:W-:Y:S02]  /*9c70*/  F2FP.F16.F32.PACK_AB R178, R144.reuse, R178 ;  /* 0x000000b290b2723e */ /* 0x040fe400000000ff */
[----:B------:R-:W-:Y:S01]  /*9c80*/  FADD.FTZ R10, R144, R129 ;  /* 0x00000081900a7221 */ /* 0x000fe20000010000 */
[----:B------:R-:W-:Y:S01]  /*9c90*/  FADD.FTZ R9, R20, R9 ;  /* 0x0000000914097221 */ /* 0x000fe20000010000 */
[----:B0-----:R-:W-:Y:S06]  /*9ca0*/  @P3 BRA `(.L_x_2084) ;  /* 0xffffffb800c43947 */ /* 0x001fec000383ffff */
[----:B------:R-:W-:-:S07]  /*9cb0*/  IMAD.U32 R20, RZ, RZ, UR58 ;  /* 0x0000003aff147e24 */ /* 0x000fce000f8e00ff */
.L_x_2075:
[----:B------:R-:W-:Y:S02]  /*9cc0*/  R2UR UR7, R18 ;  /* 0x00000000120772ca */ /* 0x000fe400000e0000 */
[----:B------:R-:W-:-:S13]  /*9cd0*/  R2UR UR6, R20 ;  /* 0x00000000140672ca */ /* 0x000fda00000e0000 */
[----:B------:R-:W-:-:S06]  /*9ce0*/  UISETP.GE.AND UP0, UPT, UR6, UR7, UPT ;  /* 0x000000070600728c */ /* 0x000fcc000bf06270 */
[----:B------:R-:W-:-:S13]  /*9cf0*/  PLOP3.LUT P2, PT, PT, PT, UP0, 0x80, 0x0 ;  /* 0x000000000000781c */ /* 0x000fda0003f4f008 */
[----:B------:R-:W-:Y:S05]  /*9d00*/  @!P2 BRA `(.L_x_2085) ;  /* 0x0000003c0074a947 */ /* 0x000fea0003800000 */
[----:B------:R-:W-:Y:S01]  /*9d10*/  R2UR UR7, R8 ;  /* 0x00000000080772ca */ /* 0x000fe200000e0000 */
[----:B------:R-:W-:Y:S01]  /*9d20*/  IMAD.MOV.U32 R11, RZ, RZ, R7 ;  /* 0x000000ffff0b7224 */ /* 0x000fe200078e0007 */
[----:B------:R-:W-:Y:S01]  /*9d30*/  UMOV UR6, UR60 ;  /* 0x0000003c00067c82 */ /* 0x000fe20008000000 */
[----:B------:R-:W-:-:S10]  /*9d40*/  IMAD.MOV.U32 R13, RZ, RZ, R6 ;  /* 0x000000ffff0d7224 */ /* 0x000fd400078e0006 */
[----:B------:R-:W-:-:S07]  /*9d50*/  IMAD.U32 R14, RZ, RZ, UR7 ;  /* 0x00000007ff0e7e24 */ /* 0x000fce000f8e00ff */
.L_x_2094:
[----:B------:R-:W-:Y:S01]  /*9d60*/  R2UR UR10, R14 ;  /* 0x000000000e0a72ca */ /* 0x000fe200000e0000 */
        /* <DEDUP_REMOVED lines=8> */
.L_x_2086:
        /* <DEDUP_REMOVED lines=8> */
.L_x_2087:
[----:B-1----:R-:W-:Y:S05]  /*9e70*/  @P2 BRA `(.L_x_2088) ;  /* 0x0000000000082947 */ /* 0x002fea0003800000 */
[----:B------:R-:W1:Y:S02]  /*9e80*/  SYNCS.PHASECHK.TRANS64.TRYWAIT P2, [UR61+0x36830], R0 ;  /* 0x03683000ff0075a7 */ /* 0x000e64000804017d */
[----:B-1----:R-:W-:Y:S05]  /*9e90*/  @!P2 BRA `(.L_x_2089) ;  /* 0x000000b00090a947 */ /* 0x002fea0003800000 */
.L_x_2088:
        /* <DEDUP_REMOVED lines=24> */
[----:B------:R-:W-:Y:S01]  /*a020*/  R2UR UR48, R4 ;  /* 0x00000000043072ca */ /* 0x000fe200000e0000 */
[----:B------:R-:W-:Y:S01]  /*a030*/  UIADD3 UR50, UR7, 0x200, URZ ;  /* 0x0000020007327890 */ /* 0x000fe2000fffe03f */
[----:B------:R-:W-:Y:S01]  /*a040*/  R2UR UR49, R5 ;  /* 0x00000000053172ca */ /* 0x000fe200000e0000 */
[----:B------:R-:W-:Y:S01]  /*a050*/  UMOV UR51, 0x40000040 ;  /* 0x4000004000337882 */ /* 0x000fe20000000000 */
        /* <DEDUP_REMOVED lines=591> */
.L_x_2090:
        /* <DEDUP_REMOVED lines=8> */
.L_x_2091:
[----:B-1----:R-:W-:Y:S05]  /*c5d0*/  @P2 BRA `(.L_x_2092) ;  /* 0x0000000000082947 */ /* 0x002fea0003800000 */
[----:B------:R-:W1:Y:S02]  /*c5e0*/  SYNCS.PHASECHK.TRANS64.TRYWAIT P2, [UR11+0x36850], R0 ;  /* 0x03685000ff0075a7 */ /* 0x000e64000804014b */
[----:B-1----:R-:W-:Y:S05]  /*c5f0*/  @!P2 BRA `(.L_x_2093) ;  /* 0x0000008800d0a947 */ /* 0x002fea0003800000 */
.L_x_2092:
[----:B------:R-:W-:Y:S01]  /*c600*/  R2UR UR7, R16 ;  /* 0x00000000100772ca */ /* 0x000fe200000e0000 */
[----:B------:R-:W-:Y:S01]  /*c610*/  WARPGROUP.ARRIVE ;  /* 0x00000000000079c5 */ /* 0x000fe20000000000 */
[----:B------:R-:W-:Y:S01]  /*c620*/  UMOV UR15, 0x40000040 ;  /* 0x40000040000f7882 */ /* 0x000fe20000000000 */
[----:B01----:R-:W-:Y:S02]  /*c630*/  FMNMX.FTZ R0, R168, R13, !PT ;  /* 0x0000000da8007209 */ /* 0x003fe40007810000 */
[----:B------:R-:W-:Y:S02]  /*c640*/  R2UR UR18, R20 ;  /* 0x00000000141272ca */ /* 0x000fe400000e0000 */
[----:B------:R-:W-:Y:S02]  /*c650*/  FMNMX.FTZ R3, R169, R0, !PT ;  /* 0x00000000a9037209 */ /* 0x000fe40007810000 */
[----:B------:R-:W-:Y:S02]  /*c660*/  R2UR UR19, R18 ;  /* 0x00000000121372ca */ /* 0x000fe400000e0000 */
[----:B------:R-:W-:-:S02]  /*c670*/  FMNMX.FTZ R0, R172, R3, !PT ;  /* 0x00000003ac007209 */ /* 0x000fc40007810000 */
[----:B------:R-:W-:Y:S02]  /*c680*/  UIADD3 UR7, UR7, 0x400, URZ ;  /* 0x0000040007077890 */ /* 0x000fe4000fffe03f */
[----:B------:R-:W-:Y:S02]  /*c690*/  FMNMX.FTZ R3, R173, R0, !PT ;  /* 0x00000000ad037209 */ /* 0x000fe40007810000 */
[----:B------:R-:W-:Y:S02]  /*c6a0*/  USHF.R.U32.HI UR7, URZ, 0x4, UR7 ;  /* 0x000000043f077899 */ /* 0x000fe40008011607 */
[----:B------:R-:W-:Y:S02]  /*c6b0*/  FMNMX.FTZ R0, R160, R3, !PT ;  /* 0x00000003a0007209 */ /* 0x000fe40007810000 */
[----:B------:R-:W-:Y:S02]  /*c6c0*/  ULOP3.LUT UR7, UR7, 0x3fff, URZ, 0xc0, !UPT ;  /* 0x00003fff07077892 */ /* 0x000fe4000f8ec03f */
[----:B------:R-:W-:Y:S01]  /*c6d0*/  FMNMX.FTZ R3, R161, R0, !PT ;  /* 0x00000000a1037209 */ /* 0x000fe20007810000 */
[----:B------:R-:W-:-:S02]  /*c6e0*/  UISETP.GT.AND UP0, UPT, UR18, UR19, UPT ;  /* 0x000000131200728c */ /* 0x000fc4000bf04270 */
[----:B------:R-:W-:Y:S01]  /*c6f0*/  ULOP3.LUT UR7, UR7, 0x3800000, URZ, 0xfc, !UPT ;  /* 0x0380000007077892 */ /* 0x000fe2000f8efc3f */
[----:B------:R-:W-:-:S03]  /*c700*/  FMNMX.FTZ R0, R164, R3, !PT ;  /* 0x00000003a4007209 */ /* 0x000fc60007810000 */
[----:B------:R-:W-:Y:S01]  /*c710*/  UIMAD UR6, UR6, 0xa80, UR7 ;  /* 0x00000a80060678a4 */ /* 0x000fe2000f8e0207 */
[----:B------:R-:W-:Y:S02]  /*c720*/  FMNMX.FTZ R3, R165, R0, !PT ;  /* 0x00000000a5037209 */ /* 0x000fe40007810000 */
[----:B------:R-:W-:Y:S01]  /*c730*/  UMOV UR7, 0x40000040 ;  /* 0x4000004000077882 */ /* 0x000fe20000000000 */
[----:B------:R-:W-:Y:S01]  /*c740*/  UIADD3 UR10, UR6, 0x80, URZ ;  /* 0x00000080060a7890 */ /* 0x000fe2000fffe03f */
[----:B------:R-:W-:Y:S02]  /*c750*/  FMNMX.FTZ R0, R152, R3, !PT ;  /* 0x0000000398007209 */ /* 0x000fe40007810000 */
[----:B------:R-:W-:Y:S02]  /*c760*/  PLOP3.LUT P2, PT, PT, PT, UP0, 0x80, 0x0 ;  /* 0x000000000000781c */ /* 0x000fe40003f4f008 */
[----:B------:R-:W-:Y:S01]  /*c770*/  HGMMA.64x192x16.F32 R24, R200, gdesc[UR4].tnspB, R24, gsb0 ;  /* 0x42e00004c8187df0 */ /* 0x000fe20008000818 */
[----:B------:R-:W-:Y:S01]  /*c780*/  FMNMX.FTZ R3, R153, R0, !PT ;  /* 0x0000000099037209 */ /* 0x000fe20007810000 */
[----:B------:R-:W-:Y:S01]  /*c790*/  UMOV UR14, UR10 ;  /* 0x0000000a000e7c82 */ /* 0x000fe20008000000 */
[----:B------:R-:W-:-:S02]  /*c7a0*/  UIADD3 UR10, UR6, 0x100, URZ ;  /* 0x00000100060a7890 */ /* 0x000fc4000fffe03f */
        /* <DEDUP_REMOVED lines=21> */
[----:B------:R-:W0:Y:S03]  /*c900*/  LDC R0, c[0x0][0x988] ;  /* 0x00026200ff007b82 */ /* 0x000e260000000800 */
[----:B------:R-:W1:Y:S02]  /*c910*/  SHFL.BFLY PT, R3, R14, 0x1, 0x1f ;  /* 0x0c201f000e037f89 */ /* 0x000e6400000e0000 */
[----:B-1----:R-:W-:Y:S02]  /*c920*/  FMNMX.FTZ R6, R14, R3, !PT ;  /* 0x000000030e067209 */ /* 0x002fe40007810000 */
[----:B------:R-:W-:-:S03]  /*c930*/  FMNMX.FTZ R14, R170, R11, !PT ;  /* 0x0000000baa0e7209 */ /* 0x000fc60007810000 */
[----:B------:R-:W-:Y:S01]  /*c940*/  FADD.FTZ R3, -R6, R13 ;  /* 0x0000000d06037221 */ /* 0x000fe20000010100 */
[----:B------:R-:W-:-:S03]  /*c950*/  FMNMX.FTZ R7, R171, R14, !PT ;  /* 0x0000000eab077209 */ /* 0x000fc60007810000 */
[-C--:B0-----:R-:W-:Y:S01]  /*c960*/  FMUL.FTZ R2, R3, R0.reuse ;  /* 0x0000000003027220 */ /* 0x081fe20000410000 */
[----:B------:R-:W-:Y:S01]  /*c970*/  FMNMX.FTZ R14, R174, R7, !PT ;  /* 0x00000007ae0e7209 */ /* 0x000fe20007810000 */
[----:B------:R-:W-:-:S03]  /*c980*/  FMUL.FTZ R3, R6, R0 ;  /* 0x0000000006037220 */ /* 0x000fc60000410000 */
[----:B------:R-:W-:Y:S01]  /*c990*/  FMNMX.FTZ R7, R175, R14, !PT ;  /* 0x0000000eaf077209 */ /* 0x000fe20007810000 */
[-CC-:B------:R-:W-:Y:S01]  /*c9a0*/  FFMA.FTZ R23, R153, R0.reuse, -R3.reuse ;  /* 0x0000000099177223 */ /* 0x180fe20000010803 */
[-CC-:B------:R-:W-:Y:S01]  /*c9b0*/  FFMA.FTZ R13, R168, R0.reuse, -R3.reuse ;  /* 0x00000000a80d7223 */ /* 0x180fe20000010803 */
[-CC-:B------:R-:W-:Y:S01]  /*c9c0*/  FFMA.FTZ R15, R173, R0.reuse, -R3.reuse ;  /* 0x00000000ad0f7223 */ /* 0x180fe20000010803 */
[----:B------:R-:W-:Y:S01]  /*c9d0*/  FMNMX.FTZ R14, R162, R7, !PT ;  /* 0x00000007a20e7209 */ /* 0x000fe20007810000 */
[-CC-:B------:R-:W-:Y:S01]  /*c9e0*/  FFMA.FTZ R17, R161, R0.reuse, -R3.reuse ;  /* 0x00000000a1117223 */ /* 0x180fe20000010803 */
[-CC-:B------:R-:W-:Y:S01]  /*c9f0*/  FFMA.FTZ R21, R165, R0.reuse, -R3.reuse ;  /* 0x00000000a5157223 */ /* 0x180fe20000010803 */
[--C-:B------:R-:W-:Y:S01]  /*ca00*/  FFMA.FTZ R153, R157, R0, -R3.reuse ;  /* 0x000000009d997223 */ /* 0x100fe20000010803 */
        /* <DEDUP_REMOVED lines=14> */
[----:B------:R-:W0:Y:S01]  /*caf0*/  MUFU.EX2 R13, R13 ;  /* 0x0000000d000d7308 */ /* 0x000e220000000800 */
        /* <DEDUP_REMOVED lines=16> */
[-CC-:B------:R-:W-:Y:S01]  /*cc00*/  FFMA.FTZ R200, R169, R0.reuse, -R3.reuse ;  /* 0x00000000a9c87223 */ /* 0x180fe20000010803 */
[----:B------:R-:W-:Y:S01]  /*cc10*/  FFMA.FTZ R202, R172, R0, -R3 ;  /* 0x00000000acca7223 */ /* 0x000fe20000010803 */
[----:B------:R-:W-:Y:S01]  /*cc20*/  MUFU.EX2 R153, R153 ;  /* 0x0000009900997308 */ /* 0x000fe20000000800 */
[----:B------:R-:W-:Y:S01]  /*cc30*/  FMNMX.FTZ R14, R130, R7, !PT ;  /* 0x00000007820e7209 */ /* 0x000fe20007810000 */
[----:B------:R-:W-:Y:S01]  /*cc40*/  HGMMA.64x192x16.F32 R24, R196, gdesc[UR12].tnspB, R24, gsb0 ;  /* 0x42e0000cc4187df0 */ /* 0x000fe20008000818 */
[----:B------:R-:W-:Y:S01]  /*cc50*/  UMOV UR14, UR10 ;  /* 0x0000000a000e7c82 */ /* 0x000fe20008000000 */
[----:B------:R-:W-:Y:S01]  /*cc60*/  UMOV UR15, 0x40000040 ;  /* 0x40000040000f7882 */ /* 0x000fe20000000000 */
[----:B------:R-:W-:Y:S01]  /*cc70*/  UIADD3 UR10, UR6, 0x180, URZ ;  /* 0x00000180060a7890 */ /* 0x000fe2000fffe03f */
[----:B------:R-:W-:-:S02]  /*cc80*/  FMNMX.FTZ R7, R131, R14, !PT ;  /* 0x0000000e83077209 */ /* 0x000fc40007810000 */
[----:B------:R-:W1:Y:S02]  /*cc90*/  MUFU.EX2 R200, R200 ;  /* 0x000000c800c87308 */ /* 0x000e640000000800 */
[----:B------:R-:W-:-:S04]  /*cca0*/  FMNMX.FTZ R14, R134, R7, !PT ;  /* 0x00000007860e7209 */ /* 0x000fc80007810000 */
[----:B------:R-:W-:Y:S02]  /*ccb0*/  FMNMX.FTZ R7, R135, R14, !PT ;  /* 0x0000000e87077209 */ /* 0x000fe40007810000 */
[----:B------:R-:W2:Y:S02]  /*ccc0*/  MUFU.EX2 R202, R202 ;  /* 0x000000ca00ca7308 */ /* 0x000ea40000000800 */
[----:B------:R-:W-:-:S04]  /*ccd0*/  FMNMX.FTZ R14, R122, R7, !PT ;  /* 0x000000077a0e7209 */ /* 0x000fc80007810000 */
[----:B------:R-:W-:Y:S02]  /*cce0*/  FMNMX.FTZ R7, R123, R14, !PT ;  /* 0x0000000e7b077209 */ /* 0x000fe40007810000 */
[----:B------:R-:W-:Y:S02]  /*ccf0*/  MUFU.EX2 R145, R145 ;  /* 0x0000009100917308 */ /* 0x000fe40000000800 */
[----:B------:R-:W-:-:S04]  /*cd00*/  FMNMX.FTZ R14, R126, R7, !PT ;  /* 0x000000077e0e7209 */ /* 0x000fc80007810000 */
[----:B------:R-:W-:Y:S02]  /*cd10*/  FMNMX.FTZ R14, R127, R14, !PT ;  /* 0x0000000e7f0e7209 */ /* 0x000fe40007810000 */
[----:B------:R-:W-:Y:S03]  /*cd20*/  MUFU.EX2 R149, R149 ;  /* 0x0000009500957308 */ /* 0x000fe60000000800 */
[----:B------:R-:W3:Y:S05]  /*cd30*/  SHFL.BFLY PT, R7, R14, 0x2, 0x1f ;  /* 0x0c401f000e077f89 */ /* 0x000eea00000e0000 */
[----:B------:R-:W-:Y:S08]  /*cd40*/  MUFU.EX2 R137, R137 ;  /* 0x0000008900897308 */ /* 0x000ff00000000800 */
[----:B------:R-:W-:Y:S08]  /*cd50*/  MUFU.EX2 R141, R141 ;  /* 0x0000008d008d7308 */ /* 0x000ff00000000800 */
[----:B------:R-:W-:Y:S01]  /*cd60*/  MUFU.EX2 R129, R129 ;  /* 0x0000008100817308 */ /* 0x000fe20000000800 */
[----:B---3--:R-:W-:Y:S01]  /*cd70*/  FMNMX.FTZ R20, R14, R7, !PT ;  /* 0x000000070e147209 */ /* 0x008fe20007810000 */
[-CC-:B------:R-:W-:Y:S01]  /*cd80*/  FFMA.FTZ R14, R120, R0.reuse, -R3.reuse ;  /* 0x00000000780e7223 */ /* 0x180fe20000010803 */
[----:B------:R-:W-:-:S03]  /*cd90*/  FFMA.FTZ R120, R125, R0, -R3 ;  /* 0x000000007d787223 */ /* 0x000fc60000010803 */
[----:B------:R-:W3:Y:S02]  /*cda0*/  SHFL.BFLY PT, R7, R20, 0x1, 0x1f ;  /* 0x0c201f0014077f89 */ /* 0x000ee400000e0000 */
[----:B------:R-:W-:Y:S08]  /*cdb0*/  MUFU.EX2 R133, R133 ;  /* 0x0000008500857308 */ /* 0x000ff00000000800 */
[----:B------:R-:W-:Y:S08]  /*cdc0*/  MUFU.EX2 R14, R14 ;  /* 0x0000000e000e7308 */ /* 0x000ff00000000800 */
[----:B------:R-:W-:Y:S01]  /*cdd0*/  MUFU.EX2 R121, R121 ;  /* 0x0000007900797308 */ /* 0x000fe20000000800 */
[----:B---3--:R-:W-:-:S07]  /*cde0*/  FMNMX.FTZ R7, R20, R7, !PT ;  /* 0x0000000714077209 */ /* 0x008fce0007810000 */
[----:B------:R3:W-:Y:S01]  /*cdf0*/  MUFU.EX2 R20, R124 ;  /* 0x0000007c00147308 */ /* 0x0007e20000000800 */
[----:B------:R-:W-:-:S04]  /*ce00*/  FMUL.FTZ R125, R7, R0 ;  /* 0x00000000077d7220 */ /* 0x000fc80000410000 */
[-CC-:B------:R-:W-:Y:S01]  /*ce10*/  FFMA.FTZ R22, R170, R0.reuse, -R125.reuse ;  /* 0x00000000aa167223 */ /* 0x180fe2000001087d */
[-CC-:B------:R-:W-:Y:S01]  /*ce20*/  FFMA.FTZ R201, R171, R0.reuse, -R125.reuse ;  /* 0x00000000abc97223 */ /* 0x180fe2000001087d */
[-CC-:B------:R-:W-:Y:S01]  /*ce30*/  FFMA.FTZ R203, R174, R0.reuse, -R125.reuse ;  /* 0x00000000aecb7223 */ /* 0x180fe2000001087d */
[-CC-:B------:R-:W-:Y:S01]  /*ce40*/  FFMA.FTZ R175, R175, R0.reuse, -R125.reuse ;  /* 0x00000000afaf7223 */ /* 0x180fe2000001087d */
[-CC-:B---3--:R-:W-:Y:S01]  /*ce50*/  FFMA.FTZ R124, R167, R0.reuse, -R125.reuse ;  /* 0x00000000a77c7223 */ /* 0x188fe2000001087d */
        /* <DEDUP_REMOVED lines=22> */
[-C--:B------:R-:W-:Y:S01]  /*cfc0*/  FFMA.FTZ R198, R164, R0.reuse, -R3 ;  /* 0x00000000a4c67223 */ /* 0x080fe20000010803 */
[-CC-:B------:R-:W-:Y:S01]  /*cfd0*/  FFMA.FTZ R197, R162, R0.reuse, -R125.reuse ;  /* 0x00000000a2c57223 */ /* 0x180fe2000001087d */
[----:B------:R-:W-:Y:S02]  /*cfe0*/  FFMA.FTZ R199, R166, R0, -R125 ;  /* 0x00000000a6c77223 */ /* 0x000fe4000001087d */
[----:B------:R-:W-:Y:S01]  /*cff0*/  HGMMA.64x192x16.F32 R24, R192, gdesc[UR12].tnspB, R24, gsb0 ;  /* 0x42e0000cc0187df0 */ /* 0x000fe20008000818 */
[----:B------:R-:W-:Y:S01]  /*d000*/  UMOV UR14, UR10 ;  /* 0x0000000a000e7c82 */ /* 0x000fe20008000000 */
[----:B------:R-:W-:Y:S01]  /*d010*/  UMOV UR15, 0x40000040 ;  /* 0x40000040000f7882 */ /* 0x000fe20000000000 */
[----:B------:R-:W-:Y:S01]  /*d020*/  UIADD3 UR10, UR6, 0x200, URZ ;  /* 0x00000200060a7890 */ /* 0x000fe2000fffe03f */
[----:B------:R-:W3:Y:S08]  /*d030*/  MUFU.EX2 R196, R196 ;  /* 0x000000c400c47308 */ /* 0x000ef00000000800 */
[----:B------:R-:W-:Y:S08]  /*d040*/  MUFU.EX2 R197, R197 ;  /* 0x000000c500c57308 */ /* 0x000ff00000000800 */
[----:B------:R-:W4:Y:S08]  /*d050*/  MUFU.EX2 R198, R198 ;  /* 0x000000c600c67308 */ /* 0x000f300000000800 */
        /* <DEDUP_REMOVED lines=11> */
[----:B------:R-:W-:Y:S01]  /*d110*/  MUFU.EX2 R192, R192 ;  /* 0x000000c000c07308 */ /* 0x000fe20000000800 */
[----:B------:R-:W-:-:S07]  /*d120*/  UIADD3 UR6, UR6, 0x300, URZ ;  /* 0x0000030006067890 */ /* 0x000fce000fffe03f */
[----:B------:R-:W-:Y:S08]  /*d130*/  MUFU.EX2 R193, R193 ;  /* 0x000000c100c17308 */ /* 0x000ff00000000800 */
[----:B------:R-:W-:Y:S08]  /*d140*/  MUFU.EX2 R194, R194 ;  /* 0x000000c200c27308 */ /* 0x000ff00000000800 */
[----:B------:R-:W-:Y:S01]  /*d150*/  MUFU.EX2 R195, R195 ;  /* 0x000000c300c37308 */ /* 0x000fe20000000800 */
[----:B------:R-:W-:-:S02]  /*d160*/  WARPGROUP.DEPBAR.LE gsb0, 0x0 ;  /* 0x00008000000079c5 */ /* 0x000fc40000010000 */
[----:B------:R-:W-:Y:S01]  /*d170*/  WARPGROUP.ARRIVE ;  /* 0x00000000000079c5 */ /* 0x000fe20000000000 */
[-CC-:B------:R-:W-:Y:S01]  /*d180*/  FFMA.FTZ R188, R144, R0.reuse, -R3.reuse ;  /* 0x0000000090bc7223 */ /* 0x180fe20000010803 */
[-C--:B------:R-:W-:Y:S01]  /*d190*/  FFMA.FTZ R190, R148, R0.reuse, -R3 ;  /* 0x0000000094be7223 */ /* 0x080fe20000010803 */
[----:B------:R-:W-:Y:S02]  /*d1a0*/  IMAD.U32 R144, RZ, RZ, UR61 ;  /* 0x0000003dff907e24 */ /* 0x000fe4000f8e00ff */
[-CC-:B------:R-:W-:Y:S01]  /*d1b0*/  FFMA.FTZ R189, R146, R0.reuse, -R125.reuse ;  /* 0x0000000092bd7223 */ /* 0x180fe2000001087d */
[----:B------:R-:W-:Y:S01]  /*d1c0*/  FFMA.FTZ R191, R150, R0, -R125 ;  /* 0x0000000096bf7223 */ /* 0x000fe2000001087d */
[----:B------:R-:W-:Y:S01]  /*d1d0*/  HGMMA.64x192x16.F32 R24, R184, gdesc[UR12].tnspB, R24, gsb0 ;  /* 0x42e0000cb8187df0 */ /* 0x000fe20008000818 */
[----:B------:R-:W-:Y:S01]  /*d1e0*/  UMOV UR14, UR10 ;  /* 0x0000000a000e7c82 */ /* 0x000fe20008000000 */
[----:B------:R-:W-:Y:S01]  /*d1f0*/  UMOV UR15, 0x40000040 ;  /* 0x40000040000f7882 */ /* 0x000fe20000000000 */
[----:B------:R-:W-:Y:S01]  /*d200*/  @!P1 VIADD R144, R144, 0x36840 ;  /* 0x0003684090909836 */ /* 0x000fe20000000000 */
[----:B------:R-:W-:Y:S01]  /*d210*/  MUFU.EX2 R188, R188 ;  /* 0x000000bc00bc7308 */ /* 0x000fe20000000800 */
[----:B------:R-:W-:-:S03]  /*d220*/  IMAD.U32 R148, RZ, RZ, UR11 ;  /* 0x0000000bff947e24 */ /* 0x000fc6000f8e00ff */
[----:B------:R-:W-:Y:S01]  /*d230*/  @!P1 PRMT R146, RZ, 0x654, R144 ;  /* 0x00000654ff929816 */ /* 0x000fe20000000090 */
[----:B------:R-:W-:-:S03]  /*d240*/  @!P1 VIADD R148, R148, 0x36860 ;  /* 0x0003686094949836 */ /* 0x000fc60000000000 */
[----:B------:R-:W-:Y:S02]  /*d250*/  MUFU.EX2 R189, R189 ;  /* 0x000000bd00bd7308 */ /* 0x000fe40000000800 */
[----:B------:R-:W-:-:S06]  /*d260*/  @!P1 PRMT R148, RZ, 0x654, R148 ;  /* 0x00000654ff949816 */ /* 0x000fcc0000000094 */
        /* <DEDUP_REMOVED lines=8> */
[----:B------:R-:W-:Y:S01]  /*d2f0*/  FFMA.FTZ R140, R163, R0, -R125 ;  /* 0x00000000a38c7223 */ /* 0x000fe2000001087d */
[----:B0-----:R-:W-:Y:S01]  /*d300*/  FFMA.FTZ R147, R2, R10, R13 ;  /* 0x0000000a02937223 */ /* 0x001fe2000001000d */
[----:B------:R-:W-:Y:S01]  /*d310*/  HGMMA.64x192x16.F32 R24, R180, gdesc[UR12].tnspB, R24, gsb0 ;  /* 0x42e0000cb4187df0 */ /* 0x000fe20008000818 */
[----:B------:R-:W-:Y:S01]  /*d320*/  FFMA.FTZ R185, R138, R0, -R125 ;  /* 0x000000008ab97223 */ /* 0x000fe2000001087d */
[----:B------:R-:W-:Y:S01]  /*d330*/  MUFU.EX2 R184, R184 ;  /* 0x000000b800b87308 */ /* 0x000fe20000000800 */
[C---:B-1----:R-:W-:Y:S01]  /*d340*/  FADD.FTZ R147, R200.reuse, R147 ;  /* 0x00000093c8937221 */ /* 0x042fe20000010000 */
[----:B------:R-:W-:-:S03]  /*d350*/  F2FP.F16.F32.PACK_AB R200, R200, R13 ;  /* 0x0000000dc8c8723e */ /* 0x000fc600000000ff */
[----:B--2---:R-:W-:Y:S01]  /*d360*/  FADD.FTZ R138, R202, R147 ;  /* 0x00000093ca8a7221 */ /* 0x004fe20000010000 */
[C---:B------:R-:W-:Y:S02]  /*d370*/  F2FP.F16.F32.PACK_AB R202, R15.reuse, R202 ;  /* 0x000000ca0fca723e */ /* 0x040fe400000000ff */
[----:B------:R-:W-:Y:S01]  /*d380*/  MUFU.EX2 R140, R140 ;  /* 0x0000008c008c7308 */ /* 0x000fe20000000800 */
[----:B------:R-:W-:-:S04]  /*d390*/  FADD.FTZ R147, R15, R138 ;  /* 0x0000008a0f937221 */ /* 0x000fc80000010000 */
[----:B---3--:R-:W-:Y:S01]  /*d3a0*/  FADD.FTZ R138, R196, R147 ;  /* 0x00000093c48a7221 */ /* 0x008fe20000010000 */
[C---:B------:R-:W-:Y:S02]  /*d3b0*/  F2FP.F16.F32.PACK_AB R196, R17.reuse, R196 ;  /* 0x000000c411c4723e */ /* 0x040fe400000000ff */
[----:B------:R-:W-:Y:S01]  /*d3c0*/  MUFU.EX2 R136, R136 ;  /* 0x0000008800887308 */ /* 0x000fe20000000800 */
[----:B------:R-:W-:-:S04]  /*d3d0*/  FADD.FTZ R147, R17, R138 ;  /* 0x0000008a11937221 */ /* 0x000fc80000010000 */
[----:B----4-:R-:W-:Y:S01]  /*d3e0*/  FADD.FTZ R138, R198, R147 ;  /* 0x00000093c68a7221 */ /* 0x010fe20000010000 */
[----:B------:R-:W-:Y:S02]  /*d3f0*/  F2FP.F16.F32.PACK_AB R198, R21, R198 ;  /* 0x000000c615c6723e */ /* 0x000fe400000000ff */
[----:B------:R-:W-:Y:S08]  /*d400*/  MUFU.EX2 R185, R185 ;  /* 0x000000b900b97308 */ /* 0x000ff00000000800 */
[----:B------:R-:W-:Y:S08]  /*d410*/  MUFU.EX2 R186, R186 ;  /* 0x000000ba00ba7308 */ /* 0x000ff00000000800 */
[----:B------:R-:W-:Y:S01]  /*d420*/  MUFU.EX2 R187, R142 ;  /* 0x0000008e00bb7308 */ /* 0x000fe20000000800 */
[----:B------:R-:W-:-:S02]  /*d430*/  WARPGROUP.DEPBAR.LE gsb0, 0x0 ;  /* 0x00008000000079c5 */ /* 0x000fc40000010000 */
[----:B------:R-:W-:Y:S01]  /*d440*/  WARPGROUP.ARRIVE ;  /* 0x00000000000079c5 */ /* 0x000fe20000000000 */
[-CC-:B------:R-:W-:Y:S01]  /*d450*/  FFMA.FTZ R180, R128, R0.reuse, -R3.reuse ;  /* 0x0000000080b47223 */ /* 0x180fe20000010803 */
[-C--:B------:R-:W-:Y:S01]  /*d460*/  FFMA.FTZ R182, R132, R0.reuse, -R3 ;  /* 0x0000000084b67223 */ /* 0x080fe20000010803 */
[----:B------:R-:W-:Y:S01]  /*d470*/  FADD.FTZ R3, -R7, R11 ;  /* 0x0000000b07037221 */ /* 0x000fe20000010100 */
[-CC-:B------:R-:W-:Y:S01]  /*d480*/  FFMA.FTZ R128, R155, R0.reuse, -R125.reuse ;  /* 0x000000009b807223 */ /* 0x180fe2000001087d */
[----:B------:R-:W-:Y:S01]  /*d490*/  MUFU.EX2 R11, R120 ;  /* 0x00000078000b7308 */ /* 0x000fe20000000800 */
[----:B------:R-:W-:Y:S01]  /*d4a0*/  HGMMA.64x192x16.F32 R24, R176, gdesc[UR4].tnspB, R24, gsb0 ;  /* 0x42e00004b0187df0 */ /* 0x000fe20008000818 */
[-C--:B------:R-:W-:Y:S01]  /*d4b0*/  FMUL.FTZ R3, R3, R0.reuse ;  /* 0x0000000003037220 */ /* 0x080fe20000410000 */
[-CC-:B------:R-:W-:Y:S01]  /*d4c0*/  FFMA.FTZ R132, R159, R0.reuse, -R125.reuse ;  /* 0x000000009f847223 */ /* 0x180fe2000001087d */
[----:B------:R-:W-:Y:S01]  /*d4d0*/  FFMA.FTZ R125, R127, R0, -R125 ;  /* 0x000000007f7d7223 */ /* 0x000fe2000001087d */
[----:B------:R-:W-:Y:S01]  /*d4e0*/  R2UR UR7, R8 ;  /* 0x00000000080772ca */ /* 0x000fe200000e0000 */
[----:B------:R-:W-:-:S02]  /*d4f0*/  UIADD3 UR6, UR18, -0x1, URZ ;  /* 0xffffffff12067890 */ /* 0x000fc4000fffe03f */
[----:B------:R-:W0:Y:S08]  /*d500*/  MUFU.EX2 R3, R3 ;  /* 0x0000000300037308 */ /* 0x000e300000000800 */
[----:B------:R-:W1:Y:S08]  /*d510*/  MUFU.EX2 R120, R175 ;  /* 0x000000af00787308 */ /* 0x000e700000000800 */
[----:B------:R-:W2:Y:S01]  /*d520*/  MUFU.EX2 R128, R128 ;  /* 0x0000008000807308 */ /* 0x000ea20000000800 */
[----:B0-----:R-:W-:-:S04]  /*d530*/  FFMA.FTZ R10, R3, R9, R22 ;  /* 0x00000009030a7223 */ /* 0x001fc80000010016 */
[C---:B------:R-:W-:Y:S01]  /*d540*/  FADD.FTZ R10, R201.reuse, R10 ;  /* 0x0000000ac90a7221 */ /* 0x040fe20000010000 */
[----:B------:R-:W-:Y:S02]  /*d550*/  F2FP.F16.F32.PACK_AB R201, R201, R22 ;  /* 0x00000016c9c9723e */ /* 0x000fe400000000ff */
[----:B------:R-:W0:Y:S01]  /*d560*/  MUFU.EX2 R132, R132 ;  /* 0x0000008400847308 */ /* 0x000e220000000800 */
[----:B------:R-:W-:Y:S01]  /*d570*/  FADD.FTZ R9, R203, R10 ;  /* 0x0000000acb097221 */ /* 0x000fe20000010000 */
[----:B-1----:R-:W-:-:S03]  /*d580*/  F2FP.F16.F32.PACK_AB R203, R120, R203 ;  /* 0x000000cb78cb723e */ /* 0x002fc600000000ff */
[----:B------:R-:W-:-:S03]  /*d590*/  FADD.FTZ R10, R120, R9 ;  /* 0x00000009780a7221 */ /* 0x000fc60000010000 */
[----:B------:R-:W-:Y:S01]  /*d5a0*/  MUFU.EX2 R180, R180 ;  /* 0x000000b400b47308 */ /* 0x000fe20000000800 */
[----:B------:R-:W-:Y:S01]  /*d5b0*/  FADD.FTZ R9, R197, R10 ;  /* 0x0000000ac5097221 */ /* 0x000fe20000010000 */
[----:B------:R-:W-:-:S03]  /*d5c0*/  F2FP.F16.F32.PACK_AB R197, R140, R197 ;  /* 0x000000c58cc5723e */ /* 0x000fc600000000ff */
[----:B------:R-:W-:-:S03]  /*d5d0*/  FADD.FTZ R10, R140, R9 ;  /* 0x000000098c0a7221 */ /* 0x000fc60000010000 */
[----:B------:R-:W-:Y:S01]  /*d5e0*/  MUFU.EX2 R181, R130 ;  /* 0x0000008200b57308 */ /* 0x000fe20000000800 */
[----:B------:R-:W-:Y:S01]  /*d5f0*/  FADD.FTZ R9, R199, R10 ;  /* 0x0000000ac7097221 */ /* 0x000fe20000010000 */
[----:B------:R-:W-:-:S03]  /*d600*/  F2FP.F16.F32.PACK_AB R199, R124, R199 ;  /* 0x000000c77cc7723e */ /* 0x000fc600000000ff */
[----:B------:R-:W-:-:S03]  /*d610*/  FADD.FTZ R10, R124, R9 ;  /* 0x000000097c0a7221 */ /* 0x000fc60000010000 */
[----:B------:R-:W-:Y:S01]  /*d620*/  MUFU.EX2 R182, R182 ;  /* 0x000000b600b67308 */ /* 0x000fe20000000800 */
[----:B------:R-:W-:Y:S01]  /*d630*/  FADD.FTZ R9, R193, R10 ;  /* 0x0000000ac1097221 */ /* 0x000fe20000010000 */
[----:B--2---:R-:W-:-:S03]  /*d640*/  F2FP.F16.F32.PACK_AB R193, R128, R193 ;  /* 0x000000c180c1723e */ /* 0x004fc600000000ff */
[----:B------:R-:W-:-:S03]  /*d650*/  FADD.FTZ R10, R128, R9 ;  /* 0x00000009800a7221 */ /* 0x000fc60000010000 */
[----:B------:R-:W-:Y:S01]  /*d660*/  MUFU.EX2 R183, R134 ;  /* 0x0000008600b77308 */ /* 0x000fe20000000800 */
[----:B------:R-:W-:Y:S01]  /*d670*/  FADD.FTZ R9, R195, R10 ;  /* 0x0000000ac3097221 */ /* 0x000fe20000010000 */
[----:B0-----:R-:W-:-:S03]  /*d680*/  F2FP.F16.F32.PACK_AB R195, R132, R195 ;  /* 0x000000c384c3723e */ /* 0x001fc600000000ff */
[----:B------:R-:W-:-:S03]  /*d690*/  FADD.FTZ R10, R132, R9 ;  /* 0x00000009840a7221 */ /* 0x000fc60000010000 */
[----:B------:R-:W-:Y:S01]  /*d6a0*/  MUFU.EX2 R120, R125 ;  /* 0x0000007d00787308 */ /* 0x000fe20000000800 */
[----:B------:R-:W-:Y:S01]  /*d6b0*/  FADD.FTZ R9, R189, R10 ;  /* 0x0000000abd097221 */ /* 0x000fe20000010000 */
[----:B------:R-:W-:-:S03]  /*d6c0*/  F2FP.F16.F32.PACK_AB R189, R136, R189 ;  /* 0x000000bd88bd723e */ /* 0x000fc600000000ff */
[----:B------:R-:W-:-:S04]  /*d6d0*/  FADD.FTZ R10, R136, R9 ;  /* 0x00000009880a7221 */ /* 0x000fc80000010000 */
[----:B------:R-:W-:Y:S01]  /*d6e0*/  FADD.FTZ R9, R191, R10 ;  /* 0x0000000abf097221 */ /* 0x000fe20000010000 */
[----:B------:R-:W-:-:S03]  /*d6f0*/  F2FP.F16.F32.PACK_AB R191, R144, R191 ;  /* 0x000000bf90bf723e */ /* 0x000fc600000000ff */
[----:B------:R-:W-:-:S04]  /*d700*/  FADD.FTZ R10, R144, R9 ;  /* 0x00000009900a7221 */ /* 0x000fc80000010000 */
[----:B------:R-:W-:Y:S01]  /*d710*/  FADD.FTZ R10, R185, R10 ;  /* 0x0000000ab90a7221 */ /* 0x000fe20000010000 */
[----:B------:R-:W-:Y:S02]  /*d720*/  WARPGROUP.DEPBAR.LE gsb0, 0x0 ;  /* 0x00008000000079c5 */ /* 0x000fe40000010000 */
[----:B------:R0:W-:Y:S01]  /*d730*/  @!P1 SYNCS.ARRIVE.TRANS64.RED.A1T0 RZ, [R146+URZ], RZ ;  /* 0x000000ff92ff99a7 */ /* 0x0001e2000810043f */
[----:B------:R-:W-:Y:S01]  /*d740*/  MUFU.EX2 R177, R122 ;  /* 0x0000007a00b17308 */ /* 0x000fe20000000800 */
[----:B------:R-:W-:Y:S02]  /*d750*/  F2FP.F16.F32.PACK_AB R176, R121, R14 ;  /* 0x0000000e79b0723e */ /* 0x000fe400000000ff */
[----:B------:R-:W-:Y:S01]  /*d760*/  F2FP.F16.F32.PACK_AB R178, R11, R20 ;  /* 0x000000140bb2723e */ /* 0x000fe200000000ff */
[----:B------:R1:W-:Y:S04]  /*d770*/  @!P1 SYNCS.ARRIVE.TRANS64.RED.A1T0 RZ, [R148+URZ], RZ ;  /* 0x000000ff94ff99a7 */ /* 0x0003e8000810043f */
[----:B0-----:R0:W2:Y:S08]  /*d780*/  MUFU.EX2 R146, R139 ;  /* 0x0000008b00927308 */ /* 0x0010b00000000800 */
[----:B------:R-:W3:Y:S01]  /*d790*/  MUFU.EX2 R179, R126 ;  /* 0x0000007e00b37308 */ /* 0x000ee20000000800 */
[----:B0-----:R-:W-:-:S04]  /*d7a0*/  FADD.FTZ R139, R21, R138 ;  /* 0x0000008a158b7221 */ /* 0x001fc80000010000 */
[----:B------:R-:W-:Y:S01]  /*d7b0*/  FADD.FTZ R138, R192, R139 ;  /* 0x0000008bc08a7221 */ /* 0x000fe20000010000 */
[----:B------:R-:W-:-:S03]  /*d7c0*/  F2FP.F16.F32.PACK_AB R192, R23, R192 ;  /* 0x000000c017c0723e */ /* 0x000fc600000000ff */
[----:B------:R-:W-:Y:S01]  /*d7d0*/  FADD.FTZ R127, R23, R138 ;  /* 0x0000008a177f7221 */ /* 0x000fe20000010000 */
[C---:B--2---:R-:W-:Y:S01]  /*d7e0*/  FADD.FTZ R10, R146.reuse, R10 ;  /* 0x0000000a920a7221 */ /* 0x044fe20000010000 */
        /* <DEDUP_REMOVED lines=9> */
[C---:B------:R-:W-:Y:S02]  /*d880*/  F2FP.F16.F32.PACK_AB R188, R145.reuse, R188 ;  /* 0x000000bc91bc723e */ /* 0x040fe400000000ff */
        /* <DEDUP_REMOVED lines=11> */
[C---:B------:R-:W-:Y:S01]  /*d940*/  F2FP.F16.F32.PACK_AB R184, R137.reuse, R184 ;  /* 0x000000b889b8723e */ /* 0x040fe200000000ff */
[----:B------:R-:W-:Y:S02]  /*d950*/  IMAD.MOV.U32 R13, RZ, RZ, R6 ;  /* 0x000000ffff0d7224 */ /* 0x000fe400078e0006 */
[----:B------:R-:W-:Y:S01]  /*d960*/  FADD.FTZ R9, R137, R22 ;  /* 0x0000001689097221 */ /* 0x000fe20000010000 */
[C---:B------:R-:W-:Y:S01]  /*d970*/  FADD.FTZ R10, R123.reuse, R10 ;  /* 0x0000000a7b0a7221 */ /* 0x040fe20000010000 */
[----:B------:R-:W-:-:S02]  /*d980*/  F2FP.F16.F32.PACK_AB R177, R123, R177 ;  /* 0x000000b17bb1723e */ /* 0x000fc400000000ff */
        /* <DEDUP_REMOVED lines=11> */
[----:B------:R-:W-:Y:S01]  /*da40*/  FADD.FTZ R14, R20, R9 ;  /* 0x00000009140e7221 */ /* 0x000fe20000010000 */
[----:B---3--:R-:W-:Y:S01]  /*da50*/  FADD.FTZ R9, R179, R10 ;  /* 0x0000000ab3097221 */ /* 0x008fe20000010000 */
[----:B------:R-:W-:Y:S01]  /*da60*/  IMAD.U32 R20, RZ, RZ, UR6 ;  /* 0x00000006ff147e24 */ /* 0x000fe2000f8e00ff */
[----:B------:R-:W-:Y:S01]  /*da70*/  UMOV UR6, UR60 ;  /* 0x0000003c00067c82 */ /* 0x000fe20008000000 */
[----:B------:R-:W-:Y:S01]  /*da80*/  FADD.FTZ R10, R11, R14 ;  /* 0x0000000e0b0a7221 */ /* 0x000fe20000010000 */
[----:B------:R-:W-:Y:S02]  /*da90*/  IMAD.U32 R14, RZ, RZ, UR7 ;  /* 0x00000007ff0e7e24 */ /* 0x000fe4000f8e00ff */
[C---:B------:R-:W-:Y:S01]  /*daa0*/  FADD.FTZ R9, R120.reuse, R9 ;  /* 0x0000000978097221 */ /* 0x040fe20000010000 */
[----:B------:R-:W-:Y:S01]  /*dab0*/  F2FP.F16.F32.PACK_AB R179, R120, R179 ;  /* 0x000000b378b3723e */ /* 0x000fe200000000ff */
[----:B------:R-:W-:Y:S01]  /*dac0*/  IMAD.MOV.U32 R11, RZ, RZ, R7 ;  /* 0x000000ffff0b7224 */ /* 0x000fe200078e0007 */
[----:B-1----:R-:W-:Y:S06]  /*dad0*/  @P2 BRA `(.L_x_2094) ;  /* 0xffffffc000a02947 */ /* 0x002fec000383ffff */
.L_x_2085:
        /* <DEDUP_REMOVED lines=99> */
.L_x_2095:
        /* <DEDUP_REMOVED lines=8> */
.L_x_2096:
[----:B-1----:R-:W-:Y:S05]  /*e190*/  @P2 BRA `(.L_x_2097) ;  /* 0x0000000000082947 */ /* 0x002fea0003800000 */
[----:B------:R-:W1:Y:S02]  /*e1a0*/  SYNCS.PHASECHK.TRANS64.TRYWAIT P0, [UR5+0x36850], R2 ;  /* 0x03685002ff0075a7 */ /* 0x000e640008000145 */
[----:B-1----:R-:W-:Y:S05]  /*e1b0*/  @!P0 BRA `(.L_x_2098) ;  /* 0x0000006c00f88947 */ /* 0x002fea0003800000 */
.L_x_2097:
[----:B------:R-:W-:Y:S01]  /*e1c0*/  R2UR UR4, R16 ;  /* 0x00000000100472ca */ /* 0x000fe200000e0000 */
[----:B------:R-:W-:Y:S01]  /*e1d0*/  WARPGROUP.ARRIVE ;  /* 0x00000000000079c5 */ /* 0x000fe20000000000 */
[----:B------:R-:W-:Y:S01]  /*e1e0*/  UMOV UR7, 0x40000040 ;  /* 0x4000004000077882 */ /* 0x000fe20000000000 */
[----:B-1----:R-:W1:Y:S01]  /*e1f0*/  SHFL.BFLY PT, R3, R10, 0x2, 0x1f ;  /* 0x0c401f000a037f89 */ /* 0x002e6200000e0000 */
[----:B------:R-:W-:-:S03]  /*e200*/  IMAD.U32 R11, RZ, RZ, UR5 ;  /* 0x00000005ff0b7e24 */ /* 0x000fc6000f8e00ff */
[----:B0-----:R-:W0:Y:S01]  /*e210*/  SHFL.BFLY PT, R2, R9, 0x2, 0x1f ;  /* 0x0c401f0009027f89 */ /* 0x001e2200000e0000 */
[----:B------:R-:W-:-:S05]  /*e220*/  @!P1 VIADD R11, R11, 0x36860 ;  /* 0x000368600b0b9836 */ /* 0x000fca0000000000 */
[----:B------:R-:W-:Y:S01]  /*e230*/  UIADD3 UR4, UR4, 0x400, URZ ;  /* 0x0000040004047890 */ /* 0x000fe2000fffe03f */
[----:B------:R-:W-:-:S03]  /*e240*/  @!P1 PRMT R11, RZ, 0x654, R11 ;  /* 0x00000654ff0b9816 */ /* 0x000fc6000000000b */
[----:B------:R-:W-:-:S04]  /*e250*/  USHF.R.U32.HI UR4, URZ, 0x4, UR4 ;  /* 0x000000043f047899 */ /* 0x000fc80008011604 */
[----:B------:R-:W-:-:S04]  /*e260*/  ULOP3.LUT UR4, UR4, 0x3fff, URZ, 0xc0, !UPT ;  /* 0x00003fff04047892 */ /* 0x000fc8000f8ec03f */
[----:B------:R-:W-:Y:S01]  /*e270*/  ULOP3.LUT UR4, UR4, 0x3800000, URZ, 0xfc, !UPT ;  /* 0x0380000004047892 */ /* 0x000fe2000f8efc3f */
[----:B-1----:R-:W-:-:S03]  /*e280*/  FADD.FTZ R3, R3, R10 ;  /* 0x0000000a03037221 */ /* 0x002fc60000010000 */
[----:B------:R-:W-:Y:S01]  /*e290*/  UIMAD UR60, UR60, 0xa80, UR4 ;  /* 0x00000a803c3c78a4 */ /* 0x000fe2000f8e0204 */
[----:B0-----:R-:W-:-:S03]  /*e2a0*/  FADD.FTZ R4, R2, R9 ;  /* 0x0000000902047221 */ /* 0x001fc60000010000 */
[----:B------:R-:W-:Y:S01]  /*e2b0*/  UIADD3 UR4, UR60, 0x80, URZ ;  /* 0x000000803c047890 */ /* 0x000fe2000fffe03f */
[----:B------:R-:W0:Y:S02]  /*e2c0*/  SHFL.BFLY PT, R2, R3, 0x1, 0x1f ;  /* 0x0c201f0003027f89 */ /* 0x000e2400000e0000 */
[----:B------:R-:W-:-:S06]  /*e2d0*/  UMOV UR6, UR60 ;  /* 0x0000003c00067c82 */ /* 0x000fcc0008000000 */
[----:B------:R-:W-:Y:S01]  /*e2e0*/  HGMMA.64x192x16.F32 R24, R200, gdesc[UR4].tnspB, R24, gsb0 ;  /* 0x42e00004c8187df0 */ /* 0x000fe20008000818 */
[----:B------:R-:W-:Y:S01]  /*e2f0*/  UMOV UR7, 0x40000040 ;  /* 0x4000004000077882 */ /* 0x000fe20000000000 */
[----:B------:R-:W-:Y:S01]  /*e300*/  UMOV UR6, UR4 ;  /* 0x0000000400067c82 */ /* 0x000fe20008000000 */
[----:B------:R-:W-:Y:S01]  /*e310*/  UIADD3 UR4, UR60, 0x100, URZ ;  /* 0x000001003c047890 */ /* 0x000fe2000fffe03f */
[----:B------:R-:W1:Y:S01]  /*e320*/  SHFL.BFLY PT, R5, R4, 0x1, 0x1f ;  /* 0x0c201f0004057f89 */ /* 0x000e6200000e0000 */
[----:B0-----:R-:W-:Y:S01]  /*e330*/  FADD.FTZ R12, R3, R2 ;  /* 0x00000002030c7221 */ /* 0x001fe20000010000 */
[----:B------:R-:W-:Y:S02]  /*e340*/  IMAD.MOV.U32 R3, RZ, RZ, -0x800000 ;  /* 0xff800000ff037424 */ /* 0x000fe400078e00ff */
[----:B------:R-:W-:Y:S02]  /*e350*/  IMAD.MOV.U32 R2, RZ, RZ, -0x800000 ;  /* 0xff800000ff027424 */ /* 0x000fe400078e00ff */
[----:B------:R-:W-:Y:S01]  /*e360*/  FSETP.NE.FTZ.AND P0, PT, R12, RZ, PT ;  /* 0x000000ff0c00720b */ /* 0x000fe20003f15000 */
[----:B-1----:R-:W-:Y:S01]  /*e370*/  FADD.FTZ R13, R4, R5 ;  /* 0x00000005040d7221 */ /* 0x002fe20000010000 */
[----:B------:R-:W-:-:S04]  /*e380*/  CS2R R4, SRZ ;  /* 0x0000000000047805 */ /* 0x000fc8000001ff00 */
[----:B------:R-:W-:-:S07]  /*e390*/  FSETP.NE.FTZ.AND P2, PT, R13, RZ, PT ;  /* 0x000000ff0d00720b */ /* 0x000fce0003f55000 */
[----:B------:R-:W0:Y:S01]  /*e3a0*/  @P0 MUFU.LG2 R8, R12 ;  /* 0x0000000c00080308 */ /* 0x000e220000000c00 */
[----:B------:R-:W-:-:S07]  /*e3b0*/  @P0 FMUL.FTZ R9, R0, 0.69314718246459960938 ;  /* 0x3f31721800090820 */ /* 0x000fce0000410000 */
[----:B------:R-:W1:Y:S01]  /*e3c0*/  @P2 MUFU.LG2 R10, R13 ;  /* 0x0000000d000a2308 */ /* 0x000e620000000c00 */
[----:B------:R-:W-:-:S07]  /*e3d0*/  @P2 FMUL.FTZ R15, R0, 0.69314718246459960938 ;  /* 0x3f317218000f2820 */ /* 0x000fce0000410000 */
        /* <DEDUP_REMOVED lines=137> */
.L_x_2068:
        /* <DEDUP_REMOVED lines=290> */
.L_x_2101:
[----:B------:R-:W-:Y:S05]  /*fe90*/  BSYNC B0 ;  /* 0x0000000000007941 */ /* 0x000fea0003800000 */
.L_x_2100:
[----:B------:R-:W-:Y:S01]  /*fea0*/  ISETP.GE.AND P0, PT, R18, R21, PT ;  /* 0x000000151200720c */ /* 0x000fe20003f06270 */
[----:B0--3--:R0:W2:Y:S04]  /*feb0*/  SHFL.IDX PT, R3, R6, 0x1, 0x1c1f ;  /* 0x003c1f0006037f89 */ /* 0x0090a800000e0000 */
[----:B------:R0:W3:Y:S08]  /*fec0*/  SHFL.IDX PT, R2, R0, 0x1, 0x1c1f ;  /* 0x003c1f0000027f89 */ /* 0x0000f000000e0000 */
[----:B0-----:R-:W-:Y:S05]  /*fed0*/  @P0 BRA `(.L_x_2066) ;  /* 0x0000005000100947 */ /* 0x001fea0003800000 */
        /* <DEDUP_REMOVED lines=14> */
[--C-:B-1234-:R-:W-:Y:S01]  /*ffc0*/  @!P2 IMAD.WIDE R4, R7, 0x4, R2.reuse ;  /* 0x000000040704a825 */ /* 0x11efe200078e0202 */
        /* <DEDUP_REMOVED lines=131> */
.L_x_2099:
        /* <DEDUP_REMOVED lines=62> */
.L_x_2064:
        /* <DEDUP_REMOVED lines=18> */
.L_x_2102:
[----:B------:R-:W-:Y:S01]  /*10d00*/  ULDC UR42, c[0x0][0xc50] ;  /* 0x00031400002a7ab9 */ /* 0x000fe20000000800 */
[----:B------:R-:W-:Y:S01]  /*10d10*/  UMOV UR36, UR6 ;  /* 0x0000000600247c82 */ /* 0x000fe20008000000 */
[----:B------:R-:W-:-:S11]  /*10d20*/  UISETP.NE.AND UP0, UPT, UR42, 0x1, UPT ;  /* 0x000000012a00788c */ /* 0x000fd6000bf05270 */
[----:B------:R-:W-:Y:S01]  /*10d30*/  @UP0 ULDC UR4, c[0x0][0xc54] ;  /* 0x0003150000040ab9 */ /* 0x000fe20000000800 */
[----:B------:R-:W-:Y:S01]  /*10d40*/  @UP0 ULDC UR7, c[0x0][0xc58] ;  /* 0x0003160000070ab9 */ /* 0x000fe20000000800 */
[----:B------:R-:W-:-:S04]  /*10d50*/  UIMAD.WIDE.U32 UR4, UR6, UR4, URZ ;  /* 0x00000004060472a5 */ /* 0x000fc8000f8e003f */
[----:B------:R-:W-:-:S12]  /*10d60*/  @UP0 USHF.R.U32.HI UR36, URZ, UR7, UR5 ;  /* 0x000000073f240299 */ /* 0x000fd80008011605 */
.L_x_2103:
        /* <DEDUP_REMOVED lines=14> */
[----:B------:R-:W-:Y:S02]  /*10e50*/  UISETP.NE.AND.EX UP0, UPT, UR7, URZ, UPT, UP0 ;  /* 0x0000003f0700728c */ /* 0x000fe4000bf05300 */
[----:B------:R-:W-:-:S02]  /*10e60*/  UIADD3 UR10, -UR5, 0x70, URZ ;  /* 0x00000070050a7890 */ /* 0x000fc4000fffe13f */
[----:B------:R-:W-:Y:S01]  /*10e70*/  USEL UR7, UR6, 0x1, UP0 ;  /* 0x0000000106077887 */ /* 0x000fe20008000000 */
[----:B------:R-:W-:Y:S01]  /*10e80*/  ULDC UR9, c[0x0][0x2f0] ;  /* 0x0000bc0000097ab9 */ /* 0x000fe20000000800 */
[----:B------:R-:W-:Y:S02]  /*10e90*/  UMOV UR41, URZ ;  /* 0x0000003f00297c82 */ /* 0x000fe40008000000 */
[----:B------:R-:W-:Y:S02]  /*10ea0*/  UIMAD UR10, UR7, UR9, UR10 ;  /* 0x00000009070a72a4 */ /* 0x000fe4000f8e020a */
[----:B0-----:R-:W-:-:S03]  /*10eb0*/  ULEA UR8, UR4, 0x7f, 0x7 ;  /* 0x0000007f04087891 */ /* 0x001fc6000f8e383f */
[----:B------:R-:W-:Y:S02]  /*10ec0*/  @UP1 ULDC UR4, c[0x0][0x44c] ;  /* 0x0001130000041ab9 */ /* 0x000fe40000000800 */
[----:B------:R-:W-:Y:S02]  /*10ed0*/  UIMAD.WIDE.U32 UR4, UR8, UR4, URZ ;  /* 0x00000004080472a5 */ /* 0x000fe4000f8e003f */
[----:B------:R-:W-:Y:S01]  /*10ee0*/  UMOV UR6, UR8 ;  /* 0x0000000800067c82 */ /* 0x000fe20008000000 */
[----:B------:R-:W-:Y:S02]  /*10ef0*/  @UP1 ULDC UR8, c[0x0][0x450] ;  /* 0x0001140000081ab9 */ /* 0x000fe40000000800 */
[----:B------:R-:W-:Y:S02]  /*10f00*/  @UP1 USHF.R.U32.HI UR6, URZ, UR8, UR5 ;  /* 0x000000083f061299 */ /* 0x000fe40008011605 */
[----:B------:R-:W-:Y:S02]  /*10f10*/  UIMAD UR5, UR7, UR9, 0x6f ;  /* 0x0000006f070574a4 */ /* 0x000fe4000f8e0209 */
[----:B------:R-:W-:Y:S01]  /*10f20*/  UIADD3 UR7, UR10, UR6, URZ ;  /* 0x000000060a077290 */ /* 0x000fe2000fffe03f */
[----:B------:R-:W-:-:S02]  /*10f30*/  UMOV UR4, URZ ;  /* 0x0000003f00047c82 */ /* 0x000fc40008000000 */
[----:B------:R-:W-:Y:S01]  /*10f40*/  UMOV UR6, URZ ;  /* 0x0000003f00067c82 */ /* 0x000fe20008000000 */
[----:B------:R-:W-:Y:S02]  /*10f50*/  UIMAD.WIDE UR4, UR5, -0x6db6db6d, UR4 ;  /* 0x92492493050478a5 */ /* 0x000fe4000f8e0204 */
[----:B------:R-:W-:Y:S02]  /*10f60*/  UIMAD.WIDE UR6, UR7, -0x6db6db6d, UR6 ;  /* 0x92492493070678a5 */ /* 0x000fe4000f8e0206 */
[----:B------:R-:W-:Y:S02]  /*10f70*/  USHF.R.U32.HI UR8, URZ, 0x1f, UR5 ;  /* 0x0000001f3f087899 */ /* 0x000fe40008011605 */
[----:B------:R-:W-:Y:S02]  /*10f80*/  USHF.R.U32.HI UR4, URZ, 0x1f, UR7 ;  /* 0x0000001f3f047899 */ /* 0x000fe40008011607 */
[----:B------:R-:W-:Y:S02]  /*10f90*/  ULEA.HI.SX32 UR8, UR5, UR8, 0x1a ;  /* 0x0000000805087291 */ /* 0x000fe4000f8fd23f */
[----:B------:R-:W-:-:S02]  /*10fa0*/  ULEA.HI.SX32 UR4, UR7, UR4, 0x1a ;  /* 0x0000000407047291 */ /* 0x000fc4000f8fd23f */
[----:B------:R-:W-:Y:S02]  /*10fb0*/  USHF.R.U32.HI UR10, URZ, 0x10, UR42 ;  /* 0x000000103f0a7899 */ /* 0x000fe4000801162a */
[----:B------:R-:W-:Y:S02]  /*10fc0*/  UISETP.LT.AND UP0, UPT, UR8, UR4, UPT ;  /* 0x000000040800728c */ /* 0x000fe4000bf01270 */
[----:B------:R-:W-:Y:S02]  /*10fd0*/  ULOP3.LUT UR42, UR42, 0xffff, URZ, 0xc0, !UPT ;  /* 0x0000ffff2a2a7892 */ /* 0x000fe4000f8ec03f */
[----:B------:R-:W-:Y:S02]  /*10fe0*/  USEL UR39, UR8, UR4, UP0 ;  /* 0x0000000408277287 */ /* 0x000fe40008000000 */
[----:B------:R-:W-:Y:S02]  /*10ff0*/  UISETP.NE.AND UP0, UPT, UR10, URZ, UPT ;  /* 0x0000003f0a00728c */ /* 0x000fe4000bf05270 */
[----:B------:R-:W-:-:S06]  /*11000*/  UISETP.GE.AND UP1, UPT, UR39, 0x1, UPT ;  /* 0x000000012700788c */ /* 0x000fcc000bf26270 */
[----:B------:R-:W-:-:S03]  /*11010*/  PLOP3.LUT P0, PT, PT, PT, UP1, 0x80, 0x0 ;  /* 0x000000000000781c */ /* 0x000fc60003f0f018 */
[----:B------:R-:W-:-:S10]  /*11020*/  @!UP0 ULDC UR10, c[0x0][0x9f0] ;  /* 0x00027c00000a8ab9 */ /* 0x000fd40000000800 */
[----:B------:R-:W-:Y:S05]  /*11030*/  @!P0 BRA `(.L_x_2105) ;  /* 0x0000000000848947 */ /* 0x000fea0003800000 */
[----:B------:R-:W-:Y:S01]  /*11040*/  IMAD.U32 R3, RZ, RZ, UR10 ;  /* 0x0000000aff037e24 */ /* 0x000fe2000f8e00ff */
[----:B------:R-:W-:Y:S01]  /*11050*/  UIADD3 UR6, UR10, -0x1, UR39 ;  /* 0xffffffff0a067890 */ /* 0x000fe2000fffe027 */
[----:B------:R-:W-:-:S03]  /*11060*/  UMOV UR4, URZ ;  /* 0x0000003f00047c82 */ /* 0x000fc60008000000 */
        /* <DEDUP_REMOVED lines=30> */
.L_x_2105:
[----:B------:R-:W-:Y:S01]  /*11250*/  UIMAD UR40, UR42, UR41, URZ ;  /* 0x000000292a2872a4 */ /* 0x000fe2000f8e023f */
[----:B------:R-:W-:-:S05]  /*11260*/  IMAD.U32 R0, RZ, RZ, UR39 ;  /* 0x00000027ff007e24 */ /* 0x000fca000f8e00ff */
        /* <DEDUP_REMOVED lines=30> */
.L_x_2106:
        /* <DEDUP_REMOVED lines=20> */
.L_x_2108:
        /* <DEDUP_REMOVED lines=15> */
.L_x_2107:
[----:B------:R-:W0:Y:S01]  /*11680*/  LDC.64 R2, c[0x0][0x9f8] ;  /* 0x00027e00ff027b82 */ /* 0x000e220000000a00 */
[----:B------:R-:W-:Y:S01]  /*11690*/  ULDC.64 UR4, c[0x0][0x208] ;  /* 0x0000820000047ab9 */ /* 0x000fe20000000a00 */
[----:B0-----:R-:W-:-:S04]  /*116a0*/  ISETP.NE.U32.AND P0, PT, R2, RZ, PT ;  /* 0x000000ff0200720c */ /* 0x001fc80003f05070 */
[----:B------:R-:W-:-:S13]  /*116b0*/  ISETP.NE.AND.EX P0, PT, R3, RZ, PT, P0 ;  /* 0x000000ff0300720c */ /* 0x000fda0003f05300 */
[----:B------:R-:W0:Y:S02]  /*116c0*/  @P0 LDC.64 R2, c[0x0][0x9f8] ;  /* 0x00027e00ff020b82 */ /* 0x000e240000000a00 */
[----:B0-----:R-:W-:-:S05]  /*116d0*/  @P0 IMAD.WIDE R2, R18, 0x4, R2 ;  /* 0x0000000412020825 */ /* 0x001fca00078e0202 */
[----:B------:R0:W2:Y:S01]  /*116e0*/  @P0 LDG.E R18, desc[UR4][R2.64] ;  /* 0x0000000402120981 */ /* 0x0000a2000c1e1900 */
[----:B------:R-:W-:Y:S01]  /*116f0*/  UMOV UR4, 0xffffffff ;  /* 0xffffffff00047882 */ /* 0x000fe20000000000 */
[----:B------:R-:W-:Y:S01]  /*11700*/  VIADD R17, R17, 0xffffffff ;  /* 0xffffffff11117836 */ /* 0x000fe20000000000 */
[----:B------:R-:W1:Y:S01]  /*11710*/  S2R R16, SR_TID.X ;  /* 0x0000000000107919 */ /* 0x000e620000002100 */
[----:B0-----:R-:W0:Y:S02]  /*11720*/  LDC.64 R2, c[0x0][0x418] ;  /* 0x00010600ff027b82 */ /* 0x001e240000000a00 */
[----:B0-----:R-:W-:Y:S02]  /*11730*/  ISETP.NE.U32.AND P0, PT, R2, RZ, PT ;  /* 0x000000ff0200720c */ /* 0x001fe40003f05070 */
[----:B-1----:R-:W-:Y:S02]  /*11740*/  SHF.R.U32.HI R0, RZ, 0x5, R16 ;  /* 0x00000005ff007819 */ /* 0x002fe40000011610 */
[----:B------:R-:W-:-:S02]  /*11750*/  ISETP.NE.AND.EX P1, PT, R3, RZ, PT, P0 ;  /* 0x000000ff0300720c */ /* 0x000fc40003f25300 */
[----:B------:R-:W-:Y:S02]  /*11760*/  LOP3.LUT R0, R0, 0x3, RZ, 0xc0, !PT ;  /* 0x0000000300007812 */ /* 0x000fe400078ec0ff */
[----:B------:R-:W-:-:S05]  /*11770*/  P2R R4, PR, RZ, 0x2 ;  /* 0x00000002ff047803 */ /* 0x000fca0000000000 */
[----:B------:R0:W-:Y:S01]  /*11780*/  STL [R1+0x4], R4 ;  /* 0x0000040401007387 */ /* 0x0001e20000100800 */
[----:B--2---:R-:W-:Y:S02]  /*11790*/  SHF.R.S32.HI R19, RZ, 0x1f, R18 ;  /* 0x0000001fff137819 */ /* 0x004fe40000011412 */
[----:B------:R-:W-:Y:S01]  /*117a0*/  SEL R16, R18, RZ, !P1 ;  /* 0x000000ff12107207 */ /* 0x000fe20004800000 */
[----:B0-----:R-:W-:Y:S06]  /*117b0*/  BRA.DIV UR4, `(.L_x_2109) ;  /* 0x0000003a04907947 */ /* 0x001fec000b800000 */
[----:B------:R0:W1:Y:S02]  /*117c0*/  SHFL.IDX PT, R14, R0, RZ, 0x1f ;  /* 0x00001fff000e7589 */ /* 0x00006400000e0000 */
.L_x_2193:
[----:B------:R-:W-:Y:S02]  /*117d0*/  PLOP3.LUT P2, PT, PT, PT, PT, 0x8, 0x0 ;  /* 0x000000000000781c */ /* 0x000fe40003f4e170 */
[----:B-1----:R-:W-:Y:S02]  /*117e0*/  ISETP.NE.AND P0, PT, R14, RZ, PT ;  /* 0x000000ff0e00720c */ /* 0x002fe40003f05270 */
[----:B0-----:R-:W-:-:S05]  /*117f0*/  P2R R0, PR, RZ, 0x4 ;  /* 0x00000004ff007803 */ /* 0x001fca0000000000 */
[----:B------:R0:W-:Y:S06]  /*11800*/  STL [R1], R0 ;  /* 0x0000000001007387 */ /* 0x0001ec0000100800 */
[----:B------:R-:W-:Y:S05]  /*11810*/  @P0 BRA `(.L_x_2110) ;  /* 0x0000000400180947 */ /* 0x000fea0003800000 */
[----:B------:R-:W-:-:S03]  /*11820*/  UMOV UR4, 0xffffffff ;  /* 0xffffffff00047882 */ /* 0x000fc60000000000 */
[----:B------:R-:W-:Y:S05]  /*11830*/  BRA.DIV UR4, `(.L_x_2111) ;  /* 0x0000003a04907947 */ /* 0x000fea000b800000 */
[----:B------:R-:W-:-:S13]  /*11840*/  ELECT P6, URZ, PT ;  /* 0x00000000003f782f */ /* 0x000fda00038c0000 */
.L_x_2196:
[----:B------:R-:W-:Y:S05]  /*11850*/  @!P6 BRA `(.L_x_2110) ;  /* 0x000000040008e947 */ /* 0x000fea0003800000 */
[----:B------:R-:W-:Y:S01]  /*11860*/  IMAD.MOV.U32 R16, RZ, RZ, R18 ;  /* 0x000000ffff107224 */ /* 0x000fe200078e0012 */
[----:B------:R-:W-:Y:S06]  /*11870*/  @!P1 BRA `(.L_x_2112) ;  /* 0x00000000004c9947 */ /* 0x000fec0003800000 */
[----:B------:R-:W1:Y:S01]  /*11880*/  LDC R6, c[0x0][0x43c] ;  /* 0x00010f00ff067b82 */ /* 0x000e620000000800 */
[----:B0-----:R-:W-:Y:S01]  /*11890*/  IMAD.MOV.U32 R0, RZ, RZ, R17 ;  /* 0x000000ffff007224 */ /* 0x001fe200078e0011 */
[----:B------:R-:W-:Y:S01]  /*118a0*/  ULDC.64 UR4, c[0x0][0x428] ;  /* 0x00010a0000047ab9 */ /* 0x000fe20000000a00 */
[----:B------:R-:W-:Y:S01]  /*118b0*/  ULDC.64 UR6, c[0x0][0x208] ;  /* 0x0000820000067ab9 */ /* 0x000fe20000000a00 */
[----:B------:R-:W-:-:S04]  /*118c0*/  IMAD R7, R19, UR4, RZ ;  /* 0x0000000413077c24 */ /* 0x000fc8000f8e02ff */
[----:B------:R-:W-:Y:S01]  /*118d0*/  IMAD R7, R18, UR5, R7 ;  /* 0x0000000512077c24 */ /* 0x000fe2000f8e0207 */
[----:B-1----:R-:W-:-:S13]  /*118e0*/  ISETP.NE.AND P0, PT, R6, 0x1, PT ;  /* 0x000000010600780c */ /* 0x002fda0003f05270 */
        /* <DEDUP_REMOVED lines=12> */
.L_x_2112:
[----:B0-----:R-:W-:Y:S01]  /*119b0*/  IMAD.MOV.U32 R0, RZ, RZ, 0x1 ;  /* 0x00000001ff007424 */ /* 0x001fe200078e00ff */
[----:B------:R-:W1:Y:S04]  /*119c0*/  S2R R8, SR_TID.X ;  /* 0x0000000000087919 */ /* 0x000e680000002100 */
[----:B------:R-:W-:-:S04]  /*119d0*/  SHF.L.U32 R0, R0, 0x1f, RZ ;  /* 0x0000001f00007819 */ /* 0x000fc800000006ff */
[----:B------:R-:W0:Y:S01]  /*119e0*/  SYNCS.PHASECHK.TRANS64.TRYWAIT P0, [UR38+0x36840], R0 ;  /* 0x03684000ff0075a7 */ /* 0x000e220008000166 */
[----:B-1----:R-:W-:-:S04]  /*119f0*/  LOP3.LUT R2, R8, 0x7f, RZ, 0xc0, !PT ;  /* 0x0000007f08027812 */ /* 0x002fc800078ec0ff */
[----:B------:R-:W-:Y:S01]  /*11a00*/  ISETP.NE.AND P1, PT, R2, RZ, PT ;  /* 0x000000ff0200720c */ /* 0x000fe20003f25270 */
[----:B0-----:R-:W-:-:S12]  /*11a10*/  @!P0 BRA `(.L_x_2113) ;  /* 0x0000003800388947 */ /* 0x001fd80003800000 */
.L_x_2197:
[----:B------:R-:W-:Y:S05]  /*11a20*/  @P1 BRA `(.L_x_2114) ;  /* 0x0000000000181947 */ /* 0x000fea0003800000 */
[----:B------:R-:W1:Y:S01]  /*11a30*/  S2R R2, SR_TID.X ;  /* 0x0000000000027919 */ /* 0x000e620000002100 */
[----:B0-----:R-:W-:-:S04]  /*11a40*/  IMAD.MOV.U32 R0, RZ, RZ, 0xa800 ;  /* 0x0000a800ff007424 */ /* 0x001fc800078e00ff */
[----:B------:R2:W-:Y:S01]  /*11a50*/  SYNCS.ARRIVE.TRANS64 RZ, [UR38+0x36830], R0 ;  /* 0x03683000ffff79a7 */ /* 0x0005e20008000026 */
[----:B-1----:R-:W-:-:S13]  /*11a60*/  LOP3.LUT P0, RZ, R2, 0x1f, RZ, 0xc0, !PT ;  /* 0x0000001f02ff7812 */ /* 0x002fda000780c0ff */
[----:B--2---:R-:W-:Y:S05]  /*11a70*/  @!P0 BRA `(.L_x_2114) ;  /* 0x0000000000048947 */ /* 0x004fea0003800000 */
[----:B------:R-:W-:Y:S01]  /*11a80*/  BPT.TRAP 0x1 ;  /* 0x000000040000795c */ /* 0x000fe20000300000 */
.L_x_2114:
[----:B------:R-:W-:Y:S01]  /*11a90*/  R2UR UR11, R17 ;  /* 0x00000000110b72ca */ /* 0x000fe200000e0000 */
[----:B------:R-:W-:Y:S01]  /*11aa0*/  ULDC.64 UR4, c[0x0][0x198] ;  /* 0x0000660000047ab9 */ /* 0x000fe20000000a00 */
[----:B-----5:R-:W-:Y:S01]  /*11ab0*/  R2UR UR13, R16 ;  /* 0x00000000100d72ca */ /* 0x020fe200000e0000 */
[----:B------:R-:W-:Y:S01]  /*11ac0*/  UIADD3 UR4, UP0, UR4, 0x370, URZ ;  /* 0x0000037004047890 */ /* 0x000fe2000ff1e03f */
[----:B------:R-:W-:Y:S01]  /*11ad0*/  PLOP3.LUT P0, PT, PT, PT, PT, 0x80, 0x0 ;  /* 0x000000000000781c */ /* 0x000fe20003f0f070 */
[----:B------:R-:W-:Y:S02]  /*11ae0*/  UIADD3 UR8, UR38, 0x21400, URZ ;  /* 0x0002140026087890 */ /* 0x000fe4000fffe03f */
[----:B------:R-:W-:Y:S01]  /*11af0*/  UIADD3 UR9, UR38, 0x36830, URZ ;  /* 0x0003683026097890 */ /* 0x000fe2000fffe03f */
[----:B0-----:R-:W-:Y:S01]  /*11b00*/  P2R R0, PR, RZ, 0x1 ;  /* 0x00000001ff007803 */ /* 0x001fe20000000000 */
[----:B------:R-:W-:Y:S02]  /*11b10*/  UIADD3.X UR5, URZ, UR5, URZ, UP0, !UPT ;  /* 0x000000053f057290 */ /* 0x000fe400087fe43f */
[----:B------:R-:W-:-:S02]  /*11b20*/  UIADD3 UR24, UR38, 0x24c00, URZ ;  /* 0x00024c0026187890 */ /* 0x000fc4000fffe03f */
[----:B------:R-:W-:Y:S01]  /*11b30*/  UIMAD UR11, UR11, 0x70, URZ ;  /* 0x000000700b0b78a4 */ /* 0x000fe2000f8e023f */
[----:B------:R1:W-:Y:S01]  /*11b40*/  STL [R1], R0 ;  /* 0x0000000001007387 */ /* 0x0003e20000100800 */
        /* <DEDUP_REMOVED lines=16> */
[----:B------:R1:W-:Y:S01]  /*11c50*/  UTMALDG.4D [UR24], [UR4], desc[UR6] ;  /* 0x00000618040075b4 */ /* 0x0003e20008019000 */
[----:B------:R1:W-:Y:S02]  /*11c60*/  UTMALDG.4D [UR16], [UR4], desc[UR6] ;  /* 0x00000610040075b4 */ /* 0x0003e40008019000 */
[----:B-1----:R-:W-:Y:S01]  /*11c70*/  NOP ;  /* 0x0000000000007918 */ /* 0x002fe20000000000 */
.L_x_2110:
        /* <DEDUP_REMOVED lines=11> */
[----:B------:R-:W1:Y:S01]  /*11d30*/  LDC.64 R2, c[0x4][R2] ;  /* 0x0100000002027b82 */ /* 0x000e620000000a00 */
        /* <DEDUP_REMOVED lines=9> */
[----:B01----:R-:W-:Y:S05]  /*11dd0*/  CALL.ABS.NOINC R2 ;  /* 0x0000000002007343 */ /* 0x003fea0003c00000 */
.L_x_2115:
[----:B------:R-:W1:Y:S01]  /*11de0*/  LDC R6, c[0x0][0x448] ;  /* 0x00011200ff067b82 */ /* 0x000e620000000800 */
[----:B------:R-:W2:Y:S01]  /*11df0*/  S2R R14, SR_TID.X ;  /* 0x00000000000e7919 */ /* 0x000ea20000002100 */
[----:B------:R-:W-:Y:S01]  /*11e00*/  USHF.R.S32.HI UR6, URZ, 0x1f, UR36 ;  /* 0x0000001f3f067899 */ /* 0x000fe20008011424 */
[----:B------:R-:W-:Y:S01]  /*11e10*/  ULDC.64 UR8, c[0x0][0x2d8] ;  /* 0x0000b60000087ab9 */ /* 0x000fe20000000a00 */
[----:B------:R-:W3:Y:S02]  /*11e20*/  S2R R15, SR_CTAID.Z ;  /* 0x00000000000f7919 */ /* 0x000ee40000002700 */
[----:B------:R-:W-:Y:S02]  /*11e30*/  UIMAD UR6, UR6, UR8, URZ ;  /* 0x00000008060672a4 */ /* 0x000fe4000f8e023f */
[----:B------:R-:W4:Y:S01]  /*11e40*/  LDC.64 R2, c[0x0][0x2e0] ;  /* 0x0000b800ff027b82 */ /* 0x000f220000000a00 */
[----:B------:R-:W5:Y:S01]  /*11e50*/  S2R R11, SR_CTAID.X ;  /* 0x00000000000b7919 */ /* 0x000f620000002500 */
[----:B------:R-:W-:-:S02]  /*11e60*/  UIMAD.WIDE.U32 UR4, UR36, UR8, URZ ;  /* 0x00000008240472a5 */ /* 0x000fc4000f8e003f */
[----:B------:R-:W-:-:S04]  /*11e70*/  UIMAD UR6, UR36, UR9, UR6 ;  /* 0x00000009240672a4 */ /* 0x000fc8000f8e0206 */
[----:B------:R-:W-:Y:S01]  /*11e80*/  UIADD3 UR5, UR5, UR6, URZ ;  /* 0x0000000605057290 */ /* 0x000fe2000fffe03f */
[----:B-1----:R-:W-:Y:S02]  /*11e90*/  ISETP.NE.AND P0, PT, R6, 0x1, PT ;  /* 0x000000010600780c */ /* 0x002fe40003f05270 */
[C---:B--2---:R-:W-:Y:S01]  /*11ea0*/  LOP3.LUT R12, R14.reuse, 0x7f, RZ, 0xc0, !PT ;  /* 0x0000007f0e0c7812 */ /* 0x044fe200078ec0ff */
[----:B------:R-:W-:-:S10]  /*11eb0*/  IMAD.SHL.U32 R13, R14, 0x10, RZ ;  /* 0x000000100e0d7824 */ /* 0x000fd400078e00ff */
[----:B------:R-:W1:Y:S01]  /*11ec0*/  @P0 LDC R9, c[0x0][0x44c] ;  /* 0x00011300ff090b82 */ /* 0x000e620000000800 */
[----:B------:R-:W-:Y:S02]  /*11ed0*/  SHF.R.U32.HI R8, RZ, 0x3, R12 ;  /* 0x00000003ff087819 */ /* 0x000fe4000001160c */
[----:B---3--:R-:W-:Y:S02]  /*11ee0*/  SHF.R.S32.HI R5, RZ, 0x1f, R15 ;  /* 0x0000001fff057819 */ /* 0x008fe4000001140f */
[----:B0-----:R-:W-:-:S03]  /*11ef0*/  LOP3.LUT R0, R8, 0x70, R13, 0xf8, !PT ;  /* 0x0000007008007812 */ /* 0x001fc600078ef80d */
[----:B------:R-:W0:Y:S01]  /*11f00*/  @P0 LDC R7, c[0x0][0x450] ;  /* 0x00011400ff070b82 */ /* 0x000e220000000800 */
[-C--:B----4-:R-:W-:Y:S02]  /*11f10*/  IMAD R4, R5, R2.reuse, RZ ;  /* 0x0000000205047224 */ /* 0x090fe400078e02ff */
[----:B-----5:R-:W-:Y:S02]  /*11f20*/  IMAD R0, R11, 0x80, R0 ;  /* 0x000000800b007824 */ /* 0x020fe400078e0200 */
[C---:B------:R-:W-:Y:S02]  /*11f30*/  IMAD R5, R15.reuse, R3, R4 ;  /* 0x000000030f057224 */ /* 0x040fe400078e0204 */
[----:B------:R-:W-:Y:S02]  /*11f40*/  IMAD.MOV.U32 R4, RZ, RZ, R0 ;  /* 0x000000ffff047224 */ /* 0x000fe400078e0000 */
[----:B------:R-:W-:Y:S01]  /*11f50*/  IMAD.WIDE.U32 R2, R15, R2, UR4 ;  /* 0x000000040f027e25 */ /* 0x000fe2000f8e0002 */
[----:B------:R-:W-:-:S03]  /*11f60*/  ULDC.64 UR4, c[0x0][0x2d0] ;  /* 0x0000b40000047ab9 */ /* 0x000fc60000000a00 */
[----:B------:R-:W-:Y:S02]  /*11f70*/  IMAD.IADD R3, R3, 0x1, R5 ;  /* 0x0000000103037824 */ /* 0x000fe400078e0205 */
[----:B-1----:R-:W-:-:S04]  /*11f80*/  @P0 IMAD.HI.U32 R10, R0, R9, RZ ;  /* 0x00000009000a0227 */ /* 0x002fc800078e00ff */
[----:B------:R-:W-:Y:S01]  /*11f90*/  IMAD.SHL.U32 R9, R12, 0x8, RZ ;  /* 0x000000080c097824 */ /* 0x000fe200078e00ff */
        /* <DEDUP_REMOVED lines=33> */
[----:B------:R-:W-:Y:S01]  /*121b0*/  IMAD R8, R11, 0x80, R8 ;  /* 0x000000800b087824 */ /* 0x000fe200078e0208 */
        /* <DEDUP_REMOVED lines=10> */
[----:B------:R-:W-:-:S05]  /*12260*/  @!P3 IMAD.WIDE.U32 R2, R10, 0x2, R2 ;  /* 0x000000020a02b825 */ /* 0x000fca00078e0002 */
[----:B------:R-:W-:Y:S04]  /*12270*/  @!P3 LDGSTS.E.BYPASS.LTC128B.128 [R21+0x15400], desc[UR6][R2.64], !P2 ;  /* 0x154000000215bfae */ /* 0x000fe8000d101d46 */
[----:B------:R-:W-:Y:S04]  /*12280*/  @!P3 LDGSTS.E.BYPASS.LTC128B.128 [R21+0x19400], desc[UR6][R2.64+0x80], !P0 ;  /* 0x194000800215bfae */ /* 0x000fe8000c101d46 */
[----:B------:R1:W-:Y:S01]  /*12290*/  @!P3 LDGSTS.E.BYPASS.LTC128B.128 [R21+0x1d400], desc[UR6][R2.64+0x100], !P1 ;  /* 0x1d4001000215bfae */ /* 0x0003e2000c901d46 */
[----:B------:R-:W-:Y:S01]  /*122a0*/  ISETP.GE.AND P3, PT, R5, R6, PT ;  /* 0x000000060500720c */ /* 0x000fe20003f66270 */
[----:B--2---:R-:W-:-:S02]  /*122b0*/  IMAD.MOV.U32 R5, RZ, RZ, R4 ;  /* 0x000000ffff057224 */ /* 0x004fc400078e0004 */
[----:B0-----:R-:W-:Y:S02]  /*122c0*/  IMAD.MOV.U32 R4, RZ, RZ, R14 ;  /* 0x000000ffff047224 */ /* 0x001fe400078e000e */
[----:B------:R-:W-:Y:S01]  /*122d0*/  SHFL.IDX PT, R14, R0, 0x2, 0x181f ;  /* 0x00581f00000e7f89 */ /* 0x000fe200000e0000 */
[----:B-1----:R-:W-:-:S07]  /*122e0*/  VIADD R3, R8, 0x20 ;  /* 0x0000002008037836 */ /* 0x002fce0000000000 */
        /* <DEDUP_REMOVED lines=60> */
.L_x_2214:
        /* <DEDUP_REMOVED lines=15> */
.L_x_2118:
[----:B------:R-:W-:Y:S05]  /*127a0*/  BSYNC B0 ;  /* 0x0000000000007941 */ /* 0x000fea0003800000 */
.L_x_2117:
        /* <DEDUP_REMOVED lines=12> */
.L_x_2215:
[----:B0-----:R-:W-:Y:S02]  /*12870*/  IMAD.MOV.U32 R9, RZ, RZ, 0x1 ;  /* 0x00000001ff097424 */ /* 0x001fe400078e00ff */
[----:B------:R-:W-:Y:S01]  /*12880*/  IMAD.MOV.U32 R8, RZ, RZ, RZ ;  /* 0x000000ffff087224 */ /* 0x000fe200078e00ff */
[----:B------:R-:W-:Y:S06]  /*12890*/  @!P1 BRA `(.L_x_2120) ;  /* 0x0000001c00a89947 */ /* 0x000fec0003800000 */
[----:B------:R-:W-:Y:S01]  /*128a0*/  UIADD3 UR4, UR42, 0x1, URZ ;  /* 0x000000012a047890 */ /* 0x000fe2000fffe03f */
[----:B-1----:R-:W-:Y:S01]  /*128b0*/  LOP3.LUT R2, RZ, UR40, RZ, 0x33, !PT ;  /* 0x00000028ff027c12 */ /* 0x002fe2000f8e33ff */
        /* <DEDUP_REMOVED lines=22> */
[----:B------:R-:W-:-:S07]  /*12a20*/  IMAD.U32 R7, RZ, RZ, UR4 ;  /* 0x00000004ff077e24 */ /* 0x000fce000f8e00ff */
.L_x_2156:
[----:B------:R-:W2:Y:S01]  /*12a30*/  LDL R2, [R1] ;  /* 0x0000000001027983 */ /* 0x000ea20000100800 */
[----:B------:R-:W-:Y:S01]  /*12a40*/  VIADD R7, R7, 0xfffffffe ;  /* 0xfffffffe07077836 */ /* 0x000fe20000000000 */
[----:B------:R-:W-:Y:S04]  /*12a50*/  BSSY B1, `(.L_x_2122) ;  /* 0x0000097000017945 */ /* 0x000fe80003800000 */
[----:B------:R-:W-:Y:S02]  /*12a60*/  ISETP.NE.AND P1, PT, R7, RZ, PT ;  /* 0x000000ff0700720c */ /* 0x000fe40003f25270 */
[----:B--2---:R-:W-:-:S13]  /*12a70*/  ISETP.NE.AND P0, PT, R2, RZ, PT ;  /* 0x000000ff0200720c */ /* 0x004fda0003f05270 */
[----:B------:R-:W-:Y:S05]  /*12a80*/  @!P0 BRA `(.L_x_2123) ;  /* 0x00000008004c8947 */ /* 0x000fea0003800000 */
[----:B------:R-:W2:Y:S01]  /*12a90*/  LDL R2, [R1+0x4] ;  /* 0x0000040001027983 */ /* 0x000ea20000100800 */
[----:B------:R-:W-:Y:S01]  /*12aa0*/  IMAD.MOV.U32 R9, RZ, RZ, R0 ;  /* 0x000000ffff097224 */ /* 0x000fe200078e0000 */
[----:B--2---:R-:W-:-:S13]  /*12ab0*/  ISETP.NE.AND P0, PT, R2, RZ, PT ;  /* 0x000000ff0200720c */ /* 0x004fda0003f05270 */
[----:B------:R-:W-:Y:S05]  /*12ac0*/  @!P0 BRA `(.L_x_2124) ;  /* 0x00000000004c8947 */ /* 0x000fea0003800000 */
[----:B------:R-:W0:Y:S01]  /*12ad0*/  LDC R9, c[0x0][0x43c] ;  /* 0x00010f00ff097b82 */ /* 0x000e220000000800 */
[----:B------:R-:W-:Y:S01]  /*12ae0*/  ULDC.64 UR4, c[0x0][0x428] ;  /* 0x00010a0000047ab9 */ /* 0x000fe20000000a00 */
[----:B------:R-:W-:Y:S01]  /*12af0*/  ULDC.64 UR6, c[0x0][0x208] ;  /* 0x0000820000067ab9 */ /* 0x000fe20000000a00 */
[----:B------:R-:W-:Y:S01]  /*12b00*/  IMAD R5, R19, UR4, RZ ;  /* 0x0000000413057c24 */ /* 0x000fe2000f8e02ff */
[----:B0-----:R-:W-:-:S13]  /*12b10*/  ISETP.NE.AND P0, PT, R9, 0x1, PT ;  /* 0x000000010900780c */ /* 0x001fda0003f05270 */
[----:B------:R-:W0:Y:S02]  /*12b20*/  @P0 LDC.64 R2, c[0x0][0x440] ;  /* 0x00011000ff020b82 */ /* 0x000e240000000a00 */
[----:B0-----:R-:W-:-:S04]  /*12b30*/  @P0 IMAD.HI.U32 R4, R0, R2, RZ ;  /* 0x0000000200040227 */ /* 0x001fc800078e00ff */
[----:B------:R-:W-:Y:S01]  /*12b40*/  IMAD.MOV.U32 R2, RZ, RZ, R0 ;  /* 0x000000ffff027224 */ /* 0x000fe200078e0000 */
[----:B------:R-:W-:Y:S01]  /*12b50*/  @P0 SHF.R.U32.HI R2, RZ, R3, R4 ;  /* 0x00000003ff020219 */ /* 0x000fe20000011604 */
[----:B------:R-:W-:-:S03]  /*12b60*/  IMAD R4, R18, UR5, R5 ;  /* 0x0000000512047c24 */ /* 0x000fc6000f8e0205 */
[--C-:B------:R-:W-:Y:S01]  /*12b70*/  SHF.R.S32.HI R3, RZ, 0x1f, R2.reuse ;  /* 0x0000001fff037819 */ /* 0x100fe20000011402 */
[--C-:B------:R-:W-:Y:S02]  /*12b80*/  IMAD.MOV R5, RZ, RZ, -R2.reuse ;  /* 0x000000ffff057224 */ /* 0x100fe400078e0a02 */
[----:B------:R-:W-:Y:S01]  /*12b90*/  IMAD.WIDE.U32 R2, R18, UR4, R2 ;  /* 0x0000000412027c25 */ /* 0x000fe2000f8e0002 */
[----:B------:R-:W-:-:S03]  /*12ba0*/  ULDC.64 UR4, c[0x0][0x418] ;  /* 0x0001060000047ab9 */ /* 0x000fc60000000a00 */
[----:B------:R-:W-:Y:S01]  /*12bb0*/  IMAD.IADD R3, R4, 0x1, R3 ;  /* 0x0000000104037824 */ /* 0x000fe200078e0203 */
[----:B------:R-:W-:Y:S01]  /*12bc0*/  LEA R4, P0, R2, UR4, 0x2 ;  /* 0x0000000402047c11 */ /* 0x000fe2000f8010ff */
[----:B------:R-:W-:-:S03]  /*12bd0*/  IMAD R9, R9, R5, R0 ;  /* 0x0000000509097224 */ /* 0x000fc600078e0200 */
[----:B------:R-:W-:-:S05]  /*12be0*/  LEA.HI.X R5, R2, UR5, R3, 0x2, P0 ;  /* 0x0000000502057c11 */ /* 0x000fca00080f1403 */
[----:B------:R0:W5:Y:S04]  /*12bf0*/  LDG.E R4, desc[UR6][R4.64] ;  /* 0x0000000604047981 */ /* 0x000168000c1e1900 */
.L_x_2124:
[----:B------:R-:W1:Y:S01]  /*12c00*/  S2R R2, SR_TID.X ;  /* 0x0000000000027919 */ /* 0x000e620000002100 */
[----:B------:R-:W-:Y:S01]  /*12c10*/  BSSY B2, `(.L_x_2125) ;  /* 0x0000006000027945 */ /* 0x000fe20003800000 */
[----:B-1----:R-:W-:Y:S02]  /*12c20*/  LOP3.LUT R3, R2, 0x7f, RZ, 0xc0, !PT ;  /* 0x0000007f02037812 */ /* 0x002fe400078ec0ff */
[----:B------:R-:W-:Y:S02]  /*12c30*/  SHF.L.U32 R2, R6, 0x1f, RZ ;  /* 0x0000001f06027819 */ /* 0x000fe400000006ff */
[----:B------:R-:W-:Y:S02]  /*12c40*/  ISETP.NE.AND P2, PT, R3, RZ, PT ;  /* 0x000000ff0300720c */ /* 0x000fe40003f45270 */
[----:B------:R-:W1:Y:S02]  /*12c50*/  SYNCS.PHASECHK.TRANS64.TRYWAIT P0, [UR38+0x36848], R2 ;  /* 0x03684802ff0075a7 */ /* 0x000e640008000166 */
[----:B-1----:R-:W-:Y:S09]  /*12c60*/  @!P0 BRA `(.L_x_2126) ;  /* 0x0000003000948947 */ /* 0x002ff20003800000 */
.L_x_2216:
[----:B------:R-:W-:Y:S05]  /*12c70*/  BSYNC B2 ;  /* 0x0000000000027941 */ /* 0x000fea0003800000 */
.L_x_2125:
[----:B------:R-:W-:Y:S04]  /*12c80*/  BSSY B2, `(.L_x_2127) ;  /* 0x0000007000027945 */ /* 0x000fe80003800000 */
[----:B------:R-:W-:Y:S05]  /*12c90*/  @P2 BRA `(.L_x_2128) ;  /* 0x0000000000142947 */ /* 0x000fea0003800000 */
[----:B------:R-:W-:Y:S01]  /*12ca0*/  ISETP.NE.AND P0, PT, R10, RZ, PT ;  /* 0x000000ff0a00720c */ /* 0x000fe20003f05270 */
[----:B-1----:R-:W-:-:S04]  /*12cb0*/  IMAD.MOV.U32 R3, RZ, RZ, 0xa800 ;  /* 0x0000a800ff037424 */ /* 0x002fc800078e00ff */
[----:B------:R2:W-:Y:S08]  /*12cc0*/  SYNCS.ARRIVE.TRANS64 RZ, [UR38+0x36838], R3 ;  /* 0x03683803ffff79a7 */ /* 0x0005f00008000026 */
[----:B--2---:R-:W-:Y:S05]  /*12cd0*/  @!P0 BRA `(.L_x_2128) ;  /* 0x0000000000048947 */ /* 0x004fea0003800000 */
[----:B------:R-:W-:Y:S01]  /*12ce0*/  BPT.TRAP 0x1 ;  /* 0x000000040000795c */ /* 0x000fe20000300000 */
.L_x_2128:
[----:B------:R-:W-:Y:S05]  /*12cf0*/  BSYNC B2 ;  /* 0x0000000000027941 */ /* 0x000fea0003800000 */
.L_x_2127:
        /* <DEDUP_REMOVED lines=11> */
.L_x_2129:
        /* <DEDUP_REMOVED lines=13> */
.L_x_2130:
        /* <DEDUP_REMOVED lines=15> */
.L_x_2131:
        /* <DEDUP_REMOVED lines=12> */
.L_x_2217:
[----:B------:R-:W-:Y:S05]  /*13030*/  BSYNC B2 ;  /* 0x0000000000027941 */ /* 0x000fea0003800000 */
.L_x_2132:
        /* <DEDUP_REMOVED lines=9> */
.L_x_2135:
[----:B------:R-:W-:Y:S05]  /*130d0*/  BSYNC B2 ;  /* 0x0000000000027941 */ /* 0x000fea0003800000 */
.L_x_2134:
        /* <DEDUP_REMOVED lines=10> */
.L_x_2136:
        /* <DEDUP_REMOVED lines=13> */
.L_x_2137:
        /* <DEDUP_REMOVED lines=13> */
.L_x_2138:
        /* <DEDUP_REMOVED lines=10> */
.L_x_2123:
[----:B------:R-:W-:Y:S05]  /*133c0*/  BSYNC B1 ;  /* 0x0000000000017941 */ /* 0x000fea0003800000 */
.L_x_2122:
[----:B------:R-:W2:Y:S01]  /*133d0*/  LDL R2, [R1] ;  /* 0x0000000001027983 */ /* 0x000ea20000100800 */
[----:B------:R-:W-:Y:S01]  /*133e0*/  BSSY B1, `(.L_x_2139) ;  /* 0x0000097000017945 */ /* 0x000fe20003800000 */
[----:B------:R-:W-:Y:S02]  /*133f0*/  LOP3.LUT R9, R6, 0x1, RZ, 0x3c, !PT ;  /* 0x0000000106097812 */ /* 0x000fe400078e3cff */
[----:B--2---:R-:W-:-:S13]  /*13400*/  ISETP.NE.AND P0, PT, R2, RZ, PT ;  /* 0x000000ff0200720c */ /* 0x004fda0003f05270 */
[----:B------:R-:W-:Y:S05]  /*13410*/  @!P0 BRA `(.L_x_2140) ;  /* 0x00000008004c8947 */ /* 0x000fea0003800000 */
[----:B------:R-:W2:Y:S01]  /*13420*/  LDL R2, [R1+0x4] ;  /* 0x0000040001027983 */ /* 0x000ea20000100800 */
[----:B------:R-:W-:Y:S01]  /*13430*/  VIADD R11, R0, 0xffffffff ;  /* 0xffffffff000b7836 */ /* 0x000fe20000000000 */
[----:B--2---:R-:W-:-:S13]  /*13440*/  ISETP.NE.AND P0, PT, R2, RZ, PT ;  /* 0x000000ff0200720c */ /* 0x004fda0003f05270 */
[----:B------:R-:W-:Y:S05]  /*13450*/  @!P0 BRA `(.L_x_2141) ;  /* 0x00000000004c8947 */ /* 0x000fea0003800000 */
        /* <DEDUP_REMOVED lines=11> */
[----:B------:R-:W-:-:S04]  /*13510*/  IMAD R4, R19, UR4, RZ ;  /* 0x0000000413047c24 */ /* 0x000fc8000f8e02ff */
[C---:B------:R-:W-:Y:S02]  /*13520*/  IMAD R4, R18.reuse, UR5, R4 ;  /* 0x0000000512047c24 */ /* 0x040fe4000f8e0204 */
[----:B------:R-:W-:Y:S01]  /*13530*/  IMAD.WIDE.U32 R2, R18, UR4, R2 ;  /* 0x0000000412027c25 */ /* 0x000fe2000f8e0002 */
[----:B------:R-:W-:-:S03]  /*13540*/  ULDC.64 UR4, c[0x0][0x418] ;  /* 0x0001060000047ab9 */ /* 0x000fc60000000a00 */
[----:B------:R-:W-:Y:S01]  /*13550*/  IMAD.IADD R3, R4, 0x1, R3 ;  /* 0x0000000104037824 */ /* 0x000fe200078e0203 */
[----:B------:R-:W-:-:S04]  /*13560*/  LEA R4, P0, R2, UR4, 0x2 ;  /* 0x0000000402047c11 */ /* 0x000fc8000f8010ff */
[----:B------:R-:W-:-:S05]  /*13570*/  LEA.HI.X R5, R2, UR5, R3, 0x2, P0 ;  /* 0x0000000502057c11 */ /* 0x000fca00080f1403 */
[----:B------:R0:W5:Y:S04]  /*13580*/  LDG.E R4, desc[UR6][R4.64] ;  /* 0x0000000604047981 */ /* 0x000168000c1e1900 */
.L_x_2141:
[----:B------:R-:W1:Y:S01]  /*13590*/  S2R R2, SR_TID.X ;  /* 0x0000000000027919 */ /* 0x000e620000002100 */
[----:B------:R-:W-:Y:S01]  /*135a0*/  BSSY B2, `(.L_x_2142) ;  /* 0x0000006000027945 */ /* 0x000fe20003800000 */
[----:B-1----:R-:W-:Y:S02]  /*135b0*/  LOP3.LUT R3, R2, 0x7f, RZ, 0xc0, !PT ;  /* 0x0000007f02037812 */ /* 0x002fe400078ec0ff */
[----:B------:R-:W-:Y:S02]  /*135c0*/  SHF.L.U32 R2, R9, 0x1f, RZ ;  /* 0x0000001f09027819 */ /* 0x000fe400000006ff */
[----:B------:R-:W-:Y:S02]  /*135d0*/  ISETP.NE.AND P2, PT, R3, RZ, PT ;  /* 0x000000ff0300720c */ /* 0x000fe40003f45270 */
[----:B------:R-:W1:Y:S02]  /*135e0*/  SYNCS.PHASECHK.TRANS64.TRYWAIT P0, [UR38+0x36840], R2 ;  /* 0x03684002ff0075a7 */ /* 0x000e640008000166 */
[----:B-1----:R-:W-:Y:S09]  /*135f0*/  @!P0 BRA `(.L_x_2143) ;  /* 0x0000002800608947 */ /* 0x002ff20003800000 */
.L_x_2218:
[----:B------:R-:W-:Y:S05]  /*13600*/  BSYNC B2 ;  /* 0x0000000000027941 */ /* 0x000fea0003800000 */
.L_x_2142:
[----:B------:R-:W-:Y:S04]  /*13610*/  BSSY B2, `(.L_x_2144) ;  /* 0x0000007000027945 */ /* 0x000fe80003800000 */
[----:B------:R-:W-:Y:S05]  /*13620*/  @P2 BRA `(.L_x_2145) ;  /* 0x0000000000142947 */ /* 0x000fea0003800000 */
[----:B------:R-:W-:Y:S01]  /*13630*/  ISETP.NE.AND P0, PT, R10, RZ, PT ;  /* 0x000000ff0a00720c */ /* 0x000fe20003f05270 */
[----:B-1----:R-:W-:-:S04]  /*13640*/  IMAD.MOV.U32 R2, RZ, RZ, 0xa800 ;  /* 0x0000a800ff027424 */ /* 0x002fc800078e00ff */
[----:B------:R2:W-:Y:S08]  /*13650*/  SYNCS.ARRIVE.TRANS64 RZ, [UR38+0x36830], R2 ;  /* 0x03683002ffff79a7 */ /* 0x0005f00008000026 */
[----:B--2---:R-:W-:Y:S05]  /*13660*/  @!P0 BRA `(.L_x_2145) ;  /* 0x0000000000048947 */ /* 0x004fea0003800000 */
[----:B------:R-:W-:Y:S01]  /*13670*/  BPT.TRAP 0x1 ;  /* 0x000000040000795c */ /* 0x000fe20000300000 */
.L_x_2145:
[----:B------:R-:W-:Y:S05]  /*13680*/  BSYNC B2 ;  /* 0x0000000000027941 */ /* 0x000fea0003800000 */
.L_x_2144:
        /* <DEDUP_REMOVED lines=11> */
.L_x_2146:
        /* <DEDUP_REMOVED lines=14> */
.L_x_2147:
        /* <DEDUP_REMOVED lines=14> */
.L_x_2148:
        /* <DEDUP_REMOVED lines=12> */
.L_x_2219:
[----:B------:R-:W-:Y:S05]  /*139c0*/  BSYNC B2 ;  /* 0x0000000000027941 */ /* 0x000fea0003800000 */
.L_x_2149:
        /* <DEDUP_REMOVED lines=9> */
.L_x_2152:
[----:B------:R-:W-:Y:S05]  /*13a60*/  BSYNC B2 ;  /* 0x0000000000027941 */ /* 0x000fea0003800000 */
.L_x_2151:
        /* <DEDUP_REMOVED lines=10> */
.L_x_2153:
        /* <DEDUP_REMOVED lines=13> */
.L_x_2154:
        /* <DEDUP_REMOVED lines=13> */
.L_x_2155:
        /* <DEDUP_REMOVED lines=10> */
.L_x_2140:
[----:B------:R-:W-:Y:S05]  /*13d50*/  BSYNC B1 ;  /* 0x0000000000017941 */ /* 0x000fea0003800000 */
.L_x_2139:
[----:B------:R-:W-:Y:S02]  /*13d60*/  VIADD R0, R0, 0xfffffffe ;  /* 0xfffffffe00007836 */ /* 0x000fe40000000000 */
[----:B------:R-:W-:Y:S01]  /*13d70*/  IMAD.MOV.U32 R6, RZ, RZ, R9 ;  /* 0x000000ffff067224 */ /* 0x000fe200078e0009 */
[----:B------:R-:W-:Y:S06]  /*13d80*/  @P1 BRA `(.L_x_2156) ;  /* 0xffffffec00281947 */ /* 0x000fec000383ffff */
[----:B------:R-:W-:Y:S05]  /*13d90*/  BSYNC B0 ;  /* 0x0000000000007941 */ /* 0x000fea0003800000 */
.L_x_2121:
[----:B------:R-:W-:Y:S01]  /*13da0*/  ISETP.NE.AND P0, PT, R12, RZ, PT ;  /* 0x000000ff0c00720c */ /* 0x000fe20003f05270 */
[----:B------:R-:W-:-:S12]  /*13db0*/  BSSY B0, `(.L_x_2120) ;  /* 0x0000098000007945 */ /* 0x000fd80003800000 */
[----:B------:R-:W-:Y:S05]  /*13dc0*/  @!P0 BRA `(.L_x_2157) ;  /* 0x0000000800588947 */ /* 0x000fea0003800000 */
[----:B------:R-:W2:Y:S01]  /*13dd0*/  LDL R2, [R1] ;  /* 0x0000000001027983 */ /* 0x000ea20000100800 */
[----:B------:R-:W-:Y:S01]  /*13de0*/  IMAD.MOV.U32 R8, RZ, RZ, 0x1 ;  /* 0x00000001ff087424 */ /* 0x000fe200078e00ff */
[----:B--2---:R-:W-:-:S13]  /*13df0*/  ISETP.NE.AND P1, PT, R2, RZ, PT ;  /* 0x000000ff0200720c */ /* 0x004fda0003f25270 */
[----:B------:R-:W-:Y:S05]  /*13e00*/  @!P1 BRA `(.L_x_2157) ;  /* 0x0000000800489947 */ /* 0x000fea0003800000 */
[----:B------:R-:W2:Y:S02]  /*13e10*/  LDL.LU R2, [R1+0x4] ;  /* 0x0000040001027983 */ /* 0x000ea40000300800 */
[----:B--2---:R-:W-:-:S13]  /*13e20*/  ISETP.NE.AND P1, PT, R2, RZ, PT ;  /* 0x000000ff0200720c */ /* 0x004fda0003f25270 */
[----:B------:R-:W-:Y:S05]  /*13e30*/  @!P1 BRA `(.L_x_2158) ;  /* 0x0000000000509947 */ /* 0x000fea0003800000 */
[----:B------:R-:W0:Y:S01]  /*13e40*/  LDC R7, c[0x0][0x43c] ;  /* 0x00010f00ff077b82 */ /* 0x000e220000000800 */
[----:B------:R-:W-:Y:S01]  /*13e50*/  IMAD.MOV.U32 R6, RZ, RZ, R0 ;  /* 0x000000ffff067224 */ /* 0x000fe200078e0000 */
[----:B------:R-:W-:Y:S01]  /*13e60*/  ULDC.64 UR4, c[0x0][0x428] ;  /* 0x00010a0000047ab9 */ /* 0x000fe20000000a00 */
[----:B------:R-:W-:Y:S01]  /*13e70*/  ULDC.64 UR6, c[0x0][0x208] ;  /* 0x0000820000067ab9 */ /* 0x000fe20000000a00 */
[----:B------:R-:W-:-:S04]  /*13e80*/  IMAD R19, R19, UR4, RZ ;  /* 0x0000000413137c24 */ /* 0x000fc8000f8e02ff */
[----:B------:R-:W-:Y:S01]  /*13e90*/  IMAD R19, R18, UR5, R19 ;  /* 0x0000000512137c24 */ /* 0x000fe2000f8e0213 */
[----:B0-----:R-:W-:-:S13]  /*13ea0*/  ISETP.NE.AND P0, PT, R7, 0x1, PT ;  /* 0x000000010700780c */ /* 0x001fda0003f05270 */
[----:B------:R-:W0:Y:S02]  /*13eb0*/  @P0 LDC.64 R2, c[0x0][0x440] ;  /* 0x00011000ff020b82 */ /* 0x000e240000000a00 */
[----:B0-----:R-:W-:-:S05]  /*13ec0*/  @P0 IMAD.HI.U32 R2, R0, R2, RZ ;  /* 0x0000000200020227 */ /* 0x001fca00078e00ff */
[----:B------:R-:W-:-:S04]  /*13ed0*/  @P0 SHF.R.U32.HI R6, RZ, R3, R2 ;  /* 0x00000003ff060219 */ /* 0x000fc80000011602 */
[--C-:B------:R-:W-:Y:S01]  /*13ee0*/  SHF.R.S32.HI R3, RZ, 0x1f, R6.reuse ;  /* 0x0000001fff037819 */ /* 0x100fe20000011406 */
        /* <DEDUP_REMOVED lines=9> */
.L_x_2158:
[----:B------:R-:W1:Y:S01]  /*13f80*/  S2R R2, SR_TID.X ;  /* 0x0000000000027919 */ /* 0x000e620000002100 */
[----:B------:R-:W-:Y:S01]  /*13f90*/  BSSY B1, `(.L_x_2159) ;  /* 0x0000006000017945 */ /* 0x000fe20003800000 */
[----:B-1----:R-:W-:Y:S02]  /*13fa0*/  LOP3.LUT R3, R2, 0x7f, RZ, 0xc0, !PT ;  /* 0x0000007f02037812 */ /* 0x002fe400078ec0ff */
[----:B------:R-:W-:Y:S02]  /*13fb0*/  SHF.L.U32 R2, R9, 0x1f, RZ ;  /* 0x0000001f09027819 */ /* 0x000fe400000006ff */
[----:B------:R-:W-:Y:S02]  /*13fc0*/  ISETP.NE.AND P1, PT, R3, RZ, PT ;  /* 0x000000ff0300720c */ /* 0x000fe40003f25270 */
[----:B------:R-:W1:Y:S02]  /*13fd0*/  SYNCS.PHASECHK.TRANS64.TRYWAIT P0, [UR38+0x36848], R2 ;  /* 0x03684802ff0075a7 */ /* 0x000e640008000166 */
[----:B-1----:R-:W-:Y:S09]  /*13fe0*/  @!P0 BRA `(.L_x_2160) ;  /* 0x0000002000148947 */ /* 0x002ff20003800000 */
.L_x_2220:
[----:B------:R-:W-:Y:S05]  /*13ff0*/  BSYNC B1 ;  /* 0x0000000000017941 */ /* 0x000fea0003800000 */
.L_x_2159:
[----:B------:R-:W-:Y:S04]  /*14000*/  BSSY B1, `(.L_x_2161) ;  /* 0x0000007000017945 */ /* 0x000fe80003800000 */
[----:B------:R-:W-:Y:S05]  /*14010*/  @P1 BRA `(.L_x_2162) ;  /* 0x0000000000141947 */ /* 0x000fea0003800000 */
[----:B------:R-:W-:Y:S01]  /*14020*/  ISETP.NE.AND P0, PT, R10, RZ, PT ;  /* 0x000000ff0a00720c */ /* 0x000fe20003f05270 */
[----:B-1----:R-:W-:-:S04]  /*14030*/  IMAD.MOV.U32 R3, RZ, RZ, 0xa800 ;  /* 0x0000a800ff037424 */ /* 0x002fc800078e00ff */
[----:B------:R2:W-:Y:S08]  /*14040*/  SYNCS.ARRIVE.TRANS64 RZ, [UR38+0x36838], R3 ;  /* 0x03683803ffff79a7 */ /* 0x0005f00008000026 */
[----:B--2---:R-:W-:Y:S05]  /*14050*/  @!P0 BRA `(.L_x_2162) ;  /* 0x0000000000048947 */ /* 0x004fea0003800000 */
[----:B------:R-:W-:Y:S01]  /*14060*/  BPT.TRAP 0x1 ;  /* 0x000000040000795c */ /* 0x000fe20000300000 */
.L_x_2162:
[----:B------:R-:W-:Y:S05]  /*14070*/  BSYNC B1 ;  /* 0x0000000000017941 */ /* 0x000fea0003800000 */
.L_x_2161:
        /* <DEDUP_REMOVED lines=11> */
.L_x_2163:
        /* <DEDUP_REMOVED lines=14> */
.L_x_2164:
        /* <DEDUP_REMOVED lines=14> */
.L_x_2165:
        /* <DEDUP_REMOVED lines=11> */
.L_x_2221:
[----:B------:R-:W-:Y:S05]  /*143a0*/  BSYNC B1 ;  /* 0x0000000000017941 */ /* 0x000fea0003800000 */
.L_x_2166:
        /* <DEDUP_REMOVED lines=9> */
.L_x_2169:
[----:B------:R-:W-:Y:S05]  /*14440*/  BSYNC B1 ;  /* 0x0000000000017941 */ /* 0x000fea0003800000 */
.L_x_2168:
        /* <DEDUP_REMOVED lines=10> */
.L_x_2170:
        /* <DEDUP_REMOVED lines=13> */
.L_x_2171:
        /* <DEDUP_REMOVED lines=13> */
.L_x_2172:
        /* <DEDUP_REMOVED lines=10> */
.L_x_2157:
[----:B------:R-:W-:Y:S05]  /*14730*/  BSYNC B0 ;  /* 0x0000000000007941 */ /* 0x000fea0003800000 */
.L_x_2120:
[----:B------:R-:W2:Y:S01]  /*14740*/  LDL.LU R0, [R1] ;  /* 0x0000000001007983 */ /* 0x000ea20000300800 */
[----:B------:R-:W-:Y:S01]  /*14750*/  BSSY B0, `(.L_x_2173) ;  /* 0x0000044000007945 */ /* 0x000fe20003800000 */
[----:B--2---:R-:W-:-:S13]  /*14760*/  ISETP.NE.AND P0, PT, R0, RZ, PT ;  /* 0x000000ff0000720c */ /* 0x004fda0003f05270 */
[----:B------:R-:W-:Y:S05]  /*14770*/  @!P0 BRA `(.L_x_2174) ;  /* 0x0000000400048947 */ /* 0x000fea0003800000 */
[----:B------:R-:W0:Y:S01]  /*14780*/  S2R R0, SR_TID.X ;  /* 0x0000000000007919 */ /* 0x000e220000002100 */
[----:B-1----:R-:W-:Y:S01]  /*14790*/  LEA R3, R8, UR38, 0x3 ;  /* 0x0000002608037c11 */ /* 0x002fe2000f8e18ff */
[----:B------:R-:W-:Y:S01]  /*147a0*/  BSSY B1, `(.L_x_2175) ;  /* 0x0000006000017945 */ /* 0x000fe20003800000 */
[----:B0-----:R-:W-:Y:S02]  /*147b0*/  LOP3.LUT R2, R0, 0x7f, RZ, 0xc0, !PT ;  /* 0x0000007f00027812 */ /* 0x001fe400078ec0ff */
[----:B------:R-:W-:Y:S02]  /*147c0*/  SHF.L.U32 R0, R9, 0x1f, RZ ;  /* 0x0000001f09007819 */ /* 0x000fe400000006ff */
[----:B------:R-:W-:Y:S02]  /*147d0*/  ISETP.NE.AND P1, PT, R2, RZ, PT ;  /* 0x000000ff0200720c */ /* 0x000fe40003f25270 */
[----:B------:R-:W0:Y:S02]  /*147e0*/  SYNCS.PHASECHK.TRANS64.TRYWAIT P0, [R3+URZ+0x36860], R0 ;  /* 0x03686000030075a7 */ /* 0x000e24000800017f */
[----:B0-----:R-:W-:Y:S09]  /*147f0*/  @!P0 BRA `(.L_x_2176) ;  /* 0x0000001800408947 */ /* 0x001ff20003800000 */
.L_x_2222:
[----:B------:R-:W-:Y:S05]  /*14800*/  BSYNC B1 ;  /* 0x0000000000017941 */ /* 0x000fea0003800000 */
.L_x_2175:
        /* <DEDUP_REMOVED lines=8> */
.L_x_2178:
[----:B------:R-:W-:Y:S05]  /*14890*/  BSYNC B1 ;  /* 0x0000000000017941 */ /* 0x000fea0003800000 */
.L_x_2177:
        /* <DEDUP_REMOVED lines=13> */
.L_x_2179:
        /* <DEDUP_REMOVED lines=13> */
.L_x_2180:
        /* <DEDUP_REMOVED lines=13> */
.L_x_2181:
[----:B------:R-:W-:-:S13]  /*14b10*/  @P0 ELECT P1, URZ, PT ;  /* 0x00000000003f082f */ /* 0x000fda0003820000 */
[----:B------:R-:W-:Y:S01]  /*14b20*/  @P1 R2UR UR13, R16 ;  /* 0x00000000100d12ca */ /* 0x000fe200000e0000 */
[----:B------:R-:W-:Y:S01]  /*14b30*/  UMOV UR12, UR36 ;  /* 0x00000024000c7c82 */ /* 0x000fe20008000000 */
[----:B------:R-:W-:Y:S02]  /*14b40*/  @P1 R2UR UR11, R17 ;  /* 0x00000000110b12ca */ /* 0x000fe400000e0000 */
[----:B------:R-:W-:Y:S02]  /*14b50*/  @P1 PLOP3.LUT P0, PT, P1, PT, PT, 0x8, 0x0 ;  /* 0x000000000000181c */ /* 0x000fe40000f0e170 */
[----:B------:R-:W-:-:S09]  /*14b60*/  PLOP3.LUT P1, PT, PT, PT, PT, 0x8, 0x0 ;  /* 0x000000000000781c */ /* 0x000fd20003f2e170 */
[----:B------:R2:W-:Y:S02]  /*14b70*/  UTMALDG.4D [UR8], [UR6], desc[UR4] ;  /* 0x00000408060075b4 */ /* 0x0005e40008019000 */
[----:B--2---:R-:W-:Y:S05]  /*14b80*/  @P0 BRA.U.ANY `(.L_x_2181) ;  /* 0xfffffffd00e00947 */ /* 0x004fea000393ffff */
.L_x_2174:
[----:B------:R-:W-:Y:S05]  /*14b90*/  BSYNC B0 ;  /* 0x0000000000007941 */ /* 0x000fea0003800000 */
.L_x_2173:
[----:B0-----:R-:W-:Y:S02]  /*14ba0*/  VIADD R0, R8, 0x1 ;  /* 0x0000000108007836 */ /* 0x001fe40000000000 */
[----:B-1----:R-:W-:-:S03]  /*14bb0*/  IMAD.MOV.U32 R3, RZ, RZ, RZ ;  /* 0x000000ffff037224 */ /* 0x002fc600078e00ff */
[----:B------:R-:W-:-:S04]  /*14bc0*/  ISETP.NE.AND P0, PT, R0, 0x2, PT ;  /* 0x000000020000780c */ /* 0x000fc80003f05270 */
[----:B------:R-:W-:Y:S02]  /*14bd0*/  SEL R2, RZ, 0x1, P0 ;  /* 0x00000001ff027807 */ /* 0x000fe40000000000 */
[----:B------:R-:W-:Y:S02]  /*14be0*/  SEL R0, R0, RZ, P0 ;  /* 0x000000ff00007207 */ /* 0x000fe40000000000 */
[----:B------:R-:W-:-:S07]  /*14bf0*/  LOP3.LUT R9, R9, R2, RZ, 0x3c, !PT ;  /* 0x0000000209097212 */ /* 0x000fce00078e3cff */
.L_x_2104:
[----:B------:R-:W0:Y:S01]  /*14c00*/  S2R R5, SR_CgaCtaId ;  /* 0x0000000000057919 */ /* 0x000e220000008800 */
[----:B------:R-:W-:Y:S02]  /*14c10*/  MOV R2, 0x400 ;  /* 0x0000040000027802 */ /* 0x000fe40000000f00 */
[----:B------:R-:W-:Y:S02]  /*14c20*/  SHF.L.U32 R3, R3, 0x1f, RZ ;  /* 0x0000001f03037819 */ /* 0x000fe400000006ff */
[----:B0-----:R-:W-:-:S04]  /*14c30*/  LEA R2, R5, R2, 0x18 ;  /* 0x0000000205027211 */ /* 0x001fc800078ec0ff */
[----:B------:R-:W0:Y:S02]  /*14c40*/  SYNCS.PHASECHK.TRANS64.TRYWAIT P0, [R2+URZ+0x36820], R3 ;  /* 0x03682003020075a7 */ /* 0x000e24000800017f */
[----:B0-----:R-:W-:Y:S05]  /*14c50*/  @!P0 BRA `(.L_x_2182) ;  /* 0x00000014003c8947 */ /* 0x001fea0003800000 */
.L_x_2223:
[----:B------:R-:W-:-:S03]  /*14c60*/  UMOV UR4, 0xffffffff ;  /* 0xffffffff00047882 */ /* 0x000fc60000000000 */
[----:B------:R-:W-:Y:S05]  /*14c70*/  BRA.DIV UR4, `(.L_x_2183) ;  /* 0x0000001604487947 */ /* 0x000fea000b800000 */
[----:B0-----:R-:W0:Y:S02]  /*14c80*/  S2R R3, SR_TID.X ;  /* 0x0000000000037919 */ /* 0x001e240000002100 */
[----:B0-----:R-:W-:-:S04]  /*14c90*/  SHF.R.U32.HI R3, RZ, 0x5, R3 ;  /* 0x00000005ff037819 */ /* 0x001fc80000011603 */
[----:B------:R-:W-:-:S05]  /*14ca0*/  LOP3.LUT R3, R3, 0x3, RZ, 0xc0, !PT ;  /* 0x0000000303037812 */ /* 0x000fca00078ec0ff */
[----:B------:R0:W1:Y:S02]  /*14cb0*/  SHFL.IDX PT, R14, R3, RZ, 0x1f ;  /* 0x00001fff030e7589 */ /* 0x00006400000e0000 */
.L_x_2226:
[----:B-1----:R-:W-:-:S13]  /*14cc0*/  ISETP.NE.AND P0, PT, R14, RZ, PT ;  /* 0x000000ff0e00720c */ /* 0x002fda0003f05270 */
[----:B------:R-:W-:Y:S05]  /*14cd0*/  @P0 BRA `(.L_x_2066) ;  /* 0x0000000000900947 */ /* 0x000fea0003800000 */
[----:B------:R-:W-:-:S03]  /*14ce0*/  UMOV UR4, 0xffffffff ;  /* 0xffffffff00047882 */ /* 0x000fc60000000000 */
[----:B------:R-:W-:Y:S05]  /*14cf0*/  BRA.DIV UR4, `(.L_x_2184) ;  /* 0x00000016045c7947 */ /* 0x000fea000b800000 */
[----:B------:R-:W-:-:S13]  /*14d00*/  ELECT P6, URZ, PT ;  /* 0x00000000003f782f */ /* 0x000fda00038c0000 */
.L_x_2229:
        /* <DEDUP_REMOVED lines=8> */
.L_x_2185:
        /* <DEDUP_REMOVED lines=12> */
.L_x_2230:
[----:B------:R-:W1:Y:S02]  /*14e50*/  SYNCS.PHASECHK.TRANS64.TRYWAIT P0, [R3+URZ], R4 ;  /* 0x00000004030075a7 */ /* 0x000e64000800017f */
[----:B-1----:R-:W-:Y:S05]  /*14e60*/  @!P0 BRA `(.L_x_2187) ;  /* 0x0000001400348947 */ /* 0x002fea0003800000 */
.L_x_2231:
[----:B------:R-:W-:Y:S05]  /*14e70*/  @!P2 BRA `(.L_x_2188) ;  /* 0x000000000004a947 */ /* 0x000fea0003800000 */
[----:B------:R-:W-:Y:S01]  /*14e80*/  BPT.TRAP 0x1 ;  /* 0x000000040000795c */ /* 0x000fe20000300000 */
.L_x_2188:
[----:B-1----:R-:W-:-:S04]  /*14e90*/  VIADD R3, R2, 0x36860 ;  /* 0x0003686002037836 */ /* 0x002fc80000000000 */
[----:B------:R-:W-:-:S04]  /*14ea0*/  IMAD R0, R0, 0x8, R3 ;  /* 0x0000000800007824 */ /* 0x000fc800078e0203 */
[----:B------:R-:W1:Y:S02]  /*14eb0*/  SYNCS.PHASECHK.TRANS64.TRYWAIT P0, [R0+URZ], R5 ;  /* 0x00000005000075a7 */ /* 0x000e64000800017f */
[----:B-1----:R-:W-:Y:S05]  /*14ec0*/  @!P0 BRA `(.L_x_2189) ;  /* 0x0000001400308947 */ /* 0x002fea0003800000 */
.L_x_2232:
[----:B------:R-:W-:-:S07]  /*14ed0*/  IMAD R3, R8, 0x8, R3 ;  /* 0x0000000808037824 */ /* 0x000fce00078e0203 */
.L_x_2190:
[----:B--2---:R2:W3:Y:S02]  /*14ee0*/  SYNCS.PHASECHK.TRANS64.TRYWAIT P0, [R3+URZ], R4 ;  /* 0x00000004030075a7 */ /* 0x0044e4000800017f */
[----:B---3--:R-:W-:Y:S05]  /*14ef0*/  @!P0 NANOSLEEP.SYNCS 0x989680 ;  /* 0x009896800000895d */ /* 0x008fea0003900000 */
[----:B------:R-:W3:Y:S02]  /*14f00*/  @!P0 SYNCS.PHASECHK.TRANS64 P0, [R3+URZ], R4 ;  /* 0x00000004030085a7 */ /* 0x000ee4000800007f */
[----:B---3--:R-:W-:Y:S05]  /*14f10*/  @!P0 BRA `(.L_x_2190) ;  /* 0xfffffffc00f08947 */ /* 0x008fea000383ffff */
.L_x_2066:
[----:B------:R-:W-:Y:S05]  /*14f20*/  BSYNC B6 ;  /* 0x0000000000067941 */ /* 0x000fea0003800000 */
.L_x_2063:
[----:B------:R-:W-:Y:S05]  /*14f30*/  EXIT ;  /* 0x000000000000794d */ /* 0x000fea0003800000 */
.L_x_2070:
[----:B------:R-:W-:-:S13]  /*14f40*/  R2UR UR4, R16 ;  /* 0x00000000100472ca */ /* 0x000fda00000e0000 */
[----:B0-----:R-:W-:-:S04]  /*14f50*/  IMAD.U32 R3, RZ, RZ, UR4 ;  /* 0x00000004ff037e24 */ /* 0x001fc8000f8e00ff */
[----:B------:R0:W1:Y:S03]  /*14f60*/  SYNCS.PHASECHK.TRANS64.TRYWAIT P0, [R3+URZ+0x36800], R0 ;  /* 0x03680000030075a7 */ /* 0x000066000800017f */
[----:B-1----:R-:W-:Y:S05]  /*14f70*/  @!P0 NANOSLEEP.SYNCS 0x989680 ;  /* 0x009896800000895d */ /* 0x002fea0003900000 */
[----:B------:R-:W1:Y:S02]  /*14f80*/  @!P0 SYNCS.PHASECHK.TRANS64 P0, [R3+URZ+0x36800], R0 ;  /* 0x03680000030085a7 */ /* 0x000e64000800007f */
[----:B-1----:R-:W-:Y:S05]  /*14f90*/  @!P0 BRA `(.L_x_2070) ;  /* 0xfffffffc00e88947 */ /* 0x002fea000383ffff */
[----:B------:R-:W-:Y:S05]  /*14fa0*/  BRA `(.L_x_2191) ;  /* 0xfffffec400807947 */ /* 0x000fea000383ffff */
.L_x_2074:
[----:B------:R-:W-:-:S13]  /*14fb0*/  R2UR UR4, R16 ;  /* 0x00000000100472ca */ /* 0x000fda00000e0000 */
[----:B0-----:R-:W-:-:S04]  /*14fc0*/  IMAD.U32 R3, RZ, RZ, UR4 ;  /* 0x00000004ff037e24 */ /* 0x001fc8000f8e00ff */
[----:B------:R0:W2:Y:S03]  /*14fd0*/  SYNCS.PHASECHK.TRANS64.TRYWAIT P2, [R3+URZ+0x36830], R0 ;  /* 0x03683000030075a7 */ /* 0x0000a6000804017f */
[----:B--2---:R-:W-:Y:S05]  /*14fe0*/  @!P2 NANOSLEEP.SYNCS 0x989680 ;  /* 0x009896800000a95d */ /* 0x004fea0003900000 */
[----:B------:R-:W2:Y:S02]  /*14ff0*/  @!P2 SYNCS.PHASECHK.TRANS64 P2, [R3+URZ+0x36830], R0 ;  /* 0x036830000300a5a7 */ /* 0x000ea4000804007f */
[----:B--2---:R-:W-:Y:S05]  /*15000*/  @!P2 BRA `(.L_x_2074) ;  /* 0xfffffffc00e8a947 */ /* 0x004fea000383ffff */
[----:B------:R-:W-:Y:S05]  /*15010*/  BRA `(.L_x_2073) ;  /* 0xfffffec400b47947 */ /* 0x000fea000383ffff */
.L_x_2079:
[----:B-1----:R-:W-:-:S04]  /*15020*/  IMAD.U32 R7, RZ, RZ, UR59 ;  /* 0x0000003bff077e24 */ /* 0x002fc8000f8e00ff */
[----:B------:R1:W2:Y:S03]  /*15030*/  SYNCS.PHASECHK.TRANS64.TRYWAIT P3, [R7+URZ+0x36830], R0 ;  /* 0x03683000070075a7 */ /* 0x0002a6000806017f */
[----:B--2---:R-:W-:Y:S05]  /*15040*/  @!P3 NANOSLEEP.SYNCS 0x989680 ;  /* 0x009896800000b95d */ /* 0x004fea0003900000 */
[----:B------:R-:W2:Y:S02]  /*15050*/  @!P3 SYNCS.PHASECHK.TRANS64 P3, [R7+URZ+0x36830], R0 ;  /* 0x036830000700b5a7 */ /* 0x000ea4000806007f */
[----:B--2---:R-:W-:Y:S05]  /*15060*/  @!P3 BRA `(.L_x_2079) ;  /* 0xfffffffc00ecb947 */ /* 0x004fea000383ffff */
[----:B------:R-:W-:Y:S05]  /*15070*/  BRA `(.L_x_2078) ;  /* 0xffffff08001c7947 */ /* 0x000fea000383ffff */
.L_x_2083:
[----:B-1----:R-:W-:-:S04]  /*15080*/  IMAD.U32 R3, RZ, RZ, UR11 ;  /* 0x0000000bff037e24 */ /* 0x002fc8000f8e00ff */
[----:B------:R1:W2:Y:S03]  /*15090*/  SYNCS.PHASECHK.TRANS64.TRYWAIT P3, [R3+URZ+0x36850], R0 ;  /* 0x03685000030075a7 */ /* 0x0002a6000806017f */
[----:B--2---:R-:W-:Y:S05]  /*150a0*/  @!P3 NANOSLEEP.SYNCS 0x989680 ;  /* 0x009896800000b95d */ /* 0x004fea0003900000 */
[----:B------:R-:W2:Y:S02]  /*150b0*/  @!P3 SYNCS.PHASECHK.TRANS64 P3, [R3+URZ+0x36850], R0 ;  /* 0x036850000300b5a7 */ /* 0x000ea4000806007f */
[----:B--2---:R-:W-:Y:S05]  /*150c0*/  @!P3 BRA `(.L_x_2083) ;  /* 0xfffffffc00ecb947 */ /* 0x004fea000383ffff */
[----:B------:R-:W-:Y:S05]  /*150d0*/  BRA `(.L_x_2082) ;  /* 0xffffff2c00b87947 */ /* 0x000fea000383ffff */
.L_x_2089:
[----:B-1----:R-:W-:-:S04]  /*150e0*/  IMAD.U32 R7, RZ, RZ, UR61 ;  /* 0x0000003dff077e24 */ /* 0x002fc8000f8e00ff */
[----:B------:R1:W2:Y:S03]  /*150f0*/  SYNCS.PHASECHK.TRANS64.TRYWAIT P2, [R7+URZ+0x36830], R0 ;  /* 0x03683000070075a7 */ /* 0x0002a6000804017f */
[----:B--2---:R-:W-:Y:S05]  /*15100*/  @!P2 NANOSLEEP.SYNCS 0x989680 ;  /* 0x009896800000a95d */ /* 0x004fea0003900000 */
[----:B------:R-:W2:Y:S02]  /*15110*/  @!P2 SYNCS.PHASECHK.TRANS64 P2, [R7+URZ+0x36830], R0 ;  /* 0x036830000700a5a7 */ /* 0x000ea4000804007f */
[----:B--2---:R-:W-:Y:S05]  /*15120*/  @!P2 BRA `(.L_x_2089) ;  /* 0xfffffffc00eca947 */ /* 0x004fea000383ffff */
[----:B------:R-:W-:Y:S05]  /*15130*/  BRA `(.L_x_2088) ;  /* 0xffffff4c00587947 */ /* 0x000fea000383ffff */
.L_x_2093:
[----:B-1----:R-:W-:-:S04]  /*15140*/  IMAD.U32 R3, RZ, RZ, UR11 ;  /* 0x0000000bff037e24 */ /* 0x002fc8000f8e00ff */
[----:B------:R1:W2:Y:S03]  /*15150*/  SYNCS.PHASECHK.TRANS64.TRYWAIT P2, [R3+URZ+0x36850], R0 ;  /* 0x03685000030075a7 */ /* 0x0002a6000804017f */
[----:B--2---:R-:W-:Y:S05]  /*15160*/  @!P2 NANOSLEEP.SYNCS 0x989680 ;  /* 0x009896800000a95d */ /* 0x004fea0003900000 */
[----:B------:R-:W2:Y:S02]  /*15170*/  @!P2 SYNCS.PHASECHK.TRANS64 P2, [R3+URZ+0x36850], R0 ;  /* 0x036850000300a5a7 */ /* 0x000ea4000804007f */
[----:B--2---:R-:W-:Y:S05]  /*15180*/  @!P2 BRA `(.L_x_2093) ;  /* 0xfffffffc00eca947 */ /* 0x004fea000383ffff */
[----:B------:R-:W-:Y:S05]  /*15190*/  BRA `(.L_x_2092) ;  /* 0xffffff7400187947 */ /* 0x000fea000383ffff */
.L_x_2098:
[----:B-1----:R-:W-:-:S04]  /*151a0*/  IMAD.U32 R3, RZ, RZ, UR5 ;  /* 0x00000005ff037e24 */ /* 0x002fc8000f8e00ff */
[----:B------:R1:W2:Y:S03]  /*151b0*/  SYNCS.PHASECHK.TRANS64.TRYWAIT P0, [R3+URZ+0x36850], R2 ;  /* 0x03685002030075a7 */ /* 0x0002a6000800017f */
[----:B--2---:R-:W-:Y:S05]  /*151c0*/  @!P0 NANOSLEEP.SYNCS 0x989680 ;  /* 0x009896800000895d */ /* 0x004fea0003900000 */
[----:B------:R-:W2:Y:S02]  /*151d0*/  @!P0 SYNCS.PHASECHK.TRANS64 P0, [R3+URZ+0x36850], R2 ;  /* 0x03685002030085a7 */ /* 0x000ea4000800007f */
[----:B--2---:R-:W-:Y:S05]  /*151e0*/  @!P0 BRA `(.L_x_2098) ;  /* 0xfffffffc00ec8947 */ /* 0x004fea000383ffff */
[----:B------:R-:W-:Y:S05]  /*151f0*/  BRA `(.L_x_2097) ;  /* 0xffffff8c00f07947 */ /* 0x000fea000383ffff */
.L_x_2109:
[----:B------:R-:W-:Y:S02]  /*15200*/  IMAD.MOV.U32 R13, RZ, RZ, R0 ;  /* 0x000000ffff0d7224 */ /* 0x000fe400078e0000 */
[----:B------:R-:W-:Y:S02]  /*15210*/  IMAD.MOV.U32 R12, RZ, RZ, RZ ;  /* 0x000000ffff0c7224 */ /* 0x000fe400078e00ff */
[----:B------:R-:W-:Y:S02]  /*15220*/  IMAD.MOV.U32 R11, RZ, RZ, 0x1f ;  /* 0x0000001fff0b7424 */ /* 0x000fe400078e00ff */
[----:B------:R-:W-:-:S07]  /*15230*/  IMAD.MOV.U32 R15, RZ, RZ, -0x1 ;  /* 0xffffffffff0f7424 */ /* 0x000fce00078e00ff */
[----:B------:R-:W-:Y:S05]  /*15240*/  WARPSYNC.COLLECTIVE R15, `(.L_x_2192) ;  /* 0x000000000f087348 */ /* 0x000fea0003c00000 */
[----:B------:R0:W1:Y:S02]  /*15250*/  SHFL.IDX P6, R14, R13, R12, R11 ;  /* 0x0000000c0d0e7389 */ /* 0x00006400000c000b */
[----:B01----:R-:W-:Y:S01]  /*15260*/  ENDCOLLECTIVE ;  /* 0x000000000000791b */ /* 0x003fe20003800000 */
.L_x_2192:
[----:B------:R-:W-:Y:S05]  /*15270*/  BRA `(.L_x_2193) ;  /* 0xffffffc400547947 */ /* 0x000fea000383ffff */
.L_x_2111:
[----:B------:R-:W-:Y:S01]  /*15280*/  BSSY B0, `(.L_x_2194) ;  /* 0x0000006000007945 */ /* 0x000fe20003800000 */
[----:B------:R-:W-:-:S07]  /*15290*/  IMAD.MOV.U32 R15, RZ, RZ, -0x1 ;  /* 0xffffffffff0f7424 */ /* 0x000fce00078e00ff */
[----:B0-----:R-:W-:Y:S05]  /*152a0*/  WARPSYNC.COLLECTIVE R15, `(.L_x_2195) ;  /* 0x000000000f0c7348 */ /* 0x001fea0003c00000 */
[----:B------:R-:W-:Y:S02]  /*152b0*/  ELECT P6, UR62, PT ;  /* 0x00000000003e782f */ /* 0x000fe400038c0000 */
[----:B------:R-:W-:Y:S01]  /*152c0*/  MOV R14, UR62 ;  /* 0x0000003e000e7c02 */ /* 0x000fe20008000f00 */
[----:B0-----:R-:W-:Y:S10]  /*152d0*/  ENDCOLLECTIVE ;  /* 0x000000000000791b */ /* 0x001ff40003800000 */
.L_x_2195:
[----:B------:R-:W-:Y:S05]  /*152e0*/  BSYNC B0 ;  /* 0x0000000000007941 */ /* 0x000fea0003800000 */
.L_x_2194:
[----:B------:R-:W-:Y:S05]  /*152f0*/  BRA `(.L_x_2196) ;  /* 0xffffffc400547947 */ /* 0x000fea000383ffff */
.L_x_2113:
[----:B0-----:R-:W-:-:S04]  /*15300*/  IMAD.U32 R3, RZ, RZ, UR38 ;  /* 0x00000026ff037e24 */ /* 0x001fc8000f8e00ff */
[----:B------:R0:W1:Y:S03]  /*15310*/  SYNCS.PHASECHK.TRANS64.TRYWAIT P0, [R3+URZ+0x36840], R0 ;  /* 0x03684000030075a7 */ /* 0x000066000800017f */
[----:B-1----:R-:W-:Y:S05]  /*15320*/  @!P0 NANOSLEEP.SYNCS 0x989680 ;  /* 0x009896800000895d */ /* 0x002fea0003900000 */
[----:B------:R-:W1:Y:S02]  /*15330*/  @!P0 SYNCS.PHASECHK.TRANS64 P0, [R3+URZ+0x36840], R0 ;  /* 0x03684000030085a7 */ /* 0x000e64000800007f */
[----:B-1----:R-:W-:Y:S05]  /*15340*/  @!P0 BRA `(.L_x_2113) ;  /* 0xfffffffc00ec8947 */ /* 0x002fea000383ffff */
[----:B------:R-:W-:Y:S05]  /*15350*/  BRA `(.L_x_2197) ;  /* 0xffffffc400b07947 */ /* 0x000fea000383ffff */
.L_x_2116:
        /* <DEDUP_REMOVED lines=9> */
.L_x_2198:
[----:B------:R-:W-:Y:S02]  /*153f0*/  IMAD.MOV.U32 R13, RZ, RZ, R0 ;  /* 0x000000ffff0d7224 */ /* 0x000fe400078e0000 */
[----:B------:R-:W-:-:S07]  /*15400*/  IMAD.MOV.U32 R2, RZ, RZ, R14 ;  /* 0x000000ffff027224 */ /* 0x000fce00078e000e */
[----:B------:R-:W-:Y:S05]  /*15410*/  WARPSYNC.COLLECTIVE R15, `(.L_x_2199) ;  /* 0x000000000f087348 */ /* 0x000fea0003c00000 */
[----:B------:R0:W1:Y:S02]  /*15420*/  SHFL.IDX P6, R14, R13, R12, R11 ;  /* 0x0000000c0d0e7389 */ /* 0x00006400000c000b */
[----:B01----:R-:W-:Y:S01]  /*15430*/  ENDCOLLECTIVE ;  /* 0x000000000000791b */ /* 0x003fe20003800000 */
.L_x_2199:
        /* <DEDUP_REMOVED lines=20> */
.L_x_2200:
[----:B------:R-:W-:Y:S01]  /*15580*/  VIADD R3, R8, 0x20 ;  /* 0x0000002008037836 */ /* 0x000fe20000000000 */
[----:B------:R-:W-:Y:S01]  /*15590*/  @!P3 LEA R20, R9, UR38, 0x1 ;  /* 0x000000260914bc11 */ /* 0x000fe2000f8e08ff */
[----:B------:R-:W-:Y:S02]  /*155a0*/  IMAD.MOV.U32 R13, RZ, RZ, R0 ;  /* 0x000000ffff0d7224 */ /* 0x000fe400078e0000 */
[----:B------:R-:W-:-:S07]  /*155b0*/  IMAD.MOV.U32 R4, RZ, RZ, R14 ;  /* 0x000000ffff047224 */ /* 0x000fce00078e000e */
[----:B------:R-:W-:Y:S05]  /*155c0*/  WARPSYNC.COLLECTIVE R15, `(.L_x_2201) ;  /* 0x000000000f087348 */ /* 0x000fea0003c00000 */
[----:B------:R0:W1:Y:S02]  /*155d0*/  SHFL.IDX P6, R14, R13, R12, R11 ;  /* 0x0000000c0d0e7389 */ /* 0x00006400000c000b */
[----:B01----:R-:W-:Y:S01]  /*155e0*/  ENDCOLLECTIVE ;  /* 0x000000000000791b */ /* 0x003fe20003800000 */
.L_x_2201:
        /* <DEDUP_REMOVED lines=16> */
.L_x_2202:
[----:B------:R-:W-:Y:S01]  /*156f0*/  VIADD R5, R8, 0x30 ;  /* 0x0000003008057836 */ /* 0x000fe20000000000 */
[----:B------:R-:W-:Y:S01]  /*15700*/  @!P3 LEA R21, R9, UR38, 0x1 ;  /* 0x000000260915bc11 */ /* 0x000fe2000f8e08ff */
[----:B------:R-:W-:Y:S02]  /*15710*/  IMAD.MOV.U32 R13, RZ, RZ, R0 ;  /* 0x000000ffff0d7224 */ /* 0x000fe400078e0000 */
[----:B------:R-:W-:-:S07]  /*15720*/  IMAD.MOV.U32 R2, RZ, RZ, R14 ;  /* 0x000000ffff027224 */ /* 0x000fce00078e000e */
[----:B------:R-:W-:Y:S05]  /*15730*/  WARPSYNC.COLLECTIVE R15, `(.L_x_2203) ;  /* 0x000000000f087348 */ /* 0x000fea0003c00000 */
[----:B------:R0:W1:Y:S02]  /*15740*/  SHFL.IDX P6, R14, R13, R12, R11 ;  /* 0x0000000c0d0e7389 */ /* 0x00006400000c000b */
[----:B01----:R-:W-:Y:S01]  /*15750*/  ENDCOLLECTIVE ;  /* 0x000000000000791b */ /* 0x003fe20003800000 */
.L_x_2203:
        /* <DEDUP_REMOVED lines=16> */
.L_x_2204:
[----:B------:R-:W-:Y:S01]  /*15860*/  VIADD R3, R8, 0x40 ;  /* 0x0000004008037836 */ /* 0x000fe20000000000 */
[----:B------:R-:W-:Y:S01]  /*15870*/  @!P3 LEA R20, R9, UR38, 0x1 ;  /* 0x000000260914bc11 */ /* 0x000fe2000f8e08ff */
[----:B------:R-:W-:Y:S02]  /*15880*/  IMAD.MOV.U32 R13, RZ, RZ, R0 ;  /* 0x000000ffff0d7224 */ /* 0x000fe400078e0000 */
[----:B------:R-:W-:-:S07]  /*15890*/  IMAD.MOV.U32 R4, RZ, RZ, R14 ;  /* 0x000000ffff047224 */ /* 0x000fce00078e000e */
[----:B------:R-:W-:Y:S05]  /*158a0*/  WARPSYNC.COLLECTIVE R15, `(.L_x_2205) ;  /* 0x000000000f087348 */ /* 0x000fea0003c00000 */
[----:B------:R0:W1:Y:S02]  /*158b0*/  SHFL.IDX P6, R14, R13, R12, R11 ;  /* 0x0000000c0d0e7389 */ /* 0x00006400000c000b */
[----:B01----:R-:W-:Y:S01]  /*158c0*/  ENDCOLLECTIVE ;  /* 0x000000000000791b */ /* 0x003fe20003800000 */
.L_x_2205:
        /* <DEDUP_REMOVED lines=16> */
.L_x_2206:
[----:B------:R-:W-:Y:S01]  /*159d0*/  VIADD R5, R8, 0x50 ;  /* 0x0000005008057836 */ /* 0x000fe20000000000 */
[----:B------:R-:W-:Y:S01]  /*159e0*/  @!P3 LEA R21, R9, UR38, 0x1 ;  /* 0x000000260915bc11 */ /* 0x000fe2000f8e08ff */
[----:B------:R-:W-:Y:S02]  /*159f0*/  IMAD.MOV.U32 R13, RZ, RZ, R0 ;  /* 0x000000ffff0d7224 */ /* 0x000fe400078e0000 */
[----:B------:R-:W-:-:S07]  /*15a00*/  IMAD.MOV.U32 R2, RZ, RZ, R14 ;  /* 0x000000ffff027224 */ /* 0x000fce00078e000e */
[----:B------:R-:W-:Y:S05]  /*15a10*/  WARPSYNC.COLLECTIVE R15, `(.L_x_2207) ;  /* 0x000000000f087348 */ /* 0x000fea0003c00000 */
[----:B------:R0:W1:Y:S02]  /*15a20*/  SHFL.IDX P6, R14, R13, R12, R11 ;  /* 0x0000000c0d0e7389 */ /* 0x00006400000c000b */
[----:B01----:R-:W-:Y:S01]  /*15a30*/  ENDCOLLECTIVE ;  /* 0x000000000000791b */ /* 0x003fe20003800000 */
.L_x_2207:
        /* <DEDUP_REMOVED lines=16> */
.L_x_2208:
[----:B------:R-:W-:Y:S01]  /*15b40*/  VIADD R3, R8, 0x60 ;  /* 0x0000006008037836 */ /* 0x000fe20000000000 */
[----:B------:R-:W-:Y:S01]  /*15b50*/  @!P3 LEA R20, R9, UR38, 0x1 ;  /* 0x000000260914bc11 */ /* 0x000fe2000f8e08ff */
[----:B------:R-:W-:Y:S02]  /*15b60*/  IMAD.MOV.U32 R13, RZ, RZ, R0 ;  /* 0x000000ffff0d7224 */ /* 0x000fe400078e0000 */
[----:B------:R-:W-:-:S07]  /*15b70*/  IMAD.MOV.U32 R4, RZ, RZ, R14 ;  /* 0x000000ffff047224 */ /* 0x000fce00078e000e */
[----:B------:R-:W-:Y:S05]  /*15b80*/  WARPSYNC.COLLECTIVE R15, `(.L_x_2209) ;  /* 0x000000000f087348 */ /* 0x000fea0003c00000 */
[----:B------:R0:W1:Y:S02]  /*15b90*/  SHFL.IDX P6, R14, R13, R12, R11 ;  /* 0x0000000c0d0e7389 */ /* 0x00006400000c000b */
[----:B01----:R-:W-:Y:S01]  /*15ba0*/  ENDCOLLECTIVE ;  /* 0x000000000000791b */ /* 0x003fe20003800000 */
.L_x_2209:
        /* <DEDUP_REMOVED lines=16> */
.L_x_2210:
[----:B------:R-:W-:Y:S01]  /*15cb0*/  @!P3 LEA R21, R9, UR38, 0x1 ;  /* 0x000000260915bc11 */ /* 0x000fe2000f8e08ff */
[----:B------:R-:W-:Y:S02]  /*15cc0*/  IMAD.MOV.U32 R13, RZ, RZ, R0 ;  /* 0x000000ffff0d7224 */ /* 0x000fe400078e0000 */
[----:B------:R-:W-:-:S07]  /*15cd0*/  IMAD.MOV.U32 R2, RZ, RZ, R14 ;  /* 0x000000ffff027224 */ /* 0x000fce00078e000e */
[----:B------:R-:W-:Y:S05]  /*15ce0*/  WARPSYNC.COLLECTIVE R15, `(.L_x_2211) ;  /* 0x000000000f087348 */ /* 0x000fea0003c00000 */
[----:B------:R0:W1:Y:S02]  /*15cf0*/  SHFL.IDX P6, R14, R13, R12, R11 ;  /* 0x0000000c0d0e7389 */ /* 0x00006400000c000b */
[----:B01----:R-:W-:Y:S01]  /*15d00*/  ENDCOLLECTIVE ;  /* 0x000000000000791b */ /* 0x003fe20003800000 */
.L_x_2211:
        /* <DEDUP_REMOVED lines=15> */
.L_x_2212:
[----:B------:R-:W-:Y:S02]  /*15e00*/  IMAD.MOV.U32 R13, RZ, RZ, R0 ;  /* 0x000000ffff0d7224 */ /* 0x000fe400078e0000 */
[----:B------:R-:W-:-:S07]  /*15e10*/  IMAD.MOV.U32 R4, RZ, RZ, R14 ;  /* 0x000000ffff047224 */ /* 0x000fce00078e000e */
[----:B------:R-:W-:Y:S05]  /*15e20*/  WARPSYNC.COLLECTIVE R15, `(.L_x_2213) ;  /* 0x000000000f087348 */ /* 0x000fea0003c00000 */
[----:B------:R0:W1:Y:S02]  /*15e30*/  SHFL.IDX P6, R14, R13, R12, R11 ;  /* 0x0000000c0d0e7389 */ /* 0x00006400000c000b */
[----:B01----:R-:W-:Y:S01]  /*15e40*/  ENDCOLLECTIVE ;  /* 0x000000000000791b */ /* 0x003fe20003800000 */
.L_x_2213:
[----:B------:R-:W-:Y:S05]  /*15e50*/  BRA `(.L_x_2214) ;  /* 0xffffffc800147947 */ /* 0x000fea000383ffff */
.L_x_2119:
[----:B-1----:R-:W-:-:S04]  /*15e60*/  IMAD.U32 R3, RZ, RZ, UR38 ;  /* 0x00000026ff037e24 */ /* 0x002fc8000f8e00ff */
[----:B------:R1:W2:Y:S03]  /*15e70*/  SYNCS.PHASECHK.TRANS64.TRYWAIT P0, [R3+URZ+0x36820], R2 ;  /* 0x03682002030075a7 */ /* 0x0002a6000800017f */
[----:B--2---:R-:W-:Y:S05]  /*15e80*/  @!P0 NANOSLEEP.SYNCS 0x989680 ;  /* 0x009896800000895d */ /* 0x004fea0003900000 */
[----:B------:R-:W2:Y:S02]  /*15e90*/  @!P0 SYNCS.PHASECHK.TRANS64 P0, [R3+URZ+0x36820], R2 ;  /* 0x03682002030085a7 */ /* 0x000ea4000800007f */
[----:B--2---:R-:W-:Y:S05]  /*15ea0*/  @!P0 BRA `(.L_x_2119) ;  /* 0xfffffffc00ec8947 */ /* 0x004fea000383ffff */
[----:B------:R-:W-:Y:S05]  /*15eb0*/  BRA `(.L_x_2215) ;  /* 0xffffffc8006c7947 */ /* 0x000fea000383ffff */
.L_x_2126:
[----:B-1----:R-:W-:-:S04]  /*15ec0*/  IMAD.U32 R3, RZ, RZ, UR38 ;  /* 0x00000026ff037e24 */ /* 0x002fc8000f8e00ff */
[----:B------:R1:W2:Y:S03]  /*15ed0*/  SYNCS.PHASECHK.TRANS64.TRYWAIT P0, [R3+URZ+0x36848], R2 ;  /* 0x03684802030075a7 */ /* 0x0002a6000800017f */
[----:B--2---:R-:W-:Y:S05]  /*15ee0*/  @!P0 NANOSLEEP.SYNCS 0x989680 ;  /* 0x009896800000895d */ /* 0x004fea0003900000 */
[----:B------:R-:W2:Y:S02]  /*15ef0*/  @!P0 SYNCS.PHASECHK.TRANS64 P0, [R3+URZ+0x36848], R2 ;  /* 0x03684802030085a7 */ /* 0x000ea4000800007f */
[----:B--2---:R-:W-:Y:S05]  /*15f00*/  @!P0 BRA `(.L_x_2126) ;  /* 0xfffffffc00ec8947 */ /* 0x004fea000383ffff */
[----:B------:R-:W-:Y:S05]  /*15f10*/  BRA `(.L_x_2216) ;  /* 0xffffffcc00547947 */ /* 0x000fea000383ffff */
.L_x_2133:
[----:B0-----:R-:W-:-:S04]  /*15f20*/  IMAD.U32 R3, RZ, RZ, UR38 ;  /* 0x00000026ff037e24 */ /* 0x001fc8000f8e00ff */
[----:B------:R0:W1:Y:S03]  /*15f30*/  SYNCS.PHASECHK.TRANS64.TRYWAIT P0, [R3+URZ+0x36860], R2 ;  /* 0x03686002030075a7 */ /* 0x000066000800017f */
[----:B-1----:R-:W-:Y:S05]  /*15f40*/  @!P0 NANOSLEEP.SYNCS 0x989680 ;  /* 0x009896800000895d */ /* 0x002fea0003900000 */
[----:B------:R-:W1:Y:S02]  /*15f50*/  @!P0 SYNCS.PHASECHK.TRANS64 P0, [R3+URZ+0x36860], R2 ;  /* 0x03686002030085a7 */ /* 0x000e64000800007f */
[----:B-1----:R-:W-:Y:S05]  /*15f60*/  @!P0 BRA `(.L_x_2133) ;  /* 0xfffffffc00ec8947 */ /* 0x002fea000383ffff */
[----:B------:R-:W-:Y:S05]  /*15f70*/  BRA `(.L_x_2217) ;  /* 0xffffffd0002c7947 */ /* 0x000fea000383ffff */
.L_x_2143:
[----:B-1----:R-:W-:-:S04]  /*15f80*/  IMAD.U32 R3, RZ, RZ, UR38 ;  /* 0x00000026ff037e24 */ /* 0x002fc8000f8e00ff */
[----:B------:R1:W2:Y:S03]  /*15f90*/  SYNCS.PHASECHK.TRANS64.TRYWAIT P0, [R3+URZ+0x36840], R2 ;  /* 0x03684002030075a7 */ /* 0x0002a6000800017f */
[----:B--2---:R-:W-:Y:S05]  /*15fa0*/  @!P0 NANOSLEEP.SYNCS 0x989680 ;  /* 0x009896800000895d */ /* 0x004fea0003900000 */
[----:B------:R-:W2:Y:S02]  /*15fb0*/  @!P0 SYNCS.PHASECHK.TRANS64 P0, [R3+URZ+0x36840], R2 ;  /* 0x03684002030085a7 */ /* 0x000ea4000800007f */
[----:B--2---:R-:W-:Y:S05]  /*15fc0*/  @!P0 BRA `(.L_x_2143) ;  /* 0xfffffffc00ec8947 */ /* 0x004fea000383ffff */
[----:B------:R-:W-:Y:S05]  /*15fd0*/  BRA `(.L_x_2218) ;  /* 0xffffffd400887947 */ /* 0x000fea000383ffff */
.L_x_2150:
[----:B0-----:R-:W-:-:S04]  /*15fe0*/  IMAD.U32 R3, RZ, RZ, UR38 ;  /* 0x00000026ff037e24 */ /* 0x001fc8000f8e00ff */
[----:B------:R0:W1:Y:S03]  /*15ff0*/  SYNCS.PHASECHK.TRANS64.TRYWAIT P0, [R3+URZ+0x36868], R2 ;  /* 0x03686802030075a7 */ /* 0x000066000800017f */
[----:B-1----:R-:W-:Y:S05]  /*16000*/  @!P0 NANOSLEEP.SYNCS 0x989680 ;  /* 0x009896800000895d */ /* 0x002fea0003900000 */
[----:B------:R-:W1:Y:S02]  /*16010*/  @!P0 SYNCS.PHASECHK.TRANS64 P0, [R3+URZ+0x36868], R2 ;  /* 0x03686802030085a7 */ /* 0x000e64000800007f */
[----:B-1----:R-:W-:Y:S05]  /*16020*/  @!P0 BRA `(.L_x_2150) ;  /* 0xfffffffc00ec8947 */ /* 0x002fea000383ffff */
[----:B------:R-:W-:Y:S05]  /*16030*/  BRA `(.L_x_2219) ;  /* 0xffffffd800607947 */ /* 0x000fea000383ffff */
.L_x_2160:
[----:B-1----:R-:W-:-:S04]  /*16040*/  IMAD.U32 R3, RZ, RZ, UR38 ;  /* 0x00000026ff037e24 */ /* 0x002fc8000f8e00ff */
[----:B------:R1:W2:Y:S03]  /*16050*/  SYNCS.PHASECHK.TRANS64.TRYWAIT P0, [R3+URZ+0x36848], R2 ;  /* 0x03684802030075a7 */ /* 0x0002a6000800017f */
[----:B--2---:R-:W-:Y:S05]  /*16060*/  @!P0 NANOSLEEP.SYNCS 0x989680 ;  /* 0x009896800000895d */ /* 0x004fea0003900000 */
[----:B------:R-:W2:Y:S02]  /*16070*/  @!P0 SYNCS.PHASECHK.TRANS64 P0, [R3+URZ+0x36848], R2 ;  /* 0x03684802030085a7 */ /* 0x000ea4000800007f */
[----:B--2---:R-:W-:Y:S05]  /*16080*/  @!P0 BRA `(.L_x_2160) ;  /* 0xfffffffc00ec8947 */ /* 0x004fea000383ffff */
[----:B------:R-:W-:Y:S05]  /*16090*/  BRA `(.L_x_2220) ;  /* 0xffffffdc00d47947 */ /* 0x000fea000383ffff */
.L_x_2167:
[----:B0-----:R-:W-:-:S04]  /*160a0*/  IMAD.U32 R3, RZ, RZ, UR38 ;  /* 0x00000026ff037e24 */ /* 0x001fc8000f8e00ff */
[----:B------:R0:W1:Y:S03]  /*160b0*/  SYNCS.PHASECHK.TRANS64.TRYWAIT P0, [R3+URZ+0x36860], R2 ;  /* 0x03686002030075a7 */ /* 0x000066000800017f */
[----:B-1----:R-:W-:Y:S05]  /*160c0*/  @!P0 NANOSLEEP.SYNCS 0x989680 ;  /* 0x009896800000895d */ /* 0x002fea0003900000 */
[----:B------:R-:W1:Y:S02]  /*160d0*/  @!P0 SYNCS.PHASECHK.TRANS64 P0, [R3+URZ+0x36860], R2 ;  /* 0x03686002030085a7 */ /* 0x000e64000800007f */
[----:B-1----:R-:W-:Y:S05]  /*160e0*/  @!P0 BRA `(.L_x_2167) ;  /* 0xfffffffc00ec8947 */ /* 0x002fea000383ffff */
[----:B------:R-:W-:Y:S05]  /*160f0*/  BRA `(.L_x_2221) ;  /* 0xffffffe000a87947 */ /* 0x000fea000383ffff */
.L_x_2176:
[----:B0-----:R0:W1:Y:S02]  /*16100*/  SYNCS.PHASECHK.TRANS64.TRYWAIT P0, [R3+URZ+0x36860], R0 ;  /* 0x03686000030075a7 */ /* 0x001064000800017f */
[----:B-1----:R-:W-:Y:S05]  /*16110*/  @!P0 NANOSLEEP.SYNCS 0x989680 ;  /* 0x009896800000895d */ /* 0x002fea0003900000 */
[----:B------:R-:W1:Y:S02]  /*16120*/  @!P0 SYNCS.PHASECHK.TRANS64 P0, [R3+URZ+0x36860], R0 ;  /* 0x03686000030085a7 */ /* 0x000e64000800007f */
[----:B-1----:R-:W-:Y:S05]  /*16130*/  @!P0 BRA `(.L_x_2176) ;  /* 0xfffffffc00f08947 */ /* 0x002fea000383ffff */
[----:B------:R-:W-:Y:S05]  /*16140*/  BRA `(.L_x_2222) ;  /* 0xffffffe400ac7947 */ /* 0x000fea000383ffff */
.L_x_2182:
[----:B0-----:R0:W1:Y:S02]  /*16150*/  SYNCS.PHASECHK.TRANS64.TRYWAIT P0, [R2+URZ+0x36820], R3 ;  /* 0x03682003020075a7 */ /* 0x001064000800017f */
[----:B-1----:R-:W-:Y:S05]  /*16160*/  @!P0 NANOSLEEP.SYNCS 0x989680 ;  /* 0x009896800000895d */ /* 0x002fea0003900000 */
[----:B------:R-:W1:Y:S02]  /*16170*/  @!P0 SYNCS.PHASECHK.TRANS64 P0, [R2+URZ+0x36820], R3 ;  /* 0x03682003020085a7 */ /* 0x000e64000800007f */
[----:B-1----:R-:W-:Y:S05]  /*16180*/  @!P0 BRA `(.L_x_2182) ;  /* 0xfffffffc00f08947 */ /* 0x002fea000383ffff */
[----:B------:R-:W-:Y:S05]  /*16190*/  BRA `(.L_x_2223) ;  /* 0xffffffe800b07947 */ /* 0x000fea000383ffff */
.L_x_2183:
        /* <DEDUP_REMOVED lines=11> */
.L_x_2225:
[----:B------:R-:W-:Y:S05]  /*16250*/  BSYNC B0 ;  /* 0x0000000000007941 */ /* 0x000fea0003800000 */
.L_x_2224:
[----:B------:R-:W-:Y:S05]  /*16260*/  BRA `(.L_x_2226) ;  /* 0xffffffe800947947 */ /* 0x000fea000383ffff */
.L_x_2184:
[----:B------:R-:W-:Y:S01]  /*16270*/  BSSY B0, `(.L_x_2227) ;  /* 0x0000006000007945 */ /* 0x000fe20003800000 */
[----:B------:R-:W-:-:S07]  /*16280*/  IMAD.MOV.U32 R15, RZ, RZ, -0x1 ;  /* 0xffffffffff0f7424 */ /* 0x000fce00078e00ff */
[----:B0-----:R-:W-:Y:S05]  /*16290*/  WARPSYNC.COLLECTIVE R15, `(.L_x_2228) ;  /* 0x000000000f0c7348 */ /* 0x001fea0003c00000 */
[----:B------:R-:W-:Y:S02]  /*162a0*/  ELECT P6, UR62, PT ;  /* 0x00000000003e782f */ /* 0x000fe400038c0000 */
[----:B------:R-:W-:Y:S01]  /*162b0*/  MOV R14, UR62 ;  /* 0x0000003e000e7c02 */ /* 0x000fe20008000f00 */
[----:B0-----:R-:W-:Y:S10]  /*162c0*/  ENDCOLLECTIVE ;  /* 0x000000000000791b */ /* 0x001ff40003800000 */
.L_x_2228:
[----:B------:R-:W-:Y:S05]  /*162d0*/  BSYNC B0 ;  /* 0x0000000000007941 */ /* 0x000fea0003800000 */
.L_x_2227:
[----:B------:R-:W-:Y:S05]  /*162e0*/  BRA `(.L_x_2229) ;  /* 0xffffffe800887947 */ /* 0x000fea000383ffff */
.L_x_2186:
[----:B0-----:R0:W1:Y:S02]  /*162f0*/  SYNCS.PHASECHK.TRANS64.TRYWAIT P0, [R6+URZ], R5 ;  /* 0x00000005060075a7 */ /* 0x001064000800017f */
[----:B-1----:R-:W-:Y:S05]  /*16300*/  @!P0 NANOSLEEP.SYNCS 0x989680 ;  /* 0x009896800000895d */ /* 0x002fea0003900000 */
[----:B------:R-:W1:Y:S02]  /*16310*/  @!P0 SYNCS.PHASECHK.TRANS64 P0, [R6+URZ], R5 ;  /* 0x00000005060085a7 */ /* 0x000e64000800007f */
[----:B-1----:R-:W-:Y:S05]  /*16320*/  @!P0 BRA `(.L_x_2186) ;  /* 0xfffffffc00f08947 */ /* 0x002fea000383ffff */
[----:B------:R-:W-:Y:S05]  /*16330*/  BRA `(.L_x_2230) ;  /* 0xffffffe800c47947 */ /* 0x000fea000383ffff */
.L_x_2187:
[----:B-1----:R1:W2:Y:S02]  /*16340*/  SYNCS.PHASECHK.TRANS64.TRYWAIT P0, [R3+URZ], R4 ;  /* 0x00000004030075a7 */ /* 0x0022a4000800017f */
[----:B--2---:R-:W-:Y:S05]  /*16350*/  @!P0 NANOSLEEP.SYNCS 0x989680 ;  /* 0x009896800000895d */ /* 0x004fea0003900000 */
[----:B------:R-:W2:Y:S02]  /*16360*/  @!P0 SYNCS.PHASECHK.TRANS64 P0, [R3+URZ], R4 ;  /* 0x00000004030085a7 */ /* 0x000ea4000800007f */
[----:B--2---:R-:W-:Y:S05]  /*16370*/  @!P0 BRA `(.L_x_2187) ;  /* 0xfffffffc00f08947 */ /* 0x004fea000383ffff */
[----:B------:R-:W-:Y:S05]  /*16380*/  BRA `(.L_x_2231) ;  /* 0xffffffe800b87947 */ /* 0x000fea000383ffff */
.L_x_2189:
[----:B-1----:R1:W2:Y:S02]  /*16390*/  SYNCS.PHASECHK.TRANS64.TRYWAIT P0, [R0+URZ], R5 ;  /* 0x00000005000075a7 */ /* 0x0022a4000800017f */
[----:B--2---:R-:W-:Y:S05]  /*163a0*/  @!P0 NANOSLEEP.SYNCS 0x989680 ;  /* 0x009896800000895d */ /* 0x004fea0003900000 */
[----:B------:R-:W2:Y:S02]  /*163b0*/  @!P0 SYNCS.PHASECHK.TRANS64 P0, [R0+URZ], R5 ;  /* 0x00000005000085a7 */ /* 0x000ea4000800007f */
[----:B--2---:R-:W-:Y:S05]  /*163c0*/  @!P0 BRA `(.L_x_2189) ;  /* 0xfffffffc00f08947 */ /* 0x004fea000383ffff */
[----:B------:R-:W-:Y:S05]  /*163d0*/  BRA `(.L_x_2232) ;  /* 0xffffffe800bc7947 */ /* 0x000fea000383ffff */
.L_x_2233:
        /* <DEDUP_REMOVED lines=10> */
.L_x_3028:


//--------------------- .text._ZN7cutlass13device_kernelIN5flash11enable_sm90INS1_16FlashAttnFwdSm90INS1_25CollectiveMainloopFwdSm90ILi2EN4cute5tupleIJNS5_1CILi1EEES8_S8_EEENS6_IJNS7_ILi128EEENS7_ILi112EEENS7_ILi192EEEEEELi192ENS_6half_tEfNS_4arch4Sm90ELb1ELb0ELb0ELb1ELb0ELb0ELb0ELb1ELb1ELb1ELb1ELb0EEENS1_21CollectiveEpilogueFwdINS6_IJSA_SC_SB_EEES9_SE_SG_Li256ELb1ELb1ELb1ELb0EEENS1_36VarlenDynamicPersistentTileSchedulerILi128ELi112ELi256ELi128ELb1ELb1ELb1ELb1ELb1ELb1EEEEEEEEEvNT_6ParamsE --------------------------
	.section	.text._ZN7cutlass13device_kernelIN5flash11enable_sm90INS1_16FlashAttnFwdSm90INS1_25CollectiveMainloopFwdSm90ILi2EN4cute5tupleIJNS5_1CILi1EEES8_S8_EEENS6_IJNS7_ILi128EEENS7_ILi112EEENS7_ILi192EEEEEELi192ENS_6half_tEfNS_4arch4Sm90ELb1ELb0ELb0ELb1ELb0ELb0ELb0ELb1ELb1ELb1ELb1ELb0EEENS1_21CollectiveEpilogueFwdINS6_IJSA_SC_SB_EEES9_SE_SG_Li256ELb1ELb1ELb1ELb0EEENS1_36VarlenDynamicPersistentTileSchedulerILi128ELi112ELi256ELi128ELb1ELb1ELb1ELb1ELb1ELb1EEEEEEEEEvNT_6ParamsE,"ax",@progbits
	.align	128
.text._ZN7cutlass13device_kernelIN5flash11enable_sm90INS1_16FlashAttnFwdSm90INS1_25CollectiveMainloopFwdSm90ILi2EN4cute5tupleIJNS5_1CILi1EEES8_S8_EEENS6_IJNS7_ILi128EEENS7_ILi112EEENS7_ILi192EEEEEELi192ENS_6half_tEfNS_4arch4Sm90ELb1ELb0ELb0ELb1ELb0ELb0ELb0ELb1ELb1ELb1ELb1ELb0EEENS1_21CollectiveEpilogueFwdINS6_IJSA_SC_SB_EEES9_SE_SG_Li256ELb1ELb1ELb1ELb0EEENS1_36VarlenDynamicPersistentTileSchedulerILi128ELi112ELi256ELi128ELb1ELb1ELb1ELb1ELb1ELb1EEEEEEEEEvNT_6ParamsE:
        .type           _ZN7cutlass13device_kernelIN5flash11enable_sm90INS1_16FlashAttnFwdSm90INS1_25CollectiveMainloopFwdSm90ILi2EN4cute5tupleIJNS5_1CILi1EEES8_S8_EEENS6_IJNS7_ILi128EEENS7_ILi112EEENS7_ILi192EEEEEELi192ENS_6half_tEfNS_4arch4Sm90ELb1ELb0ELb0ELb1ELb0ELb0ELb0ELb1ELb1ELb1ELb1ELb0EEENS1_21CollectiveEpilogueFwdINS6_IJSA_SC_SB_EEES9_SE_SG_Li256ELb1ELb1ELb1ELb0EEENS1_36VarlenDynamicPersistentTileSchedulerILi128ELi112ELi256ELi128ELb1ELb1ELb1ELb1ELb1ELb1EEEEEEEEEvNT_6ParamsE,@function
        .size           _ZN7cutlass13device_kernelIN5flash11enable_sm90INS1_16FlashAttnFwdSm90INS1_25CollectiveMainloopFwdSm90ILi2EN4cute5tupleIJNS5_1CILi1EEES8_S8_EEENS6_IJNS7_ILi128EEENS7_ILi112EEENS7_ILi192EEEEEELi192ENS_6half_tEfNS_4arch4Sm90ELb1ELb0ELb0ELb1ELb0ELb0ELb0ELb1ELb1ELb1ELb1ELb0EEENS1_21CollectiveEpilogueFwdINS6_IJSA_SC_SB_EEES9_SE_SG_Li256ELb1ELb1ELb1ELb0EEENS1_36VarlenDynamicPersistentTileSchedulerILi128ELi112ELi256ELi128ELb1ELb1ELb1ELb1ELb1ELb1EEEEEEEEEvNT_6ParamsE,(.L_x_3029 - _ZN7cutlass13device_kernelIN5flash11enable_sm90INS1_16FlashAttnFwdSm90INS1_25CollectiveMainloopFwdSm90ILi2EN4cute5tupleIJNS5_1CILi1EEES8_S8_EEENS6_IJNS7_ILi128EEENS7_ILi112EEENS7_ILi192EEEEEELi192ENS_6half_tEfNS_4arch4Sm90ELb1ELb0ELb0ELb1ELb0ELb0ELb0ELb1ELb1ELb1ELb1ELb0EEENS1_21CollectiveEpilogueFwdINS6_IJSA_SC_SB_EEES9_SE_SG_Li256ELb1ELb1ELb1ELb0EEENS1_36VarlenDynamicPersistentTileSchedulerILi128ELi112ELi256ELi128ELb1ELb1ELb1ELb1ELb1ELb1EEEEEEEEEvNT_6ParamsE)
        .other          _ZN7cutlass13device_kernelIN5flash11enable_sm90INS1_16FlashAttnFwdSm90INS1_25CollectiveMainloopFwdSm90ILi2EN4cute5tupleIJNS5_1CILi1EEES8_S8_EEENS6_IJNS7_ILi128EEENS7_ILi112EEENS7_ILi192EEEEEELi192ENS_6half_tEfNS_4arch4Sm90ELb1ELb0ELb0ELb1ELb0ELb0ELb0ELb1ELb1ELb1ELb1ELb0EEENS1_21CollectiveEpilogueFwdINS6_IJSA_SC_SB_EEES9_SE_SG_Li256ELb1ELb1ELb1ELb0EEENS1_36VarlenDynamicPersistentTileSchedulerILi128ELi112ELi256ELi128ELb1ELb1ELb1ELb1ELb1ELb1EEEEEEEEEvNT_6ParamsE,@"STO_CUDA_ENTRY STV_DEFAULT"
_ZN7cutlass13device_kernelIN5flash11enable_sm90INS1_16FlashAttnFwdSm90INS1_25CollectiveMainloopFwdSm90ILi2EN4cute5tupleIJNS5_1CILi1EEES8_S8_EEENS6_IJNS7_ILi128EEENS7_ILi112EEENS7_ILi192EEEEEELi192ENS_6half_tEfNS_4arch4Sm90ELb1ELb0ELb0ELb1ELb0ELb0ELb0ELb1ELb1ELb1ELb1ELb0EEENS1_21CollectiveEpilogueFwdINS6_IJSA_SC_SB_EEES9_SE_SG_Li256ELb1ELb1ELb1ELb0EEENS1_36VarlenDynamicPersistentTileSchedulerILi128ELi112ELi256ELi128ELb1ELb1ELb1ELb1ELb1ELb1EEEEEEEEEvNT_6ParamsE:
        /* <DEDUP_REMOVED lines=18> */
.L_x_2235:
[----:B------:R-:W-:Y:S05]  /*0120*/  BSYNC B0 ;  /* 0x0000000000007941 */ /* 0x000fea0003800000 */
.L_x_2234:
        /* <DEDUP_REMOVED lines=41> */
.L_x_2236:
        /* <DEDUP_REMOVED lines=22> */
.L_x_2237:
        /* <DEDUP_REMOVED lines=18> */
.L_x_2238:
        /* <DEDUP_REMOVED lines=22> */
.L_x_2239:
        /* <DEDUP_REMOVED lines=22> */
.L_x_2240:
        /* <DEDUP_REMOVED lines=8> */
.L_x_2242:
        /* <DEDUP_REMOVED lines=16> */
[----:B------:R-:W-:Y:S01]  /*0a80*/  UMOV UR60, URZ ;  /* 0x0000003f003c7c82 */ /* 0x000fe20008000000 */
[----:B------:R-:W-:Y:S01]  /*0a90*/  R2UR UR6, R10 ;  /* 0x000000000a0672ca */ /* 0x000fe200000e0000 */
[----:B------:R-:W0:Y:S01]  /*0aa0*/  S2R R0, SR_TID.X ;  /* 0x0000000000007919 */ /* 0x000e220000002100 */
[----:B------:R-:W-:Y:S01]  /*0ab0*/  R2UR UR7, R11 ;  /* 0x000000000b0772ca */ /* 0x000fe200000e0000 */
[----:B------:R-:W-:Y:S01]  /*0ac0*/  UMOV UR36, URZ ;  /* 0x0000003f00247c82 */ /* 0x000fe20008000000 */
[----:B0-----:R-:W-:-:S05]  /*0ad0*/  VIADD R12, R0, 0xffffff80 ;  /* 0xffffff80000c7836 */ /* 0x001fca0000000000 */
[----:B------:R-:W-:-:S04]  /*0ae0*/  SHF.R.S32.HI R0, RZ, 0x1f, R12 ;  /* 0x0000001fff007819 */ /* 0x000fc8000001140c */
[CC--:B------:R-:W-:Y:S02]  /*0af0*/  LEA.HI R3, R0.reuse, R12.reuse, RZ, 0x4 ;  /* 0x0000000c00037211 */ /* 0x0c0fe400078f20ff */
[CC--:B------:R-:W-:Y:S02]  /*0b00*/  LEA.HI R4, R0.reuse, R12.reuse, RZ, 0x5 ;  /* 0x0000000c00047211 */ /* 0x0c0fe400078f28ff */
[----:B------:R-:W-:Y:S02]  /*0b10*/  SHF.R.S32.HI R6, RZ, 0x4, R3 ;  /* 0x00000004ff067819 */ /* 0x000fe40000011403 */
[----:B------:R-:W-:Y:S01]  /*0b20*/  LEA.HI R11, R0, R12, RZ, 0x2 ;  /* 0x0000000c000b7211 */ /* 0x000fe200078f10ff */
[----:B------:R-:W-:Y:S01]  /*0b30*/  IMAD.SHL.U32 R5, R4, 0x20, RZ ;  /* 0x0000002004057824 */ /* 0x000fe200078e00ff */
[C---:B------:R-:W-:Y:S02]  /*0b40*/  LOP3.LUT R4, R3.reuse, 0x3fffff0, RZ, 0xc0, !PT ;  /* 0x03fffff003047812 */ /* 0x040fe400078ec0ff */
[----:B------:R-:W-:-:S02]  /*0b50*/  LEA.HI R3, R3, R6, RZ, 0x1 ;  /* 0x0000000603037211 */ /* 0x000fc400078f08ff */
[----:B------:R-:W-:Y:S01]  /*0b60*/  LOP3.LUT R5, R5, 0xfffffc00, RZ, 0xc0, !PT ;  /* 0xfffffc0005057812 */ /* 0x000fe200078ec0ff */
[----:B------:R-:W-:Y:S01]  /*0b70*/  IMAD.IADD R4, R12, 0x1, -R4 ;  /* 0x000000010c047824 */ /* 0x000fe200078e0a04 */
[----:B------:R-:W-:Y:S02]  /*0b80*/  LOP3.LUT R3, R3, 0x1ffffffe, RZ, 0xc0, !PT ;  /* 0x1ffffffe03037812 */ /* 0x000fe400078ec0ff */
[----:B------:R-:W-:Y:S01]  /*0b90*/  LOP3.LUT R11, R11, 0xfffffffc, RZ, 0xc0, !PT ;  /* 0xfffffffc0b0b7812 */ /* 0x000fe200078ec0ff */
[----:B------:R-:W-:Y:S02]  /*0ba0*/  IMAD R4, R4, 0x40, R5 ;  /* 0x0000004004047824 */ /* 0x000fe400078e0205 */
[----:B------:R-:W-:Y:S02]  /*0bb0*/  IMAD.IADD R3, R6, 0x1, -R3 ;  /* 0x0000000106037824 */ /* 0x000fe400078e0a03 */
[----:B------:R-:W-:Y:S02]  /*0bc0*/  IMAD.IADD R11, R12, 0x1, -R11 ;  /* 0x000000010c0b7824 */ /* 0x000fe400078e0a0b */
[----:B------:R-:W-:-:S03]  /*0bd0*/  IMAD R3, R3, 0x8, R4 ;  /* 0x0000000803037824 */ /* 0x000fc600078e0204 */
[----:B------:R-:W-:Y:S02]  /*0be0*/  LEA.HI R5, R11, R11, RZ, 0x1 ;  /* 0x0000000b0b057211 */ /* 0x000fe400078f08ff */
[----:B------:R0:W-:Y:S02]  /*0bf0*/  STL [R1+0x48], R3 ;  /* 0x0000480301007387 */ /* 0x0001e40000100800 */
[----:B------:R-:W-:-:S05]  /*0c00*/  LOP3.LUT R4, R5, 0x1ffffffe, RZ, 0xc0, !PT ;  /* 0x1ffffffe05047812 */ /* 0x000fca00078ec0ff */
        /* <DEDUP_REMOVED lines=19> */
[----:B0-----:R-:W-:-:S02]  /*0d40*/  LOP3.LUT R3, R8, 0x7ffffffc, RZ, 0xc0, !PT ;  /* 0x7ffffffc08037812 */ /* 0x001fc400078ec0ff */
[----:B------:R-:W-:Y:S02]  /*0d50*/  LEA.HI R10, R10, R9, RZ, 0x3 ;  /* 0x000000090a0a7211 */ /* 0x000fe400078f18ff */
[----:B------:R-:W-:Y:S01]  /*0d60*/  SHF.R.S32.HI R7, RZ, 0x5, R7 ;  /* 0x00000005ff077819 */ /* 0x000fe20000011407 */
[----:B------:R-:W-:Y:S01]  /*0d70*/  IMAD.IADD R3, R234, 0x1, -R3 ;  /* 0x00000001ea037824 */ /* 0x000fe200078e0a03 */
[----:B------:R-:W-:-:S03]  /*0d80*/  LOP3.LUT R10, R10, 0xfffffff8, RZ, 0xc0, !PT ;  /* 0xfffffff80a0a7812 */ /* 0x000fc600078ec0ff */
[----:B------:R-:W-:Y:S02]  /*0d90*/  IMAD.SHL.U32 R18, R3, 0x2, RZ ;  /* 0x0000000203127824 */ /* 0x000fe400078e00ff */
[----:B------:R-:W-:Y:S02]  /*0da0*/  IMAD.IADD R10, R9, 0x1, -R10 ;  /* 0x00000001090a7824 */ /* 0x000fe400078e0a0a */
[C---:B------:R-:W-:Y:S02]  /*0db0*/  VIADD R229, R18.reuse, 0x8 ;  /* 0x0000000812e57836 */ /* 0x040fe40000000000 */
[----:B------:R-:W-:Y:S02]  /*0dc0*/  IMAD R7, R7, 0x10, R10 ;  /* 0x0000001007077824 */ /* 0x000fe400078e020a */
[----:B------:R-:W-:Y:S02]  /*0dd0*/  VIADD R228, R18, 0x10 ;  /* 0x0000001012e47836 */ /* 0x000fe40000000000 */
[----:B------:R-:W-:-:S02]  /*0de0*/  IMAD R5, R2, 0x40, R7 ;  /* 0x0000004002057824 */ /* 0x000fc400078e0207 */
[----:B------:R-:W-:Y:S01]  /*0df0*/  IMAD.U32 R2, RZ, RZ, UR4 ;  /* 0x00000004ff027e24 */ /* 0x000fe2000f8e00ff */
[----:B------:R-:W-:Y:S01]  /*0e00*/  SHF.R.S32.HI R0, RZ, 0x1f, R228 ;  /* 0x0000001fff007819 */ /* 0x000fe200000114e4 */
[C---:B------:R-:W-:Y:S01]  /*0e10*/  VIADD R227, R18.reuse, 0x30 ;  /* 0x0000003012e37836 */ /* 0x040fe20000000000 */
[----:B------:R-:W-:Y:S01]  /*0e20*/  STL [R1+0x44], R5 ;  /* 0x0000440501007387 */ /* 0x000fe20000100800 */
[C---:B------:R-:W-:Y:S01]  /*0e30*/  VIADD R226, R18.reuse, 0x38 ;  /* 0x0000003812e27836 */ /* 0x040fe20000000000 */
[----:B------:R-:W-:Y:S01]  /*0e40*/  UMOV UR4, URZ ;  /* 0x0000003f00047c82 */ /* 0x000fe20008000000 */
[C---:B------:R-:W-:Y:S01]  /*0e50*/  VIADD R225, R18.reuse, 0x40 ;  /* 0x0000004012e17836 */ /* 0x040fe20000000000 */
[----:B------:R0:W-:Y:S01]  /*0e60*/  STL [R1+0x50], R2 ;  /* 0x0000500201007387 */ /* 0x0001e20000100800 */
[C---:B------:R-:W-:Y:S01]  /*0e70*/  VIADD R224, R18.reuse, 0x48 ;  /* 0x0000004812e07836 */ /* 0x040fe20000000000 */
[----:B------:R-:W-:Y:S01]  /*0e80*/  SHF.R.S32.HI R3, RZ, 0x1f, R227 ;  /* 0x0000001fff037819 */ /* 0x000fe200000114e3 */
[C---:B------:R-:W-:Y:S01]  /*0e90*/  VIADD R223, R18.reuse, 0x50 ;  /* 0x0000005012df7836 */ /* 0x040fe20000000000 */
[----:B------:R-:W-:Y:S01]  /*0ea0*/  SHF.R.S32.HI R0, RZ, 0x1f, R225 ;  /* 0x0000001fff007819 */ /* 0x000fe200000114e1 */
[C---:B------:R-:W-:Y:S01]  /*0eb0*/  VIADD R222, R18.reuse, 0x58 ;  /* 0x0000005812de7836 */ /* 0x040fe20000000000 */
[----:B------:R-:W-:Y:S01]  /*0ec0*/  SHF.R.S32.HI R3, RZ, 0x1f, R224 ;  /* 0x0000001fff037819 */ /* 0x000fe200000114e0 */
[----:B------:R-:W-:-:S02]  /*0ed0*/  VIADD R221, R18, 0x60 ;  /* 0x0000006012dd7836 */ /* 0x000fc40000000000 */
        /* <DEDUP_REMOVED lines=22> */
[----:B------:R-:W-:Y:S01]  /*1040*/  IMAD.U32 R233, RZ, RZ, UR4 ;  /* 0x00000004ffe97e24 */ /* 0x000fe2000f8e00ff */
[----:B------:R-:W-:Y:S01]  /*1050*/  SHF.R.S32.HI R2, RZ, 0x1f, R214 ;  /* 0x0000001fff027819 */ /* 0x000fe200000114d6 */
[C---:B------:R-:W-:Y:S01]  /*1060*/  VIADD R207, R18.reuse, 0x18 ;  /* 0x0000001812cf7836 */ /* 0x040fe20000000000 */
[----:B------:R-:W-:Y:S01]  /*1070*/  SHF.R.S32.HI R0, RZ, 0x1f, R213 ;  /* 0x0000001fff007819 */ /* 0x000fe200000114d5 */
[----:B------:R-:W-:Y:S01]  /*1080*/  VIADD R206, R18, 0x28 ;  /* 0x0000002812ce7836 */ /* 0x000fe20000000000 */
[----:B------:R-:W-:Y:S01]  /*1090*/  SHF.R.S32.HI R237, RZ, 0x1f, R212 ;  /* 0x0000001fffed7819 */ /* 0x000fe200000114d4 */
[----:B------:R-:W-:Y:S01]  /*10a0*/  IMAD R23, R4, 0x8, R5 ;  /* 0x0000000804177824 */ /* 0x000fe200078e0205 */
[----:B------:R-:W-:-:S02]  /*10b0*/  SHF.R.S32.HI R236, RZ, 0x1f, R211 ;  /* 0x0000001fffec7819 */ /* 0x000fc400000114d3 */
[----:B------:R-:W-:-:S07]  /*10c0*/  SHF.R.S32.HI R235, RZ, 0x1f, R210 ;  /* 0x0000001fffeb7819 */ /* 0x000fce00000114d2 */
.L_x_2300:
[----:B------:R-:W-:Y:S01]  /*10d0*/  ULDC.64 UR8, c[0x0][0xc88] ;  /* 0x0003220000087ab9 */ /* 0x000fe20000000a00 */
[----:B------:R-:W-:Y:S01]  /*10e0*/  ULDC.64 UR12, c[0x0][0x208] ;  /* 0x00008200000c7ab9 */ /* 0x000fe20000000a00 */
[----:B------:R-:W-:Y:S01]  /*10f0*/  UIMAD.WIDE UR8, UR7, 0x4, UR8 ;  /* 0x00000004070878a5 */ /* 0x000fe2000f8e0208 */
[----:B------:R-:W-:-:S05]  /*1100*/  ULDC.64 UR10, c[0x0][0xa18] ;  /* 0x00028600000a7ab9 */ /* 0x000fca0000000a00 */
[----:B01-34-:R-:W-:Y:S02]  /*1110*/  IMAD.U32 R2, RZ, RZ, UR8 ;  /* 0x00000008ff027e24 */ /* 0x01bfe4000f8e00ff */
[----:B--2---:R-:W-:Y:S01]  /*1120*/  IMAD.U32 R3, RZ, RZ, UR9 ;  /* 0x00000009ff037e24 */ /* 0x004fe2000f8e00ff */
        /* <DEDUP_REMOVED lines=9> */
[----:B------:R-:W-:Y:S02]  /*11c0*/  USHF.R.S32.HI UR14, URZ, 0x1f, UR4 ;  /* 0x0000001f3f0e7899 */ /* 0x000fe40008011404 */
[----:B------:R-:W-:Y:S01]  /*11d0*/  IMAD.U32 R209, RZ, RZ, UR4 ;  /* 0x00000004ffd17e24 */ /* 0x000fe2000f8e00ff */
[----:B------:R-:W-:-:S04]  /*11e0*/  @UP0 ULEA UR8, UP2, UR4, UR8, 0x2 ;  /* 0x0000000804080291 */ /* 0x000fc8000f84103f */
[----:B------:R-:W-:Y:S02]  /*11f0*/  @UP0 ULEA.HI.X UR9, UR4, UR9, UR14, 0x2, UP2 ;  /* 0x0000000904090291 */ /* 0x000fe400090f140e */
[----:B------:R-:W-:Y:S01]  /*1200*/  IMAD.U32 R232, RZ, RZ, UR14 ;  /* 0x0000000effe87e24 */ /* 0x000fe2000f8e00ff */
[----:B------:R-:W-:Y:S01]  /*1210*/  @UP1 ULEA UR10, UP0, UR4, UR10, 0x2 ;  /* 0x0000000a040a1291 */ /* 0x000fe2000f80103f */
[----:B------:R-:W-:-:S03]  /*1220*/  IMAD.U32 R2, RZ, RZ, UR8 ;  /* 0x00000008ff027e24 */ /* 0x000fc6000f8e00ff */
[----:B------:R-:W-:Y:S01]  /*1230*/  @UP1 ULEA.HI.X UR11, UR4, UR11, UR14, 0x2, UP0 ;  /* 0x0000000b040b1291 */ /* 0x000fe200080f140e */
[----:B------:R-:W-:Y:S01]  /*1240*/  IMAD.U32 R3, RZ, RZ, UR9 ;  /* 0x00000009ff037e24 */ /* 0x000fe2000f8e00ff */
[----:B------:R-:W-:Y:S01]  /*1250*/  ULDC.64 UR8, c[0x0][0x418] ;  /* 0x0001060000087ab9 */ /* 0x000fe20000000a00 */
[----:B------:R-:W-:-:S03]  /*1260*/  IMAD.U32 R4, RZ, RZ, UR10 ;  /* 0x0000000aff047e24 */ /* 0x000fc6000f8e00ff */
[----:B------:R-:W-:Y:S01]  /*1270*/  IMAD.U32 R5, RZ, RZ, UR11 ;  /* 0x0000000bff057e24 */ /* 0x000fe2000f8e00ff */
[----:B------:R-:W2:Y:S01]  /*1280*/  @P0 LDG.E R2, desc[UR12][R2.64] ;  /* 0x0000000c02020981 */ /* 0x000ea2000c1e1900 */
[----:B------:R-:W-:Y:S02]  /*1290*/  UISETP.NE.U32.AND UP0, UPT, UR8, URZ, UPT ;  /* 0x0000003f0800728c */ /* 0x000fe4000bf05070 */
[----:B------:R-:W-:Y:S01]  /*12a0*/  ULOP3.LUT UR7, UR6, 0xff000000, URZ, 0xc0, !UPT ;  /* 0xff00000006077892 */ /* 0x000fe2000f8ec03f */
[----:B------:R-:W3:Y:S01]  /*12b0*/  @P2 LDG.E R4, desc[UR12][R4.64] ;  /* 0x0000000c04042981 */ /* 0x000ee2000c1e1900 */
[----:B------:R-:W-:Y:S01]  /*12c0*/  ULDC UR11, c[0x0][0x288] ;  /* 0x0000a200000b7ab9 */ /* 0x000fe20000000800 */
[----:B------:R-:W-:Y:S02]  /*12d0*/  UISETP.NE.AND.EX UP0, UPT, UR9, URZ, UPT, UP0 ;  /* 0x0000003f0900728c */ /* 0x000fe4000bf05300 */
[----:B------:R-:W-:Y:S01]  /*12e0*/  ULOP3.LUT UR8, UR6, 0xff0000, URZ, 0xc0, !UPT ;  /* 0x00ff000006087892 */ /* 0x000fe2000f8ec03f */
[----:B------:R-:W-:Y:S01]  /*12f0*/  ULDC UR9, c[0x0][0x424] ;  /* 0x0001090000097ab9 */ /* 0x000fe20000000800 */
[----:B------:R-:W-:Y:S01]  /*1300*/  ULDC.64 UR12, c[0x0][0xa20] ;  /* 0x00028800000c7ab9 */ /* 0x000fe20000000a00 */
[----:B------:R-:W-:Y:S01]  /*1310*/  ULOP3.LUT UR6, UR6, 0xffff, URZ, 0xc0, !UPT ;  /* 0x0000ffff06067892 */ /* 0x000fe2000f8ec03f */
[----:B------:R-:W-:Y:S01]  /*1320*/  ISETP.NE.U32.AND P1, PT, RZ, UR12, PT ;  /* 0x0000000cff007c0c */ /* 0x000fe2000bf25070 */
[----:B------:R-:W-:-:S02]  /*1330*/  USHF.R.U32.HI UR7, URZ, 0x8, UR7 ;  /* 0x000000083f077899 */ /* 0x000fc40008011607 */
[----:B------:R-:W-:Y:S01]  /*1340*/  USEL UR9, UR9, 0x1, UP0 ;  /* 0x0000000109097887 */ /* 0x000fe20008000000 */
[----:B------:R-:W-:Y:S01]  /*1350*/  ISETP.NE.AND.EX P1, PT, RZ, UR13, PT, P1 ;  /* 0x0000000dff007c0c */ /* 0x000fe2000bf25310 */
[----:B------:R-:W-:Y:S01]  /*1360*/  ULDC UR10, c[0x0][0x2f0] ;  /* 0x0000bc00000a7ab9 */ /* 0x000fe20000000800 */
[----:B------:R-:W-:Y:S01]  /*1370*/  UMOV UR4, URZ ;  /* 0x0000003f00047c82 */ /* 0x000fe20008000000 */
[----:B------:R-:W-:Y:S01]  /*1380*/  ULEA.HI UR8, UR8, UR7, URZ, 0x10 ;  /* 0x0000000708087291 */ /* 0x000fe2000f8f803f */
[----:B------:R-:W-:Y:S01]  /*1390*/  IMAD.U32 R230, RZ, RZ, UR6 ;  /* 0x00000006ffe67e24 */ /* 0x000fe2000f8e00ff */
[----:B------:R-:W-:Y:S01]  /*13a0*/  UIMAD UR9, UR9, UR10, URZ ;  /* 0x0000000a090972a4 */ /* 0x000fe2000f8e023f */
[----:B--2---:R-:W-:Y:S02]  /*13b0*/  @P0 R2UR UR4, R2 ;  /* 0x00000000020402ca */ /* 0x004fe400000e0000 */
[----:B---3--:R-:W-:-:S13]  /*13c0*/  @P2 R2UR UR11, R4 ;  /* 0x00000000040b22ca */ /* 0x008fda00000e0000 */
[----:B------:R-:W-:Y:S01]  /*13d0*/  IMAD.U32 R16, RZ, RZ, UR11 ;  /* 0x0000000bff107e24 */ /* 0x000fe2000f8e00ff */
[----:B-----5:R-:W-:Y:S06]  /*13e0*/  @P2 BRA `(.L_x_2243) ;  /* 0x0000000000402947 */ /* 0x020fec0003800000 */
        /* <DEDUP_REMOVED lines=14> */
[----:B------:R-:W-:-:S06]  /*14d0*/  UIADD3 UR6, -UR6, UR7, URZ ;  /* 0x0000000706067290 */ /* 0x000fcc000fffe13f */
[----:B------:R-:W-:-:S07]  /*14e0*/  IMAD.U32 R16, RZ, RZ, UR6 ;  /* 0x00000006ff107e24 */ /* 0x000fce000f8e00ff */
.L_x_2243:
[----:B------:R-:W-:Y:S05]  /*14f0*/  @!P1 BRA `(.L_x_2244) ;  /* 0x0000000000289947 */ /* 0x000fea0003800000 */
[----:B------:R-:W-:Y:S01]  /*1500*/  R2UR UR7, R209 ;  /* 0x00000000d10772ca */ /* 0x000fe200000e0000 */
[----:B------:R-:W-:Y:S01]  /*1510*/  ULDC.64 UR10, c[0x0][0x208] ;  /* 0x00008200000a7ab9 */ /* 0x000fe20000000a00 */
[----:B------:R-:W-:-:S11]  /*1520*/  R2UR UR9, R232 ;  /* 0x00000000e80972ca */ /* 0x000fd600000e0000 */
[----:B------:R-:W-:-:S04]  /*1530*/  ULEA UR6, UP0, UR7, UR12, 0x2 ;  /* 0x0000000c07067291 */ /* 0x000fc8000f80103f */
[----:B------:R-:W-:Y:S02]  /*1540*/  ULEA.HI.X UR7, UR7, UR13, UR9, 0x2, UP0 ;  /* 0x0000000d07077291 */ /* 0x000fe400080f1409 */
[----:B------:R-:W-:-:S04]  /*1550*/  IMAD.U32 R2, RZ, RZ, UR6 ;  /* 0x00000006ff027e24 */ /* 0x000fc8000f8e00ff */
[----:B------:R-:W-:-:S05]  /*1560*/  IMAD.U32 R3, RZ, RZ, UR7 ;  /* 0x00000007ff037e24 */ /* 0x000fca000f8e00ff */
[----:B------:R-:W2:Y:S02]  /*1570*/  LDG.E R2, desc[UR10][R2.64] ;  /* 0x0000000a02027981 */ /* 0x000ea4000c1e1900 */
[----:B--2---:R-:W-:Y:S01]  /*1580*/  R2UR UR9, R2 ;  /* 0x00000000020972ca */ /* 0x004fe200000e0000 */
[----:B------:R-:W-:-:S14]  /*1590*/  BRA `(.L_x_2245) ;  /* 0x00000000003c7947 */ /* 0x000fdc0003800000 */
.L_x_2244:
        /* <DEDUP_REMOVED lines=15> */
.L_x_2245:
[----:B------:R-:W-:Y:S01]  /*1690*/  ULDC UR6, c[0x0][0x448] ;  /* 0x0001120000067ab9 */ /* 0x000fe20000000800 */
[----:B------:R-:W-:Y:S01]  /*16a0*/  R2UR UR7, R16 ;  /* 0x00000000100772ca */ /* 0x000fe200000e0000 */
[----:B------:R-:W-:Y:S02]  /*16b0*/  UISETP.NE.AND UP0, UPT, UR6, 0x1, UPT ;  /* 0x000000010600788c */ /* 0x000fe4000bf05270 */
[----:B------:R-:W-:Y:S02]  /*16c0*/  USHF.L.U32 UR5, UR5, 0x7, URZ ;  /* 0x0000000705057899 */ /* 0x000fe4000800063f */
[----:B------:R-:W-:Y:S02]  /*16d0*/  UIADD3 UR10, -UR4, UR9, URZ ;  /* 0x00000009040a7290 */ /* 0x000fe4000fffe13f */
[----:B------:R-:W-:Y:S02]  /*16e0*/  UIADD3 UR6, UR5, 0x7f, URZ ;  /* 0x0000007f05067890 */ /* 0x000fe4000fffe03f */
[----:B------:R-:W-:-:S02]  /*16f0*/  IMAD.U32 R22, RZ, RZ, UR5 ;  /* 0x00000005ff167e24 */ /* 0x000fc4000f8e00ff */
[----:B------:R-:W-:Y:S01]  /*1700*/  IMAD.U32 R17, RZ, RZ, UR10 ;  /* 0x0000000aff117e24 */ /* 0x000fe2000f8e00ff */
[----:B------:R-:W-:Y:S01]  /*1710*/  @UP0 ULDC UR4, c[0x0][0x44c] ;  /* 0x0001130000040ab9 */ /* 0x000fe20000000800 */
[----:B------:R-:W-:Y:S01]  /*1720*/  @UP0 ULDC UR9, c[0x0][0x450] ;  /* 0x0001140000090ab9 */ /* 0x000fe20000000800 */
[----:B------:R-:W-:Y:S02]  /*1730*/  UIMAD.WIDE.U32 UR4, UR6, UR4, URZ ;  /* 0x00000004060472a5 */ /* 0x000fe4000f8e003f */
[----:B------:R-:W-:Y:S02]  /*1740*/  UIADD3 UR7, UR10, 0x70, -UR7 ;  /* 0x000000700a077890 */ /* 0x000fe4000fffe807 */
[----:B------:R-:W-:Y:S02]  /*1750*/  @UP0 USHF.R.U32.HI UR6, URZ, UR9, UR5 ;  /* 0x000000093f060299 */ /* 0x000fe40008011605 */
[----:B------:R-:W-:Y:S02]  /*1760*/  UIADD3 UR5, UR10, 0x6f, URZ ;  /* 0x0000006f0a057890 */ /* 0x000fe4000fffe03f */
        /* <DEDUP_REMOVED lines=10> */
[----:B------:R-:W-:-:S04]  /*1810*/  UISETP.LT.AND UP0, UPT, UR4, UR6, UPT ;  /* 0x000000060400728c */ /* 0x000fc8000bf01270 */
[----:B------:R-:W-:Y:S01]  /*1820*/  USEL UR9, UR4, UR6, UP0 ;  /* 0x0000000604097287 */ /* 0x000fe20008000000 */
[----:B------:R-:W-:Y:S01]  /*1830*/  IMAD.U32 R205, RZ, RZ, UR5 ;  /* 0x00000005ffcd7e24 */ /* 0x000fe2000f8e00ff */
[----:B------:R-:W-:Y:S02]  /*1840*/  ULOP3.LUT UR6, UR8, 0xff, URZ, 0xc0, !UPT ;  /* 0x000000ff08067892 */ /* 0x000fe4000f8ec03f */
[----:B------:R-:W-:Y:S01]  /*1850*/  UISETP.GE.AND UP0, UPT, UR9, 0x1, UPT ;  /* 0x000000010900788c */ /* 0x000fe2000bf06270 */
[----:B------:R-:W-:-:S03]  /*1860*/  UMOV UR4, URZ ;  /* 0x0000003f00047c82 */ /* 0x000fc60008000000 */
[----:B------:R-:W-:Y:S02]  /*1870*/  IMAD.U32 R208, RZ, RZ, UR6 ;  /* 0x00000006ffd07e24 */ /* 0x000fe4000f8e00ff */
[----:B------:R-:W-:-:S13]  /*1880*/  PLOP3.LUT P0, PT, PT, PT, UP0, 0x80, 0x0 ;  /* 0x000000000000781c */ /* 0x000fda0003f0f008 */
[----:B------:R-:W-:Y:S05]  /*1890*/  @!P0 BRA `(.L_x_2246) ;  /* 0x0000000000948947 */ /* 0x000fea0003800000 */
        /* <DEDUP_REMOVED lines=37> */
.L_x_2246:
        /* <DEDUP_REMOVED lines=97> */
.L_x_2248:
        /* <DEDUP_REMOVED lines=12> */
.L_x_2431:
[----:B------:R-:W-:Y:S05]  /*21c0*/  @!P0 BRA `(.L_x_2250) ;  /* 0x0000000000048947 */ /* 0x000fea0003800000 */
[----:B------:R-:W-:Y:S01]  /*21d0*/  BPT.TRAP 0x1 ;  /* 0x000000040000795c */ /* 0x000fe20000300000 */
.L_x_2250:
[----:B0-----:R-:W-:Y:S02]  /*21e0*/  IMAD.U32 R0, RZ, RZ, UR36 ;  /* 0x00000024ff007e24 */ /* 0x001fe4000f8e00ff */
[----:B------:R-:W-:-:S03]  /*21f0*/  IMAD.U32 R3, RZ, RZ, UR60 ;  /* 0x0000003cff037e24 */ /* 0x000fc6000f8e00ff */
[----:B------:R-:W-:Y:S02]  /*2200*/  LEA R0, R0, UR39, 0x3 ;  /* 0x0000002700007c11 */ /* 0x000fe4000f8e18ff */
[----:B------:R-:W-:-:S04]  /*2210*/  SHF.L.U32 R3, R3, 0x1f, RZ ;  /* 0x0000001f03037819 */ /* 0x000fc800000006ff */
[----:B------:R0:W1:Y:S01]  /*2220*/  SYNCS.PHASECHK.TRANS64.TRYWAIT P2, [R0+URZ+0x36830], R3 ;  /* 0x03683003000075a7 */ /* 0x000062000804017f */
[----:B------:R-:W-:Y:S05]  /*2230*/  @!P0 BRA `(.L_x_2251) ;  /* 0x0000000000048947 */ /* 0x000fea0003800000 */
[----:B------:R-:W-:Y:S01]  /*2240*/  BPT.TRAP 0x1 ;  /* 0x000000040000795c */ /* 0x000fe20000300000 */
.L_x_2251:
[----:B------:R-:W2:Y:S02]  /*2250*/  S2R R2, SR_TID.X ;  /* 0x0000000000027919 */ /* 0x000ea40000002100 */
[----:B--2---:R-:W-:Y:S01]  /*2260*/  LOP3.LUT P1, RZ, R2, 0x7f, RZ, 0xc0, !PT ;  /* 0x0000007f02ff7812 */ /* 0x004fe2000782c0ff */
[----:B-1----:R-:W-:-:S12]  /*2270*/  @P2 BRA `(.L_x_2252) ;  /* 0x0000000000082947 */ /* 0x002fd80003800000 */
[----:B------:R-:W1:Y:S02]  /*2280*/  SYNCS.PHASECHK.TRANS64.TRYWAIT P2, [R0+URZ+0x36830], R3 ;  /* 0x03683003000075a7 */ /* 0x000e64000804017f */
[----:B-1----:R-:W-:Y:S05]  /*2290*/  @!P2 BRA `(.L_x_2253) ;  /* 0x0000018400e4a947 */ /* 0x002fea0003800000 */
.L_x_2252:
[----:B------:R-:W-:Y:S05]  /*22a0*/  WARPSYNC.ALL ;  /* 0x0000000000007948 */ /* 0x000fea0003800000 */
[----:B------:R-:W-:Y:S01]  /*22b0*/  UIADD3 UR4, UR39, 0x21400, URZ ;  /* 0x0002140027047890 */ /* 0x000fe2000fffe03f */
[----:B------:R-:W-:Y:S01]  /*22c0*/  WARPGROUP.ARRIVE ;  /* 0x00000000000079c5 */ /* 0x000fe20000000000 */
[----:B------:R-:W-:Y:S01]  /*22d0*/  ULOP3.LUT UR38, UR38, 0x10000, URZ, 0xfc, !UPT ;  /* 0x0001000026267892 */ /* 0x000fe2000f8efc3f */
[----:B01----:R-:W-:Y:S01]  /*22e0*/  @!P1 VIADD R0, R0, 0x36840 ;  /* 0x0003684000009836 */ /* 0x003fe20000000000 */
[----:B------:R-:W-:Y:S01]  /*22f0*/  USHF.R.U32.HI UR4, URZ, 0x4, UR4 ;  /* 0x000000043f047899 */ /* 0x000fe20008011604 */
[----:B------:R-:W-:Y:S01]  /*2300*/  CS2R R118, SRZ ;  /* 0x0000000000767805 */ /* 0x000fe2000001ff00 */
[----:B------:R-:W-:Y:S01]  /*2310*/  UMOV UR53, 0x40000040 ;  /* 0x4000004000357882 */ /* 0x000fe20000000000 */
[----:B------:R-:W-:Y:S01]  /*2320*/  UMOV UR55, 0x40000040 ;  /* 0x4000004000377882 */ /* 0x000fe20000000000 */
[----:B------:R-:W-:Y:S01]  /*2330*/  ULOP3.LUT UR4, UR4, 0x3fff, URZ, 0xc0, !UPT ;  /* 0x00003fff04047892 */ /* 0x000fe2000f8ec03f */
[----:B------:R-:W-:Y:S01]  /*2340*/  @!P1 PRMT R0, RZ, 0x654, R0 ;  /* 0x00000654ff009816 */ /* 0x000fe20000000000 */
[----:B------:R-:W-:Y:S01]  /*2350*/  UMOV UR52, UR38 ;  /* 0x0000002600347c82 */ /* 0x000fe20008000000 */
[----:B------:R-:W-:Y:S01]  /*2360*/  UMOV UR7, 0x40000040 ;  /* 0x4000004000077882 */ /* 0x000fe20000000000 */
[----:B------:R-:W-:Y:S01]  /*2370*/  ULOP3.LUT UR5, UR4, 0x10000, URZ, 0xfc, !UPT ;  /* 0x0001000004057892 */ /* 0x000fe2000f8efc3f */
[----:B------:R-:W-:Y:S01]  /*2380*/  CS2R R116, SRZ ;  /* 0x0000000000747805 */ /* 0x000fe2000001ff00 */
[----:B------:R-:W-:Y:S01]  /*2390*/  UMOV UR8, UR52 ;  /* 0x0000003400087c82 */ /* 0x000fe20008000000 */
[----:B------:R-:W-:Y:S01]  /*23a0*/  UMOV UR4, UR52 ;  /* 0x0000003400047c82 */ /* 0x000fe20008000000 */
[----:B------:R-:W-:Y:S01]  /*23b0*/  UIMAD UR37, UR36, 0xa80, UR5 ;  /* 0x00000a80242578a4 */ /* 0x000fe2000f8e0205 */
[----:B------:R-:W-:Y:S01]  /*23c0*/  CS2R R114, SRZ ;  /* 0x0000000000727805 */ /* 0x000fe2000001ff00 */
[----:B------:R-:W-:Y:S01]  /*23d0*/  IMAD.U32 R7, RZ, RZ, UR5 ;  /* 0x00000005ff077e24 */ /* 0x000fe2000f8e00ff */
[----:B------:R-:W-:Y:S01]  /*23e0*/  UMOV UR5, UR53 ;  /* 0x0000003500057c82 */ /* 0x000fe20008000000 */
[----:B------:R-:W-:Y:S01]  /*23f0*/  UIADD3 UR6, UR37, 0x80, URZ ;  /* 0x0000008025067890 */ /* 0x000fe2000fffe03f */
[----:B------:R-:W-:Y:S01]  /*2400*/  CS2R R112, SRZ ;  /* 0x0000000000707805 */ /* 0x000fe2000001ff00 */
[----:B------:R-:W-:Y:S01]  /*2410*/  UIADD3 UR10, UR37, 0x200, URZ ;  /* 0x00000200250a7890 */ /* 0x000fe2000fffe03f */
[----:B------:R-:W-:Y:S01]  /*2420*/  CS2R R110, SRZ ;  /* 0x00000000006e7805 */ /* 0x000fe2000001ff00 */
[----:B------:R-:W-:Y:S01]  /*2430*/  UMOV UR54, UR37 ;  /* 0x0000002500367c82 */ /* 0x000fe20008000000 */
[----:B------:R-:W-:Y:S01]  /*2440*/  UMOV UR9, UR53 ;  /* 0x0000003500097c82 */ /* 0x000fe20008000000 */
[----:B------:R-:W-:Y:S01]  /*2450*/  HGMMA.64x16x16.F32 R72, gdesc[UR52], RZ, !UPT, gsb0 ;  /* 0x00200000344879f0 */ /* 0x000fe2000c0008ff */
[----:B------:R-:W-:Y:S01]  /*2460*/  UMOV UR11, 0x40000040 ;  /* 0x40000040000b7882 */ /* 0x000fe20000000000 */
[----:B------:R-:W-:Y:S01]  /*2470*/  UIADD3 UR14, UR37, 0x280, URZ ;  /* 0x00000280250e7890 */ /* 0x000fe2000fffe03f */
[----:B------:R-:W-:Y:S01]  /*2480*/  R2UR UR55, R17 ;  /* 0x00000000113772ca */ /* 0x000fe200000e0000 */
[----:B------:R-:W-:Y:S01]  /*2490*/  UMOV UR12, UR52 ;  /* 0x00000034000c7c82 */ /* 0x000fe20008000000 */
[----:B------:R-:W-:Y:S01]  /*24a0*/  UMOV UR13, UR53 ;  /* 0x00000035000d7c82 */ /* 0x000fe20008000000 */
[----:B------:R-:W-:Y:S01]  /*24b0*/  UMOV UR15, 0x40000040 ;  /* 0x40000040000f7882 */ /* 0x000fe20000000000 */
[----:B------:R-:W-:Y:S01]  /*24c0*/  UIADD3 UR16, UR38, 0x2, URZ ;  /* 0x0000000226107890 */ /* 0x000fe2000fffe03f */
[----:B------:R-:W-:Y:S01]  /*24d0*/  R2UR UR54, R16 ;  /* 0x00000000103672ca */ /* 0x000fe200000e0000 */
[----:B------:R-:W-:Y:S01]  /*24e0*/  UIADD3 UR18, UR37, 0x284, URZ ;  /* 0x0000028425127890 */ /* 0x000fe2000fffe03f */
[----:B------:R-:W-:Y:S01]  /*24f0*/  CS2R R108, SRZ ;  /* 0x00000000006c7805 */ /* 0x000fe2000001ff00 */
[----:B------:R-:W-:Y:S01]  /*2500*/  UMOV UR19, 0x40000040 ;  /* 0x4000004000137882 */ /* 0x000fe20000000000 */
        /* <DEDUP_REMOVED lines=10> */
[----:B------:R-:W-:Y:S01]  /*25b0*/  IMAD.U32 R6, RZ, RZ, UR54 ;  /* 0x00000036ff067e24 */ /* 0x000fe2000f8e00ff */
        /* <DEDUP_REMOVED lines=13> */
[----:B------:R-:W-:-:S02]  /*2690*/  CS2R R92, SRZ ;  /* 0x00000000005c7805 */ /* 0x000fc4000001ff00 */
[----:B------:R-:W-:Y:S02]  /*26a0*/  CS2R R90, SRZ ;  /* 0x00000000005a7805 */ /* 0x000fe4000001ff00 */
[----:B------:R-:W-:Y:S02]  /*26b0*/  CS2R R88, SRZ ;  /* 0x0000000000587805 */ /* 0x000fe4000001ff00 */
[----:B------:R-:W-:Y:S02]  /*26c0*/  CS2R R86, SRZ ;  /* 0x0000000000567805 */ /* 0x000fe4000001ff00 */
[----:B------:R-:W-:Y:S01]  /*26d0*/  CS2R R84, SRZ ;  /* 0x0000000000547805 */ /* 0x000fe2000001ff00 */
        /* <DEDUP_REMOVED lines=84> */
[----:B------:R-:W-:Y:S02]  /*2c20*/  ULDC UR7, c[0x0][0x448] ;  /* 0x0001120000077ab9 */ /* 0x000fe40000000800 */
[----:B------:R-:W-:Y:S02]  /*2c30*/  UISETP.NE.AND UP0, UPT, UR7, 0x1, UPT ;  /* 0x000000010700788c */ /* 0x000fe4000bf05270 */
[----:B------:R-:W-:-:S04]  /*2c40*/  UIADD3 UR7, UR37, 0xa04, URZ ;  /* 0x00000a0425077890 */ /* 0x000fc8000fffe03f */
[----:B------:R-:W-:Y:S01]  /*2c50*/  PLOP3.LUT P2, PT, PT, PT, UP0, 0x80, 0x0 ;  /* 0x000000000000781c */ /* 0x000fe20003f4f008 */
        /* <DEDUP_REMOVED lines=41> */
[----:B------:R-:W-:Y:S01]  /*2ef0*/  ULDC UR11, c[0x0][0x988] ;  /* 0x00026200000b7ab9 */ /* 0x000fe20000000800 */
        /* <DEDUP_REMOVED lines=40> */
[----:B------:R-:W-:Y:S01]  /*3180*/  R2UR UR15, R22 ;  /* 0x00000000160f72ca */ /* 0x000fe200000e0000 */
[----:B------:R-:W-:-:S12]  /*3190*/  @UP0 ULDC UR14, c[0x0][0x450] ;  /* 0x00011400000e0ab9 */ /* 0x000fd80000000800 */
[----:B------:R-:W-:Y:S01]  /*31a0*/  VIADD R2, R23, UR15 ;  /* 0x0000000f17027c36 */ /* 0x000fe20008000000 */
        /* <DEDUP_REMOVED lines=263> */
[----:B------:R-:W-:-:S06]  /*4220*/  UIMAD UR7, UR61, -0x70, UR55 ;  /* 0xffffff903d0778a4 */ /* 0x000fcc000f8e0237 */
[----:B------:R-:W-:Y:S01]  /*4230*/  IMAD.U32 R5, RZ, RZ, UR7 ;  /* 0x00000007ff057e24 */ /* 0x000fe2000f8e00ff */
[----:B------:R-:W-:Y:S02]  /*4240*/  WARPGROUP.DEPBAR.LE gsb0, 0x0 ;  /* 0x00008000000079c5 */ /* 0x000fe40000010000 */
[----:B------:R-:W-:-:S06]  /*4250*/  WARPGROUP.ARRIVE ;  /* 0x00000000000079c5 */ /* 0x000fcc0000000000 */
[----:B------:R-:W-:Y:S01]  /*4260*/  HGMMA.64x16x16.F32 R32, gdesc[UR48], R32, gsb0 ;  /* 0x00200000302079f0 */ /* 0x000fe20008000820 */
[----:B------:R-:W-:Y:S01]  /*4270*/  UMOV UR48, UR6 ;  /* 0x0000000600307c82 */ /* 0x000fe20008000000 */
[----:B------:R-:W-:Y:S01]  /*4280*/  UMOV UR49, 0x40000040 ;  /* 0x4000004000317882 */ /* 0x000fe20000000000 */
[----:B------:R-:W-:Y:S01]  /*4290*/  UMOV UR50, UR10 ;  /* 0x0000000a00327c82 */ /* 0x000fe20008000000 */
[----:B------:R-:W-:Y:S01]  /*42a0*/  UMOV UR51, 0x40000040 ;  /* 0x4000004000337882 */ /* 0x000fe20000000000 */
[----:B------:R-:W-:Y:S01]  /*42b0*/  @UP0 ULDC UR6, c[0x0][0x44c] ;  /* 0x0001130000060ab9 */ /* 0x000fe20000000800 */
[----:B------:R-:W-:Y:S01]  /*42c0*/  UMOV UR10, UR15 ;  /* 0x0000000f000a7c82 */ /* 0x000fe20008000000 */
[----:B------:R-:W-:Y:S01]  /*42d0*/  @P2 IMAD.HI.U32 R3, R2, UR6, RZ ;  /* 0x0000000602032c27 */ /* 0x000fe2000f8e00ff */
[----:B------:R-:W-:-:S04]  /*42e0*/  @UP0 ULDC UR6, c[0x0][0x450] ;  /* 0x0001140000060ab9 */ /* 0x000fc80000000800 */
[----:B------:R-:W-:Y:S01]  /*42f0*/  @P2 SHF.R.U32.HI R2, RZ, UR6, R3 ;  /* 0x00000006ff022c19 */ /* 0x000fe20008011603 */
[----:B------:R-:W-:-:S04]  /*4300*/  UIMAD UR6, UR61, -0x70, URZ ;  /* 0xffffff903d0678a4 */ /* 0x000fc8000f8e023f */
[----:B------:R-:W0:Y:S02]  /*4310*/  SHFL.IDX PT, R4, R2, 0x1, 0x1c1f ;  /* 0x003c1f0002047f89 */ /* 0x000e2400000e0000 */
[----:B------:R-:W-:Y:S01]  /*4320*/  IMAD.U32 R3, RZ, RZ, UR6 ;  /* 0x00000006ff037e24 */ /* 0x000fe2000f8e00ff */
[----:B------:R-:W-:Y:S01]  /*4330*/  @UP0 ULDC UR6, c[0x0][0x44c] ;  /* 0x0001130000060ab9 */ /* 0x000fe20000000800 */
[----:B------:R-:W1:Y:S01]  /*4340*/  SHFL.IDX PT, R2, R2, RZ, 0x1c1f ;  /* 0x001c1fff02027589 */ /* 0x000e6200000e0000 */
[----:B------:R-:W-:Y:S01]  /*4350*/  UIMAD.WIDE.U32 UR6, UR15, UR6, URZ ;  /* 0x000000060f0672a5 */ /* 0x000fe2000f8e003f */
[----:B------:R-:W-:Y:S02]  /*4360*/  R2UR UR15, R19 ;  /* 0x00000000130f72ca */ /* 0x000fe400000e0000 */
[----:B------:R-:W-:Y:S01]  /*4370*/  IADD3 R3, -R18, 0x71, R3 ;  /* 0x0000007112037810 */ /* 0x000fe20007ffe103 */
[----:B------:R-:W-:-:S03]  /*4380*/  @UP0 USHF.R.U32.HI UR10, URZ, UR14, UR7 ;  /* 0x0000000e3f0a0299 */ /* 0x000fc60008011607 */
[----:B------:R-:W-:Y:S01]  /*4390*/  IADD3 R6, -R6, UR55, R3 ;  /* 0x0000003706067c10 */ /* 0x000fe2000fffe103 */
[----:B------:R-:W-:Y:S01]  /*43a0*/  UIADD3 UR7, UR10, UR55, -UR54 ;  /* 0x000000370a077290 */ /* 0x000fe2000fffe836 */
[----:B------:R-:W-:Y:S01]  /*43b0*/  IADD3 R3, -R18, 0x70, R5 ;  /* 0x0000007012037810 */ /* 0x000fe20007ffe105 */
[----:B------:R-:W-:Y:S02]  /*43c0*/  UMOV UR6, URZ ;  /* 0x0000003f00067c82 */ /* 0x000fe40008000000 */
[----:B------:R-:W-:-:S04]  /*43d0*/  UIMAD.WIDE UR6, UR7, -0x6db6db6d, UR6 ;  /* 0x92492493070678a5 */ /* 0x000fc8000f8e0206 */
[----:B------:R-:W-:Y:S01]  /*43e0*/  USHF.R.U32.HI UR6, URZ, 0x1f, UR7 ;  /* 0x0000001f3f067899 */ /* 0x000fe20008011607 */
[----:B0-----:R-:W-:-:S03]  /*43f0*/  VIADDMNMX R4, R4, R6, R3, PT ;  /* 0x0000000604047246 */ /* 0x001fc60003800103 */
[----:B------:R-:W-:Y:S01]  /*4400*/  ULEA.HI.SX32 UR6, UR7, UR6, 0x1a ;  /* 0x0000000607067291 */ /* 0x000fe2000f8fd23f */
[----:B------:R-:W-:-:S03]  /*4410*/  ISETP.GT.AND P3, PT, R4, RZ, PT ;  /* 0x000000ff0400720c */ /* 0x000fc60003f64270 */
[----:B------:R-:W-:Y:S01]  /*4420*/  UISETP.LT.AND UP1, UPT, UR15, UR6, UPT ;  /* 0x000000060f00728c */ /* 0x000fe2000bf21270 */
[C---:B------:R-:W-:Y:S02]  /*4430*/  ISETP.GT.AND P4, PT, R4.reuse, 0x1, PT ;  /* 0x000000010400780c */ /* 0x040fe40003f84270 */
[----:B------:R-:W-:Y:S01]  /*4440*/  ISETP.GT.AND P5, PT, R4, 0x8, PT ;  /* 0x000000080400780c */ /* 0x000fe20003fa4270 */
[----:B------:R-:W-:Y:S01]  /*4450*/  USEL UR7, UR15, UR6, !UP1 ;  /* 0x000000060f077287 */ /* 0x000fe2000c800000 */
        /* <DEDUP_REMOVED lines=86> */
[----:B------:R-:W-:Y:S01]  /*49c0*/  ISETP.GT.AND P3, PT, R4, 0x49, PT ;  /* 0x000000490400780c */ /* 0x000fe20003f64270 */
[----:B------:R-:W-:Y:S01]  /*49d0*/  UIADD3 UR37, UR61, -0x2, URZ ;  /* 0xfffffffe3d257890 */ /* 0x000fe2000fffe03f */
[----:B------:R-:W-:-:S02]  /*49e0*/  FSEL R46, R46, -INF , P4 ;  /* 0xff8000002e2e7808 */ /* 0x000fc40002000000 */
[----:B------:R-:W-:Y:S01]  /*49f0*/  FMNMX.FTZ R5, R43, R82, !PT ;  /* 0x000000522b057209 */ /* 0x000fe20007810000 */
[----:B------:R-:W-:Y:S01]  /*4a00*/  UISETP.GE.AND UP1, UPT, UR37, UR7, UPT ;  /* 0x000000072500728c */ /* 0x000fe2000bf26270 */
[----:B------:R-:W-:Y:S02]  /*4a10*/  ISETP.GT.AND P4, PT, R4, 0x50, PT ;  /* 0x000000500400780c */ /* 0x000fe40003f84270 */
[----:B------:R-:W-:Y:S02]  /*4a20*/  FSEL R47, R47, -INF , P3 ;  /* 0xff8000002f2f7808 */ /* 0x000fe40001800000 */
[----:B------:R-:W-:Y:S02]  /*4a30*/  FMNMX.FTZ R82, R46, R5, !PT ;  /* 0x000000052e527209 */ /* 0x000fe40007810000 */
[----:B------:R-:W-:Y:S02]  /*4a40*/  ISETP.GT.AND P3, PT, R4, 0x51, PT ;  /* 0x000000510400780c */ /* 0x000fe40003f64270 */
[----:B------:R-:W-:Y:S01]  /*4a50*/  FMNMX.FTZ R5, R47, R82, !PT ;  /* 0x000000522f057209 */ /* 0x000fe20007810000 */
[----:B------:R-:W-:-:S02]  /*4a60*/  WARPGROUP.DEPBAR.LE gsb0, 0x0 ;  /* 0x00008000000079c5 */ /* 0x000fc40000010000 */
[----:B------:R-:W-:Y:S01]  /*4a70*/  WARPGROUP.ARRIVE ;  /* 0x00000000000079c5 */ /* 0x000fe20000000000 */
[----:B------:R-:W-:Y:S02]  /*4a80*/  FSEL R34, R34, -INF , P4 ;  /* 0xff80000022227808 */ /* 0x000fe40002000000 */
[----:B------:R-:W-:Y:S02]  /*4a90*/  ISETP.GT.AND P4, PT, R4, 0x58, PT ;  /* 0x000000580400780c */ /* 0x000fe40003f84270 */
[----:B------:R-:W-:Y:S01]  /*4aa0*/  FSEL R35, R35, -INF , P3 ;  /* 0xff80000023237808 */ /* 0x000fe20001800000 */
[----:B------:R-:W-:Y:S01]  /*4ab0*/  HGMMA.64x16x16.F32 R24, gdesc[UR48], R24, gsb0 ;  /* 0x00200000301879f0 */ /* 0x000fe20008000818 */
        /* <DEDUP_REMOVED lines=8> */
[----:B------:R-:W-:Y:S01]  /*4b40*/  FMNMX.FTZ R5, R39, R82, !PT ;  /* 0x0000005227057209 */ /* 0x000fe20007810000 */
[----:B------:R-:W-:-:S02]  /*4b50*/  WARPGROUP.DEPBAR.LE gsb0, 0x0 ;  /* 0x00008000000079c5 */ /* 0x000fc40000010000 */
[----:B------:R-:W-:Y:S01]  /*4b60*/  FSEL R26, R26, -INF , P4 ;  /* 0xff8000001a1a7808 */ /* 0x000fe20002000000 */
[----:B------:R0:W-:Y:S01]  /*4b70*/  @!P1 SYNCS.ARRIVE.TRANS64.RED.A1T0 RZ, [R0+URZ], RZ ;  /* 0x000000ff00ff99a7 */ /* 0x0001e2000810043f */
[----:B------:R-:W-:Y:S02]  /*4b80*/  ISETP.GT.AND P4, PT, R4, 0x68, PT ;  /* 0x000000680400780c */ /* 0x000fe40003f84270 */
[----:B------:R-:W-:Y:S02]  /*4b90*/  FSEL R27, R27, -INF , P3 ;  /* 0xff8000001b1b7808 */ /* 0x000fe40001800000 */
[----:B------:R-:W-:Y:S02]  /*4ba0*/  FMNMX.FTZ R82, R26, R5, !PT ;  /* 0x000000051a527209 */ /* 0x000fe40007810000 */
[----:B------:R-:W-:Y:S02]  /*4bb0*/  ISETP.GT.AND P3, PT, R4, 0x69, PT ;  /* 0x000000690400780c */ /* 0x000fe40003f64270 */
[----:B------:R-:W-:-:S02]  /*4bc0*/  FSEL R30, R30, -INF , P4 ;  /* 0xff8000001e1e7808 */ /* 0x000fc40002000000 */
[----:B------:R-:W-:Y:S02]  /*4bd0*/  FMNMX.FTZ R5, R27, R82, !PT ;  /* 0x000000521b057209 */ /* 0x000fe40007810000 */
[----:B------:R-:W-:Y:S02]  /*4be0*/  CS2R R82, SRZ ;  /* 0x0000000000527805 */ /* 0x000fe4000001ff00 */
[----:B------:R-:W-:Y:S02]  /*4bf0*/  FSEL R31, R31, -INF , P3 ;  /* 0xff8000001f1f7808 */ /* 0x000fe40001800000 */
[----:B------:R-:W-:Y:S02]  /*4c00*/  FMNMX.FTZ R4, R30, R5, !PT ;  /* 0x000000051e047209 */ /* 0x000fe40007810000 */
[----:B------:R-:W-:Y:S02]  /*4c10*/  ISETP.GT.AND P4, PT, R3, 0x1, PT ;  /* 0x000000010300780c */ /* 0x000fe40003f84270 */
[----:B------:R-:W-:-:S02]  /*4c20*/  FMNMX.FTZ R9, R31, R4, !PT ;  /* 0x000000041f097209 */ /* 0x000fc40007810000 */
[----:B------:R-:W-:Y:S02]  /*4c30*/  FSEL R73, R73, -INF , P4 ;  /* 0xff80000049497808 */ /* 0x000fe40002000000 */
[----:B------:R-:W-:Y:S01]  /*4c40*/  ISETP.GT.AND P4, PT, R3, 0x11, PT ;  /* 0x000000110300780c */ /* 0x000fe20003f84270 */
[----:B------:R-:W1:Y:S03]  /*4c50*/  SHFL.BFLY PT, R4, R9, 0x2, 0x1f ;  /* 0x0c401f0009047f89 */ /* 0x000e6600000e0000 */
[----:B------:R-:W-:Y:S02]  /*4c60*/  FSEL R65, R65, -INF , P4 ;  /* 0xff80000041417808 */ /* 0x000fe40002000000 */
[----:B------:R-:W-:-:S04]  /*4c70*/  ISETP.GT.AND P4, PT, R3, 0x19, PT ;  /* 0x000000190300780c */ /* 0x000fc80003f84270 */
[----:B------:R-:W-:Y:S02]  /*4c80*/  FSEL R69, R69, -INF , P4 ;  /* 0xff80000045457808 */ /* 0x000fe40002000000 */
[----:B------:R-:W-:-:S04]  /*4c90*/  ISETP.GT.AND P4, PT, R3, 0x21, PT ;  /* 0x000000210300780c */ /* 0x000fc80003f84270 */
[----:B------:R-:W-:Y:S02]  /*4ca0*/  FSEL R57, R57, -INF , P4 ;  /* 0xff80000039397808 */ /* 0x000fe40002000000 */
[----:B------:R-:W-:-:S04]  /*4cb0*/  ISETP.GT.AND P4, PT, R3, 0x29, PT ;  /* 0x000000290300780c */ /* 0x000fc80003f84270 */
[----:B------:R-:W-:Y:S02]  /*4cc0*/  FSEL R61, R61, -INF , P4 ;  /* 0xff8000003d3d7808 */ /* 0x000fe40002000000 */
[----:B------:R-:W-:Y:S02]  /*4cd0*/  ISETP.GT.AND P4, PT, R3, 0x31, PT ;  /* 0x000000310300780c */ /* 0x000fe40003f84270 */
[----:B-1----:R-:W-:Y:S02]  /*4ce0*/  FMNMX.FTZ R11, R9, R4, !PT ;  /* 0x00000004090b7209 */ /* 0x002fe40007810000 */
[----:B------:R-:W-:Y:S02]  /*4cf0*/  FSEL R49, R49, -INF , P4 ;  /* 0xff80000031317808 */ /* 0x000fe40002000000 */
[----:B------:R-:W-:Y:S01]  /*4d00*/  ISETP.GT.AND P4, PT, R3, 0x39, PT ;  /* 0x000000390300780c */ /* 0x000fe20003f84270 */
[----:B------:R-:W1:Y:S03]  /*4d10*/  SHFL.BFLY PT, R4, R11, 0x1, 0x1f ;  /* 0x0c201f000b047f89 */ /* 0x000e6600000e0000 */
[----:B------:R-:W-:-:S02]  /*4d20*/  FSEL R53, R53, -INF , P4 ;  /* 0xff80000035357808 */ /* 0x000fc40002000000 */
        /* <DEDUP_REMOVED lines=9> */
[C---:B------:R-:W-:Y:S01]  /*4dc0*/  FSETP.NEU.FTZ.AND P3, PT, R4.reuse, -INF , PT ;  /* 0xff8000000400780b */ /* 0x040fe20003f7d000 */
[----:B------:R-:W-:Y:S01]  /*4dd0*/  FMUL.FTZ R5, R4, UR11 ;  /* 0x0000000b04057c20 */ /* 0x000fe20008410000 */
[----:B------:R-:W-:-:S04]  /*4de0*/  ISETP.GT.AND P4, PT, R3, 0x61, PT ;  /* 0x000000610300780c */ /* 0x000fc80003f84270 */
[----:B------:R-:W-:Y:S02]  /*4df0*/  FSEL R5, R5, RZ, P3 ;  /* 0x000000ff05057208 */ /* 0x000fe40001800000 */
[----:B------:R-:W-:Y:S02]  /*4e00*/  ISETP.GT.AND P3, PT, R3, RZ, PT ;  /* 0x000000ff0300720c */ /* 0x000fe40003f64270 */
[----:B------:R-:W-:Y:S01]  /*4e10*/  FSEL R25, R25, -INF , P4 ;  /* 0xff80000019197808 */ /* 0x000fe20002000000 */
[--C-:B------:R-:W-:Y:S01]  /*4e20*/  FFMA.FTZ R2, R8, UR11, -R5.reuse ;  /* 0x0000000b08027c23 */ /* 0x100fe20008010805 */
[----:B------:R-:W-:Y:S01]  /*4e30*/  FSEL R72, R72, -INF , P3 ;  /* 0xff80000048487808 */ /* 0x000fe20001800000 */
[--C-:B------:R-:W-:Y:S01]  /*4e40*/  FFMA.FTZ R10, R10, UR11, -R5.reuse ;  /* 0x0000000b0a0a7c23 */ /* 0x100fe20008010805 */
[----:B------:R-:W-:Y:S01]  /*4e50*/  ISETP.GT.AND P3, PT, R3, 0x9, PT ;  /* 0x000000090300780c */ /* 0x000fe20003f64270 */
[--C-:B------:R-:W-:Y:S01]  /*4e60*/  FFMA.FTZ R12, R12, UR11, -R5.reuse ;  /* 0x0000000b0c0c7c23 */ /* 0x100fe20008010805 */
[----:B------:R-:W-:Y:S01]  /*4e70*/  FMNMX.FTZ R9, R72, R73, !PT ;  /* 0x0000004948097209 */ /* 0x000fe20007810000 */
        /* <DEDUP_REMOVED lines=9> */
[----:B------:R-:W-:Y:S01]  /*4f10*/  FMNMX.FTZ R9, R77, R6, !PT ;  /* 0x000000064d097209 */ /* 0x000fe20007810000 */
[----:B------:R-:W-:Y:S01]  /*4f20*/  MUFU.EX2 R2, R2 ;  /* 0x0000000200027308 */ /* 0x000fe20000000800 */
[----:B------:R-:W-:Y:S01]  /*4f30*/  ISETP.GT.AND P3, PT, R3, 0x18, PT ;  /* 0x000000180300780c */ /* 0x000fe20003f64270 */
[--C-:B------:R-:W-:Y:S01]  /*4f40*/  FFMA.FTZ R187, R46, UR11, -R5.reuse ;  /* 0x0000000b2ebb7c23 */ /* 0x100fe20008010805 */
[----:B------:R-:W-:Y:S01]  /*4f50*/  FMNMX.FTZ R6, R64, R9, !PT ;  /* 0x0000000940067209 */ /* 0x000fe20007810000 */
[--C-:B------:R-:W-:Y:S01]  /*4f60*/  FFMA.FTZ R197, R66, UR11, -R5.reuse ;  /* 0x0000000b42c57c23 */ /* 0x100fe20008010805 */
[----:B------:R-:W-:Y:S01]  /*4f70*/  FSEL R68, R68, -INF , P3 ;  /* 0xff80000044447808 */ /* 0x000fe20001800000 */
[--C-:B------:R-:W-:Y:S01]  /*4f80*/  FFMA.FTZ R199, R70, UR11, -R5.reuse ;  /* 0x0000000b46c77c23 */ /* 0x100fe20008010805 */
[----:B------:R-:W-:Y:S01]  /*4f90*/  FMNMX.FTZ R9, R65, R6, !PT ;  /* 0x0000000641097209 */ /* 0x000fe20007810000 */
[----:B------:R-:W1:Y:S01]  /*4fa0*/  MUFU.EX2 R201, R201 ;  /* 0x000000c900c97308 */ /* 0x000e620000000800 */
[----:B------:R-:W-:Y:S01]  /*4fb0*/  ISETP.GT.AND P3, PT, R3, 0x20, PT ;  /* 0x000000200300780c */ /* 0x000fe20003f64270 */
[--C-:B------:R-:W-:Y:S01]  /*4fc0*/  FFMA.FTZ R185, R42, UR11, -R5.reuse ;  /* 0x0000000b2ab97c23 */ /* 0x100fe20008010805 */
[----:B------:R-:W-:Y:S01]  /*4fd0*/  FMNMX.FTZ R8, R68, R9, !PT ;  /* 0x0000000944087209 */ /* 0x000fe20007810000 */
[--C-:B------:R-:W-:Y:S01]  /*4fe0*/  FFMA.FTZ R181, R34, UR11, -R5.reuse ;  /* 0x0000000b22b57c23 */ /* 0x100fe20008010805 */
[----:B------:R-:W-:Y:S01]  /*4ff0*/  FSEL R56, R56, -INF , P3 ;  /* 0xff80000038387808 */ /* 0x000fe20001800000 */
[--C-:B------:R-:W-:Y:S01]  /*5000*/  FFMA.FTZ R183, R38, UR11, -R5.reuse ;  /* 0x0000000b26b77c23 */ /* 0x100fe20008010805 */
[----:B------:R-:W-:Y:S01]  /*5010*/  FMNMX.FTZ R9, R69, R8, !PT ;  /* 0x0000000845097209 */ /* 0x000fe20007810000 */
[----:B------:R2:W-:Y:S01]  /*5020*/  MUFU.EX2 R6, R10 ;  /* 0x0000000a00067308 */ /* 0x0005e20000000800 */
[----:B------:R-:W-:Y:S01]  /*5030*/  ISETP.GT.AND P3, PT, R3, 0x28, PT ;  /* 0x000000280300780c */ /* 0x000fe20003f64270 */
[--C-:B------:R-:W-:Y:S01]  /*5040*/  FFMA.FTZ R177, R26, UR11, -R5.reuse ;  /* 0x0000000b1ab17c23 */ /* 0x100fe20008010805 */
[----:B------:R-:W-:Y:S01]  /*5050*/  FMNMX.FTZ R8, R56, R9, !PT ;  /* 0x0000000938087209 */ /* 0x000fe20007810000 */
[--C-:B------:R-:W-:Y:S01]  /*5060*/  FFMA.FTZ R179, R30, UR11, -R5.reuse ;  /* 0x0000000b1eb37c23 */ /* 0x100fe20008010805 */
[----:B------:R-:W-:Y:S01]  /*5070*/  FSEL R60, R60, -INF , P3 ;  /* 0xff8000003c3c7808 */ /* 0x000fe20001800000 */
[--C-:B------:R-:W-:Y:S01]  /*5080*/  FFMA.FTZ R193, R58, UR11, -R5.reuse ;  /* 0x0000000b3ac17c23 */ /* 0x100fe20008010805 */
[----:B------:R-:W-:Y:S01]  /*5090*/  FMNMX.FTZ R9, R57, R8, !PT ;  /* 0x0000000839097209 */ /* 0x000fe20007810000 */
[----:B------:R-:W3:Y:S01]  /*50a0*/  MUFU.EX2 R203, R203 ;  /* 0x000000cb00cb7308 */ /* 0x000ee20000000800 */
[----:B------:R-:W-:Y:S01]  /*50b0*/  ISETP.GT.AND P3, PT, R3, 0x30, PT ;  /* 0x000000300300780c */ /* 0x000fe20003f64270 */
[--C-:B------:R-:W-:Y:S01]  /*50c0*/  FFMA.FTZ R195, R62, UR11, -R5.reuse ;  /* 0x0000000b3ec37c23 */ /* 0x100fe20008010805 */
[----:B--2---:R-:W-:Y:S01]  /*50d0*/  FMNMX.FTZ R10, R60, R9, !PT ;  /* 0x000000093c0a7209 */ /* 0x004fe20007810000 */
        /* <DEDUP_REMOVED lines=12> */
[----:B------:R-:W4:Y:S01]  /*51a0*/  MUFU.EX2 R197, R197 ;  /* 0x000000c500c57308 */ /* 0x000f220000000800 */
        /* <DEDUP_REMOVED lines=9> */
[----:B------:R-:W-:Y:S01]  /*5240*/  FFMA.FTZ R30, R31, UR11, -R5 ;  /* 0x0000000b1f1e7c23 */ /* 0x000fe20008010805 */
[----:B------:R-:W-:-:S02]  /*5250*/  FMNMX.FTZ R12, R15, R12, !PT ;  /* 0x0000000c0f0c7209 */ /* 0x000fc40007810000 */
[----:B------:R-:W-:Y:S02]  /*5260*/  CS2R R78, SRZ ;  /* 0x00000000004e7805 */ /* 0x000fe4000001ff00 */
[----:B------:R-:W-:Y:S02]  /*5270*/  FSEL R44, R44, -INF , P3 ;  /* 0xff8000002c2c7808 */ /* 0x000fe40001800000 */
[----:B------:R-:W-:Y:S02]  /*5280*/  CS2R R74, SRZ ;  /* 0x00000000004a7805 */ /* 0x000fe4000001ff00 */
[----:B------:R-:W-:Y:S01]  /*5290*/  FMNMX.FTZ R9, R41, R12, !PT ;  /* 0x0000000c29097209 */ /* 0x000fe20007810000 */
[----:B------:R-:W5:Y:S01]  /*52a0*/  MUFU.EX2 R199, R199 ;  /* 0x000000c700c77308 */ /* 0x000f620000000800 */
[----:B------:R-:W-:Y:S02]  /*52b0*/  ISETP.GT.AND P3, PT, R3, 0x50, PT ;  /* 0x000000500300780c */ /* 0x000fe40003f64270 */
[----:B------:R-:W-:-:S02]  /*52c0*/  CS2R R70, SRZ ;  /* 0x0000000000467805 */ /* 0x000fc4000001ff00 */
[----:B--2---:R-:W-:Y:S02]  /*52d0*/  FMNMX.FTZ R14, R44, R9, !PT ;  /* 0x000000092c0e7209 */ /* 0x004fe40007810000 */
[----:B------:R-:W-:Y:S02]  /*52e0*/  CS2R R66, SRZ ;  /* 0x0000000000427805 */ /* 0x000fe4000001ff00 */
[----:B------:R-:W-:Y:S02]  /*52f0*/  FSEL R32, R32, -INF , P3 ;  /* 0xff80000020207808 */ /* 0x000fe40001800000 */
[----:B------:R-:W-:Y:S02]  /*5300*/  CS2R R62, SRZ ;  /* 0x00000000003e7805 */ /* 0x000fe4000001ff00 */
[----:B------:R-:W-:Y:S01]  /*5310*/  FMNMX.FTZ R9, R45, R14, !PT ;  /* 0x0000000e2d097209 */ /* 0x000fe20007810000 */
[----:B------:R2:W-:Y:S01]  /*5320*/  MUFU.EX2 R12, R20 ;  /* 0x00000014000c7308 */ /* 0x0005e20000000800 */
[----:B------:R-:W-:-:S02]  /*5330*/  ISETP.GT.AND P3, PT, R3, 0x58, PT ;  /* 0x000000580300780c */ /* 0x000fc40003f64270 */
[----:B------:R-:W-:Y:S02]  /*5340*/  CS2R R58, SRZ ;  /* 0x00000000003a7805 */ /* 0x000fe4000001ff00 */
[----:B------:R-:W-:Y:S02]  /*5350*/  FMNMX.FTZ R14, R32, R9, !PT ;  /* 0x00000009200e7209 */ /* 0x000fe40007810000 */
[----:B------:R-:W-:Y:S02]  /*5360*/  FSEL R36, R36, -INF , P3 ;  /* 0xff80000024247808 */ /* 0x000fe40001800000 */
[----:B------:R-:W-:Y:S01]  /*5370*/  FMNMX.FTZ R9, R33, R14, !PT ;  /* 0x0000000e21097209 */ /* 0x000fe20007810000 */
[----:B------:R-:W0:Y:S01]  /*5380*/  MUFU.EX2 R193, R193 ;  /* 0x000000c100c17308 */ /* 0x000e220000000800 */
[----:B------:R-:W-:Y:S02]  /*5390*/  ISETP.GT.AND P3, PT, R3, 0x60, PT ;  /* 0x000000600300780c */ /* 0x000fe40003f64270 */
[----:B--2---:R-:W-:-:S02]  /*53a0*/  FMNMX.FTZ R20, R36, R9, !PT ;  /* 0x0000000924147209 */ /* 0x004fc40007810000 */
[----:B------:R-:W-:Y:S02]  /*53b0*/  FSEL R24, R24, -INF , P3 ;  /* 0xff80000018187808 */ /* 0x000fe40001800000 */
[----:B------:R-:W-:Y:S01]  /*53c0*/  FMNMX.FTZ R9, R37, R20, !PT ;  /* 0x0000001425097209 */ /* 0x000fe20007810000 */
[----:B------:R-:W-:Y:S01]  /*53d0*/  MUFU.EX2 R195, R195 ;  /* 0x000000c300c37308 */ /* 0x000fe20000000800 */
[C---:B------:R-:W-:Y:S02]  /*53e0*/  ISETP.GT.AND P3, PT, R3.reuse, 0x68, PT ;  /* 0x000000680300780c */ /* 0x040fe40003f64270 */
[----:B------:R-:W-:Y:S02]  /*53f0*/  FMNMX.FTZ R20, R24, R9, !PT ;  /* 0x0000000918147209 */ /* 0x000fe40007810000 */
[----:B------:R-:W-:Y:S02]  /*5400*/  FSEL R9, R28, -INF , P3 ;  /* 0xff8000001c097808 */ /* 0x000fe40001800000 */
[----:B------:R-:W-:Y:S01]  /*5410*/  ISETP.GT.AND P4, PT, R3, 0x69, PT ;  /* 0x000000690300780c */ /* 0x000fe20003f84270 */
[----:B------:R2:W-:Y:S01]  /*5420*/  MUFU.EX2 R14, R80 ;  /* 0x00000050000e7308 */ /* 0x0005e20000000800 */
[----:B------:R-:W-:-:S02]  /*5430*/  FMNMX.FTZ R28, R25, R20, !PT ;  /* 0x00000014191c7209 */ /* 0x000fc40007810000 */
[----:B------:R-:W-:Y:S02]  /*5440*/  FSEL R29, R29, -INF , P4 ;  /* 0xff8000001d1d7808 */ /* 0x000fe40002000000 */
[----:B------:R-:W-:-:S03]  /*5450*/  FMNMX.FTZ R28, R9, R28, !PT ;  /* 0x0000001c091c7209 */ /* 0x000fc60007810000 */
[----:B------:R-:W-:Y:S01]  /*5460*/  MUFU.EX2 R189, R189 ;  /* 0x000000bd00bd7308 */ /* 0x000fe20000000800 */
[----:B------:R-:W-:Y:S01]  /*5470*/  FMNMX.FTZ R3, R29, R28, !PT ;  /* 0x0000001c1d037209 */ /* 0x000fe20007810000 */
[----:B------:R-:W-:Y:S01]  /*5480*/  FFMA.FTZ R28, R55, UR11, -R5 ;  /* 0x0000000b371c7c23 */ /* 0x000fe20008010805 */
[----:B--2---:R-:W-:-:S03]  /*5490*/  CS2R R80, SRZ ;  /* 0x0000000000507805 */ /* 0x004fc6000001ff00 */
[----:B------:R-:W2:Y:S02]  /*54a0*/  SHFL.BFLY PT, R50, R3, 0x2, 0x1f ;  /* 0x0c401f0003327f89 */ /* 0x000ea400000e0000 */
[----:B------:R-:W-:Y:S08]  /*54b0*/  MUFU.EX2 R20, R51 ;  /* 0x0000003300147308 */ /* 0x000ff00000000800 */
[----:B------:R-:W-:Y:S08]  /*54c0*/  MUFU.EX2 R191, R191 ;  /* 0x000000bf00bf7308 */ /* 0x000ff00000000800 */
[----:B------:R-:W-:Y:S01]  /*54d0*/  MUFU.EX2 R28, R28 ;  /* 0x0000001c001c7308 */ /* 0x000fe20000000800 */
[----:B--2---:R-:W-:-:S07]  /*54e0*/  FMNMX.FTZ R50, R3, R50, !PT ;  /* 0x0000003203327209 */ /* 0x004fce0007810000 */
[----:B------:R-:W-:Y:S01]  /*54f0*/  MUFU.EX2 R185, R185 ;  /* 0x000000b900b97308 */ /* 0x000fe20000000800 */
[----:B------:R-:W2:Y:S07]  /*5500*/  SHFL.BFLY PT, R3, R50, 0x1, 0x1f ;  /* 0x0c201f0032037f89 */ /* 0x000eae00000e0000 */
[----:B------:R-:W-:Y:S08]  /*5510*/  MUFU.EX2 R40, R40 ;  /* 0x0000002800287308 */ /* 0x000ff00000000800 */
[----:B------:R-:W-:Y:S08]  /*5520*/  MUFU.EX2 R187, R187 ;  /* 0x000000bb00bb7308 */ /* 0x000ff00000000800 */
[----:B------:R-:W-:Y:S01]  /*5530*/  MUFU.EX2 R42, R42 ;  /* 0x0000002a002a7308 */ /* 0x000fe20000000800 */
[----:B--2---:R-:W-:Y:S01]  /*5540*/  FMNMX.FTZ R3, R50, R3, !PT ;  /* 0x0000000332037209 */ /* 0x004fe20007810000 */
[----:B-1----:R-:W-:Y:S01]  /*5550*/  FADD.FTZ R50, R201, R2 ;  /* 0x00000002c9327221 */ /* 0x002fe20000010000 */
[----:B------:R-:W-:-:S02]  /*5560*/  F2FP.F16.F32.PACK_AB R201, R2, R201 ;  /* 0x000000c902c9723e */ /* 0x000fc400000000ff */
[C---:B------:R-:W-:Y:S01]  /*5570*/  FSETP.NEU.FTZ.AND P3, PT, R3.reuse, -INF , PT ;  /* 0xff8000000300780b */ /* 0x040fe20003f7d000 */
[----:B------:R-:W-:Y:S01]  /*5580*/  FMUL.FTZ R11, R3, UR11 ;  /* 0x0000000b030b7c20 */ /* 0x000fe20008410000 */
[----:B---3--:R-:W-:Y:S01]  /*5590*/  FADD.FTZ R5, R203, R50 ;  /* 0x00000032cb057221 */ /* 0x008fe20000010000 */
[----:B------:R-:W-:Y:S01]  /*55a0*/  MUFU.EX2 R181, R181 ;  /* 0x000000b500b57308 */ /* 0x000fe20000000800 */
[C---:B------:R-:W-:Y:S02]  /*55b0*/  F2FP.F16.F32.PACK_AB R203, R6.reuse, R203 ;  /* 0x000000cb06cb723e */ /* 0x040fe400000000ff */
[----:B------:R-:W-:Y:S01]  /*55c0*/  FSEL R46, R11, RZ, P3 ;  /* 0x000000ff0b2e7208 */ /* 0x000fe20001800000 */
[----:B------:R-:W-:Y:S01]  /*55d0*/  FADD.FTZ R50, R6, R5 ;  /* 0x0000000506327221 */ /* 0x000fe20000010000 */
[----:B------:R-:W-:-:S03]  /*55e0*/  PLOP3.LUT P3, PT, PT, PT, UP1, 0x80, 0x0 ;  /* 0x000000000000781c */ /* 0x000fc60003f6f018 */
[--C-:B------:R-:W-:Y:S01]  /*55f0*/  FFMA.FTZ R200, R72, UR11, -R46.reuse ;  /* 0x0000000b48c87c23 */ /* 0x100fe2000801082e */
[--C-:B------:R-:W-:Y:S01]  /*5600*/  FFMA.FTZ R11, R73, UR11, -R46.reuse ;  /* 0x0000000b490b7c23 */ /* 0x100fe2000801082e */
[--C-:B------:R-:W-:Y:S01]  /*5610*/  FFMA.FTZ R202, R76, UR11, -R46.reuse ;  /* 0x0000000b4cca7c23 */ /* 0x100fe2000801082e */
[--C-:B------:R-:W-:Y:S01]  /*5620*/  FFMA.FTZ R13, R77, UR11, -R46.reuse ;  /* 0x0000000b4d0d7c23 */ /* 0x100fe2000801082e */
[--C-:B------:R-:W-:Y:S01]  /*5630*/  FFMA.FTZ R196, R64, UR11, -R46.reuse ;  /* 0x0000000b40c47c23 */ /* 0x100fe2000801082e */
[----:B------:R-:W-:Y:S01]  /*5640*/  FFMA.FTZ R65, R65, UR11, -R46 ;  /* 0x0000000b41417c23 */ /* 0x000fe2000801082e */
[----:B------:R-:W-:Y:S01]  /*5650*/  MUFU.EX2 R200, R200 ;  /* 0x000000c800c87308 */ /* 0x000fe20000000800 */
[----:B----4-:R-:W-:Y:S01]  /*5660*/  FADD.FTZ R5, R197, R50 ;  /* 0x00000032c5057221 */ /* 0x010fe20000010000 */
[--C-:B------:R-:W-:Y:S01]  /*5670*/  FFMA.FTZ R68, R68, UR11, -R46.reuse ;  /* 0x0000000b44447c23 */ /* 0x100fe2000801082e */
[--C-:B------:R-:W-:Y:S01]  /*5680*/  FFMA.FTZ R69, R69, UR11, -R46.reuse ;  /* 0x0000000b45457c23 */ /* 0x100fe2000801082e */
[--C-:B------:R-:W-:Y:S01]  /*5690*/  FFMA.FTZ R56, R56, UR11, -R46.reuse ;  /* 0x0000000b38387c23 */ /* 0x100fe2000801082e */
[----:B------:R-:W-:Y:S01]  /*56a0*/  FADD.FTZ R50, R8, R5 ;  /* 0x0000000508327221 */ /* 0x000fe20000010000 */
[--C-:B------:R-:W-:Y:S01]  /*56b0*/  FFMA.FTZ R57, R57, UR11, -R46.reuse ;  /* 0x0000000b39397c23 */ /* 0x100fe2000801082e */
[----:B------:R-:W-:Y:S01]  /*56c0*/  FFMA.FTZ R60, R60, UR11, -R46 ;  /* 0x0000000b3c3c7c23 */ /* 0x000fe2000801082e */
[----:B------:R-:W1:Y:S01]  /*56d0*/  MUFU.EX2 R11, R11 ;  /* 0x0000000b000b7308 */ /* 0x000e620000000800 */
[----:B-----5:R-:W-:Y:S01]  /*56e0*/  FADD.FTZ R21, R199, R50 ;  /* 0x00000032c7157221 */ /* 0x020fe20000010000 */
[--C-:B------:R-:W-:Y:S01]  /*56f0*/  FFMA.FTZ R61, R61, UR11, -R46.reuse ;  /* 0x0000000b3d3d7c23 */ /* 0x100fe2000801082e */
[--C-:B------:R-:W-:Y:S01]  /*5700*/  FFMA.FTZ R48, R48, UR11, -R46.reuse ;  /* 0x0000000b30307c23 */ /* 0x100fe2000801082e */
[--C-:B------:R-:W-:Y:S01]  /*5710*/  FFMA.FTZ R49, R49, UR11, -R46.reuse ;  /* 0x0000000b31317c23 */ /* 0x100fe2000801082e */
[----:B------:R-:W-:Y:S01]  /*5720*/  FADD.FTZ R54, R10, R21 ;  /* 0x000000150a367221 */ /* 0x000fe20000010000 */
[--C-:B------:R-:W-:Y:S01]  /*5730*/  FFMA.FTZ R52, R52, UR11, -R46.reuse ;  /* 0x0000000b34347c23 */ /* 0x100fe2000801082e */
[----:B------:R-:W-:Y:S01]  /*5740*/  FFMA.FTZ R53, R53, UR11, -R46 ;  /* 0x0000000b35357c23 */ /* 0x000fe2000801082e */
[----:B------:R-:W2:Y:S01]  /*5750*/  MUFU.EX2 R202, R202 ;  /* 0x000000ca00ca7308 */ /* 0x000ea20000000800 */
[----:B0-----:R-:W-:Y:S01]  /*5760*/  FADD.FTZ R21, R193, R54 ;  /* 0x00000036c1157221 */ /* 0x001fe20000010000 */
[--C-:B------:R-:W-:Y:S01]  /*5770*/  FFMA.FTZ R15, R15, UR11, -R46.reuse ;  /* 0x0000000b0f0f7c23 */ /* 0x100fe2000801082e */
[--C-:B------:R-:W-:Y:S01]  /*5780*/  FFMA.FTZ R41, R41, UR11, -R46.reuse ;  /* 0x0000000b29297c23 */ /* 0x100fe2000801082e */
[--C-:B------:R-:W-:Y:S01]  /*5790*/  FFMA.FTZ R44, R44, UR11, -R46.reuse ;  /* 0x0000000b2c2c7c23 */ /* 0x100fe2000801082e */
[----:B------:R-:W-:Y:S01]  /*57a0*/  FADD.FTZ R54, R12, R21 ;  /* 0x000000150c367221 */ /* 0x000fe20000010000 */
[--C-:B------:R-:W-:Y:S01]  /*57b0*/  FFMA.FTZ R45, R45, UR11, -R46.reuse ;  /* 0x0000000b2d2d7c23 */ /* 0x100fe2000801082e */
[----:B------:R-:W-:Y:S01]  /*57c0*/  FFMA.FTZ R32, R32, UR11, -R46 ;  /* 0x0000000b20207c23 */ /* 0x000fe2000801082e */
[----:B------:R-:W0:Y:S01]  /*57d0*/  MUFU.EX2 R13, R13 ;  /* 0x0000000d000d7308 */ /* 0x000e220000000800 */
[----:B-1----:R-:W-:Y:S01]  /*57e0*/  FADD.FTZ R5, R200, R11 ;  /* 0x0000000bc8057221 */ /* 0x002fe20000010000 */
        /* <DEDUP_REMOVED lines=9> */
[--C-:B------:R-:W-:Y:S01]  /*5880*/  FFMA.FTZ R25, R25, UR11, -R46.reuse ;  /* 0x0000000b19197c23 */ /* 0x100fe2000801082e */
[--C-:B------:R-:W-:Y:S01]  /*5890*/  FFMA.FTZ R9, R9, UR11, -R46.reuse ;  /* 0x0000000b09097c23 */ /* 0x100fe2000801082e */
[----:B------:R-:W-:Y:S01]  /*58a0*/  FFMA.FTZ R29, R29, UR11, -R46 ;  /* 0x0000000b1d1d7c23 */ /* 0x000fe2000801082e */
[----:B------:R-:W-:Y:S01]  /*58b0*/  FADD.FTZ R54, R20, R21 ;  /* 0x0000001514367221 */ /* 0x000fe20000010000 */
[----:B------:R-:W-:Y:S01]  /*58c0*/  F2FP.F16.F32.PACK_AB R200, R11, R200 ;  /* 0x000000c80bc8723e */ /* 0x000fe200000000ff */
[----:B------:R-:W2:Y:S01]  /*58d0*/  MUFU.EX2 R65, R65 ;  /* 0x0000004100417308 */ /* 0x000ea20000000800 */
[----:B0-----:R-:W-:Y:S01]  /*58e0*/  FADD.FTZ R5, R13, R50 ;  /* 0x000000320d057221 */ /* 0x001fe20000010000 */
[----:B------:R-:W-:Y:S01]  /*58f0*/  FADD.FTZ R21, R191, R54 ;  /* 0x00000036bf157221 */ /* 0x000fe20000010000 */
[----:B------:R-:W-:Y:S01]  /*5900*/  F2FP.F16.F32.PACK_AB R197, R8, R197 ;  /* 0x000000c508c5723e */ /* 0x000fe200000000ff */
[----:B------:R-:W-:Y:S01]  /*5910*/  IMAD.U32 R8, RZ, RZ, UR7 ;  /* 0x00000007ff087e24 */ /* 0x000fe2000f8e00ff */
[----:B------:R-:W-:-:S02]  /*5920*/  F2FP.F16.F32.PACK_AB R191, R28, R191 ;  /* 0x000000bf1cbf723e */ /* 0x000fc400000000ff */
[----:B------:R-:W-:Y:S02]  /*5930*/  CS2R R76, SRZ ;  /* 0x00000000004c7805 */ /* 0x000fe4000001ff00 */
[----:B------:R-:W-:Y:S01]  /*5940*/  F2FP.F16.F32.PACK_AB R199, R10, R199 ;  /* 0x000000c70ac7723e */ /* 0x000fe200000000ff */
[----:B------:R-:W0:Y:S01]  /*5950*/  MUFU.EX2 R68, R68 ;  /* 0x0000004400447308 */ /* 0x000e220000000800 */
[----:B-1----:R-:W-:Y:S01]  /*5960*/  FADD.FTZ R50, R196, R5 ;  /* 0x00000005c4327221 */ /* 0x002fe20000010000 */
[----:B------:R-:W-:Y:S02]  /*5970*/  F2FP.F16.F32.PACK_AB R193, R12, R193 ;  /* 0x000000c10cc1723e */ /* 0x000fe400000000ff */
[----:B------:R-:W-:Y:S02]  /*5980*/  CS2R R72, SRZ ;  /* 0x0000000000487805 */ /* 0x000fe4000001ff00 */
[----:B------:R-:W-:Y:S02]  /*5990*/  F2FP.F16.F32.PACK_AB R195, R14, R195 ;  /* 0x000000c30ec3723e */ /* 0x000fe400000000ff */
[----:B------:R-:W-:-:S02]  /*59a0*/  CS2R R54, SRZ ;  /* 0x0000000000367805 */ /* 0x000fc4000001ff00 */
[----:B------:R-:W-:Y:S02]  /*59b0*/  F2FP.F16.F32.PACK_AB R189, R20, R189 ;  /* 0x000000bd14bd723e */ /* 0x000fe400000000ff */
[----:B------:R-:W-:Y:S01]  /*59c0*/  CS2R R46, SRZ ;  /* 0x00000000002e7805 */ /* 0x000fe2000001ff00 */
[----:B------:R-:W1:Y:S01]  /*59d0*/  MUFU.EX2 R69, R69 ;  /* 0x0000004500457308 */ /* 0x000e620000000800 */
[C---:B--2---:R-:W-:Y:S01]  /*59e0*/  FADD.FTZ R5, R65.reuse, R50 ;  /* 0x0000003241057221 */ /* 0x044fe20000010000 */
[----:B------:R-:W-:Y:S02]  /*59f0*/  F2FP.F16.F32.PACK_AB R196, R65, R196 ;  /* 0x000000c441c4723e */ /* 0x000fe400000000ff */
[----:B------:R-:W-:Y:S02]  /*5a00*/  CS2R R64, SRZ ;  /* 0x0000000000407805 */ /* 0x000fe4000001ff00 */
[----:B------:R-:W-:Y:S02]  /*5a10*/  F2FP.F16.F32.PACK_AB R202, R13, R202 ;  /* 0x000000ca0dca723e */ /* 0x000fe400000000ff */
[----:B------:R-:W2:Y:S01]  /*5a20*/  MUFU.EX2 R56, R56 ;  /* 0x0000003800387308 */ /* 0x000ea20000000800 */
[----:B0-----:R-:W-:-:S07]  /*5a30*/  FADD.FTZ R50, R68, R5 ;  /* 0x0000000544327221 */ /* 0x001fce0000010000 */
[----:B------:R-:W0:Y:S01]  /*5a40*/  MUFU.EX2 R57, R57 ;  /* 0x0000003900397308 */ /* 0x000e220000000800 */
[C---:B-1----:R-:W-:Y:S01]  /*5a50*/  FADD.FTZ R5, R69.reuse, R50 ;  /* 0x0000003245057221 */ /* 0x042fe20000010000 */
[----:B------:R-:W-:Y:S02]  /*5a60*/  F2FP.F16.F32.PACK_AB R198, R69, R68 ;  /* 0x0000004445c6723e */ /* 0x000fe400000000ff */
[----:B------:R-:W-:-:S04]  /*5a70*/  CS2R R68, SRZ ;  /* 0x0000000000447805 */ /* 0x000fc8000001ff00 */
[----:B------:R-:W1:Y:S01]  /*5a80*/  MUFU.EX2 R60, R60 ;  /* 0x0000003c003c7308 */ /* 0x000e620000000800 */
[----:B--2---:R-:W-:-:S07]  /*5a90*/  FADD.FTZ R50, R56, R5 ;  /* 0x0000000538327221 */ /* 0x004fce0000010000 */
[----:B------:R-:W2:Y:S01]  /*5aa0*/  MUFU.EX2 R61, R61 ;  /* 0x0000003d003d7308 */ /* 0x000ea20000000800 */
[C---:B0-----:R-:W-:Y:S01]  /*5ab0*/  FADD.FTZ R5, R57.reuse, R50 ;  /* 0x0000003239057221 */ /* 0x041fe20000010000 */
[----:B------:R-:W-:Y:S01]  /*5ac0*/  FADD.FTZ R50, R28, R21 ;  /* 0x000000151c327221 */ /* 0x000fe20000010000 */
[----:B------:R-:W-:Y:S02]  /*5ad0*/  F2FP.F16.F32.PACK_AB R192, R57, R56 ;  /* 0x0000003839c0723e */ /* 0x000fe400000000ff */
[----:B------:R-:W-:Y:S01]  /*5ae0*/  CS2R R56, SRZ ;  /* 0x0000000000387805 */ /* 0x000fe2000001ff00 */
[----:B------:R-:W-:Y:S01]  /*5af0*/  FADD.FTZ R21, R185, R50 ;  /* 0x00000032b9157221 */ /* 0x000fe20000010000 */
[----:B------:R-:W-:Y:S01]  /*5b00*/  F2FP.F16.F32.PACK_AB R185, R40, R185 ;  /* 0x000000b928b9723e */ /* 0x000fe200000000ff */
[----:B------:R-:W0:Y:S01]  /*5b10*/  MUFU.EX2 R48, R48 ;  /* 0x0000003000307308 */ /* 0x000e220000000800 */
[----:B-1----:R-:W-:Y:S01]  /*5b20*/  FADD.FTZ R0, R60, R5 ;  /* 0x000000053c007221 */ /* 0x002fe20000010000 */
[----:B------:R-:W-:-:S04]  /*5b30*/  FADD.FTZ R50, R40, R21 ;  /* 0x0000001528327221 */ /* 0x000fc80000010000 */
[----:B------:R-:W-:Y:S01]  /*5b40*/  FADD.FTZ R21, R187, R50 ;  /* 0x00000032bb157221 */ /* 0x000fe20000010000 */
[C---:B------:R-:W-:Y:S01]  /*5b50*/  F2FP.F16.F32.PACK_AB R187, R42.reuse, R187 ;  /* 0x000000bb2abb723e */ /* 0x040fe200000000ff */
[----:B------:R-:W1:Y:S01]  /*5b60*/  MUFU.EX2 R49, R49 ;  /* 0x0000003100317308 */ /* 0x000e620000000800 */
[C---:B--2---:R-:W-:Y:S01]  /*5b70*/  FADD.FTZ R5, R61.reuse, R0 ;  /* 0x000000003d057221 */ /* 0x044fe20000010000 */
[----:B------:R-:W-:Y:S01]  /*5b80*/  FADD.FTZ R2, R42, R21 ;  /* 0x000000152a027221 */ /* 0x000fe20000010000 */
[----:B------:R-:W-:Y:S02]  /*5b90*/  F2FP.F16.F32.PACK_AB R194, R61, R60 ;  /* 0x0000003c3dc2723e */ /* 0x000fe400000000ff */
[----:B------:R-:W-:Y:S02]  /*5ba0*/  CS2R R60, SRZ ;  /* 0x00000000003c7805 */ /* 0x000fe4000001ff00 */
[----:B------:R-:W-:Y:S01]  /*5bb0*/  CS2R R50, SRZ ;  /* 0x0000000000327805 */ /* 0x000fe2000001ff00 */
[----:B------:R-:W-:Y:S01]  /*5bc0*/  FADD.FTZ R21, R181, R2 ;  /* 0x00000002b5157221 */ /* 0x000fe20000010000 */
[----:B------:R-:W-:Y:S01]  /*5bd0*/  CS2R R42, SRZ ;  /* 0x00000000002a7805 */ /* 0x000fe2000001ff00 */
        /* <DEDUP_REMOVED lines=10> */
[----:B------:R-:W-:Y:S02]  /*5c80*/  F2FP.F16.F32.PACK_AB R190, R53, R52 ;  /* 0x0000003435be723e */ /* 0x000fe400000000ff */
[----:B------:R-:W-:-:S04]  /*5c90*/  CS2R R52, SRZ ;  /* 0x0000000000347805 */ /* 0x000fc8000001ff00 */
[----:B------:R0:W3:Y:S01]  /*5ca0*/  MUFU.EX2 R184, R41 ;  /* 0x0000002900b87308 */ /* 0x0000e20000000800 */
[----:B-1----:R-:W-:-:S07]  /*5cb0*/  FADD.FTZ R5, R15, R0 ;  /* 0x000000000f057221 */ /* 0x002fce0000010000 */
[----:B------:R-:W1:Y:S01]  /*5cc0*/  MUFU.EX2 R183, R183 ;  /* 0x000000b700b77308 */ /* 0x000e620000000800 */
[C---:B--2---:R-:W-:Y:S01]  /*5cd0*/  FADD.FTZ R0, R34.reuse, R21 ;  /* 0x0000001522007221 */ /* 0x044fe20000010000 */
[----:B------:R-:W-:Y:S02]  /*5ce0*/  F2FP.F16.F32.PACK_AB R181, R34, R181 ;  /* 0x000000b522b5723e */ /* 0x000fe400000000ff */
[----:B0-----:R-:W-:Y:S02]  /*5cf0*/  CS2R R40, SRZ ;  /* 0x0000000000287805 */ /* 0x001fe4000001ff00 */
[----:B------:R-:W-:Y:S02]  /*5d00*/  CS2R R34, SRZ ;  /* 0x0000000000227805 */ /* 0x000fe4000001ff00 */
[----:B------:R-:W0:Y:S01]  /*5d10*/  MUFU.EX2 R44, R44 ;  /* 0x0000002c002c7308 */ /* 0x000e220000000800 */
[C---:B---3--:R-:W-:Y:S01]  /*5d20*/  FADD.FTZ R5, R184.reuse, R5 ;  /* 0x00000005b8057221 */ /* 0x048fe20000010000 */
[----:B------:R-:W-:-:S06]  /*5d30*/  F2FP.F16.F32.PACK_AB R184, R184, R15 ;  /* 0x0000000fb8b8723e */ /* 0x000fcc00000000ff */
[----:B------:R-:W2:Y:S01]  /*5d40*/  MUFU.EX2 R45, R45 ;  /* 0x0000002d002d7308 */ /* 0x000ea20000000800 */
[----:B-1----:R-:W-:-:S07]  /*5d50*/  FADD.FTZ R21, R183, R0 ;  /* 0x00000000b7157221 */ /* 0x002fce0000010000 */
[----:B------:R-:W1:Y:S01]  /*5d60*/  MUFU.EX2 R32, R32 ;  /* 0x0000002000207308 */ /* 0x000e620000000800 */
[----:B0-----:R-:W-:-:S07]  /*5d70*/  FADD.FTZ R0, R44, R5 ;  /* 0x000000052c007221 */ /* 0x001fce0000010000 */
[----:B------:R-:W0:Y:S01]  /*5d80*/  MUFU.EX2 R33, R33 ;  /* 0x0000002100217308 */ /* 0x000e220000000800 */
[C---:B--2---:R-:W-:Y:S01]  /*5d90*/  FADD.FTZ R5, R45.reuse, R0 ;  /* 0x000000002d057221 */ /* 0x044fe20000010000 */
[----:B------:R-:W-:Y:S02]  /*5da0*/  F2FP.F16.F32.PACK_AB R186, R45, R44 ;  /* 0x0000002c2dba723e */ /* 0x000fe400000000ff */
[----:B------:R-:W-:-:S04]  /*5db0*/  CS2R R44, SRZ ;  /* 0x00000000002c7805 */ /* 0x000fc8000001ff00 */
[----:B------:R-:W2:Y:S01]  /*5dc0*/  MUFU.EX2 R36, R36 ;  /* 0x0000002400247308 */ /* 0x000ea20000000800 */
[----:B-1----:R-:W-:-:S07]  /*5dd0*/  FADD.FTZ R0, R32, R5 ;  /* 0x0000000520007221 */ /* 0x002fce0000010000 */
[----:B------:R-:W1:Y:S01]  /*5de0*/  MUFU.EX2 R38, R38 ;  /* 0x0000002600267308 */ /* 0x000e620000000800 */
[C---:B0-----:R-:W-:Y:S01]  /*5df0*/  FADD.FTZ R5, R33.reuse, R0 ;  /* 0x0000000021057221 */ /* 0x041fe20000010000 */
[----:B------:R-:W-:Y:S02]  /*5e00*/  F2FP.F16.F32.PACK_AB R180, R33, R32 ;  /* 0x0000002021b4723e */ /* 0x000fe400000000ff */
[----:B------:R-:W-:-:S04]  /*5e10*/  CS2R R32, SRZ ;  /* 0x0000000000207805 */ /* 0x000fc8000001ff00 */
[----:B------:R-:W0:Y:S01]  /*5e20*/  MUFU.EX2 R37, R37 ;  /* 0x0000002500257308 */ /* 0x000e220000000800 */
[----:B--2---:R-:W-:-:S07]  /*5e30*/  FADD.FTZ R0, R36, R5 ;  /* 0x0000000524007221 */ /* 0x004fce0000010000 */
[----:B------:R-:W2:Y:S01]  /*5e40*/  MUFU.EX2 R177, R177 ;  /* 0x000000b100b17308 */ /* 0x000ea20000000800 */
[C---:B-1----:R-:W-:Y:S01]  /*5e50*/  FADD.FTZ R2, R38.reuse, R21 ;  /* 0x0000001526027221 */ /* 0x042fe20000010000 */
[----:B------:R-:W-:Y:S02]  /*5e60*/  F2FP.F16.F32.PACK_AB R183, R38, R183 ;  /* 0x000000b726b7723e */ /* 0x000fe400000000ff */
[----:B------:R-:W-:-:S04]  /*5e70*/  CS2R R38, SRZ ;  /* 0x0000000000267805 */ /* 0x000fc8000001ff00 */
[----:B------:R-:W1:Y:S01]  /*5e80*/  MUFU.EX2 R24, R24 ;  /* 0x0000001800187308 */ /* 0x000e620000000800 */
[C---:B0-----:R-:W-:Y:S01]  /*5e90*/  FADD.FTZ R11, R37.reuse, R0 ;  /* 0x00000000250b7221 */ /* 0x041fe20000010000 */
[----:B------:R-:W-:Y:S02]  /*5ea0*/  F2FP.F16.F32.PACK_AB R182, R37, R36 ;  /* 0x0000002425b6723e */ /* 0x000fe400000000ff */
[----:B------:R-:W-:-:S04]  /*5eb0*/  CS2R R36, SRZ ;  /* 0x0000000000247805 */ /* 0x000fc8000001ff00 */
[----:B------:R-:W0:Y:S01]  /*5ec0*/  MUFU.EX2 R26, R26 ;  /* 0x0000001a001a7308 */ /* 0x000e220000000800 */
[----:B--2---:R-:W-:-:S07]  /*5ed0*/  FADD.FTZ R21, R177, R2 ;  /* 0x00000002b1157221 */ /* 0x004fce0000010000 */
[----:B------:R-:W2:Y:S01]  /*5ee0*/  MUFU.EX2 R25, R25 ;  /* 0x0000001900197308 */ /* 0x000ea20000000800 */
[----:B-1----:R-:W-:-:S07]  /*5ef0*/  FADD.FTZ R0, R24, R11 ;  /* 0x0000000b18007221 */ /* 0x002fce0000010000 */
[----:B------:R-:W1:Y:S01]  /*5f00*/  MUFU.EX2 R179, R179 ;  /* 0x000000b300b37308 */ /* 0x000e620000000800 */
[C---:B0-----:R-:W-:Y:S01]  /*5f10*/  FADD.FTZ R2, R26.reuse, R21 ;  /* 0x000000151a027221 */ /* 0x041fe20000010000 */
[----:B------:R-:W-:Y:S02]  /*5f20*/  F2FP.F16.F32.PACK_AB R177, R26, R177 ;  /* 0x000000b11ab1723e */ /* 0x000fe400000000ff */
[----:B------:R-:W-:-:S04]  /*5f30*/  CS2R R26, SRZ ;  /* 0x00000000001a7805 */ /* 0x000fc8000001ff00 */
[----:B------:R-:W0:Y:S01]  /*5f40*/  MUFU.EX2 R9, R9 ;  /* 0x0000000900097308 */ /* 0x000e220000000800 */
[C---:B--2---:R-:W-:Y:S01]  /*5f50*/  FADD.FTZ R0, R25.reuse, R0 ;  /* 0x0000000019007221 */ /* 0x044fe20000010000 */
[----:B------:R-:W-:Y:S02]  /*5f60*/  F2FP.F16.F32.PACK_AB R176, R25, R24 ;  /* 0x0000001819b0723e */ /* 0x000fe400000000ff */
[----:B------:R-:W-:-:S04]  /*5f70*/  CS2R R24, SRZ ;  /* 0x0000000000187805 */ /* 0x000fc8000001ff00 */
[----:B------:R-:W2:Y:S01]  /*5f80*/  MUFU.EX2 R30, R30 ;  /* 0x0000001e001e7308 */ /* 0x000ea20000000800 */
[----:B-1----:R-:W-:Y:S01]  /*5f90*/  FADD.FTZ R21, R179, R2 ;  /* 0x00000002b3157221 */ /* 0x002fe20000010000 */
[----:B------:R-:W-:-:S06]  /*5fa0*/  IMAD.MOV.U32 R2, RZ, RZ, 0x3f800000 ;  /* 0x3f800000ff027424 */ /* 0x000fcc00078e00ff */
[----:B------:R1:W3:Y:S01]  /*5fb0*/  MUFU.EX2 R178, R29 ;  /* 0x0000001d00b27308 */ /* 0x0002e20000000800 */
[----:B0-----:R-:W-:Y:S01]  /*5fc0*/  FADD.FTZ R11, R9, R0 ;  /* 0x00000000090b7221 */ /* 0x001fe20000010000 */
[----:B------:R-:W-:Y:S02]  /*5fd0*/  IMAD.MOV.U32 R0, RZ, RZ, 0x3f800000 ;  /* 0x3f800000ff007424 */ /* 0x000fe400078e00ff */
[C---:B--2---:R-:W-:Y:S01]  /*5fe0*/  FADD.FTZ R5, R30.reuse, R21 ;  /* 0x000000151e057221 */ /* 0x044fe20000010000 */
[----:B------:R-:W-:Y:S02]  /*5ff0*/  F2FP.F16.F32.PACK_AB R179, R30, R179 ;  /* 0x000000b31eb3723e */ /* 0x000fe400000000ff */
[----:B------:R-:W-:Y:S02]  /*6000*/  CS2R R30, SRZ ;  /* 0x00000000001e7805 */ /* 0x000fe4000001ff00 */
[----:B-1----:R-:W-:Y:S01]  /*6010*/  CS2R R28, SRZ ;  /* 0x00000000001c7805 */ /* 0x002fe2000001ff00 */
[C---:B---3--:R-:W-:Y:S01]  /*6020*/  FADD.FTZ R6, R178.reuse, R11 ;  /* 0x0000000bb2067221 */ /* 0x048fe20000010000 */
[----:B------:R-:W-:Y:S01]  /*6030*/  F2FP.F16.F32.PACK_AB R178, R178, R9 ;  /* 0x00000009b2b2723e */ /* 0x000fe200000000ff */
[----:B------:R-:W-:Y:S06]  /*6040*/  @!P3 BRA `(.L_x_2254) ;  /* 0x00000044004cb947 */ /* 0x000fec0003800000 */
[----:B------:R-:W-:Y:S01]  /*6050*/  IMAD.MOV.U32 R9, RZ, RZ, R4 ;  /* 0x000000ffff097224 */ /* 0x000fe200078e0004 */
[----:B------:R-:W-:Y:S01]  /*6060*/  UMOV UR61, UR60 ;  /* 0x0000003c003d7c82 */ /* 0x000fe20008000000 */
[----:B------:R-:W-:Y:S01]  /*6070*/  IMAD.MOV.U32 R10, RZ, RZ, R3 ;  /* 0x000000ffff0a7224 */ /* 0x000fe200078e0003 */
[----:B------:R-:W-:Y:S01]  /*6080*/  UMOV UR7, UR36 ;  /* 0x0000002400077c82 */ /* 0x000fe20008000000 */
[----:B------:R-:W-:Y:S02]  /*6090*/  IMAD.MOV.U32 R2, RZ, RZ, 0x3f800000 ;  /* 0x3f800000ff027424 */ /* 0x000fe400078e00ff */
[----:B------:R-:W-:-:S07]  /*60a0*/  IMAD.MOV.U32 R119, RZ, RZ, RZ ;  /* 0x000000ffff777224 */ /* 0x000fce00078e00ff */
.L_x_2263:
[----:B------:R-:W-:-:S04]  /*60b0*/  UIADD3 UR6, UR7, 0x1, URZ ;  /* 0x0000000107067890 */ /* 0x000fc8000fffe03f */
[----:B------:R-:W-:-:S04]  /*60c0*/  UISETP.NE.AND UP1, UPT, UR6, 0x2, UPT ;  /* 0x000000020600788c */ /* 0x000fc8000bf25270 */
[----:B------:R-:W-:Y:S02]  /*60d0*/  USEL UR60, URZ, 0x1, UP1 ;  /* 0x000000013f3c7887 */ /* 0x000fe40008800000 */
[----:B------:R-:W-:Y:S02]  /*60e0*/  USEL UR36, UR6, URZ, UP1 ;  /* 0x0000003f06247287 */ /* 0x000fe40008800000 */
[----:B------:R-:W-:Y:S01]  /*60f0*/  ULOP3.LUT UR60, UR61, UR60, URZ, 0x3c, !UPT ;  /* 0x0000003c3d3c7292 */ /* 0x000fe2000f8e3c3f */
[----:B------:R-:W-:Y:S11]  /*6100*/  @!P0 BRA `(.L_x_2255) ;  /* 0x0000000000048947 */ /* 0x000ff60003800000 */
[----:B------:R-:W-:Y:S01]  /*6110*/  BPT.TRAP 0x1 ;  /* 0x000000040000795c */ /* 0x000fe20000300000 */
.L_x_2255:
[----:B------:R-:W-:Y:S01]  /*6120*/  ULEA UR38, UR36, UR39, 0x3 ;  /* 0x0000002724267291 */ /* 0x000fe2000f8e183f */
[----:B------:R-:W-:-:S05]  /*6130*/  IMAD.U32 R3, RZ, RZ, UR60 ;  /* 0x0000003cff037e24 */ /* 0x000fca000f8e00ff */
[----:B------:R-:W-:-:S04]  /*6140*/  SHF.L.U32 R3, R3, 0x1f, RZ ;  /* 0x0000001f03037819 */ /* 0x000fc800000006ff */
[----:B------:R0:W1:Y:S01]  /*6150*/  SYNCS.PHASECHK.TRANS64.TRYWAIT P3, [UR38+0x36830], R3 ;  /* 0x03683003ff0075a7 */ /* 0x0000620008060166 */
[----:B------:R-:W-:Y:S05]  /*6160*/  @!P0 BRA `(.L_x_2256) ;  /* 0x0000000000048947 */ /* 0x000fea0003800000 */
[----:B------:R-:W-:Y:S01]  /*6170*/  BPT.TRAP 0x1 ;  /* 0x000000040000795c */ /* 0x000fe20000300000 */
.L_x_2256:
[----:B-1----:R-:W-:Y:S05]  /*6180*/  @P3 BRA `(.L_x_2257) ;  /* 0x0000000000083947 */ /* 0x002fea0003800000 */
[----:B------:R-:W1:Y:S02]  /*6190*/  SYNCS.PHASECHK.TRANS64.TRYWAIT P3, [UR38+0x36830], R3 ;  /* 0x03683003ff0075a7 */ /* 0x000e640008060166 */
[----:B-1----:R-:W-:Y:S05]  /*61a0*/  @!P3 BRA `(.L_x_2258) ;  /* 0x000001480034b947 */ /* 0x002fea0003800000 */
.L_x_2257:
[----:B------:R-:W-:Y:S01]  /*61b0*/  R2UR UR6, R7 ;  /* 0x00000000070672ca */ /* 0x000fe200000e0000 */
[----:B------:R-:W-:Y:S01]  /*61c0*/  WARPGROUP.ARRIVE ;  /* 0x00000000000079c5 */ /* 0x000fe20000000000 */
[----:B------:R-:W-:Y:S01]  /*61d0*/  UMOV UR56, UR52 ;  /* 0x0000003400387c82 */ /* 0x000fe20008000000 */
[----:B------:R-:W-:Y:S01]  /*61e0*/  UMOV UR57, UR53 ;  /* 0x0000003500397c82 */ /* 0x000fe20008000000 */
[----:B------:R-:W-:Y:S01]  /*61f0*/  UMOV UR59, 0x40000040 ;  /* 0x40000040003b7882 */ /* 0x000fe20000000000 */
[----:B------:R-:W-:Y:S01]  /*6200*/  UMOV UR55, 0x40000040 ;  /* 0x4000004000377882 */ /* 0x000fe20000000000 */
[----:B01----:R-:W-:Y:S01]  /*6210*/  MOV R3, UR49 ;  /* 0x0000003100037c02 */ /* 0x003fe20008000f00 */
[----:B------:R-:W-:Y:S01]  /*6220*/  UMOV UR49, UR53 ;  /* 0x0000003500317c82 */ /* 0x000fe20008000000 */
[----:B------:R-:W-:Y:S01]  /*6230*/  MOV R4, UR48 ;  /* 0x0000003000047c02 */ /* 0x000fe20008000f00 */
[----:B------:R-:W-:Y:S01]  /*6240*/  UMOV UR48, UR52 ;  /* 0x0000003400307c82 */ /* 0x000fe20008000000 */
[----:B------:R-:W-:Y:S01]  /*6250*/  UMOV UR51, 0x40000040 ;  /* 0x4000004000337882 */ /* 0x000fe20000000000 */
[----:B------:R-:W-:Y:S01]  /*6260*/  UMOV UR19, 0x40000040 ;  /* 0x4000004000137882 */ /* 0x000fe20000000000 */
[----:B------:R-:W-:Y:S01]  /*6270*/  UMOV UR23, 0x40000040 ;  /* 0x4000004000177882 */ /* 0x000fe20000000000 */
[----:B------:R-:W-:Y:S01]  /*6280*/  UIMAD UR6, UR36, 0xa80, UR6 ;  /* 0x00000a80240678a4 */ /* 0x000fe2000f8e0206 */
[-C--:B------:R-:W-:Y:S01]  /*6290*/  FMUL.FTZ R24, R24, R0.reuse ;  /* 0x0000000018187220 */ /* 0x080fe20000410000 */
[----:B------:R-:W-:Y:S01]  /*62a0*/  UMOV UR27, 0x40000040 ;  /* 0x40000040001b7882 */ /* 0x000fe20000000000 */
[----:B------:R-:W-:Y:S01]  /*62b0*/  UMOV UR31, 0x40000040 ;  /* 0x40000040001f7882 */ /* 0x000fe20000000000 */
[----:B------:R-:W-:Y:S01]  /*62c0*/  UIADD3 UR54, UR6, 0x80, URZ ;  /* 0x0000008006367890 */ /* 0x000fe2000fffe03f */
[-C--:B------:R-:W-:Y:S01]  /*62d0*/  FMUL.FTZ R25, R25, R0.reuse ;  /* 0x0000000019197220 */ /* 0x080fe20000410000 */
[----:B------:R-:W-:Y:S01]  /*62e0*/  UIADD3 UR10, UR6, 0x100, URZ ;  /* 0x00000100060a7890 */ /* 0x000fe2000fffe03f */
[-C--:B------:R-:W-:Y:S01]  /*62f0*/  FMUL.FTZ R28, R28, R0.reuse ;  /* 0x000000001c1c7220 */ /* 0x080fe20000410000 */
[----:B------:R-:W-:Y:S01]  /*6300*/  UMOV UR58, UR6 ;  /* 0x00000006003a7c82 */ /* 0x000fe20008000000 */
[----:B------:R-:W-:Y:S01]  /*6310*/  UIADD3 UR11, UR6, 0x300, URZ ;  /* 0x00000300060b7890 */ /* 0x000fe2000fffe03f */
[----:B------:R-:W-:Y:S01]  /*6320*/  HGMMA.64x16x16.F32 R168, gdesc[UR56], RZ, !UPT, gsb0 ;  /* 0x0020000038a879f0 */ /* 0x000fe2000c0008ff */
[----:B------:R-:W-:Y:S01]  /*6330*/  UIADD3 UR58, UR6, 0x180, URZ ;  /* 0x00000180063a7890 */ /* 0x000fe2000fffe03f */
[-C--:B------:R-:W-:Y:S01]  /*6340*/  FMUL.FTZ R29, R29, R0.reuse ;  /* 0x000000001d1d7220 */ /* 0x080fe20000410000 */
[----:B------:R-:W-:Y:S01]  /*6350*/  UMOV UR50, UR10 ;  /* 0x0000000a00327c82 */ /* 0x000fe20008000000 */
        /* <DEDUP_REMOVED lines=119> */
[----:B------:R-:W-:Y:S01]  /*6ad0*/  FMUL.FTZ R119, R119, R2 ;  /* 0x0000000277777220 */ /* 0x000fe20000410000 */
[----:B------:R-:W-:-:S02]  /*6ae0*/  WARPGROUP.DEPBAR.LE gsb0, 0x0 ;  /* 0x00008000000079c5 */ /* 0x000fc40000010000 */
[----:B------:R-:W-:-:S06]  /*6af0*/  WARPGROUP.ARRIVE ;  /* 0x00000000000079c5 */ /* 0x000fcc0000000000 */
[----:B------:R-:W-:Y:S01]  /*6b00*/  HGMMA.64x16x16.F32 R144, gdesc[UR56], RZ, !UPT, gsb0 ;  /* 0x00200000389079f0 */ /* 0x000fe2000c0008ff */
[----:B------:R-:W-:Y:S01]  /*6b10*/  UMOV UR56, UR52 ;  /* 0x0000003400387c82 */ /* 0x000fe20008000000 */
[----:B------:R-:W-:Y:S01]  /*6b20*/  UMOV UR57, UR53 ;  /* 0x0000003500397c82 */ /* 0x000fe20008000000 */
[----:B------:R-:W-:Y:S01]  /*6b30*/  UMOV UR58, UR10 ;  /* 0x0000000a003a7c82 */ /* 0x000fe20008000000 */
[----:B------:R-:W-:Y:S01]  /*6b40*/  UMOV UR59, 0x40000040 ;  /* 0x40000040003b7882 */ /* 0x000fe20000000000 */
[----:B------:R-:W-:Y:S01]  /*6b50*/  UIADD3 UR10, UR6, 0x82, URZ ;  /* 0x00000082060a7890 */ /* 0x000fe2000fffe03f */
[----:B------:R-:W-:Y:S02]  /*6b60*/  WARPGROUP.DEPBAR.LE gsb0, 0x0 ;  /* 0x00008000000079c5 */ /* 0x000fe40000010000 */
[----:B------:R-:W-:-:S06]  /*6b70*/  WARPGROUP.ARRIVE ;  /* 0x00000000000079c5 */ /* 0x000fcc0000000000 */
[----:B------:R-:W-:Y:S01]  /*6b80*/  HGMMA.64x16x16.F32 R136, gdesc[UR52], RZ, !UPT, gsb0 ;  /* 0x00200000348879f0 */ /* 0x000fe2000c0008ff */
[----:B------:R-:W-:Y:S01]  /*6b90*/  UMOV UR54, UR11 ;  /* 0x0000000b00367c82 */ /* 0x000fe20008000000 */
[----:B------:R-:W-:Y:S01]  /*6ba0*/  UMOV UR55, 0x40000040 ;  /* 0x4000004000377882 */ /* 0x000fe20000000000 */
[----:B------:R-:W-:Y:S01]  /*6bb0*/  UIADD3 UR11, UR6, 0x102, URZ ;  /* 0x00000102060b7890 */ /* 0x000fe2000fffe03f */
        /* <DEDUP_REMOVED lines=454> */
.L_x_2259:
[----:B------:R-:W-:Y:S01]  /*8820*/  ULEA UR10, UR7, UR39, 0x3 ;  /* 0x00000027070a7291 */ /* 0x000fe2000f8e183f */
[----:B------:R-:W-:-:S05]  /*8830*/  IMAD.U32 R0, RZ, RZ, UR61 ;  /* 0x0000003dff007e24 */ /* 0x000fca000f8e00ff */
[----:B------:R-:W-:-:S04]  /*8840*/  SHF.L.U32 R0, R0, 0x1f, RZ ;  /* 0x0000001f00007819 */ /* 0x000fc800000006ff */
[----:B------:R0:W1:Y:S01]  /*8850*/  SYNCS.PHASECHK.TRANS64.TRYWAIT P3, [UR10+0x36850], R0 ;  /* 0x03685000ff0075a7 */ /* 0x000062000806014a */
[----:B------:R-:W-:Y:S05]  /*8860*/  @!P0 BRA `(.L_x_2260) ;  /* 0x0000000000048947 */ /* 0x000fea0003800000 */
[----:B------:R-:W-:Y:S01]  /*8870*/  BPT.TRAP 0x1 ;  /* 0x000000040000795c */ /* 0x000fe20000300000 */
.L_x_2260:
[----:B-1----:R-:W-:Y:S05]  /*8880*/  @P3 BRA `(.L_x_2261) ;  /* 0x0000000000083947 */ /* 0x002fea0003800000 */
[----:B------:R-:W1:Y:S02]  /*8890*/  SYNCS.PHASECHK.TRANS64.TRYWAIT P3, [UR10+0x36850], R0 ;  /* 0x03685000ff0075a7 */ /* 0x000e64000806014a */
[----:B-1----:R-:W-:Y:S05]  /*88a0*/  @!P3 BRA `(.L_x_2262) ;  /* 0x00000120008cb947 */ /* 0x002fea0003800000 */
.L_x_2261:
[----:B------:R-:W-:Y:S01]  /*88b0*/  UIADD3 UR6, UR39, 0x400, URZ ;  /* 0x0000040027067890 */ /* 0x000fe2000fffe03f */
[----:B------:R-:W-:Y:S01]  /*88c0*/  WARPGROUP.ARRIVE ;  /* 0x00000000000079c5 */ /* 0x000fe20000000000 */
[----:B------:R-:W-:Y:S01]  /*88d0*/  R2UR UR18, R22 ;  /* 0x00000000161272ca */ /* 0x000fe200000e0000 */
[----:B------:R-:W-:Y:S01]  /*88e0*/  UMOV UR61, UR60 ;  /* 0x0000003c003d7c82 */ /* 0x000fe20008000000 */
[----:B------:R-:W-:Y:S01]  /*88f0*/  USHF.R.U32.HI UR6, URZ, 0x4, UR6 ;  /* 0x000000043f067899 */ /* 0x000fe20008011606 */
[----:B------:R-:W-:Y:S02]  /*8900*/  R2UR UR15, R16 ;  /* 0x00000000100f72ca */ /* 0x000fe400000e0000 */
[----:B------:R-:W-:Y:S01]  /*8910*/  R2UR UR11, R17 ;  /* 0x00000000110b72ca */ /* 0x000fe200000e0000 */
[----:B------:R-:W-:-:S04]  /*8920*/  ULOP3.LUT UR6, UR6, 0x3fff, URZ, 0xc0, !UPT ;  /* 0x00003fff06067892 */ /* 0x000fc8000f8ec03f */
[----:B------:R-:W-:-:S03]  /*8930*/  ULOP3.LUT UR6, UR6, 0x3800000, URZ, 0xfc, !UPT ;  /* 0x0380000006067892 */ /* 0x000fc6000f8efc3f */
[----:B------:R-:W-:Y:S01]  /*8940*/  VIADD R3, R23, UR18 ;  /* 0x0000001217037c36 */ /* 0x000fe20008000000 */
[----:B------:R-:W-:Y:S02]  /*8950*/  UIMAD UR14, UR7, 0xa80, UR6 ;  /* 0x00000a80070e78a4 */ /* 0x000fe4000f8e0206 */
[----:B------:R-:W-:Y:S01]  /*8960*/  IMAD.U32 R4, RZ, RZ, UR15 ;  /* 0x0000000fff047e24 */ /* 0x000fe2000f8e00ff */
[----:B------:R-:W-:Y:S01]  /*8970*/  UMOV UR7, 0x40000040 ;  /* 0x4000004000077882 */ /* 0x000fe20000000000 */
[----:B------:R-:W-:-:S03]  /*8980*/  R2UR UR15, R8 ;  /* 0x00000000080f72ca */ /* 0x000fc600000e0000 */
[----:B------:R-:W-:Y:S02]  /*8990*/  UMOV UR6, UR14 ;  /* 0x0000000e00067c82 */ /* 0x000fe40008000000 */
[----:B------:R-:W-:Y:S01]  /*89a0*/  HGMMA.64x192x16.F32 R24, R200, gdesc[UR4].tnspB, R24, gsb0 ;  /* 0x42e00004c8187df0 */ /* 0x000fe20008000818 */
[----:B------:R-:W-:Y:S01]  /*89b0*/  UIADD3 UR6, UR14, 0x80, URZ ;  /* 0x000000800e067890 */ /* 0x000fe2000fffe03f */
[----:B------:R-:W-:-:S06]  /*89c0*/  UMOV UR7, 0x40000040 ;  /* 0x4000004000077882 */ /* 0x000fcc0000000000 */
[----:B------:R-:W-:Y:S01]  /*89d0*/  UISETP.GT.AND UP1, UPT, UR37, UR15, UPT ;  /* 0x0000000f2500728c */ /* 0x000fe2000bf24270 */
[----:B------:R-:W-:Y:S02]  /*89e0*/  WARPGROUP.DEPBAR.LE gsb0, 0x0 ;  /* 0x00008000000079c5 */ /* 0x000fe40000010000 */
[----:B------:R-:W-:-:S09]  /*89f0*/  WARPGROUP.ARRIVE ;  /* 0x00000000000079c5 */ /* 0x000fd20000000000 */
        /* <DEDUP_REMOVED lines=16> */
[----:B------:R-:W-:Y:S02]  /*8b00*/  UIMAD UR6, UR37, -0x70, URZ ;  /* 0xffffff90250678a4 */ /* 0x000fe4000f8e023f */
[----:B------:R-:W-:Y:S02]  /*8b10*/  UIADD3 UR37, UR37, -0x1, URZ ;  /* 0xffffffff25257890 */ /* 0x000fe4000fffe03f */
[----:B------:R-:W0:Y:S02]  /*8b20*/  SHFL.IDX PT, R2, R3, 0x1, 0x1c1f ;  /* 0x003c1f0003027f89 */ /* 0x000e2400000e0000 */
[----:B------:R-:W-:Y:S01]  /*8b30*/  IMAD.U32 R11, RZ, RZ, UR6 ;  /* 0x00000006ff0b7e24 */ /* 0x000fe2000f8e00ff */
[----:B------:R-:W-:Y:S01]  /*8b40*/  UIADD3 UR6, UR14, 0x200, URZ ;  /* 0x000002000e067890 */ /* 0x000fe2000fffe03f */
[----:B------:R-:W1:Y:S03]  /*8b50*/  SHFL.IDX PT, R3, R3, RZ, 0x1c1f ;  /* 0x001c1fff03037589 */ /* 0x000e6600000e0000 */
[----:B------:R-:W-:-:S04]  /*8b60*/  IADD3 R0, -R18, 0x1, R11 ;  /* 0x0000000112007810 */ /* 0x000fc80007ffe10b */
[----:B------:R-:W-:Y:S01]  /*8b70*/  IADD3 R0, -R4, UR11, R0 ;  /* 0x0000000b04007c10 */ /* 0x000fe2000fffe100 */
[----:B------:R-:W-:-:S04]  /*8b80*/  ULDC UR11, c[0x0][0x988] ;  /* 0x00026200000b7ab9 */ /* 0x000fc80000000800 */
[C---:B0-----:R-:W-:Y:S02]  /*8b90*/  IMAD.IADD R2, R0.reuse, 0x1, R2 ;  /* 0x0000000100027824 */ /* 0x041fe400078e0202 */
[----:B-1----:R-:W-:-:S03]  /*8ba0*/  IMAD.IADD R0, R0, 0x1, R3 ;  /* 0x0000000100007824 */ /* 0x002fc600078e0203 */
        /* <DEDUP_REMOVED lines=81> */
[----:B------:R-:W-:Y:S01]  /*90c0*/  FSEL R127, R127, -INF , P5 ;  /* 0xff8000007f7f7808 */ /* 0x000fe20002800000 */
[----:B------:R-:W-:Y:S02]  /*90d0*/  WARPGROUP.DEPBAR.LE gsb0, 0x0 ;  /* 0x00008000000079c5 */ /* 0x000fe40000010000 */
[----:B------:R-:W-:Y:S01]  /*90e0*/  WARPGROUP.ARRIVE ;  /* 0x00000000000079c5 */ /* 0x000fe20000000000 */
[----:B------:R-:W-:-:S02]  /*90f0*/  FMNMX.FTZ R4, R126, R4, !PT ;  /* 0x000000047e047209 */ /* 0x000fc40007810000 */
[C---:B------:R-:W-:Y:S02]  /*9100*/  ISETP.GT.AND P6, PT, R0.reuse, RZ, PT ;  /* 0x000000ff0000720c */ /* 0x040fe40003fc4270 */
[----:B------:R-:W-:Y:S01]  /*9110*/  FMNMX.FTZ R4, R127, R4, !PT ;  /* 0x000000047f047209 */ /* 0x000fe20007810000 */
[----:B------:R-:W-:Y:S01]  /*9120*/  HGMMA.64x192x16.F32 R24, R184, gdesc[UR4].tnspB, R24, gsb0 ;  /* 0x42e00004b8187df0 */ /* 0x000fe20008000818 */
[----:B------:R-:W-:Y:S01]  /*9130*/  UIADD3 UR6, UR14, 0x280, URZ ;  /* 0x000002800e067890 */ /* 0x000fe2000fffe03f */
[----:B------:R-:W-:Y:S01]  /*9140*/  ISETP.GT.AND P5, PT, R0, 0x1, PT ;  /* 0x000000010000780c */ /* 0x000fe20003fa4270 */
[----:B------:R-:W-:Y:S01]  /*9150*/  UMOV UR7, 0x40000040 ;  /* 0x4000004000077882 */ /* 0x000fe20000000000 */
[----:B------:R-:W0:Y:S01]  /*9160*/  SHFL.BFLY PT, R2, R4, 0x2, 0x1f ;  /* 0x0c401f0004027f89 */ /* 0x000e2200000e0000 */
[----:B------:R-:W-:Y:S02]  /*9170*/  FSEL R168, R168, -INF , P6 ;  /* 0xff800000a8a87808 */ /* 0x000fe40003000000 */
[----:B------:R-:W-:-:S02]  /*9180*/  ISETP.GT.AND P4, PT, R0, 0x8, PT ;  /* 0x000000080000780c */ /* 0x000fc40003f84270 */
[----:B------:R-:W-:Y:S02]  /*9190*/  FSEL R169, R169, -INF , P5 ;  /* 0xff800000a9a97808 */ /* 0x000fe40002800000 */
[----:B------:R-:W-:Y:S02]  /*91a0*/  ISETP.GT.AND P6, PT, R0, 0x9, PT ;  /* 0x000000090000780c */ /* 0x000fe40003fc4270 */
[----:B------:R-:W-:Y:S02]  /*91b0*/  FSEL R172, R172, -INF , P4 ;  /* 0xff800000acac7808 */ /* 0x000fe40002000000 */
[----:B------:R-:W-:Y:S02]  /*91c0*/  FSEL R173, R173, -INF , P6 ;  /* 0xff800000adad7808 */ /* 0x000fe40003000000 */
[C---:B------:R-:W-:Y:S02]  /*91d0*/  ISETP.GT.AND P6, PT, R0.reuse, 0x10, PT ;  /* 0x000000100000780c */ /* 0x040fe40003fc4270 */
[----:B------:R-:W-:-:S02]  /*91e0*/  ISETP.GT.AND P5, PT, R0, 0x11, PT ;  /* 0x000000110000780c */ /* 0x000fc40003fa4270 */
[----:B------:R-:W-:Y:S02]  /*91f0*/  FSEL R160, R160, -INF , P6 ;  /* 0xff800000a0a07808 */ /* 0x000fe40003000000 */
[C---:B------:R-:W-:Y:S02]  /*9200*/  ISETP.GT.AND P4, PT, R0.reuse, 0x18, PT ;  /* 0x000000180000780c */ /* 0x040fe40003f84270 */
[----:B------:R-:W-:Y:S02]  /*9210*/  FSEL R161, R161, -INF , P5 ;  /* 0xff800000a1a17808 */ /* 0x000fe40002800000 */
[----:B------:R-:W-:Y:S02]  /*9220*/  ISETP.GT.AND P6, PT, R0, 0x19, PT ;  /* 0x000000190000780c */ /* 0x000fe40003fc4270 */
[----:B0-----:R-:W-:Y:S02]  /*9230*/  FMNMX.FTZ R4, R4, R2, !PT ;  /* 0x0000000204047209 */ /* 0x001fe40007810000 */
[----:B------:R-:W-:-:S02]  /*9240*/  FSEL R164, R164, -INF , P4 ;  /* 0xff800000a4a47808 */ /* 0x000fc40002000000 */
[----:B------:R-:W-:Y:S01]  /*9250*/  FSEL R165, R165, -INF , P6 ;  /* 0xff800000a5a57808 */ /* 0x000fe20003000000 */
[----:B------:R-:W0:Y:S01]  /*9260*/  SHFL.BFLY PT, R2, R4, 0x1, 0x1f ;  /* 0x0c201f0004027f89 */ /* 0x000e2200000e0000 */
[C---:B------:R-:W-:Y:S02]  /*9270*/  ISETP.GT.AND P6, PT, R0.reuse, 0x20, PT ;  /* 0x000000200000780c */ /* 0x040fe40003fc4270 */
[----:B------:R-:W-:Y:S02]  /*9280*/  ISETP.GT.AND P5, PT, R0, 0x21, PT ;  /* 0x000000210000780c */ /* 0x000fe40003fa4270 */
[----:B------:R-:W-:Y:S02]  /*9290*/  FSEL R152, R152, -INF , P6 ;  /* 0xff80000098987808 */ /* 0x000fe40003000000 */
[----:B------:R-:W-:Y:S02]  /*92a0*/  ISETP.GT.AND P4, PT, R0, 0x28, PT ;  /* 0x000000280000780c */ /* 0x000fe40003f84270 */
[----:B------:R-:W-:-:S02]  /*92b0*/  FSEL R153, R153, -INF , P5 ;  /* 0xff80000099997808 */ /* 0x000fc40002800000 */
[----:B------:R-:W-:Y:S02]  /*92c0*/  ISETP.GT.AND P6, PT, R0, 0x29, PT ;  /* 0x000000290000780c */ /* 0x000fe40003fc4270 */
[----:B------:R-:W-:Y:S02]  /*92d0*/  FSEL R156, R156, -INF , P4 ;  /* 0xff8000009c9c7808 */ /* 0x000fe40002000000 */
[----:B------:R-:W-:Y:S02]  /*92e0*/  FSEL R157, R157, -INF , P6 ;  /* 0xff8000009d9d7808 */ /* 0x000fe40003000000 */
[C---:B------:R-:W-:Y:S02]  /*92f0*/  ISETP.GT.AND P6, PT, R0.reuse, 0x30, PT ;  /* 0x000000300000780c */ /* 0x040fe40003fc4270 */
[----:B------:R-:W-:Y:S02]  /*9300*/  ISETP.GT.AND P5, PT, R0, 0x31, PT ;  /* 0x000000310000780c */ /* 0x000fe40003fa4270 */
[----:B------:R-:W-:-:S02]  /*9310*/  FSEL R144, R144, -INF , P6 ;  /* 0xff80000090907808 */ /* 0x000fc40003000000 */
[----:B------:R-:W-:Y:S02]  /*9320*/  ISETP.GT.AND P4, PT, R0, 0x38, PT ;  /* 0x000000380000780c */ /* 0x000fe40003f84270 */
[----:B0-----:R-:W-:Y:S02]  /*9330*/  FMNMX.FTZ R4, R4, R2, !PT ;  /* 0x0000000204047209 */ /* 0x001fe40007810000 */
[----:B------:R-:W-:Y:S02]  /*9340*/  FMNMX.FTZ R2, R168, R10, !PT ;  /* 0x0000000aa8027209 */ /* 0x000fe40007810000 */
[----:B------:R-:W-:Y:S01]  /*9350*/  FSEL R145, R145, -INF , P5 ;  /* 0xff80000091917808 */ /* 0x000fe20002800000 */
[----:B------:R-:W-:Y:S01]  /*9360*/  FMUL.FTZ R11, R4, UR11 ;  /* 0x0000000b040b7c20 */ /* 0x000fe20008410000 */
[----:B------:R-:W-:Y:S02]  /*9370*/  FMNMX.FTZ R3, R169, R2, !PT ;  /* 0x00000002a9037209 */ /* 0x000fe40007810000 */
[----:B------:R-:W-:-:S02]  /*9380*/  ISETP.GT.AND P6, PT, R0, 0x39, PT ;  /* 0x000000390000780c */ /* 0x000fc40003fc4270 */
[----:B------:R-:W-:Y:S02]  /*9390*/  FMNMX.FTZ R2, R172, R3, !PT ;  /* 0x00000003ac027209 */ /* 0x000fe40007810000 */
[----:B------:R-:W-:Y:S02]  /*93a0*/  FSEL R148, R148, -INF , P4 ;  /* 0xff80000094947808 */ /* 0x000fe40002000000 */
[----:B------:R-:W-:Y:S02]  /*93b0*/  FMNMX.FTZ R3, R173, R2, !PT ;  /* 0x00000002ad037209 */ /* 0x000fe40007810000 */
[----:B------:R-:W-:Y:S02]  /*93c0*/  FSEL R149, R149, -INF , P6 ;  /* 0xff80000095957808 */ /* 0x000fe40003000000 */
[----:B------:R-:W-:Y:S02]  /*93d0*/  FMNMX.FTZ R2, R160, R3, !PT ;  /* 0x00000003a0027209 */ /* 0x000fe40007810000 */
[----:B------:R-:W-:-:S02]  /*93e0*/  ISETP.GT.AND P6, PT, R0, 0x40, PT ;  /* 0x000000400000780c */ /* 0x000fc40003fc4270 */
[----:B------:R-:W-:Y:S02]  /*93f0*/  FMNMX.FTZ R3, R161, R2, !PT ;  /* 0x00000002a1037209 */ /* 0x000fe40007810000 */
[----:B------:R-:W-:Y:S02]  /*9400*/  ISETP.GT.AND P5, PT, R0, 0x41, PT ;  /* 0x000000410000780c */ /* 0x000fe40003fa4270 */
[----:B------:R-:W-:Y:S02]  /*9410*/  FMNMX.FTZ R2, R164, R3, !PT ;  /* 0x00000003a4027209 */ /* 0x000fe40007810000 */
[----:B------:R-:W-:Y:S02]  /*9420*/  FSEL R136, R136, -INF , P6 ;  /* 0xff80000088887808 */ /* 0x000fe40003000000 */
[----:B------:R-:W-:Y:S02]  /*9430*/  FMNMX.FTZ R3, R165, R2, !PT ;  /* 0x00000002a5037209 */ /* 0x000fe40007810000 */
[----:B------:R-:W-:-:S02]  /*9440*/  ISETP.GT.AND P4, PT, R0, 0x48, PT ;  /* 0x000000480000780c */ /* 0x000fc40003f84270 */
[----:B------:R-:W-:Y:S02]  /*9450*/  FMNMX.FTZ R2, R152, R3, !PT ;  /* 0x0000000398027209 */ /* 0x000fe40007810000 */
[----:B------:R-:W-:Y:S02]  /*9460*/  FSEL R137, R137, -INF , P5 ;  /* 0xff80000089897808 */ /* 0x000fe40002800000 */
[----:B------:R-:W-:Y:S02]  /*9470*/  FMNMX.FTZ R3, R153, R2, !PT ;  /* 0x0000000299037209 */ /* 0x000fe40007810000 */
[----:B------:R-:W-:Y:S02]  /*9480*/  FSETP.NEU.FTZ.AND P3, PT, R4, -INF , PT ;  /* 0xff8000000400780b */ /* 0x000fe40003f7d000 */
[----:B------:R-:W-:Y:S02]  /*9490*/  FMNMX.FTZ R2, R156, R3, !PT ;  /* 0x000000039c027209 */ /* 0x000fe40007810000 */
[----:B------:R-:W-:-:S02]  /*94a0*/  ISETP.GT.AND P6, PT, R0, 0x49, PT ;  /* 0x000000490000780c */ /* 0x000fc40003fc4270 */
[----:B------:R-:W-:Y:S02]  /*94b0*/  FMNMX.FTZ R3, R157, R2, !PT ;  /* 0x000000029d037209 */ /* 0x000fe40007810000 */
[----:B------:R-:W-:Y:S02]  /*94c0*/  FSEL R140, R140, -INF , P4 ;  /* 0xff8000008c8c7808 */ /* 0x000fe40002000000 */
[----:B------:R-:W-:Y:S02]  /*94d0*/  FMNMX.FTZ R2, R144, R3, !PT ;  /* 0x0000000390027209 */ /* 0x000fe40007810000 */
[----:B------:R-:W-:Y:S02]  /*94e0*/  FSEL R11, R11, RZ, P3 ;  /* 0x000000ff0b0b7208 */ /* 0x000fe40001800000 */
[----:B------:R-:W-:Y:S02]  /*94f0*/  FMNMX.FTZ R3, R145, R2, !PT ;  /* 0x0000000291037209 */ /* 0x000fe40007810000 */
[----:B------:R-:W-:Y:S01]  /*9500*/  FSEL R141, R141, -INF , P6 ;  /* 0xff8000008d8d7808 */ /* 0x000fe20003000000 */
[--C-:B------:R-:W-:Y:S01]  /*9510*/  FFMA.FTZ R193, R154, UR11, -R11.reuse ;  /* 0x0000000b9ac17c23 */ /* 0x100fe2000801080b */
[----:B------:R-:W-:Y:S01]  /*9520*/  FMNMX.FTZ R2, R148, R3, !PT ;  /* 0x0000000394027209 */ /* 0x000fe20007810000 */
[--C-:B------:R-:W-:Y:S01]  /*9530*/  FFMA.FTZ R20, R155, UR11, -R11.reuse ;  /* 0x0000000b9b147c23 */ /* 0x100fe2000801080b */
[----:B------:R-:W-:Y:S01]  /*9540*/  ISETP.GT.AND P6, PT, R0, 0x50, PT ;  /* 0x000000500000780c */ /* 0x000fe20003fc4270 */
[--C-:B------:R-:W-:Y:S01]  /*9550*/  FFMA.FTZ R195, R158, UR11, -R11.reuse ;  /* 0x0000000b9ec37c23 */ /* 0x100fe2000801080b */
[----:B------:R-:W-:Y:S01]  /*9560*/  FMNMX.FTZ R3, R149, R2, !PT ;  /* 0x0000000295037209 */ /* 0x000fe20007810000 */
        /* <DEDUP_REMOVED lines=8> */
[--C-:B------:R-:W-:Y:S01]  /*95f0*/  FFMA.FTZ R203, R174, UR11, -R11.reuse ;  /* 0x0000000baecb7c23 */ /* 0x100fe2000801080b */
[----:B------:R-:W-:Y:S01]  /*9600*/  ISETP.GT.AND P4, PT, R0, 0x58, PT ;  /* 0x000000580000780c */ /* 0x000fe20003f84270 */
[----:B------:R-:W-:Y:S01]  /*9610*/  MUFU.EX2 R201, R201 ;  /* 0x000000c900c97308 */ /* 0x000fe20000000800 */
        /* <DEDUP_REMOVED lines=14> */
[----:B------:R-:W-:Y:S01]  /*9700*/  FSEL R133, R133, -INF , P6 ;  /* 0xff80000085857808 */ /* 0x000fe20003000000 */
[----:B------:R-:W-:Y:S01]  /*9710*/  MUFU.EX2 R203, R203 ;  /* 0x000000cb00cb7308 */ /* 0x000fe20000000800 */
[----:B------:R-:W-:Y:S01]  /*9720*/  ISETP.GT.AND P6, PT, R0, 0x60, PT ;  /* 0x000000600000780c */ /* 0x000fe20003fc4270 */
[--C-:B------:R-:W-:Y:S01]  /*9730*/  FFMA.FTZ R15, R167, UR11, -R11.reuse ;  /* 0x0000000ba70f7c23 */ /* 0x100fe2000801080b */
[----:B------:R-:W-:Y:S01]  /*9740*/  FMNMX.FTZ R2, R132, R3, !PT ;  /* 0x0000000384027209 */ /* 0x000fe20007810000 */
[--C-:B------:R-:W-:Y:S01]  /*9750*/  FFMA.FTZ R191, R150, UR11, -R11.reuse ;  /* 0x0000000b96bf7c23 */ /* 0x100fe2000801080b */
[----:B------:R-:W-:Y:S01]  /*9760*/  ISETP.GT.AND P5, PT, R0, 0x61, PT ;  /* 0x000000610000780c */ /* 0x000fe20003fa4270 */
[--C-:B------:R-:W-:Y:S01]  /*9770*/  FFMA.FTZ R122, R122, UR11, -R11.reuse ;  /* 0x0000000b7a7a7c23 */ /* 0x100fe2000801080b */
[----:B------:R-:W-:Y:S01]  /*9780*/  FSEL R155, R120, -INF , P6 ;  /* 0xff800000789b7808 */ /* 0x000fe20003000000 */
[----:B------:R-:W-:Y:S01]  /*9790*/  MUFU.EX2 R13, R13 ;  /* 0x0000000d000d7308 */ /* 0x000fe20000000800 */
[----:B------:R-:W-:Y:S01]  /*97a0*/  FMNMX.FTZ R2, R133, R2, !PT ;  /* 0x0000000285027209 */ /* 0x000fe20007810000 */
[--C-:B------:R-:W-:Y:S01]  /*97b0*/  FFMA.FTZ R120, R151, UR11, -R11.reuse ;  /* 0x0000000b97787c23 */ /* 0x100fe2000801080b */
[C---:B------:R-:W-:Y:S01]  /*97c0*/  ISETP.GT.AND P4, PT, R0.reuse, 0x68, PT ;  /* 0x000000680000780c */ /* 0x040fe20003f84270 */
[--C-:B------:R-:W-:Y:S01]  /*97d0*/  FFMA.FTZ R123, R123, UR11, -R11.reuse ;  /* 0x0000000b7b7b7c23 */ /* 0x100fe2000801080b */
[----:B------:R-:W-:Y:S01]  /*97e0*/  FSEL R158, R121, -INF , P5 ;  /* 0xff800000799e7808 */ /* 0x000fe20002800000 */
[--C-:B------:R-:W-:Y:S01]  /*97f0*/  FFMA.FTZ R121, R143, UR11, -R11.reuse ;  /* 0x0000000b8f797c23 */ /* 0x100fe2000801080b */
[----:B------:R-:W-:Y:S01]  /*9800*/  FMNMX.FTZ R3, R155, R2, !PT ;  /* 0x000000029b037209 */ /* 0x000fe20007810000 */
[----:B------:R-:W-:Y:S01]  /*9810*/  MUFU.EX2 R197, R197 ;  /* 0x000000c500c57308 */ /* 0x000fe20000000800 */
[----:B------:R-:W-:Y:S01]  /*9820*/  ISETP.GT.AND P6, PT, R0, 0x69, PT ;  /* 0x000000690000780c */ /* 0x000fe20003fc4270 */
[--C-:B------:R-:W-:Y:S01]  /*9830*/  FFMA.FTZ R126, R126, UR11, -R11.reuse ;  /* 0x0000000b7e7e7c23 */ /* 0x100fe2000801080b */
[----:B------:R-:W-:Y:S01]  /*9840*/  FSEL R146, R124, -INF , P4 ;  /* 0xff8000007c927808 */ /* 0x000fe20002000000 */
[----:B------:R-:W-:Y:S01]  /*9850*/  FFMA.FTZ R124, R139, UR11, -R11 ;  /* 0x0000000b8b7c7c23 */ /* 0x000fe2000801080b */
[----:B------:R-:W-:-:S02]  /*9860*/  FMNMX.FTZ R3, R158, R3, !PT ;  /* 0x000000039e037209 */ /* 0x000fc40007810000 */
[----:B------:R-:W-:Y:S01]  /*9870*/  FSEL R159, R125, -INF , P6 ;  /* 0xff8000007d9f7808 */ /* 0x000fe20003000000 */
[----:B------:R-:W-:Y:S01]  /*9880*/  FFMA.FTZ R125, R147, UR11, -R11 ;  /* 0x0000000b937d7c23 */ /* 0x000fe2000801080b */
[----:B------:R-:W-:Y:S01]  /*9890*/  FMNMX.FTZ R0, R146, R3, !PT ;  /* 0x0000000392007209 */ /* 0x000fe20007810000 */
[----:B------:R-:W-:Y:S03]  /*98a0*/  MUFU.EX2 R14, R14 ;  /* 0x0000000e000e7308 */ /* 0x000fe60000000800 */
[----:B------:R-:W-:-:S05]  /*98b0*/  FMNMX.FTZ R0, R159, R0, !PT ;  /* 0x000000009f007209 */ /* 0x000fca0007810000 */
[----:B------:R-:W0:Y:S01]  /*98c0*/  SHFL.BFLY PT, R2, R0, 0x2, 0x1f ;  /* 0x0c401f0000027f89 */ /* 0x000e2200000e0000 */
[----:B------:R-:W-:Y:S08]  /*98d0*/  MUFU.EX2 R199, R199 ;  /* 0x000000c700c77308 */ /* 0x000ff00000000800 */
[----:B------:R-:W-:Y:S08]  /*98e0*/  MUFU.EX2 R15, R15 ;  /* 0x0000000f000f7308 */ /* 0x000ff00000000800 */
[----:B------:R-:W-:Y:S01]  /*98f0*/  MUFU.EX2 R193, R193 ;  /* 0x000000c100c17308 */ /* 0x000fe20000000800 */
[----:B------:R-:W-:-:S02]  /*9900*/  WARPGROUP.DEPBAR.LE gsb0, 0x0 ;  /* 0x00008000000079c5 */ /* 0x000fc40000010000 */
[----:B------:R-:W-:Y:S01]  /*9910*/  WARPGROUP.ARRIVE ;  /* 0x00000000000079c5 */ /* 0x000fe20000000000 */
[----:B0-----:R-:W-:Y:S01]  /*9920*/  FMNMX.FTZ R2, R0, R2, !PT ;  /* 0x0000000200027209 */ /* 0x001fe20007810000 */
[--C-:B------:R-:W-:Y:S01]  /*9930*/  FFMA.FTZ R185, R138, UR11, -R11.reuse ;  /* 0x0000000b8ab97c23 */ /* 0x100fe2000801080b */
[----:B------:R-:W-:Y:S01]  /*9940*/  FSEL R0, R4, RZ, P3 ;  /* 0x000000ff04007208 */ /* 0x000fe20001800000 */
[----:B------:R-:W-:Y:S01]  /*9950*/  FFMA.FTZ R187, R142, UR11, -R11 ;  /* 0x0000000b8ebb7c23 */ /* 0x000fe2000801080b */
[----:B------:R-:W-:Y:S01]  /*9960*/  MUFU.EX2 R20, R20 ;  /* 0x0000001400147308 */ /* 0x000fe20000000800 */
[----:B------:R-:W-:Y:S01]  /*9970*/  HGMMA.64x192x16.F32 R24, R180, gdesc[UR4].tnspB, R24, gsb0 ;  /* 0x42e00004b4187df0 */ /* 0x000fe20008000818 */
[----:B------:R-:W-:Y:S01]  /*9980*/  UIADD3 UR6, UR14, 0x300, URZ ;  /* 0x000003000e067890 */ /* 0x000fe2000fffe03f */
[----:B------:R-:W0:Y:S01]  /*9990*/  SHFL.BFLY PT, R3, R2, 0x1, 0x1f ;  /* 0x0c201f0002037f89 */ /* 0x000e2200000e0000 */
[----:B------:R-:W-:Y:S01]  /*99a0*/  UMOV UR7, 0x40000040 ;  /* 0x4000004000077882 */ /* 0x000fe20000000000 */
[----:B------:R-:W-:Y:S01]  /*99b0*/  FADD.FTZ R0, -R0, R9 ;  /* 0x0000000900007221 */ /* 0x000fe20000010100 */
[----:B------:R-:W-:-:S02]  /*99c0*/  PLOP3.LUT P3, PT, PT, PT, UP1, 0x80, 0x0 ;  /* 0x000000000000781c */ /* 0x000fc40003f6f018 */
[----:B------:R-:W-:Y:S08]  /*99d0*/  MUFU.EX2 R195, R195 ;  /* 0x000000c300c37308 */ /* 0x000ff00000000800 */
[----:B------:R-:W-:Y:S08]  /*99e0*/  MUFU.EX2 R21, R21 ;  /* 0x0000001500157308 */ /* 0x000ff00000000800 */
[----:B------:R-:W-:Y:S01]  /*99f0*/  MUFU.EX2 R189, R189 ;  /* 0x000000bd00bd7308 */ /* 0x000fe20000000800 */
[----:B0-----:R-:W-:Y:S01]  /*9a00*/  FMNMX.FTZ R3, R2, R3, !PT ;  /* 0x0000000302037209 */ /* 0x001fe20007810000 */
[----:B------:R-:W-:-:S03]  /*9a10*/  FMUL.FTZ R2, R0, UR11 ;  /* 0x0000000b00027c20 */ /* 0x000fc60008410000 */
[----:B------:R-:W-:-:S03]  /*9a20*/  FSETP.NEU.FTZ.AND P4, PT, R3, -INF , PT ;  /* 0xff8000000300780b */ /* 0x000fc60003f9d000 */
[----:B------:R-:W-:Y:S01]  /*9a30*/  MUFU.EX2 R125, R125 ;  /* 0x0000007d007d7308 */ /* 0x000fe20000000800 */
[----:B------:R-:W-:-:S05]  /*9a40*/  FSEL R9, R3, RZ, P4 ;  /* 0x000000ff03097208 */ /* 0x000fca0002000000 */
[----:B------:R-:W-:Y:S02]  /*9a50*/  FADD.FTZ R9, -R9, R10 ;  /* 0x0000000a09097221 */ /* 0x000fe40000010100 */
[----:B------:R-:W0:Y:S01]  /*9a60*/  MUFU.EX2 R2, R2 ;  /* 0x0000000200027308 */ /* 0x000e220000000800 */
[----:B------:R-:W-:Y:S02]  /*9a70*/  IMAD.U32 R10, RZ, RZ, UR38 ;  /* 0x00000026ff0a7e24 */ /* 0x000fe4000f8e00ff */
[----:B------:R-:W-:Y:S02]  /*9a80*/  FMUL.FTZ R0, R9, UR11 ;  /* 0x0000000b09007c20 */ /* 0x000fe40008410000 */
[----:B------:R-:W-:-:S03]  /*9a90*/  @!P1 VIADD R10, R10, 0x36840 ;  /* 0x000368400a0a9836 */ /* 0x000fc60000000000 */
[----:B------:R-:W-:Y:S02]  /*9aa0*/  MUFU.EX2 R191, R191 ;  /* 0x000000bf00bf7308 */ /* 0x000fe40000000800 */
[----:B------:R-:W-:-:S06]  /*9ab0*/  @!P1 PRMT R10, RZ, 0x654, R10 ;  /* 0x00000654ff0a9816 */ /* 0x000fcc000000000a */
[----:B------:R-:W-:Y:S01]  /*9ac0*/  MUFU.EX2 R0, R0 ;  /* 0x0000000000007308 */ /* 0x000fe20000000800 */
[----:B0-----:R-:W-:Y:S01]  /*9ad0*/  FFMA.FTZ R147, R2, R5, R201 ;  /* 0x0000000502937223 */ /* 0x001fe200000100c9 */
[----:B------:R-:W-:-:S06]  /*9ae0*/  F2FP.F16.F32.PACK_AB R201, R12, R201 ;  /* 0x000000c90cc9723e */ /* 0x000fcc00000000ff */
        /* <DEDUP_REMOVED lines=13> */
[----:B------:R-:W-:Y:S01]  /*9bc0*/  FMUL.FTZ R131, R3, UR11 ;  /* 0x0000000b03837c20 */ /* 0x000fe20008410000 */
[--C-:B------:R-:W-:Y:S01]  /*9bd0*/  FFMA.FTZ R183, R134, UR11, -R11.reuse ;  /* 0x0000000b86b77c23 */ /* 0x100fe2000801080b */
[----:B------:R-:W-:Y:S02]  /*9be0*/  FFMA.FTZ R11, R127, UR11, -R11 ;  /* 0x0000000b7f0b7c23 */ /* 0x000fe4000801080b */
[----:B------:R-:W-:Y:S01]  /*9bf0*/  HGMMA.64x192x16.F32 R24, R176, gdesc[UR4].tnspB, R24, gsb0 ;  /* 0x42e00004b0187df0 */ /* 0x000fe20008000818 */
[----:B------:R-:W-:Y:S01]  /*9c00*/  FSEL R131, R131, RZ, P4 ;  /* 0x000000ff83837208 */ /* 0x000fe20002000000 */
[----:B------:R-:W-:Y:S01]  /*9c10*/  MUFU.EX2 R181, R181 ;  /* 0x000000b500b57308 */ /* 0x000fe20000000800 */
[----:B------:R-:W-:-:S03]  /*9c20*/  UMOV UR7, UR36 ;  /* 0x0000002400077c82 */ /* 0x000fc60008000000 */
        /* <DEDUP_REMOVED lines=8> */
[----:B------:R-:W-:Y:S02]  /*9cb0*/  IMAD.U32 R145, RZ, RZ, UR10 ;  /* 0x0000000aff917e24 */ /* 0x000fe4000f8e00ff */
[--C-:B------:R-:W-:Y:S01]  /*9cc0*/  FFMA.FTZ R138, R161, UR11, -R131.reuse ;  /* 0x0000000ba18a7c23 */ /* 0x100fe20008010883 */
[--C-:B------:R-:W-:Y:S01]  /*9cd0*/  FFMA.FTZ R184, R136, UR11, -R131.reuse ;  /* 0x0000000b88b87c23 */ /* 0x100fe20008010883 */
[----:B------:R-:W-:Y:S01]  /*9ce0*/  FFMA.FTZ R198, R164, UR11, -R131 ;  /* 0x0000000ba4c67c23 */ /* 0x000fe20008010883 */
[----:B------:R-:W-:-:S02]  /*9cf0*/  @!P1 VIADD R136, R145, 0x36860 ;  /* 0x0003686091889836 */ /* 0x000fc40000000000 */
[--C-:B------:R-:W-:Y:S01]  /*9d00*/  FFMA.FTZ R139, R165, UR11, -R131.reuse ;  /* 0x0000000ba58b7c23 */ /* 0x100fe20008010883 */
[----:B------:R-:W1:Y:S01]  /*9d10*/  MUFU.EX2 R134, R134 ;  /* 0x0000008600867308 */ /* 0x000e620000000800 */
[--C-:B------:R-:W-:Y:S01]  /*9d20*/  FFMA.FTZ R192, R152, UR11, -R131.reuse ;  /* 0x0000000b98c07c23 */ /* 0x100fe20008010883 */
[--C-:B------:R-:W-:Y:S01]  /*9d30*/  FFMA.FTZ R142, R153, UR11, -R131.reuse ;  /* 0x0000000b998e7c23 */ /* 0x100fe20008010883 */
[----:B------:R-:W-:Y:S01]  /*9d40*/  @!P1 PRMT R136, RZ, 0x654, R136 ;  /* 0x00000654ff889816 */ /* 0x000fe20000000088 */
[--C-:B------:R-:W-:Y:S01]  /*9d50*/  FFMA.FTZ R194, R156, UR11, -R131.reuse ;  /* 0x0000000b9cc27c23 */ /* 0x100fe20008010883 */
[--C-:B------:R-:W-:Y:S01]  /*9d60*/  FFMA.FTZ R143, R157, UR11, -R131.reuse ;  /* 0x0000000b9d8f7c23 */ /* 0x100fe20008010883 */
[--C-:B------:R-:W-:Y:S01]  /*9d70*/  FFMA.FTZ R182, R132, UR11, -R131.reuse ;  /* 0x0000000b84b67c23 */ /* 0x100fe20008010883 */
[----:B------:R-:W-:Y:S01]  /*9d80*/  FFMA.FTZ R137, R137, UR11, -R131 ;  /* 0x0000000b89897c23 */ /* 0x000fe20008010883 */
[----:B------:R-:W2:Y:S01]  /*9d90*/  MUFU.EX2 R202, R202 ;  /* 0x000000ca00ca7308 */ /* 0x000ea20000000800 */
[----:B0-----:R-:W-:Y:S01]  /*9da0*/  FFMA.FTZ R145, R0, R6, R200 ;  /* 0x0000000600917223 */ /* 0x001fe200000100c8 */
[----:B------:R-:W-:Y:S01]  /*9db0*/  FADD.FTZ R6, R12, R147 ;  /* 0x000000930c067221 */ /* 0x000fe20000010000 */
[--C-:B------:R-:W-:Y:S01]  /*9dc0*/  FFMA.FTZ R190, R148, UR11, -R131.reuse ;  /* 0x0000000b94be7c23 */ /* 0x100fe20008010883 */
[--C-:B------:R-:W-:Y:S01]  /*9dd0*/  FFMA.FTZ R9, R149, UR11, -R131.reuse ;  /* 0x0000000b95097c23 */ /* 0x100fe20008010883 */
[--C-:B------:R-:W-:Y:S01]  /*9de0*/  FFMA.FTZ R186, R140, UR11, -R131.reuse ;  /* 0x0000000b8cba7c23 */ /* 0x100fe20008010883 */
[--C-:B------:R-:W-:Y:S01]  /*9df0*/  FFMA.FTZ R180, R154, UR11, -R131.reuse ;  /* 0x0000000b9ab47c23 */ /* 0x100fe20008010883 */
[----:B------:R-:W-:Y:S01]  /*9e00*/  FFMA.FTZ R133, R133, UR11, -R131 ;  /* 0x0000000b85857c23 */ /* 0x000fe20008010883 */
[----:B------:R-:W0:Y:S01]  /*9e10*/  MUFU.EX2 R135, R135 ;  /* 0x0000008700877308 */ /* 0x000e220000000800 */
[----:B-1----:R-:W-:Y:S01]  /*9e20*/  FADD.FTZ R145, R134, R145 ;  /* 0x0000009186917221 */ /* 0x002fe20000010000 */
[--C-:B------:R-:W-:Y:S01]  /*9e30*/  FFMA.FTZ R155, R155, UR11, -R131.reuse ;  /* 0x0000000b9b9b7c23 */ /* 0x100fe20008010883 */
[--C-:B------:R-:W-:Y:S01]  /*9e40*/  FFMA.FTZ R158, R158, UR11, -R131.reuse ;  /* 0x0000000b9e9e7c23 */ /* 0x100fe20008010883 */
[----:B------:R-:W-:Y:S01]  /*9e50*/  FFMA.FTZ R146, R146, UR11, -R131 ;  /* 0x0000000b92927c23 */ /* 0x000fe20008010883 */
[----:B------:R-:W-:-:S03]  /*9e60*/  F2FP.F16.F32.PACK_AB R200, R134, R200 ;  /* 0x000000c886c8723e */ /* 0x000fc600000000ff */
        /* <DEDUP_REMOVED lines=20> */
[----:B------:R-:W1:Y:S01]  /*9fb0*/  MUFU.EX2 R158, R158 ;  /* 0x0000009e009e7308 */ /* 0x000e620000000800 */
[----:B------:R-:W-:-:S02]  /*9fc0*/  WARPGROUP.DEPBAR.LE gsb0, 0x0 ;  /* 0x00008000000079c5 */ /* 0x000fc40000010000 */
[----:B------:R2:W-:Y:S01]  /*9fd0*/  @!P1 SYNCS.ARRIVE.TRANS64.RED.A1T0 RZ, [R10+URZ], RZ ;  /* 0x000000ff0aff99a7 */ /* 0x0005e2000810043f */
[----:B------:R-:W-:-:S04]  /*9fe0*/  F2FP.F16.F32.PACK_AB R177, R123, R122 ;  /* 0x0000007a7bb1723e */ /* 0x000fc800000000ff */
[----:B------:R-:W-:Y:S01]  /*9ff0*/  MUFU.EX2 R146, R146 ;  /* 0x0000009200927308 */ /* 0x000fe20000000800 */
[----:B--2---:R-:W-:Y:S01]  /*a000*/  FADD.FTZ R10, R202, R145 ;  /* 0x00000091ca0a7221 */ /* 0x004fe20000010000 */
[----:B------:R2:W-:Y:S01]  /*a010*/  @!P1 SYNCS.ARRIVE.TRANS64.RED.A1T0 RZ, [R136+URZ], RZ ;  /* 0x000000ff88ff99a7 */ /* 0x0005e2000810043f */
[C---:B0-----:R-:W-:Y:S02]  /*a020*/  F2FP.F16.F32.PACK_AB R202, R135.reuse, R202 ;  /* 0x000000ca87ca723e */ /* 0x041fe400000000ff */
[----:B------:R-:W-:-:S03]  /*a030*/  FADD.FTZ R127, R135, R10 ;  /* 0x0000000a877f7221 */ /* 0x000fc60000010000 */
[----:B------:R-:W0:Y:S01]  /*a040*/  MUFU.EX2 R11, R11 ;  /* 0x0000000b000b7308 */ /* 0x000e220000000800 */
[----:B-1----:R-:W-:Y:S01]  /*a050*/  F2FP.F16.F32.PACK_AB R176, R158, R155 ;  /* 0x0000009b9eb0723e */ /* 0x002fe200000000ff */
[----:B--2---:R-:W-:Y:S01]  /*a060*/  FADD.FTZ R136, R203, R6 ;  /* 0x00000006cb887221 */ /* 0x004fe20000010000 */
[----:B------:R-:W-:Y:S01]  /*a070*/  FFMA.FTZ R6, R141, UR11, -R131 ;  /* 0x0000000b8d067c23 */ /* 0x000fe20008010883 */
[----:B------:R-:W-:Y:S01]  /*a080*/  FADD.FTZ R141, R196, R127 ;  /* 0x0000007fc48d7221 */ /* 0x000fe20000010000 */
[----:B------:R-:W-:Y:S01]  /*a090*/  FFMA.FTZ R127, R129, UR11, -R131 ;  /* 0x0000000b817f7c23 */ /* 0x000fe20008010883 */
[C---:B------:R-:W-:Y:S01]  /*a0a0*/  FADD.FTZ R136, R13.reuse, R136 ;  /* 0x000000880d887221 */ /* 0x040fe20000010000 */
[----:B------:R-:W-:Y:S01]  /*a0b0*/  F2FP.F16.F32.PACK_AB R203, R13, R203 ;  /* 0x000000cb0dcb723e */ /* 0x000fe200000000ff */
[----:B------:R-:W-:Y:S01]  /*a0c0*/  FADD.FTZ R141, R138, R141 ;  /* 0x0000008d8a8d7221 */ /* 0x000fe20000010000 */
[----:B------:R-:W-:Y:S01]  /*a0d0*/  MUFU.EX2 R6, R6 ;  /* 0x0000000600067308 */ /* 0x000fe20000000800 */
[----:B------:R-:W-:Y:S01]  /*a0e0*/  FADD.FTZ R129, R197, R136 ;  /* 0x00000088c5817221 */ /* 0x000fe20000010000 */
[----:B------:R-:W-:Y:S01]  /*a0f0*/  FFMA.FTZ R131, R159, UR11, -R131 ;  /* 0x0000000b9f837c23 */ /* 0x000fe20008010883 */
[----:B------:R-:W-:Y:S01]  /*a100*/  FADD.FTZ R132, R198, R141 ;  /* 0x0000008dc6847221 */ /* 0x000fe20000010000 */
[----:B------:R-:W-:Y:S01]  /*a110*/  F2FP.F16.F32.PACK_AB R196, R138, R196 ;  /* 0x000000c48ac4723e */ /* 0x000fe200000000ff */
[C---:B------:R-:W-:Y:S01]  /*a120*/  FADD.FTZ R10, R14.reuse, R129 ;  /* 0x000000810e0a7221 */ /* 0x040fe20000010000 */
[----:B------:R-:W-:Y:S01]  /*a130*/  F2FP.F16.F32.PACK_AB R197, R14, R197 ;  /* 0x000000c50ec5723e */ /* 0x000fe200000000ff */
[----:B------:R-:W-:Y:S01]  /*a140*/  FADD.FTZ R129, R139, R132 ;  /* 0x000000848b817221 */ /* 0x000fe20000010000 */
[----:B------:R-:W-:Y:S01]  /*a150*/  MUFU.EX2 R127, R127 ;  /* 0x0000007f007f7308 */ /* 0x000fe20000000800 */
[----:B------:R-:W-:Y:S01]  /*a160*/  FADD.FTZ R10, R199, R10 ;  /* 0x0000000ac70a7221 */ /* 0x000fe20000010000 */
[----:B------:R-:W-:Y:S01]  /*a170*/  F2FP.F16.F32.PACK_AB R199, R15, R199 ;  /* 0x000000c70fc7723e */ /* 0x000fe200000000ff */
[----:B------:R-:W-:Y:S01]  /*a180*/  FADD.FTZ R129, R192, R129 ;  /* 0x00000081c0817221 */ /* 0x000fe20000010000 */
[----:B------:R-:W-:Y:S01]  /*a190*/  F2FP.F16.F32.PACK_AB R198, R139, R198 ;  /* 0x000000c68bc6723e */ /* 0x000fe200000000ff */
[----:B------:R-:W-:Y:S01]  /*a1a0*/  FADD.FTZ R10, R15, R10 ;  /* 0x0000000a0f0a7221 */ /* 0x000fe20000010000 */
[C---:B------:R-:W-:Y:S01]  /*a1b0*/  F2FP.F16.F32.PACK_AB R192, R142.reuse, R192 ;  /* 0x000000c08ec0723e */ /* 0x040fe200000000ff */
[----:B------:R-:W-:Y:S01]  /*a1c0*/  FADD.FTZ R129, R142, R129 ;  /* 0x000000818e817221 */ /* 0x000fe20000010000 */
[----:B------:R-:W1:Y:S01]  /*a1d0*/  MUFU.EX2 R131, R131 ;  /* 0x0000008300837308 */ /* 0x000e620000000800 */
[----:B------:R-:W-:Y:S01]  /*a1e0*/  FADD.FTZ R137, R193, R10 ;  /* 0x0000000ac1897221 */ /* 0x000fe20000010000 */
[----:B------:R-:W-:Y:S01]  /*a1f0*/  F2FP.F16.F32.PACK_AB R193, R20, R193 ;  /* 0x000000c114c1723e */ /* 0x000fe200000000ff */
[----:B------:R-:W-:Y:S01]  /*a200*/  FADD.FTZ R12, R194, R129 ;  /* 0x00000081c20c7221 */ /* 0x000fe20000010000 */
[----:B------:R-:W-:Y:S01]  /*a210*/  F2FP.F16.F32.PACK_AB R194, R143, R194 ;  /* 0x000000c28fc2723e */ /* 0x000fe200000000ff */
[----:B------:R-:W-:Y:S01]  /*a220*/  FADD.FTZ R10, R20, R137 ;  /* 0x00000089140a7221 */ /* 0x000fe20000010000 */
[----:B0-----:R-:W-:Y:S01]  /*a230*/  F2FP.F16.F32.PACK_AB R179, R11, R126 ;  /* 0x0000007e0bb3723e */ /* 0x001fe200000000ff */
[----:B------:R-:W-:-:S02]  /*a240*/  FADD.FTZ R13, R143, R12 ;  /* 0x0000000c8f0d7221 */ /* 0x000fc40000010000 */
[----:B------:R-:W-:Y:S01]  /*a250*/  FADD.FTZ R10, R195, R10 ;  /* 0x0000000ac30a7221 */ /* 0x000fe20000010000 */
[C---:B------:R-:W-:Y:S01]  /*a260*/  F2FP.F16.F32.PACK_AB R195, R21.reuse, R195 ;  /* 0x000000c315c3723e */ /* 0x040fe200000000ff */
[----:B------:R-:W-:Y:S01]  /*a270*/  FADD.FTZ R13, R188, R13 ;  /* 0x0000000dbc0d7221 */ /* 0x000fe20000010000 */
[C---:B------:R-:W-:Y:S01]  /*a280*/  F2FP.F16.F32.PACK_AB R188, R144.reuse, R188 ;  /* 0x000000bc90bc723e */ /* 0x040fe200000000ff */
[----:B------:R-:W-:Y:S02]  /*a290*/  FADD.FTZ R10, R21, R10 ;  /* 0x0000000a150a7221 */ /* 0x000fe40000010000 */
[----:B------:R-:W-:Y:S02]  /*a2a0*/  FADD.FTZ R13, R144, R13 ;  /* 0x0000000d900d7221 */ /* 0x000fe40000010000 */
[----:B------:R-:W-:Y:S01]  /*a2b0*/  FADD.FTZ R10, R189, R10 ;  /* 0x0000000abd0a7221 */ /* 0x000fe20000010000 */
[----:B------:R-:W-:Y:S01]  /*a2c0*/  F2FP.F16.F32.PACK_AB R189, R125, R189 ;  /* 0x000000bd7dbd723e */ /* 0x000fe200000000ff */
[----:B------:R-:W-:Y:S01]  /*a2d0*/  FADD.FTZ R12, R190, R13 ;  /* 0x0000000dbe0c7221 */ /* 0x000fe20000010000 */
[----:B------:R-:W-:Y:S01]  /*a2e0*/  F2FP.F16.F32.PACK_AB R190, R9, R190 ;  /* 0x000000be09be723e */ /* 0x000fe200000000ff */
[----:B------:R-:W-:Y:S01]  /*a2f0*/  FADD.FTZ R10, R125, R10 ;  /* 0x0000000a7d0a7221 */ /* 0x000fe20000010000 */
[----:B-1----:R-:W-:Y:S01]  /*a300*/  F2FP.F16.F32.PACK_AB R178, R131, R146 ;  /* 0x0000009283b2723e */ /* 0x002fe200000000ff */
[----:B------:R-:W-:-:S02]  /*a310*/  FADD.FTZ R15, R9, R12 ;  /* 0x0000000c090f7221 */ /* 0x000fc40000010000 */
[----:B------:R-:W-:Y:S01]  /*a320*/  FADD.FTZ R13, R191, R10 ;  /* 0x0000000abf0d7221 */ /* 0x000fe20000010000 */
[----:B------:R-:W-:Y:S01]  /*a330*/  F2FP.F16.F32.PACK_AB R191, R120, R191 ;  /* 0x000000bf78bf723e */ /* 0x000fe200000000ff */
        /* <DEDUP_REMOVED lines=8> */
[----:B------:R-:W-:-:S02]  /*a3c0*/  FADD.FTZ R10, R124, R13 ;  /* 0x0000000d7c0a7221 */ /* 0x000fc40000010000 */
[----:B------:R-:W-:Y:S02]  /*a3d0*/  FADD.FTZ R15, R6, R15 ;  /* 0x0000000f060f7221 */ /* 0x000fe40000010000 */
[----:B------:R-:W-:Y:S01]  /*a3e0*/  FADD.FTZ R10, R187, R10 ;  /* 0x0000000abb0a7221 */ /* 0x000fe20000010000 */
[----:B------:R-:W-:-:S03]  /*a3f0*/  F2FP.F16.F32.PACK_AB R187, R121, R187 ;  /* 0x000000bb79bb723e */ /* 0x000fc600000000ff */
[----:B------:R-:W-:Y:S01]  /*a400*/  FADD.FTZ R9, R121, R10 ;  /* 0x0000000a79097221 */ /* 0x000fe20000010000 */
[----:B------:R-:W-:Y:S01]  /*a410*/  FADD.FTZ R10, R180, R15 ;  /* 0x0000000fb40a7221 */ /* 0x000fe20000010000 */
[C---:B------:R-:W-:Y:S02]  /*a420*/  F2FP.F16.F32.PACK_AB R180, R127.reuse, R180 ;  /* 0x000000b47fb4723e */ /* 0x040fe400000000ff */
[----:B------:R-:W-:Y:S01]  /*a430*/  FADD.FTZ R12, R128, R9 ;  /* 0x00000009800c7221 */ /* 0x000fe20000010000 */
[----:B------:R-:W-:Y:S01]  /*a440*/  FADD.FTZ R5, R127, R10 ;  /* 0x0000000a7f057221 */ /* 0x000fe20000010000 */
[----:B------:R-:W-:Y:S02]  /*a450*/  IMAD.MOV.U32 R10, RZ, RZ, R3 ;  /* 0x000000ffff0a7224 */ /* 0x000fe400078e0003 */
[C---:B------:R-:W-:Y:S01]  /*a460*/  FADD.FTZ R12, R181.reuse, R12 ;  /* 0x0000000cb50c7221 */ /* 0x040fe20000010000 */
[----:B------:R-:W-:Y:S01]  /*a470*/  FADD.FTZ R6, R182, R5 ;  /* 0x00000005b6067221 */ /* 0x000fe20000010000 */
[----:B------:R-:W-:-:S02]  /*a480*/  F2FP.F16.F32.PACK_AB R181, R181, R128 ;  /* 0x00000080b5b5723e */ /* 0x000fc400000000ff */
[----:B------:R-:W-:Y:S01]  /*a490*/  FADD.FTZ R5, R183, R12 ;  /* 0x0000000cb7057221 */ /* 0x000fe20000010000 */
[C---:B------:R-:W-:Y:S01]  /*a4a0*/  FADD.FTZ R6, R133.reuse, R6 ;  /* 0x0000000685067221 */ /* 0x040fe20000010000 */
[----:B------:R-:W-:Y:S02]  /*a4b0*/  F2FP.F16.F32.PACK_AB R182, R133, R182 ;  /* 0x000000b685b6723e */ /* 0x000fe400000000ff */
[C---:B------:R-:W-:Y:S01]  /*a4c0*/  FADD.FTZ R5, R130.reuse, R5 ;  /* 0x0000000582057221 */ /* 0x040fe20000010000 */
[----:B------:R-:W-:Y:S01]  /*a4d0*/  FADD.FTZ R9, R155, R6 ;  /* 0x000000069b097221 */ /* 0x000fe20000010000 */
[----:B------:R-:W-:Y:S02]  /*a4e0*/  F2FP.F16.F32.PACK_AB R183, R130, R183 ;  /* 0x000000b782b7723e */ /* 0x000fe400000000ff */
[----:B------:R-:W-:Y:S01]  /*a4f0*/  FADD.FTZ R6, R122, R5 ;  /* 0x000000057a067221 */ /* 0x000fe20000010000 */
[----:B------:R-:W-:-:S03]  /*a500*/  FADD.FTZ R9, R158, R9 ;  /* 0x000000099e097221 */ /* 0x000fc60000010000 */
[----:B------:R-:W-:Y:S01]  /*a510*/  FADD.FTZ R5, R123, R6 ;  /* 0x000000067b057221 */ /* 0x000fe20000010000 */
[----:B------:R-:W-:-:S03]  /*a520*/  FADD.FTZ R9, R146, R9 ;  /* 0x0000000992097221 */ /* 0x000fc60000010000 */
[----:B------:R-:W-:Y:S01]  /*a530*/  FADD.FTZ R5, R126, R5 ;  /* 0x000000057e057221 */ /* 0x000fe20000010000 */
[----:B------:R-:W-:Y:S01]  /*a540*/  FADD.FTZ R6, R131, R9 ;  /* 0x0000000983067221 */ /* 0x000fe20000010000 */
[----:B------:R-:W-:Y:S02]  /*a550*/  IMAD.MOV.U32 R9, RZ, RZ, R4 ;  /* 0x000000ffff097224 */ /* 0x000fe400078e0004 */
[----:B------:R-:W-:Y:S01]  /*a560*/  FADD.FTZ R5, R11, R5 ;  /* 0x000000050b057221 */ /* 0x000fe20000010000 */
[----:B------:R-:W-:Y:S06]  /*a570*/  @P3 BRA `(.L_x_2263) ;  /* 0xffffffb800cc3947 */ /* 0x000fec000383ffff */
.L_x_2254:
[----:B------:R-:W-:-:S13]  /*a580*/  R2UR UR6, R19 ;  /* 0x00000000130672ca */ /* 0x000fda00000e0000 */
[----:B------:R-:W-:-:S06]  /*a590*/  UISETP.GE.AND UP0, UPT, UR37, UR6, UPT ;  /* 0x000000062500728c */ /* 0x000fcc000bf06270 */
[----:B------:R-:W-:-:S13]  /*a5a0*/  PLOP3.LUT P2, PT, PT, PT, UP0, 0x80, 0x0 ;  /* 0x000000000000781c */ /* 0x000fda0003f4f008 */
[----:B------:R-:W-:Y:S05]  /*a5b0*/  @!P2 BRA `(.L_x_2264) ;  /* 0x0000003c0048a947 */ /* 0x000fea0003800000 */
[----:B------:R-:W-:Y:S01]  /*a5c0*/  IMAD.MOV.U32 R8, RZ, RZ, R4 ;  /* 0x000000ffff087224 */ /* 0x000fe200078e0004 */
[----:B------:R-:W-:Y:S01]  /*a5d0*/  UMOV UR38, UR60 ;  /* 0x0000003c00267c82 */ /* 0x000fe20008000000 */
[----:B------:R-:W-:Y:S01]  /*a5e0*/  IMAD.MOV.U32 R9, RZ, RZ, R3 ;  /* 0x000000ffff097224 */ /* 0x000fe200078e0003 */
[----:B------:R-:W-:Y:S01]  /*a5f0*/  UMOV UR7, UR36 ;  /* 0x0000002400077c82 */ /* 0x000fe20008000000 */
[----:B------:R-:W-:-:S05]  /*a600*/  ULDC UR61, c[0x0][0x988] ;  /* 0x00026200003d7ab9 */ /* 0x000fca0000000800 */
.L_x_2273:
[----:B------:R-:W-:-:S04]  /*a610*/  UIADD3 UR36, UR7, 0x1, URZ ;  /* 0x0000000107247890 */ /* 0x000fc8000fffe03f */
[----:B------:R-:W-:-:S04]  /*a620*/  UISETP.NE.AND UP0, UPT, UR36, 0x2, UPT ;  /* 0x000000022400788c */ /* 0x000fc8000bf05270 */
[----:B------:R-:W-:Y:S02]  /*a630*/  USEL UR60, URZ, 0x1, UP0 ;  /* 0x000000013f3c7887 */ /* 0x000fe40008000000 */
[----:B------:R-:W-:Y:S02]  /*a640*/  USEL UR36, UR36, URZ, UP0 ;  /* 0x0000003f24247287 */ /* 0x000fe40008000000 */
[----:B------:R-:W-:Y:S01]  /*a650*/  ULOP3.LUT UR60, UR38, UR60, URZ, 0x3c, !UPT ;  /* 0x0000003c263c7292 */ /* 0x000fe2000f8e3c3f */
[----:B------:R-:W-:Y:S11]  /*a660*/  @!P0 BRA `(.L_x_2265) ;  /* 0x0000000000048947 */ /* 0x000ff60003800000 */
[----:B------:R-:W-:Y:S01]  /*a670*/  BPT.TRAP 0x1 ;  /* 0x000000040000795c */ /* 0x000fe20000300000 */
.L_x_2265:
[----:B------:R-:W-:Y:S01]  /*a680*/  ULEA UR6, UR36, UR39, 0x3 ;  /* 0x0000002724067291 */ /* 0x000fe2000f8e183f */
[----:B------:R-:W-:-:S05]  /*a690*/  IMAD.U32 R3, RZ, RZ, UR60 ;  /* 0x0000003cff037e24 */ /* 0x000fca000f8e00ff */
[----:B------:R-:W-:-:S04]  /*a6a0*/  SHF.L.U32 R3, R3, 0x1f, RZ ;  /* 0x0000001f03037819 */ /* 0x000fc800000006ff */
[----:B------:R0:W1:Y:S01]  /*a6b0*/  SYNCS.PHASECHK.TRANS64.TRYWAIT P2, [UR6+0x36830], R3 ;  /* 0x03683003ff0075a7 */ /* 0x0000620008040146 */
[----:B------:R-:W-:Y:S05]  /*a6c0*/  @!P0 BRA `(.L_x_2266) ;  /* 0x0000000000048947 */ /* 0x000fea0003800000 */
[----:B------:R-:W-:Y:S01]  /*a6d0*/  BPT.TRAP 0x1 ;  /* 0x000000040000795c */ /* 0x000fe20000300000 */
.L_x_2266:
[----:B-1----:R-:W-:Y:S05]  /*a6e0*/  @P2 BRA `(.L_x_2267) ;  /* 0x0000000000082947 */ /* 0x002fea0003800000 */
[----:B------:R-:W1:Y:S02]  /*a6f0*/  SYNCS.PHASECHK.TRANS64.TRYWAIT P2, [UR6+0x36830], R3 ;  /* 0x03683003ff0075a7 */ /* 0x000e640008040146 */
[----:B-1----:R-:W-:Y:S05]  /*a700*/  @!P2 BRA `(.L_x_2268) ;  /* 0x00000104000ca947 */ /* 0x002fea0003800000 */
.L_x_2267:
        /* <DEDUP_REMOVED lines=11> */
[----:B------:R-:W-:Y:S01]  /*a7c0*/  MOV R10, UR49 ;  /* 0x00000031000a7c02 */ /* 0x000fe20008000f00 */
[----:B------:R-:W-:Y:S01]  /*a7d0*/  UMOV UR49, UR53 ;  /* 0x0000003500317c82 */ /* 0x000fe20008000000 */
[----:B------:R-:W-:Y:S01]  /*a7e0*/  UIMAD UR6, UR36, 0xa80, UR6 ;  /* 0x00000a80240678a4 */ /* 0x000fe2000f8e0206 */
[----:B------:R-:W-:Y:S01]  /*a7f0*/  MOV R11, UR48 ;  /* 0x00000030000b7c02 */ /* 0x000fe20008000f00 */
[----:B------:R-:W-:Y:S01]  /*a800*/  UMOV UR48, UR52 ;  /* 0x0000003400307c82 */ /* 0x000fe20008000000 */
        /* <DEDUP_REMOVED lines=605> */
.L_x_2269:
[----:B------:R-:W-:Y:S01]  /*cde0*/  ULEA UR10, UR7, UR39, 0x3 ;  /* 0x00000027070a7291 */ /* 0x000fe2000f8e183f */
[----:B------:R-:W-:-:S05]  /*cdf0*/  IMAD.U32 R0, RZ, RZ, UR38 ;  /* 0x00000026ff007e24 */ /* 0x000fca000f8e00ff */
[----:B------:R-:W-:-:S04]  /*ce00*/  SHF.L.U32 R0, R0, 0x1f, RZ ;  /* 0x0000001f00007819 */ /* 0x000fc800000006ff */
[----:B------:R0:W1:Y:S01]  /*ce10*/  SYNCS.PHASECHK.TRANS64.TRYWAIT P2, [UR10+0x36850], R0 ;  /* 0x03685000ff0075a7 */ /* 0x000062000804014a */
[----:B------:R-:W-:Y:S05]  /*ce20*/  @!P0 BRA `(.L_x_2270) ;  /* 0x0000000000048947 */ /* 0x000fea0003800000 */
[----:B------:R-:W-:Y:S01]  /*ce30*/  BPT.TRAP 0x1 ;  /* 0x000000040000795c */ /* 0x000fe20000300000 */
.L_x_2270:
[----:B-1----:R-:W-:Y:S05]  /*ce40*/  @P2 BRA `(.L_x_2271) ;  /* 0x0000000000082947 */ /* 0x002fea0003800000 */
[----:B------:R-:W1:Y:S02]  /*ce50*/  SYNCS.PHASECHK.TRANS64.TRYWAIT P2, [UR10+0x36850], R0 ;  /* 0x03685000ff0075a7 */ /* 0x000e64000804014a */
[----:B-1----:R-:W-:Y:S05]  /*ce60*/  @!P2 BRA `(.L_x_2272) ;  /* 0x000000dc004ca947 */ /* 0x002fea0003800000 */
.L_x_2271:
[----:B------:R-:W-:Y:S01]  /*ce70*/  UIADD3 UR6, UR39, 0x400, URZ ;  /* 0x0000040027067890 */ /* 0x000fe2000fffe03f */
[----:B------:R-:W-:Y:S01]  /*ce80*/  WARPGROUP.ARRIVE ;  /* 0x00000000000079c5 */ /* 0x000fe20000000000 */
[----:B01----:R-:W-:Y:S01]  /*ce90*/  FMNMX.FTZ R0, R168, R9, !PT ;  /* 0x00000009a8007209 */ /* 0x003fe20007810000 */
[----:B------:R-:W-:Y:S01]  /*cea0*/  UMOV UR11, UR61 ;  /* 0x0000003d000b7c82 */ /* 0x000fe20008000000 */
[----:B------:R-:W-:Y:S01]  /*ceb0*/  USHF.R.U32.HI UR6, URZ, 0x4, UR6 ;  /* 0x000000043f067899 */ /* 0x000fe20008011606 */
[----:B------:R-:W-:Y:S01]  /*cec0*/  R2UR UR15, R19 ;  /* 0x00000000130f72ca */ /* 0x000fe200000e0000 */
[----:B------:R-:W-:Y:S01]  /*ced0*/  UMOV UR38, UR60 ;  /* 0x0000003c00267c82 */ /* 0x000fe20008000000 */
[----:B------:R-:W-:Y:S01]  /*cee0*/  FMNMX.FTZ R3, R169, R0, !PT ;  /* 0x00000000a9037209 */ /* 0x000fe20007810000 */
[----:B------:R-:W-:-:S03]  /*cef0*/  ULOP3.LUT UR6, UR6, 0x3fff, URZ, 0xc0, !UPT ;  /* 0x00003fff06067892 */ /* 0x000fc6000f8ec03f */
[----:B------:R-:W-:Y:S01]  /*cf00*/  FMNMX.FTZ R0, R172, R3, !PT ;  /* 0x00000003ac007209 */ /* 0x000fe20007810000 */
[----:B------:R-:W-:-:S03]  /*cf10*/  ULOP3.LUT UR6, UR6, 0x3800000, URZ, 0xfc, !UPT ;  /* 0x0380000006067892 */ /* 0x000fc6000f8efc3f */
[----:B------:R-:W-:Y:S01]  /*cf20*/  FMNMX.FTZ R3, R173, R0, !PT ;  /* 0x00000000ad037209 */ /* 0x000fe20007810000 */
[----:B------:R-:W-:Y:S02]  /*cf30*/  UIMAD UR14, UR7, 0xa80, UR6 ;  /* 0x00000a80070e78a4 */ /* 0x000fe4000f8e0206 */
[----:B------:R-:W-:Y:S01]  /*cf40*/  UISETP.GT.AND UP0, UPT, UR37, UR15, UPT ;  /* 0x0000000f2500728c */ /* 0x000fe2000bf04270 */
[----:B------:R-:W-:Y:S01]  /*cf50*/  FMNMX.FTZ R0, R160, R3, !PT ;  /* 0x00000003a0007209 */ /* 0x000fe20007810000 */
[----:B------:R-:W-:Y:S01]  /*cf60*/  UMOV UR7, 0x40000040 ;  /* 0x4000004000077882 */ /* 0x000fe20000000000 */
[----:B------:R-:W-:Y:S02]  /*cf70*/  UIADD3 UR37, UR37, -0x1, URZ ;  /* 0xffffffff25257890 */ /* 0x000fe4000fffe03f */
[----:B------:R-:W-:Y:S01]  /*cf80*/  UMOV UR6, UR14 ;  /* 0x0000000e00067c82 */ /* 0x000fe20008000000 */
[----:B------:R-:W-:Y:S01]  /*cf90*/  FMNMX.FTZ R3, R161, R0, !PT ;  /* 0x00000000a1037209 */ /* 0x000fe20007810000 */
[----:B------:R-:W-:Y:S01]  /*cfa0*/  HGMMA.64x192x16.F32 R24, R200, gdesc[UR4].tnspB, R24, gsb0 ;  /* 0x42e00004c8187df0 */ /* 0x000fe20008000818 */
[----:B------:R-:W-:Y:S01]  /*cfb0*/  UIADD3 UR6, UR14, 0x80, URZ ;  /* 0x000000800e067890 */ /* 0x000fe2000fffe03f */
[----:B------:R-:W-:Y:S01]  /*cfc0*/  PLOP3.LUT P2, PT, PT, PT, UP0, 0x80, 0x0 ;  /* 0x000000000000781c */ /* 0x000fe20003f4f008 */
        /* <DEDUP_REMOVED lines=27> */
[----:B------:R-:W-:-:S03]  /*d180*/  FMNMX.FTZ R4, R170, R8, !PT ;  /* 0x00000008aa047209 */ /* 0x000fc60007810000 */
[----:B------:R-:W-:Y:S01]  /*d190*/  FADD.FTZ R2, -R3, R9 ;  /* 0x0000000903027221 */ /* 0x000fe20000010100 */
[----:B------:R-:W-:-:S03]  /*d1a0*/  FMNMX.FTZ R11, R171, R4, !PT ;  /* 0x00000004ab0b7209 */ /* 0x000fc60007810000 */
[----:B------:R-:W-:Y:S01]  /*d1b0*/  FMUL.FTZ R10, R2, UR11 ;  /* 0x0000000b020a7c20 */ /* 0x000fe20008410000 */
[----:B------:R-:W-:Y:S01]  /*d1c0*/  FMNMX.FTZ R4, R174, R11, !PT ;  /* 0x0000000bae047209 */ /* 0x000fe20007810000 */
[----:B------:R-:W-:Y:S02]  /*d1d0*/  FMUL.FTZ R2, R3, UR11 ;  /* 0x0000000b03027c20 */ /* 0x000fe40008410000 */
[----:B------:R0:W-:Y:S01]  /*d1e0*/  MUFU.EX2 R0, R10 ;  /* 0x0000000a00007308 */ /* 0x0001e20000000800 */
        /* <DEDUP_REMOVED lines=10> */
[--C-:B0-----:R-:W-:Y:S01]  /*d290*/  FFMA.FTZ R10, R153, UR11, -R2.reuse ;  /* 0x0000000b990a7c23 */ /* 0x101fe20008010802 */
        /* <DEDUP_REMOVED lines=16> */
[----:B------:R-:W-:Y:S01]  /*d3a0*/  FMNMX.FTZ R4, R150, R11, !PT ;  /* 0x0000000b96047209 */ /* 0x000fe20007810000 */
[----:B------:R-:W-:Y:S02]  /*d3b0*/  WARPGROUP.DEPBAR.LE gsb0, 0x0 ;  /* 0x00008000000079c5 */ /* 0x000fe40000010000 */
[----:B------:R-:W-:Y:S01]  /*d3c0*/  WARPGROUP.ARRIVE ;  /* 0x00000000000079c5 */ /* 0x000fe20000000000 */
[----:B------:R-:W-:Y:S01]  /*d3d0*/  FMNMX.FTZ R11, R151, R4, !PT ;  /* 0x00000004970b7209 */ /* 0x000fe20007810000 */
[--C-:B------:R-:W-:Y:S01]  /*d3e0*/  FFMA.FTZ R200, R168, UR11, -R2.reuse ;  /* 0x0000000ba8c87c23 */ /* 0x100fe20008010802 */
[----:B------:R-:W-:Y:S01]  /*d3f0*/  FFMA.FTZ R202, R172, UR11, -R2 ;  /* 0x0000000bacca7c23 */ /* 0x000fe20008010802 */
[----:B------:R-:W-:Y:S01]  /*d400*/  MUFU.EX2 R10, R10 ;  /* 0x0000000a000a7308 */ /* 0x000fe20000000800 */
[----:B------:R-:W-:Y:S01]  /*d410*/  FMNMX.FTZ R4, R138, R11, !PT ;  /* 0x0000000b8a047209 */ /* 0x000fe20007810000 */
[----:B------:R-:W-:Y:S01]  /*d420*/  HGMMA.64x192x16.F32 R24, R196, gdesc[UR4].tnspB, R24, gsb0 ;  /* 0x42e00004c4187df0 */ /* 0x000fe20008000818 */
[----:B------:R-:W-:Y:S01]  /*d430*/  UIADD3 UR6, UR14, 0x100, URZ ;  /* 0x000001000e067890 */ /* 0x000fe2000fffe03f */
[----:B------:R-:W-:Y:S01]  /*d440*/  UMOV UR7, 0x40000040 ;  /* 0x4000004000077882 */ /* 0x000fe20000000000 */
        /* <DEDUP_REMOVED lines=8> */
[----:B0-----:R-:W-:Y:S01]  /*d4d0*/  FFMA.FTZ R6, R0, R6, R200 ;  /* 0x0000000600067223 */ /* 0x001fe200000100c8 */
[----:B------:R-:W-:Y:S02]  /*d4e0*/  FMNMX.FTZ R4, R134, R11, !PT ;  /* 0x0000000b86047209 */ /* 0x000fe40007810000 */
[----:B------:R-:W-:Y:S02]  /*d4f0*/  F2FP.F16.F32.PACK_AB R200, R9, R200 ;  /* 0x000000c809c8723e */ /* 0x000fe400000000ff */
[----:B------:R-:W-:Y:S02]  /*d500*/  FMNMX.FTZ R11, R135, R4, !PT ;  /* 0x00000004870b7209 */ /* 0x000fe40007810000 */
[----:B------:R-:W-:Y:S02]  /*d510*/  MUFU.EX2 R13, R13 ;  /* 0x0000000d000d7308 */ /* 0x000fe40000000800 */
[----:B------:R-:W-:-:S04]  /*d520*/  FMNMX.FTZ R4, R122, R11, !PT ;  /* 0x0000000b7a047209 */ /* 0x000fc80007810000 */
[----:B------:R-:W-:Y:S02]  /*d530*/  FMNMX.FTZ R11, R123, R4, !PT ;  /* 0x000000047b0b7209 */ /* 0x000fe40007810000 */
[----:B------:R-:W-:Y:S02]  /*d540*/  MUFU.EX2 R14, R14 ;  /* 0x0000000e000e7308 */ /* 0x000fe40000000800 */
[----:B------:R-:W-:-:S04]  /*d550*/  FMNMX.FTZ R4, R126, R11, !PT ;  /* 0x0000000b7e047209 */ /* 0x000fc80007810000 */
[----:B------:R-:W-:Y:S02]  /*d560*/  FMNMX.FTZ R4, R127, R4, !PT ;  /* 0x000000047f047209 */ /* 0x000fe40007810000 */
[----:B------:R-:W-:Y:S03]  /*d570*/  MUFU.EX2 R11, R149 ;  /* 0x00000095000b7308 */ /* 0x000fe60000000800 */
[----:B------:R-:W0:Y:S05]  /*d580*/  SHFL.BFLY PT, R21, R4, 0x2, 0x1f ;  /* 0x0c401f0004157f89 */ /* 0x000e2a00000e0000 */
[----:B------:R-:W-:Y:S08]  /*d590*/  MUFU.EX2 R20, R20 ;  /* 0x0000001400147308 */ /* 0x000ff00000000800 */
[----:B------:R-:W-:Y:S08]  /*d5a0*/  MUFU.EX2 R120, R120 ;  /* 0x0000007800787308 */ /* 0x000ff00000000800 */
[----:B------:R-:W-:Y:S01]  /*d5b0*/  MUFU.EX2 R121, R121 ;  /* 0x0000007900797308 */ /* 0x000fe20000000800 */
[----:B0-----:R-:W-:Y:S01]  /*d5c0*/  FMNMX.FTZ R137, R4, R21, !PT ;  /* 0x0000001504897209 */ /* 0x001fe20007810000 */
[--C-:B------:R-:W-:Y:S01]  /*d5d0*/  FFMA.FTZ R21, R129, UR11, -R2.reuse ;  /* 0x0000000b81157c23 */ /* 0x100fe20008010802 */
[----:B------:R-:W-:-:S03]  /*d5e0*/  FFMA.FTZ R129, R125, UR11, -R2 ;  /* 0x0000000b7d817c23 */ /* 0x000fc60008010802 */
[----:B------:R-:W0:Y:S02]  /*d5f0*/  SHFL.BFLY PT, R4, R137, 0x1, 0x1f ;  /* 0x0c201f0089047f89 */ /* 0x000e2400000e0000 */
[----:B------:R-:W-:Y:S01]  /*d600*/  MUFU.EX2 R21, R21 ;  /* 0x0000001500157308 */ /* 0x000fe20000000800 */
[----:B0-----:R-:W-:-:S05]  /*d610*/  FMNMX.FTZ R4, R137, R4, !PT ;  /* 0x0000000489047209 */ /* 0x001fca0007810000 */
[----:B------:R-:W-:-:S04]  /*d620*/  FMUL.FTZ R125, R4, UR11 ;  /* 0x0000000b047d7c20 */ /* 0x000fc80008410000 */
        /* <DEDUP_REMOVED lines=12> */
[----:B------:R-:W-:-:S02]  /*d6f0*/  FFMA.FTZ R126, R126, UR11, -R125 ;  /* 0x0000000b7e7e7c23 */ /* 0x000fc4000801087d */
[----:B------:R-:W-:Y:S08]  /*d700*/  MUFU.EX2 R124, R124 ;  /* 0x0000007c007c7308 */ /* 0x000ff00000000800 */
[----:B------:R-:W-:Y:S08]  /*d710*/  MUFU.EX2 R203, R203 ;  /* 0x000000cb00cb7308 */ /* 0x000ff00000000800 */
[----:B------:R-:W-:Y:S08]  /*d720*/  MUFU.EX2 R137, R137 ;  /* 0x0000008900897308 */ /* 0x000ff00000000800 */
[----:B------:R-:W-:Y:S08]  /*d730*/  MUFU.EX2 R134, R134 ;  /* 0x0000008600867308 */ /* 0x000ff00000000800 */
[----:B------:R-:W0:Y:S08]  /*d740*/  MUFU.EX2 R135, R135 ;  /* 0x0000008700877308 */ /* 0x000e300000000800 */
        /* <DEDUP_REMOVED lines=10> */
[----:B------:R-:W-:-:S07]  /*d7f0*/  UMOV UR7, 0x40000040 ;  /* 0x4000004000077882 */ /* 0x000fce0000000000 */
        /* <DEDUP_REMOVED lines=20> */
[----:B------:R-:W-:Y:S02]  /*d940*/  IMAD.U32 R144, RZ, RZ, UR36 ;  /* 0x00000024ff907e24 */ /* 0x000fe4000f8e00ff */
[--C-:B------:R-:W-:Y:S01]  /*d950*/  FFMA.FTZ R189, R146, UR11, -R125.reuse ;  /* 0x0000000b92bd7c23 */ /* 0x100fe2000801087d */
[----:B------:R-:W-:Y:S01]  /*d960*/  IMAD.U32 R146, RZ, RZ, UR10 ;  /* 0x0000000aff927e24 */ /* 0x000fe2000f8e00ff */
[----:B------:R-:W-:Y:S01]  /*d970*/  HGMMA.64x192x16.F32 R24, R184, gdesc[UR4].tnspB, R24, gsb0 ;  /* 0x42e00004b8187df0 */ /* 0x000fe20008000818 */
[----:B------:R-:W-:Y:S01]  /*d980*/  UIADD3 UR6, UR14, 0x280, URZ ;  /* 0x000002800e067890 */ /* 0x000fe2000fffe03f */
[----:B------:R-:W-:Y:S01]  /*d990*/  @!P1 LEA R144, R144, UR39, 0x3 ;  /* 0x0000002790909c11 */ /* 0x000fe2000f8e18ff */
[----:B------:R-:W-:Y:S01]  /*d9a0*/  UMOV UR7, 0x40000040 ;  /* 0x4000004000077882 */ /* 0x000fe20000000000 */
[----:B------:R-:W-:Y:S01]  /*d9b0*/  @!P1 VIADD R146, R146, 0x36860 ;  /* 0x0003686092929836 */ /* 0x000fe20000000000 */
[----:B------:R-:W-:Y:S01]  /*d9c0*/  MUFU.EX2 R188, R188 ;  /* 0x000000bc00bc7308 */ /* 0x000fe20000000800 */
[----:B------:R-:W-:Y:S01]  /*d9d0*/  FFMA.FTZ R191, R150, UR11, -R125 ;  /* 0x0000000b96bf7c23 */ /* 0x000fe2000801087d */
[----:B------:R-:W-:-:S02]  /*d9e0*/  @!P1 VIADD R144, R144, 0x36840 ;  /* 0x0003684090909836 */ /* 0x000fc40000000000 */
[----:B------:R-:W-:-:S03]  /*d9f0*/  @!P1 PRMT R146, RZ, 0x654, R146 ;  /* 0x00000654ff929816 */ /* 0x000fc60000000092 */
[----:B------:R-:W-:Y:S01]  /*da00*/  @!P1 PRMT R145, RZ, 0x654, R144 ;  /* 0x00000654ff919816 */ /* 0x000fe20000000090 */
[----:B------:R-:W-:Y:S08]  /*da10*/  MUFU.EX2 R189, R189 ;  /* 0x000000bd00bd7308 */ /* 0x000ff00000000800 */
[----:B------:R-:W-:Y:S08]  /*da20*/  MUFU.EX2 R190, R190 ;  /* 0x000000be00be7308 */ /* 0x000ff00000000800 */
[----:B------:R-:W-:Y:S08]  /*da30*/  MUFU.EX2 R191, R191 ;  /* 0x000000bf00bf7308 */ /* 0x000ff00000000800 */
[----:B------:R-:W-:Y:S01]  /*da40*/  MUFU.EX2 R144, R151 ;  /* 0x0000009700907308 */ /* 0x000fe20000000800 */
[----:B------:R-:W-:-:S02]  /*da50*/  WARPGROUP.DEPBAR.LE gsb0, 0x0 ;  /* 0x00008000000079c5 */ /* 0x000fc40000010000 */
[----:B------:R-:W-:Y:S01]  /*da60*/  WARPGROUP.ARRIVE ;  /* 0x00000000000079c5 */ /* 0x000fe20000000000 */
[--C-:B------:R-:W-:Y:S01]  /*da70*/  FFMA.FTZ R184, R136, UR11, -R2.reuse ;  /* 0x0000000b88b87c23 */ /* 0x100fe20008010802 */
[--C-:B------:R-:W-:Y:S01]  /*da80*/  FFMA.FTZ R186, R140, UR11, -R2.reuse ;  /* 0x0000000b8cba7c23 */ /* 0x100fe20008010802 */
[----:B------:R-:W-:Y:S01]  /*da90*/  FFMA.FTZ R136, R141, UR11, -R2 ;  /* 0x0000000b8d887c23 */ /* 0x000fe20008010802 */
[--C-:B------:R-:W-:Y:S01]  /*daa0*/  FFMA.FTZ R185, R138, UR11, -R125.reuse ;  /* 0x0000000b8ab97c23 */ /* 0x100fe2000801087d */
[--C-:B------:R-:W-:Y:S01]  /*dab0*/  FFMA.FTZ R140, R159, UR11, -R125.reuse ;  /* 0x0000000b9f8c7c23 */ /* 0x100fe2000801087d */
[----:B------:R-:W-:Y:S01]  /*dac0*/  HGMMA.64x192x16.F32 R24, R180, gdesc[UR4].tnspB, R24, gsb0 ;  /* 0x42e00004b4187df0 */ /* 0x000fe20008000818 */
[----:B------:R-:W-:Y:S01]  /*dad0*/  UIADD3 UR6, UR14, 0x300, URZ ;  /* 0x000003000e067890 */ /* 0x000fe2000fffe03f */
[--C-:B------:R-:W-:Y:S01]  /*dae0*/  FFMA.FTZ R141, R147, UR11, -R125.reuse ;  /* 0x0000000b938d7c23 */ /* 0x100fe2000801087d */
[----:B------:R-:W-:Y:S01]  /*daf0*/  UMOV UR7, 0x40000040 ;  /* 0x4000004000077882 */ /* 0x000fe20000000000 */
[----:B------:R-:W-:Y:S01]  /*db00*/  MUFU.EX2 R184, R184 ;  /* 0x000000b800b87308 */ /* 0x000fe20000000800 */
[----:B------:R-:W-:-:S07]  /*db10*/  FFMA.FTZ R187, R142, UR11, -R125 ;  /* 0x0000000b8ebb7c23 */ /* 0x000fce000801087d */
        /* <DEDUP_REMOVED lines=11> */
[----:B------:R-:W-:Y:S01]  /*dbd0*/  FADD.FTZ R2, -R4, R8 ;  /* 0x0000000804027221 */ /* 0x000fe20000010100 */
[--C-:B------:R-:W-:Y:S01]  /*dbe0*/  FFMA.FTZ R132, R163, UR11, -R125.reuse ;  /* 0x0000000ba3847c23 */ /* 0x100fe2000801087d */
[----:B------:R-:W-:Y:S01]  /*dbf0*/  HGMMA.64x192x16.F32 R24, R176, gdesc[UR4].tnspB, R24, gsb0 ;  /* 0x42e00004b0187df0 */ /* 0x000fe20008000818 */
[----:B------:R-:W-:Y:S01]  /*dc00*/  MUFU.EX2 R8, R129 ;  /* 0x0000008100087308 */ /* 0x000fe20000000800 */
[----:B------:R-:W-:Y:S01]  /*dc10*/  FMUL.FTZ R2, R2, UR11 ;  /* 0x0000000b02027c20 */ /* 0x000fe20008410000 */
[--C-:B------:R-:W-:Y:S01]  /*dc20*/  FFMA.FTZ R133, R167, UR11, -R125.reuse ;  /* 0x0000000ba7857c23 */ /* 0x100fe2000801087d */
[----:B------:R-:W-:Y:S01]  /*dc30*/  FFMA.FTZ R181, R130, UR11, -R125 ;  /* 0x0000000b82b57c23 */ /* 0x000fe2000801087d */
[----:B------:R-:W-:Y:S01]  /*dc40*/  UMOV UR7, UR36 ;  /* 0x0000002400077c82 */ /* 0x000fe20008000000 */
[----:B0-----:R-:W-:-:S03]  /*dc50*/  F2FP.F16.F32.PACK_AB R183, R135, R134 ;  /* 0x0000008687b7723e */ /* 0x001fc600000000ff */
[----:B------:R-:W0:Y:S08]  /*dc60*/  MUFU.EX2 R2, R2 ;  /* 0x0000000200027308 */ /* 0x000e300000000800 */
[----:B------:R-:W1:Y:S08]  /*dc70*/  MUFU.EX2 R129, R175 ;  /* 0x000000af00817308 */ /* 0x000e700000000800 */
[----:B------:R-:W2:Y:S01]  /*dc80*/  MUFU.EX2 R132, R132 ;  /* 0x0000008400847308 */ /* 0x000ea20000000800 */
[----:B0-----:R-:W-:Y:S01]  /*dc90*/  FFMA.FTZ R5, R2, R5, R201 ;  /* 0x0000000502057223 */ /* 0x001fe200000100c9 */
[----:B------:R-:W-:-:S03]  /*dca0*/  F2FP.F16.F32.PACK_AB R201, R124, R201 ;  /* 0x000000c97cc9723e */ /* 0x000fc600000000ff */
[----:B------:R-:W-:-:S03]  /*dcb0*/  FADD.FTZ R138, R124, R5 ;  /* 0x000000057c8a7221 */ /* 0x000fc60000010000 */
[----:B------:R-:W0:Y:S01]  /*dcc0*/  MUFU.EX2 R133, R133 ;  /* 0x0000008500857308 */ /* 0x000e220000000800 */
[----:B------:R-:W-:Y:S01]  /*dcd0*/  FADD.FTZ R138, R203, R138 ;  /* 0x0000008acb8a7221 */ /* 0x000fe20000010000 */
[----:B-1----:R-:W-:-:S03]  /*dce0*/  F2FP.F16.F32.PACK_AB R203, R129, R203 ;  /* 0x000000cb81cb723e */ /* 0x002fc600000000ff */
[----:B------:R-:W-:-:S03]  /*dcf0*/  FADD.FTZ R138, R129, R138 ;  /* 0x0000008a818a7221 */ /* 0x000fc60000010000 */
[----:B------:R-:W-:Y:S08]  /*dd00*/  MUFU.EX2 R180, R180 ;  /* 0x000000b400b47308 */ /* 0x000ff00000000800 */
[----:B------:R-:W-:Y:S08]  /*dd10*/  MUFU.EX2 R181, R181 ;  /* 0x000000b500b57308 */ /* 0x000ff00000000800 */
[----:B------:R-:W-:Y:S08]  /*dd20*/  MUFU.EX2 R124, R131 ;  /* 0x00000083007c7308 */ /* 0x000ff00000000800 */
[----:B------:R-:W-:Y:S08]  /*dd30*/  MUFU.EX2 R182, R182 ;  /* 0x000000b600b67308 */ /* 0x000ff00000000800 */
[----:B------:R-:W-:Y:S01]  /*dd40*/  MUFU.EX2 R128, R128 ;  /* 0x0000008000807308 */ /* 0x000fe20000000800 */
[----:B------:R-:W-:-:S02]  /*dd50*/  WARPGROUP.DEPBAR.LE gsb0, 0x0 ;  /* 0x00008000000079c5 */ /* 0x000fc40000010000 */
[----:B------:R1:W-:Y:S05]  /*dd60*/  @!P1 SYNCS.ARRIVE.TRANS64.RED.A1T0 RZ, [R145+URZ], RZ ;  /* 0x000000ff91ff99a7 */ /* 0x0003ea000810043f */
[----:B------:R-:W-:Y:S01]  /*dd70*/  MUFU.EX2 R179, R126 ;  /* 0x0000007e00b37308 */ /* 0x000fe20000000800 */
[----:B------:R-:W-:Y:S02]  /*dd80*/  F2FP.F16.F32.PACK_AB R178, R8, R121 ;  /* 0x0000007908b2723e */ /* 0x000fe400000000ff */
[----:B------:R-:W-:Y:S01]  /*dd90*/  F2FP.F16.F32.PACK_AB R176, R120, R20 ;  /* 0x0000001478b0723e */ /* 0x000fe200000000ff */
[----:B-1----:R-:W-:Y:S01]  /*dda0*/  FADD.FTZ R145, R9, R6 ;  /* 0x0000000609917221 */ /* 0x002fe20000010000 */
[----:B------:R1:W-:Y:S01]  /*ddb0*/  @!P1 SYNCS.ARRIVE.TRANS64.RED.A1T0 RZ, [R146+URZ], RZ ;  /* 0x000000ff92ff99a7 */ /* 0x0003e2000810043f */
[----:B------:R-:W-:Y:S01]  /*ddc0*/  FFMA.FTZ R6, R139, UR11, -R125 ;  /* 0x0000000b8b067c23 */ /* 0x000fe2000801087d */
[----:B------:R-:W-:Y:S01]  /*ddd0*/  FADD.FTZ R139, R197, R138 ;  /* 0x0000008ac58b7221 */ /* 0x000fe20000010000 */
[----:B--2---:R-:W-:-:S03]  /*dde0*/  F2FP.F16.F32.PACK_AB R197, R132, R197 ;  /* 0x000000c584c5723e */ /* 0x004fc600000000ff */
[----:B------:R-:W-:Y:S01]  /*ddf0*/  FADD.FTZ R130, R132, R139 ;  /* 0x0000008b84827221 */ /* 0x000fe20000010000 */
[----:B------:R-:W-:Y:S01]  /*de00*/  MUFU.EX2 R6, R6 ;  /* 0x0000000600067308 */ /* 0x000fe20000000800 */
[----:B-1----:R-:W-:Y:S01]  /*de10*/  FADD.FTZ R146, R202, R145 ;  /* 0x00000091ca927221 */ /* 0x002fe20000010000 */
[----:B------:R-:W-:Y:S01]  /*de20*/  F2FP.F16.F32.PACK_AB R202, R17, R202 ;  /* 0x000000ca11ca723e */ /* 0x000fe200000000ff */
[----:B------:R-:W-:Y:S01]  /*de30*/  FADD.FTZ R130, R199, R130 ;  /* 0x00000082c7827221 */ /* 0x000fe20000010000 */
[----:B0-----:R-:W-:Y:S01]  /*de40*/  F2FP.F16.F32.PACK_AB R199, R133, R199 ;  /* 0x000000c785c7723e */ /* 0x001fe200000000ff */
[----:B------:R-:W-:Y:S02]  /*de50*/  FADD.FTZ R5, R17, R146 ;  /* 0x0000009211057221 */ /* 0x000fe40000010000 */
[----:B------:R-:W-:Y:S02]  /*de60*/  FADD.FTZ R130, R133, R130 ;  /* 0x0000008285827221 */ /* 0x000fe40000010000 */
[----:B------:R-:W-:Y:S01]  /*de70*/  FADD.FTZ R5, R196, R5 ;  /* 0x00000005c4057221 */ /* 0x000fe20000010000 */
[C---:B------:R-:W-:Y:S01]  /*de80*/  F2FP.F16.F32.PACK_AB R196, R16.reuse, R196 ;  /* 0x000000c410c4723e */ /* 0x040fe200000000ff */
[----:B------:R-:W-:Y:S01]  /*de90*/  FADD.FTZ R130, R193, R130 ;  /* 0x00000082c1827221 */ /* 0x000fe20000010000 */
[----:B------:R-:W-:Y:S01]  /*dea0*/  F2FP.F16.F32.PACK_AB R193, R137, R193 ;  /* 0x000000c189c1723e */ /* 0x000fe200000000ff */
[----:B------:R-:W-:-:S02]  /*deb0*/  FADD.FTZ R5, R16, R5 ;  /* 0x0000000510057221 */ /* 0x000fc40000010000 */
[----:B------:R-:W-:Y:S02]  /*dec0*/  FADD.FTZ R130, R137, R130 ;  /* 0x0000008289827221 */ /* 0x000fe40000010000 */
[----:B------:R-:W-:Y:S01]  /*ded0*/  FADD.FTZ R139, R198, R5 ;  /* 0x00000005c68b7221 */ /* 0x000fe20000010000 */
[----:B------:R-:W-:Y:S01]  /*dee0*/  F2FP.F16.F32.PACK_AB R198, R12, R198 ;  /* 0x000000c60cc6723e */ /* 0x000fe200000000ff */
[----:B------:R-:W-:Y:S01]  /*def0*/  FADD.FTZ R9, R195, R130 ;  /* 0x00000082c3097221 */ /* 0x000fe20000010000 */
[----:B------:R-:W-:Y:S01]  /*df00*/  FFMA.FTZ R5, R122, UR11, -R125 ;  /* 0x0000000b7a057c23 */ /* 0x000fe2000801087d */
[----:B------:R-:W-:Y:S01]  /*df10*/  FADD.FTZ R139, R12, R139 ;  /* 0x0000008b0c8b7221 */ /* 0x000fe20000010000 */
[----:B------:R-:W-:Y:S01]  /*df20*/  MUFU.EX2 R122, R143 ;  /* 0x0000008f007a7308 */ /* 0x000fe20000000800 */
[----:B------:R-:W-:Y:S01]  /*df30*/  FADD.FTZ R130, R140, R9 ;  /* 0x000000098c827221 */ /* 0x000fe20000010000 */
[----:B------:R-:W-:Y:S01]  /*df40*/  FFMA.FTZ R125, R127, UR11, -R125 ;  /* 0x0000000b7f7d7c23 */ /* 0x000fe2000801087d */
[----:B------:R-:W-:Y:S01]  /*df50*/  FADD.FTZ R139, R192, R139 ;  /* 0x0000008bc08b7221 */ /* 0x000fe20000010000 */
[----:B------:R-:W-:Y:S01]  /*df60*/  F2FP.F16.F32.PACK_AB R192, R10, R192 ;  /* 0x000000c00ac0723e */ /* 0x000fe200000000ff */
[----:B------:R-:W-:Y:S01]  /*df70*/  FADD.FTZ R130, R189, R130 ;  /* 0x00000082bd827221 */ /* 0x000fe20000010000 */
[----:B------:R-:W-:Y:S01]  /*df80*/  F2FP.F16.F32.PACK_AB R195, R140, R195 ;  /* 0x000000c38cc3723e */ /* 0x000fe200000000ff */
[----:B------:R-:W-:Y:S01]  /*df90*/  FADD.FTZ R139, R10, R139 ;  /* 0x0000008b0a8b7221 */ /* 0x000fe20000010000 */
[----:B------:R-:W0:Y:S01]  /*dfa0*/  MUFU.EX2 R5, R5 ;  /* 0x0000000500057308 */ /* 0x000e220000000800 */
[C---:B------:R-:W-:Y:S01]  /*dfb0*/  FADD.FTZ R130, R141.reuse, R130 ;  /* 0x000000828d827221 */ /* 0x040fe20000010000 */
[----:B------:R-:W-:Y:S01]  /*dfc0*/  F2FP.F16.F32.PACK_AB R189, R141, R189 ;  /* 0x000000bd8dbd723e */ /* 0x000fe200000000ff */
[----:B------:R-:W-:Y:S01]  /*dfd0*/  FADD.FTZ R138, R194, R139 ;  /* 0x0000008bc28a7221 */ /* 0x000fe20000010000 */
[----:B------:R-:W-:-:S03]  /*dfe0*/  F2FP.F16.F32.PACK_AB R194, R15, R194 ;  /* 0x000000c20fc2723e */ /* 0x000fc600000000ff */
[----:B------:R-:W-:-:S04]  /*dff0*/  FADD.FTZ R17, R15, R138 ;  /* 0x0000008a0f117221 */ /* 0x000fc80000010000 */
[----:B------:R-:W-:Y:S01]  /*e000*/  FADD.FTZ R138, R188, R17 ;  /* 0x00000011bc8a7221 */ /* 0x000fe20000010000 */
[----:B------:R-:W-:-:S03]  /*e010*/  F2FP.F16.F32.PACK_AB R188, R13, R188 ;  /* 0x000000bc0dbc723e */ /* 0x000fc600000000ff */
[----:B------:R-:W-:Y:S01]  /*e020*/  FADD.FTZ R9, R13, R138 ;  /* 0x0000008a0d097221 */ /* 0x000fe20000010000 */
[----:B0-----:R-:W-:-:S03]  /*e030*/  F2FP.F16.F32.PACK_AB R177, R123, R5 ;  /* 0x000000057bb1723e */ /* 0x001fc600000000ff */
        /* <DEDUP_REMOVED lines=23> */
[----:B------:R-:W0:Y:S01]  /*e1b0*/  MUFU.EX2 R12, R125 ;  /* 0x0000007d000c7308 */ /* 0x000e220000000800 */
[----:B------:R-:W-:Y:S01]  /*e1c0*/  F2FP.F16.F32.PACK_AB R181, R124, R181 ;  /* 0x000000b57cb5723e */ /* 0x000fe200000000ff */
[----:B------:R-:W-:Y:S01]  /*e1d0*/  FADD.FTZ R11, R182, R11 ;  /* 0x0000000bb60b7221 */ /* 0x000fe20000010000 */
[----:B------:R-:W-:Y:S01]  /*e1e0*/  FADD.FTZ R6, R134, R9 ;  /* 0x0000000986067221 */ /* 0x000fe20000010000 */
[----:B------:R-:W-:-:S02]  /*e1f0*/  F2FP.F16.F32.PACK_AB R182, R128, R182 ;  /* 0x000000b680b6723e */ /* 0x000fc400000000ff */
        /* <DEDUP_REMOVED lines=8> */
[----:B0-----:R-:W-:Y:S02]  /*e280*/  F2FP.F16.F32.PACK_AB R179, R12, R179 ;  /* 0x000000b30cb3723e */ /* 0x001fe400000000ff */
[----:B------:R-:W-:Y:S01]  /*e290*/  FADD.FTZ R6, R8, R5 ;  /* 0x0000000508067221 */ /* 0x000fe20000010000 */
[----:B------:R-:W-:Y:S01]  /*e2a0*/  FADD.FTZ R5, R12, R9 ;  /* 0x000000090c057221 */ /* 0x000fe20000010000 */
[----:B------:R-:W-:Y:S02]  /*e2b0*/  IMAD.MOV.U32 R8, RZ, RZ, R4 ;  /* 0x000000ffff087224 */ /* 0x000fe400078e0004 */
[----:B------:R-:W-:Y:S01]  /*e2c0*/  IMAD.MOV.U32 R9, RZ, RZ, R3 ;  /* 0x000000ffff097224 */ /* 0x000fe200078e0003 */
[----:B------:R-:W-:Y:S06]  /*e2d0*/  @P2 BRA `(.L_x_2273) ;  /* 0xffffffc000cc2947 */ /* 0x000fec000383ffff */
.L_x_2264:
        /* <DEDUP_REMOVED lines=99> */
.L_x_2274:
[----:B------:R-:W-:Y:S01]  /*e910*/  ULEA UR5, UR36, UR39, 0x3 ;  /* 0x0000002724057291 */ /* 0x000fe2000f8e183f */
[----:B------:R-:W-:-:S05]  /*e920*/  IMAD.U32 R0, RZ, RZ, UR60 ;  /* 0x0000003cff007e24 */ /* 0x000fca000f8e00ff */
[----:B------:R-:W-:-:S04]  /*e930*/  SHF.L.U32 R0, R0, 0x1f, RZ ;  /* 0x0000001f00007819 */ /* 0x000fc800000006ff */
[----:B------:R0:W1:Y:S01]  /*e940*/  SYNCS.PHASECHK.TRANS64.TRYWAIT P2, [UR5+0x36850], R0 ;  /* 0x03685000ff0075a7 */ /* 0x0000620008040145 */
[----:B------:R-:W-:Y:S05]  /*e950*/  @!P0 BRA `(.L_x_2275) ;  /* 0x0000000000048947 */ /* 0x000fea0003800000 */
[----:B------:R-:W-:Y:S01]  /*e960*/  BPT.TRAP 0x1 ;  /* 0x000000040000795c */ /* 0x000fe20000300000 */
.L_x_2275:
[----:B-1----:R-:W-:Y:S05]  /*e970*/  @P2 BRA `(.L_x_2276) ;  /* 0x0000000000082947 */ /* 0x002fea0003800000 */
[----:B------:R-:W1:Y:S02]  /*e980*/  SYNCS.PHASECHK.TRANS64.TRYWAIT P0, [UR5+0x36850], R0 ;  /* 0x03685000ff0075a7 */ /* 0x000e640008000145 */
[----:B-1----:R-:W-:Y:S05]  /*e990*/  @!P0 BRA `(.L_x_2277) ;  /* 0x000000c000988947 */ /* 0x002fea0003800000 */
.L_x_2276:
[----:B------:R-:W-:Y:S01]  /*e9a0*/  UIADD3 UR39, UR39, 0x400, URZ ;  /* 0x0000040027277890 */ /* 0x000fe2000fffe03f */
[----:B------:R-:W-:Y:S01]  /*e9b0*/  WARPGROUP.ARRIVE ;  /* 0x00000000000079c5 */ /* 0x000fe20000000000 */
[----:B------:R-:W-:Y:S01]  /*e9c0*/  UMOV UR7, 0x40000040 ;  /* 0x4000004000077882 */ /* 0x000fe20000000000 */
[----:B-1----:R-:W1:Y:S01]  /*e9d0*/  SHFL.BFLY PT, R7, R6, 0x2, 0x1f ;  /* 0x0c401f0006077f89 */ /* 0x002e6200000e0000 */
[----:B------:R-:W-:Y:S01]  /*e9e0*/  USHF.R.U32.HI UR39, URZ, 0x4, UR39 ;  /* 0x000000043f277899 */ /* 0x000fe20008011627 */
[----:B------:R-:W-:Y:S01]  /*e9f0*/  IMAD.U32 R11, RZ, RZ, UR5 ;  /* 0x00000005ff0b7e24 */ /* 0x000fe2000f8e00ff */
[----:B------:R-:W-:Y:S01]  /*ea00*/  R2UR UR8, R233 ;  /* 0x00000000e90872ca */ /* 0x000fe200000e0000 */
[----:B0-----:R-:W0:Y:S01]  /*ea10*/  SHFL.BFLY PT, R0, R5, 0x2, 0x1f ;  /* 0x0c401f0005007f89 */ /* 0x001e2200000e0000 */
[----:B------:R-:W-:Y:S01]  /*ea20*/  ULOP3.LUT UR39, UR39, 0x3fff, URZ, 0xc0, !UPT ;  /* 0x00003fff27277892 */ /* 0x000fe2000f8ec03f */
[----:B------:R-:W-:Y:S02]  /*ea30*/  @!P1 VIADD R11, R11, 0x36860 ;  /* 0x000368600b0b9836 */ /* 0x000fe40000000000 */
[----:B------:R-:W-:Y:S01]  /*ea40*/  IMAD.MOV.U32 R8, RZ, RZ, RZ ;  /* 0x000000ffff087224 */ /* 0x000fe200078e00ff */
[----:B------:R-:W-:-:S02]  /*ea50*/  ULOP3.LUT UR4, UR39, 0x3800000, URZ, 0xfc, !UPT ;  /* 0x0380000027047892 */ /* 0x000fc4000f8efc3f */
[----:B------:R-:W-:Y:S02]  /*ea60*/  @!P1 PRMT R11, RZ, 0x654, R11 ;  /* 0x00000654ff0b9816 */ /* 0x000fe4000000000b */
[----:B------:R-:W-:Y:S02]  /*ea70*/  UIMAD UR4, UR36, 0xa80, UR4 ;  /* 0x00000a80240478a4 */ /* 0x000fe4000f8e0204 */
[----:B------:R-:W-:Y:S02]  /*ea80*/  UIADD3 UR36, UR36, 0x1, URZ ;  /* 0x0000000124247890 */ /* 0x000fe4000fffe03f */
[----:B------:R-:W-:Y:S02]  /*ea90*/  UIADD3 UR8, UR8, 0x1, URZ ;  /* 0x0000000108087890 */ /* 0x000fe4000fffe03f */
[----:B------:R-:W-:Y:S01]  /*eaa0*/  UISETP.NE.AND UP0, UPT, UR36, 0x2, UPT ;  /* 0x000000022400788c */ /* 0x000fe2000bf05270 */
[----:B------:R-:W-:Y:S02]  /*eab0*/  UMOV UR6, UR4 ;  /* 0x0000000400067c82 */ /* 0x000fe40008000000 */
[----:B------:R-:W-:Y:S01]  /*eac0*/  HGMMA.64x192x16.F32 R24, R200, gdesc[UR4].tnspB, R24, gsb0 ;  /* 0x42e00004c8187df0 */ /* 0x000fe20008000818 */
[----:B------:R-:W-:Y:S01]  /*ead0*/  UIADD3 UR6, UR4, 0x80, URZ ;  /* 0x0000008004067890 */ /* 0x000fe2000fffe03f */
[----:B-1----:R-:W-:Y:S01]  /*eae0*/  FADD.FTZ R7, R7, R6 ;  /* 0x0000000607077221 */ /* 0x002fe20000010000 */
[----:B------:R-:W-:Y:S01]  /*eaf0*/  UMOV UR7, 0x40000040 ;  /* 0x4000004000077882 */ /* 0x000fe20000000000 */
[----:B------:R-:W-:-:S02]  /*eb00*/  IMAD.U32 R6, RZ, RZ, UR11 ;  /* 0x0000000bff067e24 */ /* 0x000fc4000f8e00ff */
[----:B0-----:R-:W-:Y:S01]  /*eb10*/  FADD.FTZ R2, R0, R5 ;  /* 0x0000000500027221 */ /* 0x001fe20000010000 */
[----:B------:R-:W-:Y:S01]  /*eb20*/  IMAD.MOV.U32 R5, RZ, RZ, RZ ;  /* 0x000000ffff057224 */ /* 0x000fe200078e00ff */
[----:B------:R-:W0:Y:S01]  /*eb30*/  SHFL.BFLY PT, R0, R7, 0x1, 0x1f ;  /* 0x0c201f0007007f89 */ /* 0x000e2200000e0000 */
[----:B------:R-:W-:Y:S01]  /*eb40*/  IMAD.U32 R233, RZ, RZ, UR8 ;  /* 0x00000008ffe97e24 */ /* 0x000fe2000f8e00ff */
[----:B------:R-:W-:Y:S02]  /*eb50*/  USEL UR36, UR36, URZ, UP0 ;  /* 0x0000003f24247287 */ /* 0x000fe40008000000 */
[----:B------:R-:W1:Y:S01]  /*eb60*/  SHFL.BFLY PT, R9, R2, 0x1, 0x1f ;  /* 0x0c201f0002097f89 */ /* 0x000e6200000e0000 */
[----:B0-----:R-:W-:Y:S01]  /*eb70*/  FADD.FTZ R12, R7, R0 ;  /* 0x00000000070c7221 */ /* 0x001fe20000010000 */
[----:B------:R-:W-:Y:S02]  /*eb80*/  IMAD.U32 R7, RZ, RZ, UR11 ;  /* 0x0000000bff077e24 */ /* 0x000fe4000f8e00ff */
[----:B------:R-:W-:-:S02]  /*eb90*/  IMAD.MOV.U32 R0, RZ, RZ, -0x800000 ;  /* 0xff800000ff007424 */ /* 0x000fc400078e00ff */
[----:B-1----:R-:W-:Y:S01]  /*eba0*/  FADD.FTZ R13, R2, R9 ;  /* 0x00000009020d7221 */ /* 0x002fe20000010000 */
[----:B------:R-:W-:Y:S01]  /*ebb0*/  FSETP.NE.FTZ.AND P0, PT, R12, RZ, PT ;  /* 0x000000ff0c00720b */ /* 0x000fe20003f15000 */
[----:B------:R-:W-:-:S03]  /*ebc0*/  IMAD.MOV.U32 R2, RZ, RZ, -0x800000 ;  /* 0xff800000ff027424 */ /* 0x000fc600078e00ff */
[----:B------:R-:W-:-:S09]  /*ebd0*/  FSETP.NE.FTZ.AND P2, PT, R13, RZ, PT ;  /* 0x000000ff0d00720b */ /* 0x000fd20003f55000 */
[----:B------:R-:W0:Y:S01]  /*ebe0*/  @P0 MUFU.LG2 R9, R12 ;  /* 0x0000000c00090308 */ /* 0x000e220000000c00 */
[----:B------:R-:W-:-:S07]  /*ebf0*/  @P0 FMUL.FTZ R6, R6, 0.69314718246459960938 ;  /* 0x3f31721806060820 */ /* 0x000fce0000410000 */
[----:B------:R-:W1:Y:S08]  /*ec00*/  @P2 MUFU.LG2 R10, R13 ;  /* 0x0000000d000a2308 */ /* 0x000e700000000c00 */
[----:B------:R2:W3:Y:S01]  /*ec10*/  @P0 MUFU.RCP R8, R12 ;  /* 0x0000000c00080308 */ /* 0x0004e20000001000 */
[----:B0-----:R-:W-:-:S04]  /*ec20*/  @P0 FMUL.FTZ R9, R9, 0.69314718246459960938 ;  /* 0x3f31721809090820 */ /* 0x001fc80000410000 */
[----:B------:R-:W-:Y:S01]  /*ec30*/  @P0 FFMA.FTZ R0, R6, R3, R9 ;  /* 0x0000000306000223 */ /* 0x000fe20000010009 */
[----:B------:R-:W-:Y:S02]  /*ec40*/  PLOP3.LUT P0, PT, PT, PT, PT, 0x8, 0x0 ;  /* 0x000000000000781c */ /* 0x000fe40003f0e170 */
[----:B------:R-:W0:Y:S01]  /*ec50*/  @P2 MUFU.RCP R5, R13 ;  /* 0x0000000d00052308 */ /* 0x000e220000001000 */
[----:B--2---:R-:W-:Y:S01]  /*ec60*/  @P2 FMUL.FTZ R12, R7, 0.69314718246459960938 ;  /* 0x3f317218070c2820 */ /* 0x004fe20000410000 */
        /* <DEDUP_REMOVED lines=35> */
[-C--:B---3--:R-:W-:Y:S01]  /*eea0*/  FMUL.FTZ R24, R24, R8.reuse ;  /* 0x0000000818187220 */ /* 0x088fe20000410000 */
        /* <DEDUP_REMOVED lines=95> */
.L_x_2247:
        /* <DEDUP_REMOVED lines=17> */
[----:B------:R-:W-:Y:S01]  /*f5b0*/  ULDC.64 UR24, c[0x0][0x208] ;  /* 0x0000820000187ab9 */ /* 0x000fe20000000a00 */
[----:B------:R-:W-:Y:S02]  /*f5c0*/  R2UR UR21, R205 ;  /* 0x00000000cd1572ca */ /* 0x000fe400000e0000 */
[----:B------:R-:W-:Y:S02]  /*f5d0*/  R2UR UR18, R22 ;  /* 0x00000000161272ca */ /* 0x000fe400000e0000 */
[----:B------:R-:W-:-:S02]  /*f5e0*/  R2UR UR20, R208 ;  /* 0x00000000d01472ca */ /* 0x000fc400000e0000 */
[----:B------:R-:W-:-:S05]  /*f5f0*/  R2UR UR23, R230 ;  /* 0x00000000e61772ca */ /* 0x000fca00000e0000 */
[----:B------:R-:W-:Y:S01]  /*f600*/  USHF.L.U64.HI UR16, UR19, 0x2, UR17 ;  /* 0x0000000213107899 */ /* 0x000fe20008010211 */
[----:B------:R-:W-:Y:S01]  /*f610*/  UMOV UR10, UR8 ;  /* 0x00000008000a7c82 */ /* 0x000fe20008000000 */
[----:B0-----:R-:W-:Y:S01]  /*f620*/  UMOV UR11, UR4 ;  /* 0x00000004000b7c82 */ /* 0x001fe20008000000 */
[----:B------:R-:W-:-:S04]  /*f630*/  USHF.L.U32 UR4, UR19, 0x2, URZ ;  /* 0x0000000213047899 */ /* 0x000fc8000800063f */
[----:B------:R-:W-:-:S04]  /*f640*/  UIADD3 UR9, UP0, UR4, UR14, URZ ;  /* 0x0000000e04097290 */ /* 0x000fc8000ff1e03f */
[----:B------:R-:W-:Y:S01]  /*f650*/  UIADD3.X UR12, UR16, UR15, URZ, UP0, !UPT ;  /* 0x0000000f100c7290 */ /* 0x000fe200087fe43f */
        /* <DEDUP_REMOVED lines=13> */
[----:B------:R-:W-:-:S02]  /*f730*/  IADD3 R88, P0, R4, 0x4020, RZ ;  /* 0x0000402004587810 */ /* 0x000fc40007f1e0ff */
        /* <DEDUP_REMOVED lines=11> */
[----:B------:R-:W-:Y:S01]  /*f7f0*/  SHF.R.U64 R7, R7, 0x3, RZ ;  /* 0x0000000307077819 */ /* 0x000fe200000012ff */
[--C-:B------:R-:W-:Y:S01]  /*f800*/  IMAD.X R129, RZ, RZ, R5.reuse, P6 ;  /* 0x000000ffff817224 */ /* 0x100fe200030e0605 */
[----:B------:R-:W-:Y:S01]  /*f810*/  LOP3.LUT R4, R3, R4, RZ, 0x3c, !PT ;  /* 0x0000000403047212 */ /* 0x000fe200078e3cff */
[----:B------:R-:W-:Y:S01]  /*f820*/  IMAD.X R9, RZ, RZ, R5, P5 ;  /* 0x000000ffff097224 */ /* 0x000fe200028e0605 */
[----:B------:R-:W-:-:S02]  /*f830*/  LOP3.LUT R3, R6, 0x380, RZ, 0xc0, !PT ;  /* 0x0000038006037812 */ /* 0x000fc400078ec0ff */
[----:B------:R-:W-:Y:S02]  /*f840*/  LOP3.LUT R12, R7, R8, RZ, 0x3c, !PT ;  /* 0x00000008070c7212 */ /* 0x000fe400078e3cff */
[----:B------:R-:W-:Y:S02]  /*f850*/  LOP3.LUT R8, R135, 0x380, RZ, 0xc0, !PT ;  /* 0x0000038087087812 */ /* 0x000fe400078ec0ff */
[----:B------:R-:W-:Y:S02]  /*f860*/  LOP3.LUT R14, R19, 0x380, RZ, 0xc0, !PT ;  /* 0x00000380130e7812 */ /* 0x000fe400078ec0ff */
[----:B------:R-:W-:Y:S02]  /*f870*/  SHF.R.U64 R3, R3, 0x3, RZ ;  /* 0x0000000303037819 */ /* 0x000fe400000012ff */
[----:B------:R-:W-:Y:S02]  /*f880*/  SHF.R.U64 R8, R8, 0x3, RZ ;  /* 0x0000000308087819 */ /* 0x000fe400000012ff */
[----:B------:R-:W-:-:S02]  /*f890*/  SHF.R.U64 R14, R14, 0x3, RZ ;  /* 0x000000030e0e7819 */ /* 0x000fc400000012ff */
[----:B------:R-:W-:Y:S02]  /*f8a0*/  LOP3.LUT R10, R3, R6, RZ, 0x3c, !PT ;  /* 0x00000006030a7212 */ /* 0x000fe400078e3cff */
[----:B------:R-:W-:Y:S02]  /*f8b0*/  LOP3.LUT R16, R131, 0x380, RZ, 0xc0, !PT ;  /* 0x0000038083107812 */ /* 0x000fe400078ec0ff */
[----:B------:R-:W-:Y:S02]  /*f8c0*/  LOP3.LUT R3, R88, 0x380, RZ, 0xc0, !PT ;  /* 0x0000038058037812 */ /* 0x000fe400078ec0ff */
[----:B------:R-:W-:Y:S02]  /*f8d0*/  LOP3.LUT R6, R133, 0x380, RZ, 0xc0, !PT ;  /* 0x0000038085067812 */ /* 0x000fe400078ec0ff */
[----:B------:R-:W-:Y:S02]  /*f8e0*/  LOP3.LUT R7, R92, 0x380, RZ, 0xc0, !PT ;  /* 0x000003805c077812 */ /* 0x000fe400078ec0ff */
[----:B------:R-:W-:-:S02]  /*f8f0*/  LOP3.LUT R94, R8, R135, RZ, 0x3c, !PT ;  /* 0x00000087085e7212 */ /* 0x000fc400078e3cff */
[----:B------:R-:W-:Y:S02]  /*f900*/  LOP3.LUT R14, R14, R19, RZ, 0x3c, !PT ;  /* 0x000000130e0e7212 */ /* 0x000fe400078e3cff */
[----:B------:R-:W-:Y:S02]  /*f910*/  LOP3.LUT R8, R137, 0x380, RZ, 0xc0, !PT ;  /* 0x0000038089087812 */ /* 0x000fe400078ec0ff */
[----:B------:R-:W-:Y:S02]  /*f920*/  SHF.R.U64 R16, R16, 0x3, RZ ;  /* 0x0000000310107819 */ /* 0x000fe400000012ff */
[----:B------:R-:W-:Y:S02]  /*f930*/  SHF.R.U64 R3, R3, 0x3, RZ ;  /* 0x0000000303037819 */ /* 0x000fe400000012ff */
[----:B------:R-:W-:Y:S02]  /*f940*/  LOP3.LUT R19, R128, 0x380, RZ, 0xc0, !PT ;  /* 0x0000038080137812 */ /* 0x000fe400078ec0ff */
[----:B------:R-:W-:-:S02]  /*f950*/  LOP3.LUT R130, R139, 0x380, RZ, 0xc0, !PT ;  /* 0x000003808b827812 */ /* 0x000fc400078ec0ff */
[----:B------:R-:W-:Y:S02]  /*f960*/  SHF.R.U64 R6, R6, 0x3, RZ ;  /* 0x0000000306067819 */ /* 0x000fe400000012ff */
[----:B------:R-:W-:Y:S02]  /*f970*/  SHF.R.U64 R7, R7, 0x3, RZ ;  /* 0x0000000307077819 */ /* 0x000fe400000012ff */
[----:B------:R-:W-:Y:S02]  /*f980*/  SHF.R.U64 R8, R8, 0x3, RZ ;  /* 0x0000000308087819 */ /* 0x000fe400000012ff */
[----:B------:R-:W-:Y:S02]  /*f990*/  LOP3.LUT R16, R16, R131, RZ, 0x3c, !PT ;  /* 0x0000008310107212 */ /* 0x000fe400078e3cff */
[----:B------:R-:W-:Y:S02]  /*f9a0*/  LOP3.LUT R88, R3, R88, RZ, 0x3c, !PT ;  /* 0x0000005803587212 */ /* 0x000fe400078e3cff */
[----:B------:R-:W-:-:S02]  /*f9b0*/  SHF.R.U64 R19, R19, 0x3, RZ ;  /* 0x0000000313137819 */ /* 0x000fc400000012ff */
[----:B------:R-:W-:Y:S02]  /*f9c0*/  SHF.R.U64 R130, R130, 0x3, RZ ;  /* 0x0000000382827819 */ /* 0x000fe400000012ff */
[----:B------:R-:W-:Y:S02]  /*f9d0*/  LOP3.LUT R90, R6, R133, RZ, 0x3c, !PT ;  /* 0x00000085065a7212 */ /* 0x000fe400078e3cff */
[----:B------:R-:W-:Y:S02]  /*f9e0*/  LOP3.LUT R92, R7, R92, RZ, 0x3c, !PT ;  /* 0x0000005c075c7212 */ /* 0x000fe400078e3cff */
[----:B------:R-:W-:Y:S02]  /*f9f0*/  MOV R3, R4 ;  /* 0x0000000400037202 */ /* 0x000fe40000000f00 */
[----:B------:R-:W-:Y:S02]  /*fa00*/  F2FP.F16.F32.PACK_AB R4, R25, R24 ;  /* 0x000000181904723e */ /* 0x000fe400000000ff */
[----:B------:R-:W-:-:S02]  /*fa10*/  F2FP.F16.F32.PACK_AB R5, R27, R26 ;  /* 0x0000001a1b05723e */ /* 0x000fc400000000ff */
[----:B------:R-:W-:Y:S02]  /*fa20*/  F2FP.F16.F32.PACK_AB R6, R29, R28 ;  /* 0x0000001c1d06723e */ /* 0x000fe400000000ff */
[----:B------:R-:W-:Y:S02]  /*fa30*/  F2FP.F16.F32.PACK_AB R7, R31, R30 ;  /* 0x0000001e1f07723e */ /* 0x000fe400000000ff */
[----:B------:R-:W-:Y:S02]  /*fa40*/  LOP3.LUT R126, R8, R137, RZ, 0x3c, !PT ;  /* 0x00000089087e7212 */ /* 0x000fe400078e3cff */
[----:B------:R-:W-:Y:S01]  /*fa50*/  MOV R133, R12 ;  /* 0x0000000c00857202 */ /* 0x000fe20000000f00 */
[----:B------:R0:W-:Y:S01]  /*fa60*/  STSM.16.M88.4 [R3], R4 ;  /* 0x0000000403007844 */ /* 0x0001e20000000200 */
[----:B------:R-:W-:Y:S02]  /*fa70*/  MOV R132, R14 ;  /* 0x0000000e00847202 */ /* 0x000fe40000000f00 */
[----:B------:R-:W-:-:S02]  /*fa80*/  LOP3.LUT R128, R19, R128, RZ, 0x3c, !PT ;  /* 0x0000008013807212 */ /* 0x000fc400078e3cff */
[----:B------:R-:W-:Y:S02]  /*fa90*/  LOP3.LUT R8, R130, R139, RZ, 0x3c, !PT ;  /* 0x0000008b82087212 */ /* 0x000fe400078e3cff */
[----:B------:R-:W-:Y:S02]  /*faa0*/  MOV R134, R10 ;  /* 0x0000000a00867202 */ /* 0x000fe40000000f00 */
        /* <DEDUP_REMOVED lines=15> */
[----:B------:R-:W-:Y:S01]  /*fba0*/  F2FP.F16.F32.PACK_AB R93, R51, R50 ;  /* 0x00000032335d723e */ /* 0x000fe200000000ff */
[----:B------:R2:W-:Y:S01]  /*fbb0*/  STSM.16.M88.4 [R133], R88 ;  /* 0x0000005885007844 */ /* 0x0005e20000000200 */
[----:B------:R-:W-:-:S02]  /*fbc0*/  F2FP.F16.F32.PACK_AB R94, R53, R52 ;  /* 0x00000034355e723e */ /* 0x000fc400000000ff */
[----:B------:R-:W-:Y:S02]  /*fbd0*/  F2FP.F16.F32.PACK_AB R95, R55, R54 ;  /* 0x00000036375f723e */ /* 0x000fe400000000ff */
[----:B0-----:R-:W-:Y:S02]  /*fbe0*/  MOV R3, R8 ;  /* 0x0000000800037202 */ /* 0x001fe40000000f00 */
[----:B------:R-:W-:Y:S01]  /*fbf0*/  F2FP.F16.F32.PACK_AB R4, R57, R56 ;  /* 0x000000383904723e */ /* 0x000fe200000000ff */
[----:B------:R0:W-:Y:S01]  /*fc00*/  STSM.16.M88.4 [R132], R92 ;  /* 0x0000005c84007844 */ /* 0x0001e20000000200 */
[----:B------:R-:W-:Y:S02]  /*fc10*/  F2FP.F16.F32.PACK_AB R5, R59, R58 ;  /* 0x0000003a3b05723e */ /* 0x000fe400000000ff */
[----:B------:R-:W-:Y:S02]  /*fc20*/  F2FP.F16.F32.PACK_AB R6, R61, R60 ;  /* 0x0000003c3d06723e */ /* 0x000fe400000000ff */
[----:B------:R-:W-:-:S02]  /*fc30*/  F2FP.F16.F32.PACK_AB R7, R63, R62 ;  /* 0x0000003e3f07723e */ /* 0x000fc400000000ff */
[----:B------:R-:W-:Y:S02]  /*fc40*/  F2FP.F16.F32.PACK_AB R8, R65, R64 ;  /* 0x000000404108723e */ /* 0x000fe400000000ff */
[----:B------:R-:W-:Y:S01]  /*fc50*/  F2FP.F16.F32.PACK_AB R9, R67, R66 ;  /* 0x000000424309723e */ /* 0x000fe200000000ff */
[----:B------:R3:W-:Y:S01]  /*fc60*/  STSM.16.M88.4 [R131], R4 ;  /* 0x0000000483007844 */ /* 0x0007e20000000200 */
[----:B------:R-:W-:Y:S02]  /*fc70*/  F2FP.F16.F32.PACK_AB R10, R69, R68 ;  /* 0x00000044450a723e */ /* 0x000fe400000000ff */
[----:B------:R-:W-:Y:S02]  /*fc80*/  F2FP.F16.F32.PACK_AB R11, R71, R70 ;  /* 0x00000046470b723e */ /* 0x000fe400000000ff */
[----:B-1----:R-:W-:Y:S02]  /*fc90*/  F2FP.F16.F32.PACK_AB R12, R73, R72 ;  /* 0x00000048490c723e */ /* 0x002fe400000000ff */
[----:B------:R-:W-:Y:S01]  /*fca0*/  F2FP.F16.F32.PACK_AB R13, R75, R74 ;  /* 0x0000004a4b0d723e */ /* 0x000fe200000000ff */
[----:B------:R-:W-:Y:S01]  /*fcb0*/  STSM.16.M88.4 [R19], R8 ;  /* 0x0000000813007844 */ /* 0x000fe20000000200 */
[----:B------:R-:W-:-:S02]  /*fcc0*/  F2FP.F16.F32.PACK_AB R14, R77, R76 ;  /* 0x0000004c4d0e723e */ /* 0x000fc400000000ff */
[----:B------:R-:W-:Y:S02]  /*fcd0*/  F2FP.F16.F32.PACK_AB R15, R79, R78 ;  /* 0x0000004e4f0f723e */ /* 0x000fe400000000ff */
[----:B--2---:R-:W-:Y:S02]  /*fce0*/  F2FP.F16.F32.PACK_AB R88, R81, R80 ;  /* 0x000000505158723e */ /* 0x004fe400000000ff */
[----:B------:R-:W-:Y:S01]  /*fcf0*/  F2FP.F16.F32.PACK_AB R89, R83, R82 ;  /* 0x000000525359723e */ /* 0x000fe200000000ff */
[----:B------:R1:W-:Y:S01]  /*fd00*/  STSM.16.M88.4 [R17], R12 ;  /* 0x0000000c11007844 */ /* 0x0003e20000000200 */
[----:B------:R-:W-:Y:S02]  /*fd10*/  F2FP.F16.F32.PACK_AB R90, R85, R84 ;  /* 0x00000054555a723e */ /* 0x000fe400000000ff */
[----:B------:R-:W-:Y:S02]  /*fd20*/  F2FP.F16.F32.PACK_AB R91, R87, R86 ;  /* 0x00000056575b723e */ /* 0x000fe400000000ff */
[----:B0-----:R-:W-:-:S02]  /*fd30*/  F2FP.F16.F32.PACK_AB R92, R21, R20 ;  /* 0x00000014155c723e */ /* 0x001fc400000000ff */
[----:B------:R-:W-:Y:S01]  /*fd40*/  F2FP.F16.F32.PACK_AB R93, R123, R122 ;  /* 0x0000007a7b5d723e */ /* 0x000fe200000000ff */
[----:B------:R0:W-:Y:S01]  /*fd50*/  STSM.16.M88.4 [R16], R88 ;  /* 0x0000005810007844 */ /* 0x0001e20000000200 */
[----:B------:R-:W-:Y:S02]  /*fd60*/  F2FP.F16.F32.PACK_AB R94, R121, R120 ;  /* 0x00000078795e723e */ /* 0x000fe400000000ff */
[----:B------:R-:W-:Y:S02]  /*fd70*/  F2FP.F16.F32.PACK_AB R95, R125, R124 ;  /* 0x0000007c7d5f723e */ /* 0x000fe400000000ff */
[----:B------:R-:W-:Y:S02]  /*fd80*/  MOV R126, R126 ;  /* 0x0000007e007e7202 */ /* 0x000fe40000000f00 */
[----:B---3--:R-:W-:Y:S01]  /*fd90*/  F2FP.F16.F32.PACK_AB R4, R97, R96 ;  /* 0x000000606104723e */ /* 0x008fe200000000ff */
[----:B------:R-:W-:Y:S01]  /*fda0*/  STSM.16.M88.4 [R130], R92 ;  /* 0x0000005c82007844 */ /* 0x000fe20000000200 */
[----:B------:R-:W-:Y:S01]  /*fdb0*/  F2FP.F16.F32.PACK_AB R5, R99, R98 ;  /* 0x000000626305723e */ /* 0x000fe200000000ff */
[----:B-1----:R-:W-:Y:S01]  /*fdc0*/  IMAD.U32 R17, RZ, RZ, UR12 ;  /* 0x0000000cff117e24 */ /* 0x002fe2000f8e00ff */
[----:B------:R-:W-:Y:S01]  /*fdd0*/  F2FP.F16.F32.PACK_AB R6, R101, R100 ;  /* 0x000000646506723e */ /* 0x000fe200000000ff */
[----:B------:R-:W-:Y:S01]  /*fde0*/  ULDC.64 UR12, c[0x0][0xc08] ;  /* 0x00030200000c7ab9 */ /* 0x000fe20000000a00 */
[----:B------:R-:W-:-:S02]  /*fdf0*/  F2FP.F16.F32.PACK_AB R7, R103, R102 ;  /* 0x000000666707723e */ /* 0x000fc400000000ff */
[----:B------:R-:W-:Y:S01]  /*fe00*/  MOV R128, R128 ;  /* 0x0000008000807202 */ /* 0x000fe20000000f00 */
[----:B0-----:R-:W-:Y:S01]  /*fe10*/  IMAD.U32 R16, RZ, RZ, UR9 ;  /* 0x00000009ff107e24 */ /* 0x001fe2000f8e00ff */
[----:B------:R-:W-:Y:S01]  /*fe20*/  F2FP.F16.F32.PACK_AB R8, R105, R104 ;  /* 0x000000686908723e */ /* 0x000fe200000000ff */
[----:B------:R-:W-:Y:S01]  /*fe30*/  STSM.16.M88.4 [R126], R4 ;  /* 0x000000047e007844 */ /* 0x000fe20000000200 */
[----:B------:R-:W-:Y:S02]  /*fe40*/  F2FP.F16.F32.PACK_AB R9, R107, R106 ;  /* 0x0000006a6b09723e */ /* 0x000fe400000000ff */
[----:B------:R-:W-:Y:S02]  /*fe50*/  F2FP.F16.F32.PACK_AB R10, R109, R108 ;  /* 0x0000006c6d0a723e */ /* 0x000fe400000000ff */
        /* <DEDUP_REMOVED lines=9> */
[----:B------:R-:W-:-:S07]  /*fef0*/  ISETP.NE.AND.EX P0, PT, RZ, UR15, PT, P0 ;  /* 0x0000000fff007c0c */ /* 0x000fce000bf05300 */
[----:B0-----:R-:W0:Y:S06]  /*ff00*/  LDC R3, c[0x0][0xbe8] ;  /* 0x0002fa00ff037b82 */ /* 0x001e2c0000000800 */
[----:B------:R-:W2:Y:S01]  /*ff10*/  @P0 LDG.E R19, desc[UR24][R16.64] ;  /* 0x0000001810130981 */ /* 0x000ea2000c1e1900 */
[----:B------:R-:W-:-:S04]  /*ff20*/  UISETP.NE.U32.AND UP0, UPT, UR12, URZ, UPT ;  /* 0x0000003f0c00728c */ /* 0x000fc8000bf05070 */
[----:B------:R-:W-:-:S06]  /*ff30*/  UISETP.NE.AND.EX UP0, UPT, UR13, URZ, UPT, UP0 ;  /* 0x0000003f0d00728c */ /* 0x000fcc000bf05300 */
[----:B------:R-:W-:Y:S02]  /*ff40*/  PLOP3.LUT P4, PT, PT, PT, UP0, 0x80, 0x0 ;  /* 0x000000000000781c */ /* 0x000fe40003f8f008 */
[----:B0-----:R-:W-:-:S03]  /*ff50*/  ISETP.NE.AND P1, PT, R3, 0x1, PT ;  /* 0x000000010300780c */ /* 0x001fc60003f25270 */
[----:B------:R-:W-:-:S03]  /*ff60*/  @UP0 UIADD3 UR12, UP1, UR4, UR12, URZ ;  /* 0x0000000c040c0290 */ /* 0x000fc6000ff3e03f */
[----:B------:R-:W-:Y:S01]  /*ff70*/  ULDC UR4, c[0x0][0xa88] ;  /* 0x0002a20000047ab9 */ /* 0x000fe20000000800 */
[----:B------:R-:W-:Y:S01]  /*ff80*/  @UP0 UIADD3.X UR13, UR16, UR13, URZ, UP1, !UPT ;  /* 0x0000000d100d0290 */ /* 0x000fe20008ffe43f */
[----:B------:R-:W-:Y:S01]  /*ff90*/  IMAD.U32 R10, RZ, RZ, UR4 ;  /* 0x00000004ff0a7e24 */ /* 0x000fe2000f8e00ff */
[----:B------:R-:W-:Y:S01]  /*ffa0*/  UISETP.NE.AND UP0, UPT, UR21, URZ, UPT ;  /* 0x0000003f1500728c */ /* 0x000fe2000bf05270 */
[----:B------:R-:W-:Y:S01]  /*ffb0*/  IMAD.U32 R4, RZ, RZ, UR12 ;  /* 0x0000000cff047e24 */ /* 0x000fe2000f8e00ff */
[----:B------:R-:W-:Y:S02]  /*ffc0*/  ULDC UR4, c[0x0][0xad4] ;  /* 0x0002b50000047ab9 */ /* 0x000fe40000000800 */
[----:B------:R-:W0:Y:S01]  /*ffd0*/  @P1 LDC R6, c[0x0][0xbec] ;  /* 0x0002fb00ff061b82 */ /* 0x000e220000000800 */
[----:B------:R-:W-:Y:S01]  /*ffe0*/  USEL UR4, UR21, UR4, UP0 ;  /* 0x0000000415047287 */ /* 0x000fe20008000000 */
[----:B------:R-:W-:Y:S01]  /*fff0*/  IMAD.U32 R5, RZ, RZ, UR13 ;  /* 0x0000000dff057e24 */ /* 0x000fe2000f8e00ff */
[----:B------:R-:W-:-:S02]  /*10000*/  UMOV UR22, 0x9b8 ;  /* 0x000009b800167882 */ /* 0x000fc40000000000 */
[----:B------:R-:W-:-:S03]  /*10010*/  UISETP.GT.AND UP1, UPT, UR4, 0x1, UPT ;  /* 0x000000010400788c */ /* 0x000fc6000bf24270 */
[----:B------:R-:W1:Y:S01]  /*10020*/  @P1 LDC R9, c[0x0][0xbf0] ;  /* 0x0002fc00ff091b82 */ /* 0x000e620000000800 */
[----:B------:R-:W-:Y:S01]  /*10030*/  USEL UR22, UR22, 0x978, UP1 ;  /* 0x0000097816167887 */ /* 0x000fe20008800000 */
[----:B------:R-:W-:Y:S01]  /*10040*/  VIADD R15, R23, UR18 ;  /* 0x00000012170f7c36 */ /* 0x000fe20008000000 */
[----:B------:R-:W-:Y:S01]  /*10050*/  UISETP.NE.U32.AND UP0, UPT, UR14, URZ, UPT ;  /* 0x0000003f0e00728c */ /* 0x000fe2000bf05070 */
[----:B------:R0:W5:Y:S01]  /*10060*/  @P4 LDG.E R10, desc[UR24][R4.64] ;  /* 0x00000018040a4981 */ /* 0x000162000c1e1900 */
[----:B------:R-:W-:Y:S01]  /*10070*/  UMOV UR4, URZ ;  /* 0x0000003f00047c82 */ /* 0x000fe20008000000 */
[----:B------:R-:W-:Y:S01]  /*10080*/  USEL UR20, UR20, URZ, UP1 ;  /* 0x0000003f14147287 */ /* 0x000fe20008800000 */
[----:B------:R-:W-:Y:S01]  /*10090*/  IMAD.MOV.U32 R7, RZ, RZ, R15 ;  /* 0x000000ffff077224 */ /* 0x000fe200078e000f */
[----:B------:R-:W-:-:S04]  /*100a0*/  UISETP.NE.AND.EX UP0, UPT, UR15, URZ, UPT, UP0 ;  /* 0x0000003f0f00728c */ /* 0x000fc8000bf05300 */
        /* <DEDUP_REMOVED lines=46> */
.L_x_2280:
[----:B------:R-:W2:Y:S01]  /*10390*/  LDL R5, [R1+0x44] ;  /* 0x0000440001057983 */ /* 0x000ea20000100800 */
[----:B------:R-:W-:Y:S01]  /*103a0*/  R2UR UR12, R22 ;  /* 0x00000000160c72ca */ /* 0x000fe200000e0000 */
[----:B-----5:R-:W-:Y:S01]  /*103b0*/  IMAD R16, R10, R3, RZ ;  /* 0x000000030a107224 */ /* 0x020fe200078e02ff */
[----:B------:R-:W-:Y:S01]  /*103c0*/  LOP3.LUT P0, RZ, R234, 0x3, RZ, 0xc0, !PT ;  /* 0x00000003eaff7812 */ /* 0x000fe2000780c0ff */
[----:B------:R-:W-:Y:S04]  /*103d0*/  SHFL.IDX PT, R6, R11, RZ, 0x1c1f ;  /* 0x001c1fff0b067589 */ /* 0x000fe800000e0000 */
[----:B------:R-:W0:Y:S04]  /*103e0*/  SHFL.IDX PT, R7, R4, RZ, 0x1c1f ;  /* 0x001c1fff04077589 */ /* 0x000e2800000e0000 */
[----:B------:R-:W-:Y:S04]  /*103f0*/  SHFL.IDX PT, R8, R11, 0x1, 0x1c1f ;  /* 0x003c1f000b087f89 */ /* 0x000fe800000e0000 */
[----:B------:R-:W1:Y:S01]  /*10400*/  SHFL.IDX PT, R9, R4, 0x1, 0x1c1f ;  /* 0x003c1f0004097f89 */ /* 0x000e6200000e0000 */
[----:B--2---:R-:W-:Y:S01]  /*10410*/  VIADD R13, R5, UR12 ;  /* 0x0000000c050d7c36 */ /* 0x004fe20008000000 */
[----:B------:R-:W-:-:S03]  /*10420*/  ULDC.64 UR12, c[0x0][0x208] ;  /* 0x00008200000c7ab9 */ /* 0x000fc60000000a00 */
[C---:B------:R-:W-:Y:S01]  /*10430*/  VIADD R5, R13.reuse, 0x8 ;  /* 0x000000080d057836 */ /* 0x040fe20000000000 */
[----:B------:R-:W-:-:S04]  /*10440*/  ISETP.GE.OR P2, PT, R13, R16, P0 ;  /* 0x000000100d00720c */ /* 0x000fc80000746670 */
[----:B------:R-:W-:-:S09]  /*10450*/  ISETP.GE.OR P0, PT, R5, R16, P0 ;  /* 0x000000100500720c */ /* 0x000fd20000706670 */
[----:B0-----:R0:W-:Y:S04]  /*10460*/  @!P2 ST.E desc[UR12][R6.64], R0 ;  /* 0x000000000600a985 */ /* 0x0011e8000c10190c */
[----:B-1----:R0:W-:Y:S01]  /*10470*/  @!P0 ST.E desc[UR12][R8.64], R2 ;  /* 0x0000000208008985 */ /* 0x0021e2000c10190c */
[----:B------:R-:W-:-:S13]  /*10480*/  PLOP3.LUT P0, PT, PT, PT, UP1, 0x80, 0x0 ;  /* 0x000000000000781c */ /* 0x000fda0003f0f018 */
[----:B0-----:R-:W-:Y:S05]  /*10490*/  @P0 BRA `(.L_x_2281) ;  /* 0x0000000c00640947 */ /* 0x001fea0003800000 */
[----:B------:R-:W-:Y:S01]  /*104a0*/  R2UR UR17, R22 ;  /* 0x00000000161172ca */ /* 0x000fe200000e0000 */
[----:B------:R-:W-:Y:S01]  /*104b0*/  IMAD.SHL.U32 R22, R204, 0x8, RZ ;  /* 0x00000008cc167824 */ /* 0x000fe200078e00ff */
[----:B------:R-:W0:Y:S01]  /*104c0*/  @P1 LDC R2, c[0x0][0xbec] ;  /* 0x0002fb00ff021b82 */ /* 0x000e220000000800 */
[----:B------:R-:W-:Y:S01]  /*104d0*/  IMAD.MOV.U32 R5, RZ, RZ, 0x2 ;  /* 0x00000002ff057424 */ /* 0x000fe200078e00ff */
[----:B------:R-:W-:Y:S01]  /*104e0*/  ULDC.64 UR12, c[0x0][0x208] ;  /* 0x00008200000c7ab9 */ /* 0x000fe20000000a00 */
[----:B------:R-:W-:Y:S01]  /*104f0*/  IMAD R4, R231, 0x40, R22 ;  /* 0x00000040e7047824 */ /* 0x000fe200078e0216 */
[----:B------:R-:W-:Y:S01]  /*10500*/  ULDC.64 UR14, c[0x0][0xaa0] ;  /* 0x0002a800000e7ab9 */ /* 0x000fe20000000a00 */
[----:B------:R-:W-:Y:S02]  /*10510*/  R2UR UR18, R230 ;  /* 0x00000000e61272ca */ /* 0x000fe400000e0000 */
        /* <DEDUP_REMOVED lines=87> */
[----:B0-----:R-:W-:Y:S01]  /*10a90*/  @P1 IMAD.HI.U32 R0, R19, R2, RZ ;  /* 0x0000000213001227 */ /* 0x001fe200078e00ff */
[----:B------:R-:W-:-:S03]  /*10aa0*/  UIMAD UR11, UR18, UR13, UR11 ;  /* 0x0000000d120b72a4 */ /* 0x000fc6000f8e020b */
[----:B------:R-:W-:Y:S02]  /*10ab0*/  ULDC.64 UR12, c[0x0][0xaf0] ;  /* 0x0002bc00000c7ab9 */ /* 0x000fe40000000a00 */
[----:B------:R-:W-:Y:S01]  /*10ac0*/  UIMAD UR4, UR4, UR12, URZ ;  /* 0x0000000c040472a4 */ /* 0x000fe2000f8e023f */
[----:B------:R-:W-:Y:S01]  /*10ad0*/  IMAD.MOV.U32 R17, RZ, RZ, R19 ;  /* 0x000000ffff117224 */ /* 0x000fe200078e0013 */
[----:B-1----:R-:W-:Y:S01]  /*10ae0*/  @P1 SHF.R.U32.HI R17, RZ, R21, R0 ;  /* 0x00000015ff111219 */ /* 0x002fe20000011600 */
        /* <DEDUP_REMOVED lines=15> */
[----:B------:R-:W-:Y:S02]  /*10be0*/  IMAD.IADD R3, R3, 0x1, R61 ;  /* 0x0000000103037824 */ /* 0x000fe400078e023d */
[----:B------:R-:W-:Y:S02]  /*10bf0*/  IMAD R0, R0, UR10, RZ ;  /* 0x0000000a00007c24 */ /* 0x000fe4000f8e02ff */
[----:B------:R-:W-:Y:S01]  /*10c00*/  VIADD R63, R231, UR17 ;  /* 0x00000011e73f7c36 */ /* 0x000fe20008000000 */
[----:B------:R-:W-:Y:S01]  /*10c10*/  UIADD3 UR8, UR8, 0x36820, URZ ;  /* 0x0003682008087890 */ /* 0x000fe2000fffe03f */
[C---:B------:R-:W-:Y:S02]  /*10c20*/  IMAD R21, R19.reuse, UR11, R0 ;  /* 0x0000000b13157c24 */ /* 0x040fe4000f8e0200 */
[----:B------:R-:W-:Y:S01]  /*10c30*/  IMAD.WIDE.U32 R2, R19, UR10, R2 ;  /* 0x0000000a13027c25 */ /* 0x000fe2000f8e0002 */
[----:B------:R-:W-:Y:S01]  /*10c40*/  ISETP.GE.AND P2, PT, R63, R16, PT ;  /* 0x000000103f00720c */ /* 0x000fe20003f46270 */
[----:B------:R-:W-:-:S02]  /*10c50*/  ULDC.64 UR10, c[0x0][0xa80] ;  /* 0x0002a000000a7ab9 */ /* 0x000fc40000000a00 */
[----:B------:R-:W-:Y:S01]  /*10c60*/  VIADD R17, R63, 0x20 ;  /* 0x000000203f117836 */ /* 0x000fe20000000000 */
[----:B------:R-:W-:Y:S01]  /*10c70*/  UPRMT UR8, URZ, 0x654, UR8 ;  /* 0x000006543f087896 */ /* 0x000fe20008000008 */
[----:B------:R-:W-:Y:S01]  /*10c80*/  IMAD.IADD R3, R3, 0x1, R21 ;  /* 0x0000000103037824 */ /* 0x000fe200078e0215 */
[C---:B------:R-:W-:Y:S01]  /*10c90*/  LEA R0, P3, R2.reuse, UR10, 0x1 ;  /* 0x0000000a02007c11 */ /* 0x040fe2000f8608ff */
[----:B------:R-:W-:Y:S01]  /*10ca0*/  VIADD R19, R63, 0x40 ;  /* 0x000000403f137836 */ /* 0x000fe20000000000 */
[-C--:B------:R-:W-:Y:S02]  /*10cb0*/  ISETP.GE.AND P0, PT, R17, R16.reuse, PT ;  /* 0x000000101100720c */ /* 0x080fe40003f06270 */
[----:B------:R-:W-:Y:S01]  /*10cc0*/  LEA.HI.X R17, R2, UR11, R3, 0x1, P3 ;  /* 0x0000000b02117c11 */ /* 0x000fe200098f0c03 */
[C---:B------:R-:W-:Y:S01]  /*10cd0*/  VIADD R64, R22.reuse, 0x40 ;  /* 0x0000004016407836 */ /* 0x040fe20000000000 */
[----:B------:R-:W-:Y:S01]  /*10ce0*/  ISETP.GE.AND P1, PT, R19, R16, PT ;  /* 0x000000101300720c */ /* 0x000fe20003f26270 */
[----:B------:R-:W-:Y:S01]  /*10cf0*/  VIADD R66, R22, 0x80 ;  /* 0x0000008016427836 */ /* 0x000fe20000000000 */
[----:B--2---:R-:W-:Y:S01]  /*10d00*/  SYNCS.ARRIVE.TRANS64.RED.A1T0 RZ, [UR8], RZ ;  /* 0x000000ffffff79a7 */ /* 0x004fe20008100408 */
[----:B------:R0:W1:Y:S01]  /*10d10*/  SHFL.IDX PT, R60, R0, RZ, 0x181f ;  /* 0x00181fff003c7589 */ /* 0x00006200000e0000 */
[----:B------:R-:W-:Y:S03]  /*10d20*/  BSSY B1, `(.L_x_2282) ;  /* 0x0000014000017945 */ /* 0x000fe60003800000 */
[----:B------:R0:W2:Y:S01]  /*10d30*/  SHFL.IDX PT, R19, R17, RZ, 0x181f ;  /* 0x00181fff11137589 */ /* 0x0000a200000e0000 */
[----:B------:R-:W-:-:S02]  /*10d40*/  SHF.R.S32.HI R62, RZ, 0x1f, R22 ;  /* 0x0000001fff3e7819 */ /* 0x000fc40000011416 */
        /* <DEDUP_REMOVED lines=9> */
[-C--:B------:R-:W-:Y:S02]  /*10de0*/  @!P3 LEA R20, P5, R64, R60.reuse, 0x1 ;  /* 0x0000003c4014b211 */ /* 0x080fe400078a08ff */
[-C--:B--2---:R-:W-:Y:S02]  /*10df0*/  @!P4 LEA.HI.X R3, R22, R19.reuse, R62, 0x1, P6 ;  /* 0x000000131603c211 */ /* 0x084fe400030f0c3e */
[----:B------:R-:W-:Y:S02]  /*10e00*/  @!P2 LEA R60, P6, R66, R60, 0x1 ;  /* 0x0000003c423ca211 */ /* 0x000fe400078c08ff */
[-C--:B------:R-:W-:Y:S01]  /*10e10*/  @!P3 LEA.HI.X R21, R64, R19.reuse, R65, 0x1, P5 ;  /* 0x000000134015b211 */ /* 0x080fe200028f0c41 */
[----:B-----5:R3:W-:Y:S01]  /*10e20*/  @!P4 ST.E.128 desc[UR8][R2.64], R4 ;  /* 0x000000040200c985 */ /* 0x0207e2000c101d08 */
[----:B------:R-:W-:-:S03]  /*10e30*/  @!P2 LEA.HI.X R61, R66, R19, R67, 0x1, P6 ;  /* 0x00000013423da211 */ /* 0x000fc600030f0c43 */
[----:B------:R3:W-:Y:S04]  /*10e40*/  @!P3 ST.E.128 desc[UR8][R20.64], R28 ;  /* 0x0000001c1400b985 */ /* 0x0007e8000c101d08 */
[----:B------:R3:W-:Y:S02]  /*10e50*/  @!P2 ST.E.128 desc[UR8][R60.64], R44 ;  /* 0x0000002c3c00a985 */ /* 0x0007e4000c101d08 */
.L_x_2283:
[----:B------:R-:W-:Y:S05]  /*10e60*/  BSYNC B1 ;  /* 0x0000000000017941 */ /* 0x000fea0003800000 */
.L_x_2282:
        /* <DEDUP_REMOVED lines=18> */
.L_x_2285:
[----:B------:R-:W-:Y:S05]  /*10f90*/  BSYNC B1 ;  /* 0x0000000000017941 */ /* 0x000fea0003800000 */
.L_x_2284:
        /* <DEDUP_REMOVED lines=18> */
.L_x_2287:
[----:B------:R-:W-:Y:S05]  /*110c0*/  BSYNC B1 ;  /* 0x0000000000017941 */ /* 0x000fea0003800000 */
.L_x_2286:
[----:B0-----:R-:W-:Y:S01]  /*110d0*/  VIADD R3, R63, 0x60 ;  /* 0x000000603f037836 */ /* 0x001fe20000000000 */
[----:B---3--:R-:W0:Y:S04]  /*110e0*/  SHFL.IDX PT, R17, R17, 0x3, 0x181f ;  /* 0x00781f0011117f89 */ /* 0x008e2800000e0000 */
[----:B------:R-:W-:Y:S01]  /*110f0*/  ISETP.GE.AND P0, PT, R3, R16, PT ;  /* 0x000000100300720c */ /* 0x000fe20003f06270 */
[----:B------:R-:W3:-:S12]  /*11100*/  SHFL.IDX PT, R0, R0, 0x3, 0x181f ;  /* 0x00781f0000007f89 */ /* 0x000ed800000e0000 */
[----:B------:R-:W-:Y:S05]  /*11110*/  @P0 BRA `(.L_x_2288) ;  /* 0x0000002000600947 */ /* 0x000fea0003800000 */
        /* <DEDUP_REMOVED lines=17> */
.L_x_2281:
        /* <DEDUP_REMOVED lines=39> */
[----:B------:R-:W-:Y:S01]  /*114a0*/  UIMAD UR4, UR17, UR13, UR11 ;  /* 0x0000000d110472a4 */ /* 0x000fe2000f8e020b */
[----:B------:R-:W-:Y:S02]  /*114b0*/  SHF.R.S32.HI R127, RZ, 0x1f, R222 ;  /* 0x0000001fff7f7819 */ /* 0x000fe400000114de */
[----:B------:R-:W-:Y:S01]  /*114c0*/  ULDC.64 UR12, c[0x0][0xb30] ;  /* 0x0002cc00000c7ab9 */ /* 0x000fe20000000a00 */
[----:B------:R-:W-:Y:S01]  /*114d0*/  IMAD R9, R3, R2, R15 ;  /* 0x0000000203097224 */ /* 0x000fe200078e020f */
[----:B------:R-:W-:Y:S01]  /*114e0*/  SHF.R.S32.HI R128, RZ, 0x1f, R223 ;  /* 0x0000001fff807819 */ /* 0x000fe200000114df */
[----:B------:R-:W-:Y:S01]  /*114f0*/  IMAD R0, R0, UR12, RZ ;  /* 0x0000000c00007c24 */ /* 0x000fe2000f8e02ff */
[----:B------:R-:W-:Y:S01]  /*11500*/  SHF.R.S32.HI R129, RZ, 0x1f, R224 ;  /* 0x0000001fff817819 */ /* 0x000fe200000114e0 */
[----:B------:R-:W-:Y:S01]  /*11510*/  IMAD.U32 R3, RZ, RZ, UR11 ;  /* 0x0000000bff037e24 */ /* 0x000fe2000f8e00ff */
        /* <DEDUP_REMOVED lines=23> */
[----:B------:R-:W-:Y:S01]  /*11690*/  VIADD R13, R18, 0x20 ;  /* 0x00000020120d7836 */ /* 0x000fe20000000000 */
[----:B------:R-:W-:Y:S01]  /*116a0*/  ISETP.GE.AND P4, PT, R229, UR4, PT ;  /* 0x00000004e5007c0c */ /* 0x000fe2000bf86270 */
[----:B------:R-:W-:Y:S01]  /*116b0*/  ULDC.64 UR8, c[0x0][0x208] ;  /* 0x0000820000087ab9 */ /* 0x000fe20000000a00 */
[----:B------:R-:W-:Y:S02]  /*116c0*/  ISETP.GE.AND P3, PT, R228, UR4, PT ;  /* 0x00000004e4007c0c */ /* 0x000fe4000bf66270 */
[----:B------:R-:W-:Y:S02]  /*116d0*/  ISETP.GE.AND P5, PT, R18, UR4, PT ;  /* 0x0000000412007c0c */ /* 0x000fe4000bfa6270 */
[----:B------:R-:W-:Y:S02]  /*116e0*/  ISETP.GE.AND P0, PT, R13, UR4, PT ;  /* 0x000000040d007c0c */ /* 0x000fe4000bf06270 */
[----:B------:R-:W-:-:S02]  /*116f0*/  ISETP.GE.AND P1, PT, R207, UR4, PT ;  /* 0x00000004cf007c0c */ /* 0x000fc4000bf26270 */
[----:B------:R-:W-:Y:S02]  /*11700*/  SHF.R.S32.HI R12, RZ, 0x1f, R13 ;  /* 0x0000001fff0c7819 */ /* 0x000fe4000001140d */
[----:B------:R-:W-:Y:S02]  /*11710*/  SHF.R.S32.HI R17, RZ, 0x1f, R206 ;  /* 0x0000001fff117819 */ /* 0x000fe400000114ce */
[CC--:B-1----:R-:W-:Y:S02]  /*11720*/  @!P4 LEA R8, P6, R229.reuse, R2.reuse, 0x2 ;  /* 0x00000002e508c211 */ /* 0x0c2fe400078c10ff */
[----:B------:R-:W-:Y:S01]  /*11730*/  @!P3 LEA R10, P2, R228, R2, 0x2 ;  /* 0x00000002e40ab211 */ /* 0x000fe200078410ff */
[----:B--2---:R-:W-:Y:S01]  /*11740*/  @!P5 IMAD.WIDE R6, R18, 0x4, R2 ;  /* 0x000000041206d825 */ /* 0x004fe200078e0202 */
[-C--:B------:R-:W-:Y:S02]  /*11750*/  @!P4 LEA.HI.X R9, R229, R3.reuse, R134, 0x2, P6 ;  /* 0x00000003e509c211 */ /* 0x080fe400030f1486 */
[----:B------:R-:W-:-:S02]  /*11760*/  @!P3 LEA.HI.X R11, R228, R3, R133, 0x2, P2 ;  /* 0x00000003e40bb211 */ /* 0x000fc400010f1485 */
[----:B------:R-:W-:Y:S01]  /*11770*/  ISETP.GE.AND P2, PT, R206, UR4, PT ;  /* 0x00000004ce007c0c */ /* 0x000fe2000bf46270 */
[----:B------:R1:W-:Y:S01]  /*11780*/  @!P5 ST.E.64 desc[UR8][R6.64], R24 ;  /* 0x000000180600d985 */ /* 0x0003e2000c101b08 */
[----:B------:R-:W-:-:S03]  /*11790*/  @!P0 LEA R14, P6, R13, R2, 0x2 ;  /* 0x000000020d0e8211 */ /* 0x000fc600078c10ff */
[----:B------:R2:W-:Y:S01]  /*117a0*/  @!P4 ST.E.64 desc[UR8][R8.64], R28 ;  /* 0x0000001c0800c985 */ /* 0x0005e2000c101b08 */
[-C--:B------:R-:W-:Y:S02]  /*117b0*/  @!P0 LEA.HI.X R15, R13, R3.reuse, R12, 0x2, P6 ;  /* 0x000000030d0f8211 */ /* 0x080fe400030f140c */
[----:B------:R-:W-:Y:S01]  /*117c0*/  SHF.R.S32.HI R13, RZ, 0x1f, R207 ;  /* 0x0000001fff0d7819 */ /* 0x000fe200000114cf */
[----:B------:R3:W-:Y:S01]  /*117d0*/  @!P3 ST.E.64 desc[UR8][R10.64], R32 ;  /* 0x000000200a00b985 */ /* 0x0007e2000c101b08 */
[----:B------:R-:W-:Y:S02]  /*117e0*/  ISETP.GE.AND P3, PT, R227, UR4, PT ;  /* 0x00000004e3007c0c */ /* 0x000fe4000bf66270 */
[C---:B------:R-:W-:Y:S02]  /*117f0*/  @!P1 LEA R12, P5, R207.reuse, R2, 0x2 ;  /* 0x00000002cf0c9211 */ /* 0x040fe400078a10ff */
[----:B------:R-:W-:Y:S02]  /*11800*/  ISETP.GE.AND P4, PT, R226, UR4, PT ;  /* 0x00000004e2007c0c */ /* 0x000fe4000bf86270 */
[----:B------:R-:W-:-:S02]  /*11810*/  @!P1 LEA.HI.X R13, R207, R3, R13, 0x2, P5 ;  /* 0x00000003cf0d9211 */ /* 0x000fc400028f140d */
[----:B------:R-:W-:Y:S02]  /*11820*/  ISETP.GE.AND P5, PT, R225, UR4, PT ;  /* 0x00000004e1007c0c */ /* 0x000fe4000bfa6270 */
[CC--:B------:R-:W-:Y:S01]  /*11830*/  @!P2 LEA R88, P6, R206.reuse, R2.reuse, 0x2 ;  /* 0x00000002ce58a211 */ /* 0x0c0fe200078c10ff */
[----:B------:R-:W-:Y:S02]  /*11840*/  @!P1 ST.E.64 desc[UR8][R12.64], R36 ;  /* 0x000000240c009985 */ /* 0x000fe4000c101b08 */
[C---:B-1----:R-:W-:Y:S02]  /*11850*/  @!P3 LEA R6, P1, R227.reuse, R2, 0x2 ;  /* 0x00000002e306b211 */ /* 0x042fe400078210ff */
[-C--:B------:R-:W-:Y:S01]  /*11860*/  @!P2 LEA.HI.X R89, R206, R3.reuse, R17, 0x2, P6 ;  /* 0x00000003ce59a211 */ /* 0x080fe200030f1411 */
[----:B------:R1:W-:Y:S01]  /*11870*/  @!P0 ST.E.64 desc[UR8][R14.64], R40 ;  /* 0x000000280e008985 */ /* 0x0003e2000c101b08 */
[----:B------:R-:W-:Y:S02]  /*11880*/  @!P3 LEA.HI.X R7, R227, R3, R132, 0x2, P1 ;  /* 0x00000003e307b211 */ /* 0x000fe400008f1484 */
[----:B------:R-:W-:Y:S01]  /*11890*/  ISETP.GE.AND P1, PT, R223, UR4, PT ;  /* 0x00000004df007c0c */ /* 0x000fe2000bf26270 */
[----:B------:R-:W-:Y:S01]  /*118a0*/  @!P2 ST.E.64 desc[UR8][R88.64], R44 ;  /* 0x0000002c5800a985 */ /* 0x000fe2000c101b08 */
[----:B------:R-:W-:-:S02]  /*118b0*/  ISETP.GE.AND P0, PT, R224, UR4, PT ;  /* 0x00000004e0007c0c */ /* 0x000fc4000bf06270 */
[CC--:B--2---:R-:W-:Y:S01]  /*118c0*/  @!P4 LEA R8, P2, R226.reuse, R2.reuse, 0x2 ;  /* 0x00000002e208c211 */ /* 0x0c4fe200078410ff */
[----:B------:R2:W-:Y:S01]  /*118d0*/  @!P3 ST.E.64 desc[UR8][R6.64], R48 ;  /* 0x000000300600b985 */ /* 0x0005e2000c101b08 */
[CC--:B---3--:R-:W-:Y:S02]  /*118e0*/  @!P5 LEA R10, P6, R225.reuse, R2.reuse, 0x2 ;  /* 0x00000002e10ad211 */ /* 0x0c8fe400078c10ff */
[-C--:B------:R-:W-:Y:S02]  /*118f0*/  @!P4 LEA.HI.X R9, R226, R3.reuse, R131, 0x2, P2 ;  /* 0x00000003e209c211 */ /* 0x080fe400010f1483 */
[----:B------:R-:W-:Y:S02]  /*11900*/  ISETP.GE.AND P2, PT, R222, UR4, PT ;  /* 0x00000004de007c0c */ /* 0x000fe4000bf46270 */
[----:B------:R-:W-:Y:S01]  /*11910*/  @!P5 LEA.HI.X R11, R225, R3, R130, 0x2, P6 ;  /* 0x00000003e10bd211 */ /* 0x000fe200030f1482 */
[----:B------:R3:W-:Y:S01]  /*11920*/  @!P4 ST.E.64 desc[UR8][R8.64], R52 ;  /* 0x000000340800c985 */ /* 0x0007e2000c101b08 */
[----:B-1----:R-:W-:-:S02]  /*11930*/  @!P1 LEA R14, P3, R223, R2, 0x2 ;  /* 0x00000002df0e9211 */ /* 0x002fc400078610ff */
[----:B------:R-:W-:Y:S01]  /*11940*/  @!P0 LEA R12, P6, R224, R2, 0x2 ;  /* 0x00000002e00c8211 */ /* 0x000fe200078c10ff */
[----:B------:R1:W-:Y:S01]  /*11950*/  @!P5 ST.E.64 desc[UR8][R10.64], R56 ;  /* 0x000000380a00d985 */ /* 0x0003e2000c101b08 */
[----:B------:R-:W-:Y:S02]  /*11960*/  ISETP.GE.AND P5, PT, R221, UR4, PT ;  /* 0x00000004dd007c0c */ /* 0x000fe4000bfa6270 */
[----:B------:R-:W-:Y:S02]  /*11970*/  ISETP.GE.AND P4, PT, R220, UR4, PT ;  /* 0x00000004dc007c0c */ /* 0x000fe4000bf86270 */
[-C--:B------:R-:W-:Y:S02]  /*11980*/  @!P1 LEA.HI.X R15, R223, R3.reuse, R128, 0x2, P3 ;  /* 0x00000003df0f9211 */ /* 0x080fe400018f1480 */
[----:B------:R-:W-:Y:S02]  /*11990*/  ISETP.GE.AND P3, PT, R219, UR4, PT ;  /* 0x00000004db007c0c */ /* 0x000fe4000bf66270 */
[----:B------:R-:W-:-:S02]  /*119a0*/  @!P0 LEA.HI.X R13, R224, R3, R129, 0x2, P6 ;  /* 0x00000003e00d8211 */ /* 0x000fc400030f1481 */
[----:B------:R-:W-:-:S03]  /*119b0*/  @!P2 LEA R24, P6, R222, R2, 0x2 ;  /* 0x00000002de18a211 */ /* 0x000fc600078c10ff */
        /* <DEDUP_REMOVED lines=8> */
[----:B-1----:R-:W-:Y:S01]  /*11a40*/  @!P3 LEA R10, P6, R219, R2, 0x2 ;  /* 0x00000002db0ab211 */ /* 0x002fe200078c10ff */
[----:B------:R1:W-:Y:S01]  /*11a50*/  @!P5 ST.E.64 desc[UR8][R6.64], R72 ;  /* 0x000000480600d985 */ /* 0x0003e2000c101b08 */
[----:B------:R-:W-:-:S02]  /*11a60*/  ISETP.GE.AND P1, PT, R217, UR4, PT ;  /* 0x00000004d9007c0c */ /* 0x000fc4000bf26270 */
[-C--:B------:R-:W-:Y:S02]  /*11a70*/  @!P4 LEA.HI.X R9, R220, R3.reuse, R95, 0x2, P0 ;  /* 0x00000003dc09c211 */ /* 0x080fe400000f145f */
[----:B------:R-:W-:Y:S02]  /*11a80*/  ISETP.GE.AND P0, PT, R216, UR4, PT ;  /* 0x00000004d8007c0c */ /* 0x000fe4000bf06270 */
[----:B------:R-:W-:Y:S01]  /*11a90*/  @!P3 LEA.HI.X R11, R219, R3, R94, 0x2, P6 ;  /* 0x00000003db0bb211 */ /* 0x000fe200030f145e */
[----:B------:R5:W-:Y:S02]  /*11aa0*/  @!P4 ST.E.64 desc[UR8][R8.64], R76 ;  /* 0x0000004c0800c985 */ /* 0x000be4000c101b08 */
[----:B----4-:R-:W-:Y:S02]  /*11ab0*/  @!P2 LEA R12, P4, R218, R2, 0x2 ;  /* 0x00000002da0ca211 */ /* 0x010fe400078810ff */
[----:B------:R4:W-:Y:S01]  /*11ac0*/  @!P3 ST.E.64 desc[UR8][R10.64], R80 ;  /* 0x000000500a00b985 */ /* 0x0009e2000c101b08 */
[----:B------:R-:W-:-:S02]  /*11ad0*/  ISETP.GE.AND P3, PT, R215, UR4, PT ;  /* 0x00000004d7007c0c */ /* 0x000fc4000bf66270 */
[CC--:B--2---:R-:W-:Y:S02]  /*11ae0*/  @!P1 LEA R14, P5, R217.reuse, R2.reuse, 0x2 ;  /* 0x00000002d90e9211 */ /* 0x0c4fe400078a10ff */
[-C--:B------:R-:W-:Y:S02]  /*11af0*/  @!P2 LEA.HI.X R13, R218, R3.reuse, R93, 0x2, P4 ;  /* 0x00000003da0da211 */ /* 0x080fe400020f145d */
[----:B---3--:R-:W-:Y:S02]  /*11b00*/  @!P0 LEA R24, P6, R216, R2, 0x2 ;  /* 0x00000002d8188211 */ /* 0x008fe400078c10ff */
[----:B------:R-:W-:Y:S01]  /*11b10*/  ISETP.GE.AND P4, PT, R214, UR4, PT ;  /* 0x00000004d6007c0c */ /* 0x000fe2000bf86270 */
[----:B------:R2:W-:Y:S01]  /*11b20*/  @!P2 ST.E.64 desc[UR8][R12.64], R84 ;  /* 0x000000540c00a985 */ /* 0x0005e2000c101b08 */
[-C--:B------:R-:W-:Y:S02]  /*11b30*/  @!P1 LEA.HI.X R15, R217, R3.reuse, R92, 0x2, P5 ;  /* 0x00000003d90f9211 */ /* 0x080fe400028f145c */
[----:B------:R-:W-:-:S02]  /*11b40*/  @!P0 LEA.HI.X R25, R216, R3, R91, 0x2, P6 ;  /* 0x00000003d8198211 */ /* 0x000fc400030f145b */
[----:B------:R-:W-:Y:S01]  /*11b50*/  ISETP.GE.AND P2, PT, R213, UR4, PT ;  /* 0x00000004d5007c0c */ /* 0x000fe2000bf46270 */
[----:B------:R3:W-:Y:S01]  /*11b60*/  @!P1 ST.E.64 desc[UR8][R14.64], R20 ;  /* 0x000000140e009985 */ /* 0x0007e2000c101b08 */
[----:B-1----:R-:W-:Y:S02]  /*11b70*/  @!P3 LEA R6, P5, R215, R2, 0x2 ;  /* 0x00000002d706b211 */ /* 0x002fe400078a10ff */
[----:B------:R-:W-:Y:S01]  /*11b80*/  ISETP.GE.AND P1, PT, R212, UR4, PT ;  /* 0x00000004d4007c0c */ /* 0x000fe2000bf26270 */
[----:B------:R1:W-:Y:S01]  /*11b90*/  @!P0 ST.E.64 desc[UR8][R24.64], R120 ;  /* 0x0000007818008985 */ /* 0x0003e2000c101b08 */
[----:B------:R-:W-:Y:S02]  /*11ba0*/  ISETP.GE.AND P0, PT, R211, UR4, PT ;  /* 0x00000004d3007c0c */ /* 0x000fe4000bf06270 */
[----:B------:R-:W-:Y:S02]  /*11bb0*/  @!P3 LEA.HI.X R7, R215, R3, R90, 0x2, P5 ;  /* 0x00000003d707b211 */ /* 0x000fe400028f145a */
[----:B------:R-:W-:-:S02]  /*11bc0*/  ISETP.GE.AND P5, PT, R210, UR4, PT ;  /* 0x00000004d2007c0c */ /* 0x000fc4000bfa6270 */
[CC--:B-----5:R-:W-:Y:S01]  /*11bd0*/  @!P4 LEA R8, P6, R214.reuse, R2.reuse, 0x2 ;  /* 0x00000002d608c211 */ /* 0x0e0fe200078c10ff */
[----:B------:R1:W-:Y:S01]  /*11be0*/  @!P3 ST.E.64 desc[UR8][R6.64], R96 ;  /* 0x000000600600b985 */ /* 0x0003e2000c101b08 */
[CC--:B----4-:R-:W-:Y:S02]  /*11bf0*/  @!P2 LEA R10, P3, R213.reuse, R2.reuse, 0x2 ;  /* 0x00000002d50aa211 */ /* 0x0d0fe400078610ff */
[-C--:B------:R-:W-:Y:S02]  /*11c00*/  @!P4 LEA.HI.X R9, R214, R3.reuse, R22, 0x2, P6 ;  /* 0x00000003d609c211 */ /* 0x080fe400030f1416 */
[-C--:B--2---:R-:W-:Y:S02]  /*11c10*/  @!P1 LEA R12, P6, R212, R2.reuse, 0x2 ;  /* 0x00000002d40c9211 */ /* 0x084fe400078c10ff */
[----:B------:R-:W-:Y:S01]  /*11c20*/  @!P2 LEA.HI.X R11, R213, R3, R19, 0x2, P3 ;  /* 0x00000003d50ba211 */ /* 0x000fe200018f1413 */
[----:B------:R1:W-:Y:S01]  /*11c30*/  @!P4 ST.E.64 desc[UR8][R8.64], R100 ;  /* 0x000000640800c985 */ /* 0x0003e2000c101b08 */
[----:B---3--:R-:W-:-:S02]  /*11c40*/  @!P0 LEA R14, P4, R211, R2, 0x2 ;  /* 0x00000002d30e8211 */ /* 0x008fc400078810ff */
        /* <DEDUP_REMOVED lines=8> */
.L_x_2290:
[----:B------:R-:W-:Y:S05]  /*11cd0*/  BSYNC B1 ;  /* 0x0000000000017941 */ /* 0x000fea0003800000 */
.L_x_2289:
[----:B------:R-:W-:Y:S01]  /*11ce0*/  ISETP.GE.AND P0, PT, R5, R16, PT ;  /* 0x000000100500720c */ /* 0x000fe20003f06270 */
[----:B-1----:R1:W3:Y:S04]  /*11cf0*/  SHFL.IDX PT, R7, R4, 0x1, 0x1c1f ;  /* 0x003c1f0004077f89 */ /* 0x0022e800000e0000 */
[----:B------:R1:W4:Y:S08]  /*11d00*/  SHFL.IDX PT, R6, R0, 0x1, 0x1c1f ;  /* 0x003c1f0000067f89 */ /* 0x00033000000e0000 */
[----:B-1----:R-:W-:Y:S05]  /*11d10*/  @P0 BRA `(.L_x_2288) ;  /* 0x0000001400600947 */ /* 0x002fea0003800000 */
[----:B------:R-:W-:Y:S01]  /*11d20*/  ULDC UR4, c[0x0][0xac8] ;  /* 0x0002b20000047ab9 */ /* 0x000fe20000000800 */
[C---:B------:R-:W-:Y:S01]  /*11d30*/  VIADD R13, R18.reuse, 0x20 ;  /* 0x00000020120d7836 */ /* 0x040fe20000000000 */
[----:B------:R-:W-:Y:S01]  /*11d40*/  ISETP.GE.AND P2, PT, R229, UR4, PT ;  /* 0x00000004e5007c0c */ /* 0x000fe2000bf46270 */
[----:B------:R-:W-:Y:S01]  /*11d50*/  ULDC.64 UR8, c[0x0][0x208] ;  /* 0x0000820000087ab9 */ /* 0x000fe20000000a00 */
[----:B------:R-:W-:Y:S02]  /*11d60*/  ISETP.GE.AND P1, PT, R18, UR4, PT ;  /* 0x0000000412007c0c */ /* 0x000fe4000bf26270 */
[----:B------:R-:W-:Y:S02]  /*11d70*/  ISETP.GE.AND P5, PT, R228, UR4, PT ;  /* 0x00000004e4007c0c */ /* 0x000fe4000bfa6270 */
[----:B------:R-:W-:Y:S02]  /*11d80*/  ISETP.GE.AND P4, PT, R207, UR4, PT ;  /* 0x00000004cf007c0c */ /* 0x000fe4000bf86270 */
[----:B------:R-:W-:-:S02]  /*11d90*/  ISETP.GE.AND P3, PT, R13, UR4, PT ;  /* 0x000000040d007c0c */ /* 0x000fc4000bf66270 */
[----:B0-----:R-:W-:Y:S02]  /*11da0*/  SHF.R.S32.HI R0, RZ, 0x1f, R207 ;  /* 0x0000001fff007819 */ /* 0x001fe400000114cf */
[----:B------:R-:W-:Y:S02]  /*11db0*/  SHF.R.S32.HI R14, RZ, 0x1f, R13 ;  /* 0x0000001fff0e7819 */ /* 0x000fe4000001140d */
[CC--:B----4-:R-:W-:Y:S01]  /*11dc0*/  @!P2 LEA R4, P0, R229.reuse, R6.reuse, 0x2 ;  /* 0x00000006e504a211 */ /* 0x0d0fe200078010ff */
[----:B--23--:R-:W-:Y:S02]  /*11dd0*/  @!P1 IMAD.WIDE R2, R18, 0x4, R6 ;  /* 0x0000000412029825 */ /* 0x00cfe400078e0206 */
[----:B------:R-:W-:Y:S02]  /*11de0*/  @!P5 LEA R8, P6, R228, R6, 0x2 ;  /* 0x00000006e408d211 */ /* 0x000fe400078c10ff */
[----:B------:R-:W-:Y:S01]  /*11df0*/  @!P2 LEA.HI.X R5, R229, R7, R134, 0x2, P0 ;  /* 0x00000007e505a211 */ /* 0x000fe200000f1486 */
[----:B------:R0:W-:Y:S01]  /*11e00*/  @!P1 ST.E.64 desc[UR8][R2.64], R26 ;  /* 0x0000001a02009985 */ /* 0x0001e2000c101b08 */
[----:B------:R-:W-:-:S02]  /*11e10*/  ISETP.GE.AND P0, PT, R206, UR4, PT ;  /* 0x00000004ce007c0c */ /* 0x000fc4000bf06270 */
[-C--:B------:R-:W-:Y:S01]  /*11e20*/  @!P5 LEA.HI.X R9, R228, R7.reuse, R133, 0x2, P6 ;  /* 0x00000007e409d211 */ /* 0x080fe200030f1485 */
[----:B------:R1:W-:Y:S01]  /*11e30*/  @!P2 ST.E.64 desc[UR8][R4.64], R30 ;  /* 0x0000001e0400a985 */ /* 0x0003e2000c101b08 */
[-C--:B------:R-:W-:Y:S02]  /*11e40*/  @!P4 LEA R10, P2, R207, R6.reuse, 0x2 ;  /* 0x00000006cf0ac211 */ /* 0x080fe400078410ff */
[----:B------:R-:W-:Y:S01]  /*11e50*/  ISETP.GE.AND P1, PT, R227, UR4, PT ;  /* 0x00000004e3007c0c */ /* 0x000fe2000bf26270 */
[----:B------:R-:W-:Y:S01]  /*11e60*/  @!P5 ST.E.64 desc[UR8][R8.64], R34 ;  /* 0x000000220800d985 */ /* 0x000fe2000c101b08 */
[----:B------:R-:W-:Y:S02]  /*11e70*/  @!P4 LEA.HI.X R11, R207, R7, R0, 0x2, P2 ;  /* 0x00000007cf0bc211 */ /* 0x000fe400010f1400 */
[----:B------:R-:W-:Y:S02]  /*11e80*/  ISETP.GE.AND P2, PT, R226, UR4, PT ;  /* 0x00000004e2007c0c */ /* 0x000fe4000bf46270 */
[----:B------:R-:W-:Y:S01]  /*11e90*/  @!P3 LEA R12, P6, R13, R6, 0x2 ;  /* 0x000000060d0cb211 */ /* 0x000fe200078c10ff */
[----:B------:R2:W-:Y:S01]  /*11ea0*/  @!P4 ST.E.64 desc[UR8][R10.64], R38 ;  /* 0x000000260a00c985 */ /* 0x0005e2000c101b08 */
[----:B0-----:R-:W-:-:S02]  /*11eb0*/  SHF.R.S32.HI R3, RZ, 0x1f, R206 ;  /* 0x0000001fff037819 */ /* 0x001fc400000114ce */
[CC--:B------:R-:W-:Y:S02]  /*11ec0*/  @!P0 LEA R2, P4, R206.reuse, R6.reuse, 0x2 ;  /* 0x00000006ce028211 */ /* 0x0c0fe400078810ff */
[-C--:B------:R-:W-:Y:S02]  /*11ed0*/  @!P3 LEA.HI.X R13, R13, R7.reuse, R14, 0x2, P6 ;  /* 0x000000070d0db211 */ /* 0x080fe400030f140e */
[----:B------:R-:W-:Y:S02]  /*11ee0*/  @!P0 LEA.HI.X R3, R206, R7, R3, 0x2, P4 ;  /* 0x00000007ce038211 */ /* 0x000fe400020f1403 */
[----:B------:R-:W-:Y:S01]  /*11ef0*/  ISETP.GE.AND P4, PT, R224, UR4, PT ;  /* 0x00000004e0007c0c */ /* 0x000fe2000bf86270 */
[----:B------:R0:W-:Y:S01]  /*11f00*/  @!P3 ST.E.64 desc[UR8][R12.64], R42 ;  /* 0x0000002a0c00b985 */ /* 0x0001e2000c101b08 */
[----:B------:R-:W-:Y:S02]  /*11f10*/  ISETP.GE.AND P3, PT, R225, UR4, PT ;  /* 0x00000004e1007c0c */ /* 0x000fe4000bf66270 */
[-C--:B-1----:R-:W-:Y:S01]  /*11f20*/  @!P1 LEA R4, P5, R227, R6.reuse, 0x2 ;  /* 0x00000006e3049211 */ /* 0x082fe200078a10ff */
[----:B------:R1:W-:Y:S01]  /*11f30*/  @!P0 ST.E.64 desc[UR8][R2.64], R46 ;  /* 0x0000002e02008985 */ /* 0x0003e2000c101b08 */
[----:B------:R-:W-:-:S02]  /*11f40*/  @!P2 LEA R14, P6, R226, R6, 0x2 ;  /* 0x00000006e20ea211 */ /* 0x000fc400078c10ff */
[-C--:B------:R-:W-:Y:S02]  /*11f50*/  @!P1 LEA.HI.X R5, R227, R7.reuse, R132, 0x2, P5 ;  /* 0x00000007e3059211 */ /* 0x080fe400028f1484 */
[----:B------:R-:W-:Y:S02]  /*11f60*/  ISETP.GE.AND P5, PT, R223, UR4, PT ;  /* 0x00000004df007c0c */ /* 0x000fe4000bfa6270 */
[----:B------:R-:W-:Y:S01]  /*11f70*/  @!P2 LEA.HI.X R15, R226, R7, R131, 0x2, P6 ;  /* 0x00000007e20fa211 */ /* 0x000fe200030f1483 */
[----:B------:R3:W-:Y:S01]  /*11f80*/  @!P1 ST.E.64 desc[UR8][R4.64], R50 ;  /* 0x0000003204009985 */ /* 0x0007e2000c101b08 */
[-C--:B--2---:R-:W-:Y:S02]  /*11f90*/  @!P4 LEA R10, P0, R224, R6.reuse, 0x2 ;  /* 0x00000006e00ac211 */ /* 0x084fe400078010ff */
[----:B------:R-:W-:Y:S01]  /*11fa0*/  @!P3 LEA R8, P6, R225, R6, 0x2 ;  /* 0x00000006e108b211 */ /* 0x000fe200078c10ff */
[----:B------:R2:W-:Y:S01]  /*11fb0*/  @!P2 ST.E.64 desc[UR8][R14.64], R54 ;  /* 0x000000360e00a985 */ /* 0x0005e2000c101b08 */
[----:B------:R-:W-:-:S02]  /*11fc0*/  ISETP.GE.AND P2, PT, R222, UR4, PT ;  /* 0x00000004de007c0c */ /* 0x000fc4000bf46270 */
[----:B------:R-:W-:Y:S02]  /*11fd0*/  ISETP.GE.AND P1, PT, R221, UR4, PT ;  /* 0x00000004dd007c0c */ /* 0x000fe4000bf26270 */
[-C--:B------:R-:W-:Y:S02]  /*11fe0*/  @!P4 LEA.HI.X R11, R224, R7.reuse, R129, 0x2, P0 ;  /* 0x00000007e00bc211 */ /* 0x080fe400000f1481 */
[----:B------:R-:W-:Y:S02]  /*11ff0*/  ISETP.GE.AND P0, PT, R220, UR4, PT ;  /* 0x00000004dc007c0c */ /* 0x000fe4000bf06270 */
[----:B------:R-:W-:Y:S02]  /*12000*/  @!P3 LEA.HI.X R9, R225, R7, R130, 0x2, P6 ;  /* 0x00000007e109b211 */ /* 0x000fe400030f1482 */
[----:B0-----:R-:W-:-:S03]  /*12010*/  @!P5 LEA R12, P6, R223, R6, 0x2 ;  /* 0x00000006df0cd211 */ /* 0x001fc600078c10ff */
[----:B------:R0:W-:Y:S01]  /*12020*/  @!P3 ST.E.64 desc[UR8][R8.64], R58 ;  /* 0x0000003a0800b985 */ /* 0x0001e2000c101b08 */
[-C--:B------:R-:W-:Y:S02]  /*12030*/  @!P5 LEA.HI.X R13, R223, R7.reuse, R128, 0x2, P6 ;  /* 0x00000007df0dd211 */ /* 0x080fe400030f1480 */
[CC--:B-1----:R-:W-:Y:S01]  /*12040*/  @!P2 LEA R2, P6, R222.reuse, R6.reuse, 0x2 ;  /* 0x00000006de02a211 */ /* 0x0c2fe200078c10ff */
[----:B------:R1:W-:Y:S01]  /*12050*/  @!P4 ST.E.64 desc[UR8][R10.64], R62 ;  /* 0x0000003e0a00c985 */ /* 0x0003e2000c101b08 */
[-C--:B---3--:R-:W-:Y:S02]  /*12060*/  @!P1 LEA R4, P3, R221, R6.reuse, 0x2 ;  /* 0x00000006dd049211 */ /* 0x088fe400078610ff */
[----:B------:R-:W-:Y:S01]  /*12070*/  @!P2 LEA.HI.X R3, R222, R7, R127, 0x2, P6 ;  /* 0x00000007de03a211 */ /* 0x000fe200030f147f */
[----:B------:R3:W-:Y:S01]  /*12080*/  @!P5 ST.E.64 desc[UR8][R12.64], R66 ;  /* 0x000000420c00d985 */ /* 0x0007e2000c101b08 */
[----:B------:R-:W-:Y:S02]  /*12090*/  ISETP.GE.AND P5, PT, R219, UR4, PT ;  /* 0x00000004db007c0c */ /* 0x000fe4000bfa6270 */
[----:B------:R-:W-:Y:S01]  /*120a0*/  ISETP.GE.AND P4, PT, R218, UR4, PT ;  /* 0x00000004da007c0c */ /* 0x000fe2000bf86270 */
[----:B------:R4:W-:Y:S01]  /*120b0*/  @!P2 ST.E.64 desc[UR8][R2.64], R70 ;  /* 0x000000460200a985 */ /* 0x0009e2000c101b08 */
[----:B--2---:R-:W-:-:S02]  /*120c0*/  @!P0 LEA R14, P6, R220, R6, 0x2 ;  /* 0x00000006dc0e8211 */ /* 0x004fc400078c10ff */
[-C--:B------:R-:W-:Y:S02]  /*120d0*/  @!P1 LEA.HI.X R5, R221, R7.reuse, R126, 0x2, P3 ;  /* 0x00000007dd059211 */ /* 0x080fe400018f147e */
[----:B------:R-:W-:Y:S02]  /*120e0*/  @!P0 LEA.HI.X R15, R220, R7, R95, 0x2, P6 ;  /* 0x00000007dc0f8211 */ /* 0x000fe400030f145f */
[----:B------:R-:W-:Y:S01]  /*120f0*/  ISETP.GE.AND P3, PT, R217, UR4, PT ;  /* 0x00000004d9007c0c */ /* 0x000fe2000bf66270 */
[----:B------:R2:W-:Y:S02]  /*12100*/  @!P1 ST.E.64 desc[UR8][R4.64], R74 ;  /* 0x0000004a04009985 */ /* 0x0005e4000c101b08 */
[----:B0-----:R-:W-:Y:S02]  /*12110*/  @!P5 LEA R8, P1, R219, R6, 0x2 ;  /* 0x00000006db08d211 */ /* 0x001fe400078210ff */
[----:B------:R-:W-:Y:S01]  /*12120*/  @!P0 ST.E.64 desc[UR8][R14.64], R78 ;  /* 0x0000004e0e008985 */ /* 0x000fe2000c101b08 */
[----:B------:R-:W-:-:S02]  /*12130*/  ISETP.GE.AND P0, PT, R216, UR4, PT ;  /* 0x00000004d8007c0c */ /* 0x000fc4000bf06270 */
[CC--:B-1----:R-:W-:Y:S02]  /*12140*/  @!P4 LEA R10, P2, R218.reuse, R6.reuse, 0x2 ;  /* 0x00000006da0ac211 */ /* 0x0c2fe400078410ff */
        /* <DEDUP_REMOVED lines=15> */
[----:B--2---:R-:W-:-:S02]  /*12240*/  @!P1 LEA R4, P6, R215, R6, 0x2 ;  /* 0x00000006d7049211 */ /* 0x004fc400078c10ff */
[CC--:B0-----:R-:W-:Y:S02]  /*12250*/  @!P4 LEA R8, P0, R214.reuse, R6.reuse, 0x2 ;  /* 0x00000006d608c211 */ /* 0x0c1fe400078010ff */
[-C--:B------:R-:W-:Y:S02]  /*12260*/  @!P1 LEA.HI.X R5, R215, R7.reuse, R90, 0x2, P6 ;  /* 0x00000007d7059211 */ /* 0x080fe400030f145a */
[-C--:B------:R-:W-:Y:S02]  /*12270*/  @!P4 LEA.HI.X R9, R214, R7.reuse, R22, 0x2, P0 ;  /* 0x00000007d609c211 */ /* 0x080fe400000f1416 */
[-C--:B-1----:R-:W-:Y:S01]  /*12280*/  @!P3 LEA R10, P6, R213, R6.reuse, 0x2 ;  /* 0x00000006d50ab211 */ /* 0x082fe200078c10ff */
        /* <DEDUP_REMOVED lines=17> */
.L_x_2279:
        /* <DEDUP_REMOVED lines=38> */
.L_x_2291:
        /* <DEDUP_REMOVED lines=9> */
[----:B------:R-:W-:Y:S02]  /*12690*/  IMAD.U32 R4, RZ, RZ, UR8 ;  /* 0x00000008ff047e24 */ /* 0x000fe4000f8e00ff */
[----:B-1---5:R-:W-:-:S03]  /*126a0*/  IMAD R2, R0, R9, RZ ;  /* 0x0000000900027224 */ /* 0x022fc600078e02ff */
        /* <DEDUP_REMOVED lines=18> */
[----:B------:R-:W-:Y:S02]  /*127d0*/  UIMAD.WIDE.U32 UR10, UR8, UR20, URZ ;  /* 0x00000014080a72a5 */ /* 0x000fe4000f8e003f */
[----:B------:R-:W-:Y:S01]  /*127e0*/  UIMAD UR20, UR9, UR20, URZ ;  /* 0x00000014091472a4 */ /* 0x000fe2000f8e023f */
        /* <DEDUP_REMOVED lines=14> */
[----:B------:R-:W-:Y:S01]  /*128d0*/  IADD3 R2, P0, P1, R5, UR10, R2 ;  /* 0x0000000a05027c10 */ /* 0x000fe2000f91e002 */
[----:B------:R-:W-:Y:S01]  /*128e0*/  IMAD R7, R9, R7, R4 ;  /* 0x0000000709077224 */ /* 0x000fe200078e0204 */
[----:B------:R-:W-:Y:S01]  /*128f0*/  SHF.R.S32.HI R5, RZ, 0x1f, R5 ;  /* 0x0000001fff057819 */ /* 0x000fe20000011405 */
[----:B------:R-:W-:Y:S01]  /*12900*/  UIADD3.X UR10, UR15, UR20, UR21, UP1, UP2 ;  /* 0x000000140f0a7290 */ /* 0x000fe20008fe4415 */
[----:B------:R-:W-:Y:S01]  /*12910*/  IMAD.U32 R6, RZ, RZ, UR16 ;  /* 0x00000010ff067e24 */ /* 0x000fe2000f8e00ff */
        /* <DEDUP_REMOVED lines=14> */
.L_x_2293:
[----:B------:R-:W-:Y:S05]  /*12a00*/  BSYNC B1 ;  /* 0x0000000000017941 */ /* 0x000fea0003800000 */
.L_x_2292:
        /* <DEDUP_REMOVED lines=14> */
[----:B------:R-:W-:Y:S02]  /*12af0*/  ULDC.64 UR10, c[0x0][0xae8] ;  /* 0x0002ba00000a7ab9 */ /* 0x000fe40000000a00 */
[----:B------:R-:W-:Y:S01]  /*12b00*/  UIMAD.WIDE.U32 UR8, UR17, UR10, UR8 ;  /* 0x0000000a110872a5 */ /* 0x000fe2000f8e0008 */
[----:B------:R-:W-:Y:S02]  /*12b10*/  VIADD R6, R2, UR16 ;  /* 0x0000001002067c36 */ /* 0x000fe40008000000 */
[----:B------:R-:W-:Y:S01]  /*12b20*/  VIADD R8, R231, UR16 ;  /* 0x00000010e7087c36 */ /* 0x000fe20008000000 */
[----:B------:R-:W-:Y:S01]  /*12b30*/  UIMAD UR9, UR17, UR11, UR9 ;  /* 0x0000000b110972a4 */ /* 0x000fe2000f8e0209 */
[----:B0-----:R-:W-:Y:S02]  /*12b40*/  IMAD.MOV.U32 R5, RZ, RZ, R6 ;  /* 0x000000ffff057224 */ /* 0x001fe400078e0006 */
[----:B------:R-:W-:Y:S01]  /*12b50*/  ULDC.64 UR10, c[0x0][0xaf0] ;  /* 0x0002bc00000a7ab9 */ /* 0x000fe20000000a00 */
[----:B-1----:R-:W-:Y:S01]  /*12b60*/  ISETP.NE.AND P0, PT, R11, 0x1, PT ;  /* 0x000000010b00780c */ /* 0x002fe20003f05270 */
[----:B------:R-:W-:-:S04]  /*12b70*/  UIMAD UR13, UR13, UR10, URZ ;  /* 0x0000000a0d0d72a4 */ /* 0x000fc8000f8e023f */
[----:B------:R-:W-:Y:S02]  /*12b80*/  UIMAD UR4, UR12, UR11, UR13 ;  /* 0x0000000b0c0472a4 */ /* 0x000fe4000f8e020d */
[----:B------:R-:W-:-:S03]  /*12b90*/  UIMAD.WIDE.U32 UR12, UR12, UR10, UR8 ;  /* 0x0000000a0c0c72a5 */ /* 0x000fc6000f8e0008 */
[----:B------:R-:W-:Y:S01]  /*12ba0*/  ULDC.64 UR8, c[0x0][0xae0] ;  /* 0x0002b80000087ab9 */ /* 0x000fe20000000a00 */
[----:B------:R-:W-:Y:S02]  /*12bb0*/  UIADD3 UR4, UR13, UR4, URZ ;  /* 0x000000040d047290 */ /* 0x000fe4000fffe03f */
[----:B------:R-:W0:Y:S08]  /*12bc0*/  @P0 LDC R3, c[0x0][0xbec] ;  /* 0x0002fb00ff030b82 */ /* 0x000e300000000800 */
        /* <DEDUP_REMOVED lines=9> */
[----:B------:R-:W-:Y:S02]  /*12c60*/  IMAD.U32 R2, RZ, RZ, UR12 ;  /* 0x0000000cff027e24 */ /* 0x000fe4000f8e00ff */
[C---:B------:R-:W-:Y:S01]  /*12c70*/  IMAD R9, R5.reuse, UR9, R4 ;  /* 0x0000000905097c24 */ /* 0x040fe2000f8e0204 */
[----:B------:R-:W-:Y:S01]  /*12c80*/  SHF.R.S32.HI R4, RZ, 0x1f, R7 ;  /* 0x0000001fff047819 */ /* 0x000fe20000011407 */
[----:B------:R-:W-:Y:S01]  /*12c90*/  IMAD.WIDE.U32 R2, R5, UR8, R2 ;  /* 0x0000000805027c25 */ /* 0x000fe2000f8e0002 */
[----:B------:R-:W-:-:S03]  /*12ca0*/  ULDC.64 UR8, c[0x0][0xad8] ;  /* 0x0002b60000087ab9 */ /* 0x000fc60000000a00 */
[----:B------:R-:W-:Y:S02]  /*12cb0*/  IMAD.IADD R3, R3, 0x1, R9 ;  /* 0x0000000103037824 */ /* 0x000fe400078e0209 */
[----:B------:R-:W-:Y:S02]  /*12cc0*/  IMAD R6, R4, UR8, RZ ;  /* 0x0000000804067c24 */ /* 0x000fe4000f8e02ff */
[----:B-----5:R-:W-:Y:S02]  /*12cd0*/  IMAD R11, R0, R11, RZ ;  /* 0x0000000b000b7224 */ /* 0x020fe400078e02ff */
[C---:B------:R-:W-:Y:S02]  /*12ce0*/  VIADD R4, R8.reuse, 0x40 ;  /* 0x0000004008047836 */ /* 0x040fe40000000000 */
[C---:B------:R-:W-:Y:S01]  /*12cf0*/  IMAD R5, R7.reuse, UR9, R6 ;  /* 0x0000000907057c24 */ /* 0x040fe2000f8e0206 */
[-C--:B------:R-:W-:Y:S01]  /*12d00*/  ISETP.GE.AND P2, PT, R8, R11.reuse, PT ;  /* 0x0000000b0800720c */ /* 0x080fe20003f46270 */
[----:B------:R-:W-:Y:S01]  /*12d10*/  IMAD.WIDE.U32 R2, R7, UR8, R2 ;  /* 0x0000000807027c25 */ /* 0x000fe2000f8e0002 */
[----:B------:R-:W-:Y:S01]  /*12d20*/  ULDC.64 UR8, c[0x0][0xa80] ;  /* 0x0002a00000087ab9 */ /* 0x000fe20000000a00 */
[----:B------:R-:W-:-:S02]  /*12d30*/  ISETP.GE.AND P1, PT, R4, R11, PT ;  /* 0x0000000b0400720c */ /* 0x000fc40003f26270 */
[----:B------:R-:W-:Y:S01]  /*12d40*/  IMAD.IADD R3, R3, 0x1, R5 ;  /* 0x0000000103037824 */ /* 0x000fe200078e0205 */
[----:B------:R-:W-:Y:S01]  /*12d50*/  LEA R4, P3, R2, UR8, 0x1 ;  /* 0x0000000802047c11 */ /* 0x000fe2000f8608ff */
[----:B------:R-:W-:Y:S02]  /*12d60*/  VIADD R0, R8, 0x20 ;  /* 0x0000002008007836 */ /* 0x000fe40000000000 */
[----:B------:R-:W-:Y:S01]  /*12d70*/  IMAD.SHL.U32 R7, R204, 0x8, RZ ;  /* 0x00000008cc077824 */ /* 0x000fe200078e00ff */
[----:B------:R-:W-:Y:S02]  /*12d80*/  LEA.HI.X R5, R2, UR9, R3, 0x1, P3 ;  /* 0x0000000902057c11 */ /* 0x000fe400098f0c03 */
[----:B------:R-:W-:Y:S01]  /*12d90*/  ISETP.GE.AND P0, PT, R0, R11, PT ;  /* 0x0000000b0000720c */ /* 0x000fe20003f06270 */
[C---:B------:R-:W-:Y:S01]  /*12da0*/  VIADD R9, R7.reuse, 0x80 ;  /* 0x0000008007097836 */ /* 0x040fe20000000000 */
[----:B------:R0:W1:Y:S01]  /*12db0*/  SHFL.IDX PT, R2, R4, RZ, 0x181f ;  /* 0x00181fff04027589 */ /* 0x00006200000e0000 */
[----:B------:R-:W-:Y:S01]  /*12dc0*/  VIADD R13, R7, 0x40 ;  /* 0x00000040070d7836 */ /* 0x000fe20000000000 */
[----:B------:R-:W-:-:S02]  /*12dd0*/  SHF.R.S32.HI R10, RZ, 0x1f, R7 ;  /* 0x0000001fff0a7819 */ /* 0x000fc40000011407 */
        /* <DEDUP_REMOVED lines=18> */
.L_x_2295:
[----:B------:R-:W-:Y:S05]  /*12f00*/  BSYNC B1 ;  /* 0x0000000000017941 */ /* 0x000fea0003800000 */
.L_x_2294:
        /* <DEDUP_REMOVED lines=18> */
.L_x_2297:
[----:B------:R-:W-:Y:S05]  /*13030*/  BSYNC B1 ;  /* 0x0000000000017941 */ /* 0x000fea0003800000 */
.L_x_2296:
        /* <DEDUP_REMOVED lines=18> */
.L_x_2299:
[----:B------:R-:W-:Y:S05]  /*13160*/  BSYNC B1 ;  /* 0x0000000000017941 */ /* 0x000fea0003800000 */
.L_x_2298:
[----:B0-----:R-:W-:Y:S01]  /*13170*/  VIADD R0, R8, 0x60 ;  /* 0x0000006008007836 */ /* 0x001fe20000000000 */
[----:B--2-4-:R-:W2:Y:S04]  /*13180*/  SHFL.IDX PT, R5, R5, 0x3, 0x181f ;  /* 0x00781f0005057f89 */ /* 0x014ea800000e0000 */
[----:B------:R-:W-:Y:S01]  /*13190*/  ISETP.GE.AND P0, PT, R0, R11, PT ;  /* 0x0000000b0000720c */ /* 0x000fe20003f06270 */
[----:B-1-3--:R1:W3:-:S12]  /*131a0*/  SHFL.IDX PT, R2, R4, 0x3, 0x181f ;  /* 0x00781f0004027f89 */ /* 0x00a2d800000e0000 */
        /* <DEDUP_REMOVED lines=15> */
.L_x_2288:
[----:B------:R-:W-:Y:S05]  /*132a0*/  BSYNC B0 ;  /* 0x0000000000007941 */ /* 0x000fea0003800000 */
.L_x_2278:
[----:B------:R-:W-:Y:S02]  /*132b0*/  ULDC UR4, c[0x0][0xc3c] ;  /* 0x00030f0000047ab9 */ /* 0x000fe40000000800 */
[----:B------:R-:W-:-:S06]  /*132c0*/  UISETP.GE.AND UP0, UPT, UR7, UR4, UPT ;  /* 0x000000040700728c */ /* 0x000fcc000bf06270 */
[----:B------:R-:W-:-:S13]  /*132d0*/  PLOP3.LUT P0, PT, PT, PT, UP0, 0x80, 0x0 ;  /* 0x000000000000781c */ /* 0x000fda0003f0f008 */
[----:B------:R-:W-:Y:S05]  /*132e0*/  @!P0 BRA `(.L_x_2300) ;  /* 0xfffffedc00788947 */ /* 0x000fea000383ffff */
[----:B------:R-:W-:Y:S05]  /*132f0*/  EXIT ;  /* 0x000000000000794d */ /* 0x000fea0003800000 */
.L_x_2241:
[----:B------:R-:W-:-:S08]  /*13300*/  NOP ;  /* 0x0000000000007918 */ /* 0x000fd00000000000 */
[----:B0-----:R-:W0:-:S00]  /*13310*/  USETMAXREG.DEALLOC.CTAPOOL 0x18 ;  /* 0x00000018000079c8 */ /* 0x001e0000080e0500 */
[----:B0-----:R-:W-:Y:S01]  /*13320*/  LOP3.LUT R0, R0, 0x3, RZ, 0xc0, !PT ;  /* 0x0000000300007812 */ /* 0x001fe200078ec0ff */
[----:B------:R-:W-:-:S05]  /*13330*/  IMAD.MOV.U32 R6, RZ, RZ, RZ ;  /* 0x000000ffff067224 */ /* 0x000fca00078e00ff */
[----:B------:R-:W0:Y:S02]  /*13340*/  SHFL.IDX PT, R0, R0, RZ, 0x1f ;  /* 0x00001fff00007589 */ /* 0x000e2400000e0000 */
[----:B0-----:R-:W-:-:S04]  /*13350*/  ISETP.NE.AND P0, PT, R0, RZ, PT ;  /* 0x000000ff0000720c */ /* 0x001fc80003f05270 */
[----:B------:R-:W-:-:S05]  /*13360*/  P2R R0, PR, RZ, 0x1 ;  /* 0x00000001ff007803 */ /* 0x000fca0000000000 */
[----:B------:R0:W-:Y:S04]  /*13370*/  STL [R1+0x5c], R0 ;  /* 0x00005c0001007387 */ /* 0x0001e80000100800 */
        /* <DEDUP_REMOVED lines=10> */
.L_x_2301:
[----:B0-----:R-:W0:Y:S01]  /*13420*/  S2R R0, SR_TID.X ;  /* 0x0000000000007919 */ /* 0x001e220000002100 */
[----:B------:R-:W-:Y:S01]  /*13430*/  ULDC UR4, c[0x0][0xc3c] ;  /* 0x00030f0000047ab9 */ /* 0x000fe20000000800 */
[----:B------:R-:W-:Y:S01]  /*13440*/  ULDC.64 UR6, c[0x0][0x208] ;  /* 0x0000820000067ab9 */ /* 0x000fe20000000a00 */
[----:B------:R-:W-:Y:S01]  /*13450*/  ULDC UR5, c[0x0][0xc38] ;  /* 0x00030e0000057ab9 */ /* 0x000fe20000000800 */
[----:B0-----:R-:W-:-:S04]  /*13460*/  LOP3.LUT R0, R0, 0x1f, RZ, 0xc0, !PT ;  /* 0x0000001f00007812 */ /* 0x001fc800078ec0ff */
[----:B------:R-:W-:-:S04]  /*13470*/  ISETP.NE.AND P0, PT, R0, 0x1f, PT ;  /* 0x0000001f0000780c */ /* 0x000fc80003f05270 */
[----:B------:R-:W-:-:S13]  /*13480*/  ISETP.GE.OR P1, PT, R0, UR4, !P0 ;  /* 0x0000000400007c0c */ /* 0x000fda000c726670 */
[----:B------:R-:W0:Y:S08]  /*13490*/  @!P1 LDC.64 R2, c[0x0][0xc80] ;  /* 0x00032000ff029b82 */ /* 0x000e300000000a00 */
[----:B------:R-:W1:Y:S01]  /*134a0*/  @!P1 LDC.64 R4, c[0x0][0xc78] ;  /* 0x00031e00ff049b82 */ /* 0x000e620000000a00 */
[----:B0-----:R-:W-:-:S05]  /*134b0*/  @!P1 IMAD.WIDE.U32 R2, R0, 0x4, R2 ;  /* 0x0000000400029825 */ /* 0x001fca00078e0002 */
[----:B------:R1:W2:Y:S02]  /*134c0*/  @!P1 LDG.E R6, desc[UR6][R2.64] ;  /* 0x0000000602069981 */ /* 0x0002a4000c1e1900 */
[----:B-1----:R-:W-:-:S04]  /*134d0*/  @!P1 IMAD.WIDE.U32 R2, R0, 0x4, R4 ;  /* 0x0000000400029825 */ /* 0x002fc800078e0004 */
[----:B------:R-:W-:-:S06]  /*134e0*/  IMAD.MOV.U32 R5, RZ, RZ, RZ ;  /* 0x000000ffff057224 */ /* 0x000fcc00078e00ff */
        /* <DEDUP_REMOVED lines=32> */
.L_x_2305:
        /* <DEDUP_REMOVED lines=40> */
.L_x_2303:
        /* <DEDUP_REMOVED lines=10> */
[----:B------:R-:W-:-:S06]  /*13a10*/  VIADD R8, R10, 0xffffffff ;  /* 0xffffffff0a087836 */ /* 0x000fcc0000000000 */
[----:B------:R3:W4:Y:S02]  /*13a20*/  SHFL.IDX PT, R8, R3, R8, 0x1f ;  /* 0x00001f0803087589 */ /* 0x00072400000e0000 */
.L_x_2306:
[----:B---34-:R-:W-:Y:S01]  /*13a30*/  IMAD R3, R8, UR5, R9 ;  /* 0x0000000508037c24 */ /* 0x018fe2000f8e0209 */
[----:B-1----:R-:W-:Y:S01]  /*13a40*/  ISETP.NE.AND P0, PT, R7, 0x1, PT ;  /* 0x000000010700780c */ /* 0x002fe20003f05270 */
[----:B------:R-:W-:-:S03]  /*13a50*/  VIADD R13, R10, UR4 ;  /* 0x000000040a0d7c36 */ /* 0x000fc60008000000 */
[----:B------:R1:W-:Y:S01]  /*13a60*/  STL [R1], R3 ;  /* 0x0000000301007387 */ /* 0x0003e20000100800 */
[----:B0-----:R-:W-:-:S03]  /*13a70*/  IADD3 R5, -R3, UR6, RZ ;  /* 0x0000000603057c10 */ /* 0x001fc6000fffe1ff */
[----:B------:R1:W-:Y:S05]  /*13a80*/  STL [R1+0xc], R13 ;  /* 0x00000c0d01007387 */ /* 0x0003ea0000100800 */
[----:B------:R-:W-:Y:S05]  /*13a90*/  @!P0 BRA `(.L_x_2307) ;  /* 0x0000000000e08947 */ /* 0x000fea0003800000 */
[----:B--2---:R-:W-:Y:S01]  /*13aa0*/  IABS R6, R4 ;  /* 0x0000000400067213 */ /* 0x004fe20000000000 */
[----:B------:R-:W-:Y:S01]  /*13ab0*/  IMAD.MOV.U32 R2, RZ, RZ, RZ ;  /* 0x000000ffff027224 */ /* 0x000fe200078e00ff */
[----:B------:R-:W-:Y:S02]  /*13ac0*/  IABS R8, R7 ;  /* 0x0000000700087213 */ /* 0x000fe40000000000 */
[----:B------:R-:W0:Y:S08]  /*13ad0*/  I2F.RP R9, R6 ;  /* 0x0000000600097306 */ /* 0x000e300000209400 */
[----:B------:R-:W-:Y:S08]  /*13ae0*/  I2F.RP R12, R8 ;  /* 0x00000008000c7306 */ /* 0x000ff00000209400 */
[----:B0-----:R-:W1:Y:S02]  /*13af0*/  MUFU.RCP R9, R9 ;  /* 0x0000000900097308 */ /* 0x001e640000001000 */
[----:B-1----:R-:W-:-:S06]  /*13b00*/  VIADD R3, R9, 0xffffffe ;  /* 0x0ffffffe09037836 */ /* 0x002fcc0000000000 */
[----:B------:R-:W0:Y:S02]  /*13b10*/  F2I.FTZ.U32.TRUNC.NTZ R3, R3 ;  /* 0x0000000300037305 */ /* 0x000e24000021f000 */
[----:B0-----:R-:W-:-:S04]  /*13b20*/  IMAD.MOV R11, RZ, RZ, -R3 ;  /* 0x000000ffff0b7224 */ /* 0x001fc800078e0a03 */
[----:B------:R-:W-:-:S04]  /*13b30*/  IMAD R11, R11, R6, RZ ;  /* 0x000000060b0b7224 */ /* 0x000fc800078e02ff */
[----:B------:R-:W-:Y:S01]  /*13b40*/  IMAD.HI.U32 R10, R3, R11, R2 ;  /* 0x0000000b030a7227 */ /* 0x000fe200078e0002 */
[----:B------:R-:W-:Y:S01]  /*13b50*/  IABS R11, R5 ;  /* 0x00000005000b7213 */ /* 0x000fe20000000000 */
[----:B------:R-:W0:Y:S01]  /*13b60*/  MUFU.RCP R2, R12 ;  /* 0x0000000c00027308 */ /* 0x000e220000001000 */
[----:B------:R-:W-:-:S03]  /*13b70*/  IABS R3, R4 ;  /* 0x0000000400037213 */ /* 0x000fc60000000000 */
[----:B------:R-:W-:-:S04]  /*13b80*/  IMAD.HI.U32 R9, R10, R11, RZ ;  /* 0x0000000b0a097227 */ /* 0x000fc800078e00ff */
[----:B------:R-:W-:-:S04]  /*13b90*/  IMAD.MOV R14, RZ, RZ, -R3 ;  /* 0x000000ffff0e7224 */ /* 0x000fc800078e0a03 */
[----:B------:R-:W-:Y:S02]  /*13ba0*/  IMAD R11, R9, R14, R11 ;  /* 0x0000000e090b7224 */ /* 0x000fe400078e020b */
[----:B0-----:R-:W-:-:S03]  /*13bb0*/  VIADD R3, R2, 0xffffffe ;  /* 0x0ffffffe02037836 */ /* 0x001fc60000000000 */
[----:B------:R-:W-:Y:S01]  /*13bc0*/  ISETP.GT.U32.AND P1, PT, R6, R11, PT ;  /* 0x0000000b0600720c */ /* 0x000fe20003f24070 */
[----:B------:R-:W-:Y:S02]  /*13bd0*/  IMAD.MOV.U32 R2, RZ, RZ, RZ ;  /* 0x000000ffff027224 */ /* 0x000fe400078e00ff */
[----:B------:R-:W0:Y:S10]  /*13be0*/  F2I.FTZ.U32.TRUNC.NTZ R3, R3 ;  /* 0x0000000300037305 */ /* 0x000e34000021f000 */
[----:B------:R-:W-:-:S02]  /*13bf0*/  @!P1 IMAD.IADD R11, R11, 0x1, -R6 ;  /* 0x000000010b0b9824 */ /* 0x000fc400078e0a06 */
[----:B------:R-:W-:Y:S01]  /*13c00*/  @!P1 VIADD R9, R9, 0x1 ;  /* 0x0000000109099836 */ /* 0x000fe20000000000 */
[----:B------:R-:W-:Y:S02]  /*13c10*/  ISETP.NE.AND P1, PT, R4, RZ, PT ;  /* 0x000000ff0400720c */ /* 0x000fe40003f25270 */
[----:B------:R-:W-:Y:S01]  /*13c20*/  ISETP.GE.U32.AND P0, PT, R11, R6, PT ;  /* 0x000000060b00720c */ /* 0x000fe20003f06070 */
[----:B0-----:R-:W-:-:S04]  /*13c30*/  IMAD.MOV R11, RZ, RZ, -R3 ;  /* 0x000000ffff0b7224 */ /* 0x001fc800078e0a03 */
[----:B------:R-:W-:-:S04]  /*13c40*/  IMAD R11, R11, R8, RZ ;  /* 0x000000080b0b7224 */ /* 0x000fc800078e02ff */
[----:B------:R-:W-:Y:S01]  /*13c50*/  IMAD.HI.U32 R6, R3, R11, R2 ;  /* 0x0000000b03067227 */ /* 0x000fe200078e0002 */
[----:B------:R-:W-:-:S03]  /*13c60*/  LOP3.LUT R2, R5, R4, RZ, 0x3c, !PT ;  /* 0x0000000405027212 */ /* 0x000fc600078e3cff */
[----:B------:R-:W-:Y:S01]  /*13c70*/  @P0 VIADD R9, R9, 0x1 ;  /* 0x0000000109090836 */ /* 0x000fe20000000000 */
[----:B------:R-:W-:Y:S02]  /*13c80*/  ISETP.GE.AND P2, PT, R2, RZ, PT ;  /* 0x000000ff0200720c */ /* 0x000fe40003f46270 */
[----:B------:R-:W-:-:S05]  /*13c90*/  IABS R2, R7 ;  /* 0x0000000700027213 */ /* 0x000fca0000000000 */
[----:B------:R-:W-:-:S06]  /*13ca0*/  IMAD.MOV R2, RZ, RZ, -R2 ;  /* 0x000000ffff027224 */ /* 0x000fcc00078e0a02 */
[----:B------:R-:W-:Y:S01]  /*13cb0*/  @!P2 IMAD.MOV R9, RZ, RZ, -R9 ;  /* 0x000000ffff09a224 */ /* 0x000fe200078e0a09 */
[----:B------:R-:W-:-:S04]  /*13cc0*/  @!P1 LOP3.LUT R9, RZ, R4, RZ, 0x33, !PT ;  /* 0x00000004ff099212 */ /* 0x000fc800078e33ff */
[----:B------:R-:W-:-:S05]  /*13cd0*/  IABS R3, R9 ;  /* 0x0000000900037213 */ /* 0x000fca0000000000 */
[----:B------:R-:W-:-:S04]  /*13ce0*/  IMAD.HI.U32 R6, R6, R3, RZ ;  /* 0x0000000306067227 */ /* 0x000fc800078e00ff */
        /* <DEDUP_REMOVED lines=11> */
[--C-:B------:R-:W-:Y:S02]  /*13da0*/  IMAD.MOV R2, RZ, RZ, -R6.reuse ;  /* 0x000000ffff027224 */ /* 0x100fe400078e0a06 */
[C---:B------:R-:W-:Y:S02]  /*13db0*/  IMAD R6, R7.reuse, 0x1000000, R6 ;  /* 0x0100000007067824 */ /* 0x040fe400078e0206 */
[--C-:B------:R-:W-:Y:S02]  /*13dc0*/  IMAD R7, R7, R2, R9.reuse ;  /* 0x0000000207077224 */ /* 0x100fe400078e0209 */
[----:B------:R-:W-:Y:S02]  /*13dd0*/  IMAD.MOV R2, RZ, RZ, -R9 ;  /* 0x000000ffff027224 */ /* 0x000fe400078e0a09 */
[----:B------:R-:W-:Y:S02]  /*13de0*/  IMAD R3, R7, 0x10000, R6 ;  /* 0x0001000007037824 */ /* 0x000fe400078e0206 */
[----:B------:R-:W-:-:S03]  /*13df0*/  IMAD R2, R4, R2, R5 ;  /* 0x0000000204027224 */ /* 0x000fc600078e0205 */
[----:B------:R0:W-:Y:S01]  /*13e00*/  STL [R1+0x8], R3 ;  /* 0x0000080301007387 */ /* 0x0001e20000100800 */
[----:B------:R-:W-:Y:S05]  /*13e10*/  BRA `(.L_x_2308) ;  /* 0x0000000000f87947 */ /* 0x000fea0003800000 */
.L_x_2307:
[----:B-1----:R-:W0:Y:S01]  /*13e20*/  LDC.64 R2, c[0x0][0xc90] ;  /* 0x00032400ff027b82 */ /* 0x002e220000000a00 */
[----:B------:R-:W-:Y:S01]  /*13e30*/  ULDC.64 UR6, c[0x0][0x208] ;  /* 0x0000820000067ab9 */ /* 0x000fe20000000a00 */
[----:B0-----:R-:W-:-:S05]  /*13e40*/  IMAD.WIDE R2, R13, 0x4, R2 ;  /* 0x000000040d027825 */ /* 0x001fca00078e0202 */
[----:B------:R0:W2:Y:S02]  /*13e50*/  LDG.E R7, desc[UR6][R2.64] ;  /* 0x0000000602077981 */ /* 0x0000a4000c1e1900 */
        /* <DEDUP_REMOVED lines=29> */
[----:B------:R-:W-:-:S04]  /*14030*/  VIADDMNMX R7, R10, UR5, R7, PT ;  /* 0x000000050a077c46 */ /* 0x000fc8000b800107 */
[-C--:B------:R-:W-:Y:S02]  /*14040*/  IABS R9, R7.reuse ;  /* 0x0000000700097213 */ /* 0x080fe40000000000 */
        /* <DEDUP_REMOVED lines=11> */
[----:B------:R-:W-:Y:S02]  /*14100*/  LOP3.LUT R3, R5, R7, RZ, 0x3c, !PT ;  /* 0x0000000705037212 */ /* 0x000fe400078e3cff */
[----:B------:R-:W-:Y:S01]  /*14110*/  IADD3 R5, R8, 0x1000000, R5 ;  /* 0x0100000008057810 */ /* 0x000fe20007ffe005 */
        /* <DEDUP_REMOVED lines=10> */
[----:B------:R-:W-:Y:S01]  /*141c0*/  @!P1 LOP3.LUT R2, RZ, R7, RZ, 0x33, !PT ;  /* 0x00000007ff029212 */ /* 0x000fe200078e33ff */
[----:B------:R-:W-:-:S04]  /*141d0*/  IMAD.MOV R7, RZ, RZ, -R7 ;  /* 0x000000ffff077224 */ /* 0x000fc800078e0a07 */
[----:B------:R-:W-:-:S05]  /*141e0*/  IMAD R3, R2, R7, R5 ;  /* 0x0000000702037224 */ /* 0x000fca00078e0205 */
[----:B------:R1:W-:Y:S02]  /*141f0*/  STL [R1+0x8], R3 ;  /* 0x0000080301007387 */ /* 0x0003e40000100800 */
.L_x_2308:
[----:B01----:R-:W-:-:S05]  /*14200*/  LOP3.LUT R3, RZ, R2, RZ, 0x33, !PT ;  /* 0x00000002ff037212 */ /* 0x003fca00078e33ff */
[----:B------:R-:W-:-:S05]  /*14210*/  IMAD.IADD R2, R4, 0x1, R3 ;  /* 0x0000000104027824 */ /* 0x000fca00078e0203 */
[----:B------:R1:W-:Y:S01]  /*14220*/  STL [R1+0x4], R2 ;  /* 0x0000040201007387 */ /* 0x0003e20000100800 */
[----:B------:R-:W-:Y:S05]  /*14230*/  BRA `(.L_x_2309) ;  /* 0x0000000000107947 */ /* 0x000fea0003800000 */
.L_x_2304:
[----:B------:R-:W-:Y:S01]  /*14240*/  IMAD.U32 R2, RZ, RZ, UR6 ;  /* 0x00000006ff027e24 */ /* 0x000fe2000f8e00ff */
[----:B------:R0:W-:Y:S04]  /*14250*/  STL [R1+0x4], RZ ;  /* 0x000004ff01007387 */ /* 0x0001e80000100800 */
[----:B------:R0:W-:Y:S04]  /*14260*/  STL [R1+0x8], RZ ;  /* 0x000008ff01007387 */ /* 0x0001e80000100800 */
[----:B------:R0:W-:Y:S02]  /*14270*/  STL [R1], R2 ;  /* 0x0000000201007387 */ /* 0x0001e40000100800 */
.L_x_2309:
        /* <DEDUP_REMOVED lines=10> */
.L_x_2302:
[----:B0-2---:R-:W2:Y:S01]  /*14320*/  LDL R0, [R1+0xc] ;  /* 0x00000c0001007983 */ /* 0x005ea20000100800 */
[----:B------:R-:W-:Y:S01]  /*14330*/  ULDC UR4, c[0x0][0xc3c] ;  /* 0x00030f0000047ab9 */ /* 0x000fe20000000800 */
[----:B------:R-:W-:Y:S02]  /*14340*/  IMAD.MOV.U32 R19, RZ, RZ, RZ ;  /* 0x000000ffff137224 */ /* 0x000fe400078e00ff */
[----:B------:R0:W-:Y:S01]  /*14350*/  STL [R1+0x58], RZ ;  /* 0x000058ff01007387 */ /* 0x0001e20000100800 */
[----:B--2---:R-:W-:Y:S01]  /*14360*/  ISETP.GE.AND P0, PT, R0, UR4, PT ;  /* 0x0000000400007c0c */ /* 0x004fe2000bf06270 */
[----:B------:R-:W-:-:S05]  /*14370*/  IMAD.MOV.U32 R0, RZ, RZ, 0x1 ;  /* 0x00000001ff007424 */ /* 0x000fca00078e00ff */
[----:B------:R0:W-:Y:S07]  /*14380*/  STL [R1+0x14], R0 ;  /* 0x0000140001007387 */ /* 0x0001ee0000100800 */
[----:B------:R-:W-:Y:S05]  /*14390*/  @P0 BRA `(.L_x_2310) ;  /* 0x0000006000980947 */ /* 0x000fea0003800000 */
[----:B---3--:R-:W2:Y:S01]  /*143a0*/  S2R R5, SR_TID.X ;  /* 0x0000000000057919 */ /* 0x008ea20000002100 */
        /* <DEDUP_REMOVED lines=9> */
[----:B0-----:R-:W-:-:S05]  /*14440*/  IMAD.SHL.U32 R0, R5, 0x8, RZ ;  /* 0x0000000805007824 */ /* 0x001fca00078e00ff */
[C---:B-1----:R-:W-:Y:S02]  /*14450*/  LOP3.LUT R2, R0.reuse, 0x1f8, RZ, 0xc0, !PT ;  /* 0x000001f800027812 */ /* 0x042fe400078ec0ff */
        /* <DEDUP_REMOVED lines=14> */
.L_x_2418:
        /* <DEDUP_REMOVED lines=52> */
[----:B------:R-:W-:Y:S01]  /*14880*/  IMAD.MOV.U32 R10, RZ, RZ, R9 ;  /* 0x000000ffff0a7224 */ /* 0x000fe200078e0009 */
[----:B------:R-:W-:Y:S06]  /*14890*/  @P2 BRA `(.L_x_2311) ;  /* 0x0000000000182947 */ /* 0x000fec0003800000 */
[----:B------:R-:W-:Y:S05]  /*148a0*/  @!P1 BRA `(.L_x_2311) ;  /* 0x0000000000149947 */ /* 0x000fea0003800000 */
[----:B------:R-:W-:Y:S02]  /*148b0*/  ULDC.64 UR4, c[0x0][0x208] ;  /* 0x0000820000047ab9 */ /* 0x000fe40000000a00 */
[----:B------:R-:W2:Y:S04]  /*148c0*/  LDG.E R7, desc[UR4][R2.64] ;  /* 0x0000000402077981 */ /* 0x000ea8000c1e1900 */
[----:B------:R-:W2:Y:S02]  /*148d0*/  LDG.E R2, desc[UR4][R2.64+0x4] ;  /* 0x0000040402027981 */ /* 0x000ea4000c1e1900 */
[----:B--2---:R-:W-:-:S05]  /*148e0*/  IMAD.IADD R10, R2, 0x1, -R7 ;  /* 0x00000001020a7824 */ /* 0x004fca00078e0a07 */
[----:B------:R1:W-:Y:S02]  /*148f0*/  STL [R1+0x38], R10 ;  /* 0x0000380a01007387 */ /* 0x0003e40000100800 */
.L_x_2311:
[----:B------:R-:W0:Y:S01]  /*14900*/  LDL.LU R3, [R1+0x8] ;  /* 0x0000080001037983 */ /* 0x000e220000300800 */
[----:B------:R-:W-:Y:S02]  /*14910*/  ULDC.64 UR4, c[0x0][0xa20] ;  /* 0x0002880000047ab9 */ /* 0x000fe40000000a00 */
[----:B------:R-:W-:-:S04]  /*14920*/  ISETP.NE.U32.AND P1, PT, RZ, UR4, PT ;  /* 0x00000004ff007c0c */ /* 0x000fc8000bf25070 */
[----:B------:R-:W-:Y:S02]  /*14930*/  ISETP.NE.AND.EX P1, PT, RZ, UR5, PT, P1 ;  /* 0x00000005ff007c0c */ /* 0x000fe4000bf25310 */
[C---:B0-----:R-:W-:Y:S02]  /*14940*/  LOP3.LUT R9, R3.reuse, 0xff000000, RZ, 0xc0, !PT ;  /* 0xff00000003097812 */ /* 0x041fe400078ec0ff */
[C---:B------:R-:W-:Y:S02]  /*14950*/  LOP3.LUT R2, R3.reuse, 0xff0000, RZ, 0xc0, !PT ;  /* 0x00ff000003027812 */ /* 0x040fe400078ec0ff */
        /* <DEDUP_REMOVED lines=13> */
.L_x_2312:
[----:B------:R-:W-:Y:S05]  /*14a30*/  @!P0 BRA `(.L_x_2313) ;  /* 0x0000000000108947 */ /* 0x000fea0003800000 */
[----:B------:R-:W-:Y:S02]  /*14a40*/  ULDC.64 UR4, c[0x0][0x208] ;  /* 0x0000820000047ab9 */ /* 0x000fe40000000a00 */
[----:B------:R-:W2:Y:S04]  /*14a50*/  LDG.E R6, desc[UR4][R4.64] ;  /* 0x0000000404067981 */ /* 0x000ea8000c1e1900 */
[----:B------:R-:W2:Y:S02]  /*14a60*/  LDG.E R4, desc[UR4][R4.64+0x4] ;  /* 0x0000040404047981 */ /* 0x000ea4000c1e1900 */
[----:B--2---:R-:W-:-:S07]  /*14a70*/  IMAD.IADD R6, R4, 0x1, -R6 ;  /* 0x0000000104067824 */ /* 0x004fce00078e0a06 */
.L_x_2313:
[----:B0-----:R-:W3:Y:S01]  /*14a80*/  LDL R2, [R1+0x4] ;  /* 0x0000040001027983 */ /* 0x001ee20000100800 */
[----:B-----5:R-:W-:Y:S01]  /*14a90*/  IMAD.IADD R6, R6, 0x1, -R0 ;  /* 0x0000000106067824 */ /* 0x020fe200078e0a00 */
[----:B------:R-:W-:Y:S01]  /*14aa0*/  BSSY B0, `(.L_x_2314) ;  /* 0x000003c000007945 */ /* 0x000fe20003800000 */
[----:B------:R-:W0:Y:S01]  /*14ab0*/  LDC R0, c[0x0][0x448] ;  /* 0x00011200ff007b82 */ /* 0x000e220000000800 */
[----:B------:R-:W-:Y:S02]  /*14ac0*/  IMAD.MOV.U32 R4, RZ, RZ, RZ ;  /* 0x000000ffff047224 */ /* 0x000fe400078e00ff */
[----:B------:R-:W-:Y:S02]  /*14ad0*/  VIADD R5, R6, 0x6f ;  /* 0x0000006f06057836 */ /* 0x000fe40000000000 */
[----:B--2---:R-:W-:Y:S02]  /*14ae0*/  IMAD.MOV.U32 R7, RZ, RZ, RZ ;  /* 0x000000ffff077224 */ /* 0x004fe400078e00ff */
[----:B------:R-:W-:Y:S01]  /*14af0*/  IMAD.HI R4, R5, -0x6db6db6d, R4 ;  /* 0x9249249305047827 */ /* 0x000fe200078e0204 */
[----:B0-----:R-:W-:-:S13]  /*14b00*/  ISETP.NE.AND P0, PT, R0, 0x1, PT ;  /* 0x000000010000780c */ /* 0x001fda0003f05270 */
[----:B------:R-:W0:Y:S08]  /*14b10*/  @P0 LDC R0, c[0x0][0x44c] ;  /* 0x00011300ff000b82 */ /* 0x000e300000000800 */
[----:B------:R-:W2:Y:S01]  /*14b20*/  @P0 LDC R3, c[0x0][0x450] ;  /* 0x00011400ff030b82 */ /* 0x000ea20000000800 */
[----:B---3--:R-:W-:-:S04]  /*14b30*/  IMAD.SHL.U32 R2, R2, 0x80, RZ ;  /* 0x0000008002027824 */ /* 0x008fc800078e00ff */
[----:B------:R-:W-:-:S04]  /*14b40*/  VIADD R2, R2, 0x7f ;  /* 0x0000007f02027836 */ /* 0x000fc80000000000 */
[----:B0-----:R-:W-:-:S05]  /*14b50*/  @P0 IMAD.HI.U32 R0, R2, R0, RZ ;  /* 0x0000000002000227 */ /* 0x001fca00078e00ff */
[----:B--2---:R-:W-:Y:S02]  /*14b60*/  @P0 SHF.R.U32.HI R2, RZ, R3, R0 ;  /* 0x00000003ff020219 */ /* 0x004fe40000011600 */
[----:B------:R-:W-:Y:S02]  /*14b70*/  IADD3 R3, R6, 0x70, -R10 ;  /* 0x0000007006037810 */ /* 0x000fe40007ffe80a */
[----:B------:R-:W-:Y:S02]  /*14b80*/  SHF.R.U32.HI R0, RZ, 0x1f, R4 ;  /* 0x0000001fff007819 */ /* 0x000fe40000011604 */
[----:B-1----:R-:W-:Y:S01]  /*14b90*/  LOP3.LUT R10, R9, 0xff, RZ, 0xc0, !PT ;  /* 0x000000ff090a7812 */ /* 0x002fe200078ec0ff */
[----:B------:R-:W-:Y:S01]  /*14ba0*/  IMAD.IADD R3, R3, 0x1, R2 ;  /* 0x0000000103037824 */ /* 0x000fe200078e0202 */
[----:B------:R-:W-:Y:S01]  /*14bb0*/  LEA.HI.SX32 R0, R4, R0, 0x1a ;  /* 0x0000000004007211 */ /* 0x000fe200078fd2ff */
[----:B------:R-:W-:-:S04]  /*14bc0*/  IMAD.MOV.U32 R2, RZ, RZ, RZ ;  /* 0x000000ffff027224 */ /* 0x000fc800078e00ff */
[----:B------:R-:W-:-:S05]  /*14bd0*/  IMAD.HI R2, R3, -0x6db6db6d, R2 ;  /* 0x9249249303027827 */ /* 0x000fca00078e0202 */
[----:B------:R-:W-:-:S04]  /*14be0*/  SHF.R.U32.HI R3, RZ, 0x1f, R2 ;  /* 0x0000001fff037819 */ /* 0x000fc80000011602 */
[----:B------:R-:W-:-:S04]  /*14bf0*/  LEA.HI.SX32 R3, R2, R3, 0x1a ;  /* 0x0000000302037211 */ /* 0x000fc800078fd2ff */
[----:B------:R-:W-:Y:S02]  /*14c00*/  VIMNMX R8, R0, R3, PT ;  /* 0x0000000300087248 */ /* 0x000fe40003fe0100 */
[----:B------:R-:W-:Y:S01]  /*14c10*/  SHF.R.U32.HI R0, RZ, 0x10, R9 ;  /* 0x00000010ff007819 */ /* 0x000fe20000011609 */
[----:B------:R-:W-:Y:S01]  /*14c20*/  IMAD.MOV.U32 R9, RZ, RZ, R7 ;  /* 0x000000ffff097224 */ /* 0x000fe200078e0007 */
[----:B------:R-:W-:Y:S01]  /*14c30*/  ISETP.GE.AND P1, PT, R8, 0x1, PT ;  /* 0x000000010800780c */ /* 0x000fe20003f26270 */
[----:B------:R0:W-:Y:S01]  /*14c40*/  STL [R1+0x30], R8 ;  /* 0x0000300801007387 */ /* 0x0001e20000100800 */
[----:B------:R-:W-:-:S03]  /*14c50*/  ISETP.NE.AND P0, PT, R0, RZ, PT ;  /* 0x000000ff0000720c */ /* 0x000fc60003f05270 */
[----:B------:R0:W-:Y:S04]  /*14c60*/  STL [R1+0x3c], R7 ;  /* 0x00003c0701007387 */ /* 0x0001e80000100800 */
[----:B------:R0:W-:Y:S06]  /*14c70*/  STL [R1+0x48], R10 ;  /* 0x0000480a01007387 */ /* 0x0001ec0000100800 */
[----:B------:R-:W1:Y:S01]  /*14c80*/  @!P0 LDC R0, c[0x0][0x9f0] ;  /* 0x00027c00ff008b82 */ /* 0x000e620000000800 */
[----:B------:R-:W-:Y:S05]  /*14c90*/  @!P1 BRA `(.L_x_2315) ;  /* 0x0000000000709947 */ /* 0x000fea0003800000 */
[----:B-1----:R-:W-:-:S04]  /*14ca0*/  IABS R4, R0 ;  /* 0x0000000000047213 */ /* 0x002fc80000000000 */
[----:B------:R-:W1:Y:S08]  /*14cb0*/  I2F.RP R2, R4 ;  /* 0x0000000400027306 */ /* 0x000e700000209400 */
[----:B-1----:R-:W1:Y:S02]  /*14cc0*/  MUFU.RCP R2, R2 ;  /* 0x0000000200027308 */ /* 0x002e640000001000 */
[----:B-1----:R-:W-:-:S06]  /*14cd0*/  VIADD R2, R2, 0xffffffe ;  /* 0x0ffffffe02027836 */ /* 0x002fcc0000000000 */
[----:B------:R-:W1:Y:S02]  /*14ce0*/  F2I.FTZ.U32.TRUNC.NTZ R3, R2 ;  /* 0x0000000200037305 */ /* 0x000e64000021f000 */
[----:B-1----:R-:W-:-:S04]  /*14cf0*/  IMAD.MOV R2, RZ, RZ, -R3 ;  /* 0x000000ffff027224 */ /* 0x002fc800078e0a03 */
[----:B------:R-:W-:Y:S02]  /*14d00*/  IMAD R5, R2, R4, RZ ;  /* 0x0000000402057224 */ /* 0x000fe400078e02ff */
[----:B------:R-:W-:-:S04]  /*14d10*/  IMAD.MOV.U32 R2, RZ, RZ, RZ ;  /* 0x000000ffff027224 */ /* 0x000fc800078e00ff */
[----:B0-----:R-:W-:Y:S01]  /*14d20*/  IMAD.HI.U32 R7, R3, R5, R2 ;  /* 0x0000000503077227 */ /* 0x001fe200078e0002 */
        /* <DEDUP_REMOVED lines=19> */
.L_x_2315:
[----:B------:R-:W-:Y:S05]  /*14e60*/  BSYNC B0 ;  /* 0x0000000000007941 */ /* 0x000fea0003800000 */
.L_x_2314:
[----:B-1----:R-:W-:Y:S01]  /*14e70*/  IMAD.MOV.U32 R0, RZ, RZ, R9 ;  /* 0x000000ffff007224 */ /* 0x002fe200078e0009 */
[----:B------:R-:W-:Y:S03]  /*14e80*/  BSSY B7, `(.L_x_2316) ;  /* 0x0000455000077945 */ /* 0x000fe60003800000 */
[----:B------:R-:W-:-:S05]  /*14e90*/  IMAD R2, R10, R0, RZ ;  /* 0x000000000a027224 */ /* 0x000fca00078e02ff */
[----:B------:R-:W-:Y:S01]  /*14ea0*/  VIADDMNMX R0, R2, R0, R8, PT ;  /* 0x0000000002007246 */ /* 0x000fe20003800108 */
[----:B------:R1:W-:Y:S03]  /*14eb0*/  STL [R1+0x28], R2 ;  /* 0x0000280201007387 */ /* 0x0003e60000100800 */
[----:B------:R-:W-:Y:S01]  /*14ec0*/  ISETP.GT.AND P0, PT, R0, R2, PT ;  /* 0x000000020000720c */ /* 0x000fe20003f04270 */
[----:B------:R1:W-:-:S12]  /*14ed0*/  STL [R1+0x40], R0 ;  /* 0x0000400001007387 */ /* 0x0003d80000100800 */
[----:B------:R-:W-:Y:S05]  /*14ee0*/  @P0 BRA `(.L_x_2317) ;  /* 0x00000000004c0947 */ /* 0x000fea0003800000 */
[----:B-1----:R-:W1:Y:S02]  /*14ef0*/  S2R R0, SR_TID.X ;  /* 0x0000000000007919 */ /* 0x002e640000002100 */
[----:B-1----:R-:W-:-:S04]  /*14f00*/  LOP3.LUT R0, R0, 0x7f, RZ, 0xc0, !PT ;  /* 0x0000007f00007812 */ /* 0x002fc800078ec0ff */
[----:B------:R-:W-:-:S13]  /*14f10*/  ISETP.NE.AND P0, PT, R0, RZ, PT ;  /* 0x000000ff0000720c */ /* 0x000fda0003f05270 */
[----:B------:R-:W-:Y:S05]  /*14f20*/  @P0 BRA `(.L_x_2318) ;  /* 0x0000004400280947 */ /* 0x000fea0003800000 */
[----:B------:R-:W1:Y:S01]  /*14f30*/  S2R R5, SR_LANEID ;  /* 0x0000000000057919 */ /* 0x000e620000000000 */
[----:B------:R-:W-:Y:S01]  /*14f40*/  VOTEU.ANY UR4, UPT, PT ;  /* 0x0000000000047886 */ /* 0x000fe200038e0100 */
[----:B------:R-:W3:Y:S01]  /*14f50*/  LDC.64 R2, c[0x0][0xc60] ;  /* 0x00031800ff027b82 */ /* 0x000ee20000000a00 */
[----:B------:R-:W1:Y:S01]  /*14f60*/  FLO.U32 R0, UR4 ;  /* 0x0000000400007d00 */ /* 0x000e6200080e0000 */
[----:B------:R-:W-:Y:S01]  /*14f70*/  ULDC.64 UR6, c[0x0][0x208] ;  /* 0x0000820000067ab9 */ /* 0x000fe20000000a00 */
[----:B-1----:R-:W-:-:S06]  /*14f80*/  ISETP.EQ.U32.AND P0, PT, R0, R5, PT ;  /* 0x000000050000720c */ /* 0x002fcc0003f02070 */
[----:B------:R-:W3:Y:S07]  /*14f90*/  POPC R5, UR4 ;  /* 0x0000000400057d09 */ /* 0x000eee0008000000 */
[----:B---3--:R-:W3:Y:S01]  /*14fa0*/  @P0 ATOMG.E.ADD.STRONG.GPU PT, R3, desc[UR6][R2.64], R5 ;  /* 0x00000005020309a8 */ /* 0x008ee200081ee1c6 */
[----:B------:R-:W1:Y:S02]  /*14fb0*/  S2R R4, SR_LTMASK ;  /* 0x0000000000047919 */ /* 0x000e640000003900 */
[----:B-1----:R-:W-:-:S04]  /*14fc0*/  LOP3.LUT R4, R4, UR4, RZ, 0xc0, !PT ;  /* 0x0000000404047c12 */ /* 0x002fc8000f8ec0ff */
[----:B0-----:R-:W0:Y:S01]  /*14fd0*/  POPC R7, R4 ;  /* 0x0000000400077309 */ /* 0x001e220000000000 */
[----:B---3--:R-:W0:Y:S02]  /*14fe0*/  SHFL.IDX PT, R0, R3, R0, 0x1f ;  /* 0x00001f0003007589 */ /* 0x008e2400000e0000 */
[----:B0-----:R-:W-:-:S05]  /*14ff0*/  IADD3 R0, R0, UR38, R7 ;  /* 0x0000002600007c10 */ /* 0x001fca000fffe007 */
[----:B------:R3:W-:Y:S01]  /*15000*/  STL [R1], R0 ;  /* 0x0000000001007387 */ /* 0x0007e20000100800 */
[----:B------:R-:W-:Y:S05]  /*15010*/  BRA `(.L_x_2318) ;  /* 0x0000004000ec7947 */ /* 0x000fea0003800000 */
.L_x_2317:
[----:B-1----:R-:W-:Y:S01]  /*15020*/  VIADD R0, R18, 0x21400 ;  /* 0x0002140012007836 */ /* 0x002fe20000000000 */
[----:B------:R-:W-:Y:S04]  /*15030*/  BSSY B6, `(.L_x_2319) ;  /* 0x0000013000067945 */ /* 0x000fe80003800000 */
[----:B------:R-:W-:-:S13]  /*15040*/  LOP3.LUT P0, RZ, R0, 0x3ff, RZ, 0xc0, !PT ;  /* 0x000003ff00ff7812 */ /* 0x000fda000780c0ff */
        /* <DEDUP_REMOVED lines=16> */
[----:B-12---:R-:W-:Y:S05]  /*15150*/  CALL.ABS.NOINC R2 ;  /* 0x0000000002007343 */ /* 0x006fea0003c00000 */
.L_x_2320:
[----:B------:R-:W-:Y:S05]  /*15160*/  BSYNC B6 ;  /* 0x0000000000067941 */ /* 0x000fea0003800000 */
.L_x_2319:
        /* <DEDUP_REMOVED lines=8> */
[----:B------:R1:W3:Y:S01]  /*151f0*/  LDC.64 R2, c[0x4][R0] ;  /* 0x0100000000027b82 */ /* 0x0002e20000000a00 */
[----:B------:R-:W-:Y:S02]  /*15200*/  IMAD.U32 R4, RZ, RZ, UR6 ;  /* 0x00000006ff047e24 */ /* 0x000fe4000f8e00ff */
[----:B------:R-:W-:Y:S02]  /*15210*/  IMAD.U32 R5, RZ, RZ, UR7 ;  /* 0x00000007ff057e24 */ /* 0x000fe4000f8e00ff */
[----:B------:R-:W-:Y:S02]  /*15220*/  IMAD.U32 R6, RZ, RZ, UR8 ;  /* 0x00000008ff067e24 */ /* 0x000fe4000f8e00ff */
[----:B0-----:R-:W-:-:S02]  /*15230*/  IMAD.U32 R7, RZ, RZ, UR9 ;  /* 0x00000009ff077e24 */ /* 0x001fc4000f8e00ff */
[----:B------:R-:W-:Y:S02]  /*15240*/  IMAD.U32 R10, RZ, RZ, UR4 ;  /* 0x00000004ff0a7e24 */ /* 0x000fe4000f8e00ff */
[----:B------:R-:W-:Y:S02]  /*15250*/  IMAD.U32 R11, RZ, RZ, UR5 ;  /* 0x00000005ff0b7e24 */ /* 0x000fe4000f8e00ff */
[----:B------:R-:W-:Y:S02]  /*15260*/  IMAD.MOV.U32 R8, RZ, RZ, 0x70 ;  /* 0x00000070ff087424 */ /* 0x000fe400078e00ff */
[----:B------:R-:W-:Y:S02]  /*15270*/  IMAD.MOV.U32 R12, RZ, RZ, 0x1 ;  /* 0x00000001ff0c7424 */ /* 0x000fe400078e00ff */
[----:B-1----:R-:W-:-:S07]  /*15280*/  IMAD.MOV.U32 R13, RZ, RZ, RZ ;  /* 0x000000ffff0d7224 */ /* 0x002fce00078e00ff */
[----:B------:R-:W-:-:S07]  /*15290*/  LEPC R20, `(.L_x_2323) ;  /* 0x000000001014794e */ /* 0x000fce0000000000 */
[----:B--23--:R-:W-:Y:S05]  /*152a0*/  CALL.ABS.NOINC R2 ;  /* 0x0000000002007343 */ /* 0x00cfea0003c00000 */
.L_x_2323:
        /* <DEDUP_REMOVED lines=16> */
.L_x_2322:
[----:B------:R-:W-:Y:S05]  /*153b0*/  BSYNC B6 ;  /* 0x0000000000067941 */ /* 0x000fea0003800000 */
.L_x_2321:
[----:B------:R-:W3:Y:S01]  /*153c0*/  LDL.LU R4, [R1+0x1c] ;  /* 0x00001c0001047983 */ /* 0x000ee20000300800 */
[----:B------:R-:W-:-:S03]  /*153d0*/  ULDC.64 UR4, c[0x0][0x9f8] ;  /* 0x00027e0000047ab9 */ /* 0x000fc60000000a00 */
[----:B0-----:R-:W4:Y:S01]  /*153e0*/  LDL R7, [R1+0x10] ;  /* 0x0000100001077983 */ /* 0x001f220000100800 */
        /* <DEDUP_REMOVED lines=22> */
.L_x_2434:
[----:B------:R-:W-:Y:S01]  /*15550*/  PLOP3.LUT P1, PT, PT, PT, PT, 0x8, 0x0 ;  /* 0x000000000000781c */ /* 0x000fe20003f2e170 */
[----:B------:R3:W-:Y:S01]  /*15560*/  STL [R1+0x8], R0 ;  /* 0x0000080001007387 */ /* 0x0007e20000100800 */
[----:B-1----:R-:W-:Y:S02]  /*15570*/  ISETP.NE.AND P0, PT, R14, RZ, PT ;  /* 0x000000ff0e00720c */ /* 0x002fe40003f05270 */
[----:B0-----:R-:W-:-:S05]  /*15580*/  P2R R4, PR, RZ, 0x2 ;  /* 0x00000002ff047803 */ /* 0x001fca0000000000 */
[----:B------:R3:W-:Y:S06]  /*15590*/  STL [R1+0x20], R4 ;  /* 0x0000200401007387 */ /* 0x0007ec0000100800 */
[----:B------:R-:W-:Y:S05]  /*155a0*/  @P0 BRA `(.L_x_2325) ;  /* 0x0000000400340947 */ /* 0x000fea0003800000 */
[----:B------:R-:W-:-:S03]  /*155b0*/  UMOV UR4, 0xffffffff ;  /* 0xffffffff00047882 */ /* 0x000fc60000000000 */
[----:B------:R-:W-:Y:S05]  /*155c0*/  BRA.DIV UR4, `(.L_x_2326) ;  /* 0x0000005604d87947 */ /* 0x000fea000b800000 */
[----:B------:R-:W-:-:S13]  /*155d0*/  ELECT P6, URZ, PT ;  /* 0x00000000003f782f */ /* 0x000fda00038c0000 */
.L_x_2437:
[----:B------:R-:W-:Y:S05]  /*155e0*/  @!P6 BRA `(.L_x_2325) ;  /* 0x000000040024e947 */ /* 0x000fea0003800000 */
[----:B------:R-:W-:-:S04]  /*155f0*/  ISETP.NE.U32.AND P0, PT, R2, RZ, PT ;  /* 0x000000ff0200720c */ /* 0x000fc80003f05070 */
[----:B------:R-:W-:-:S13]  /*15600*/  ISETP.NE.AND.EX P0, PT, R3, RZ, PT, P0 ;  /* 0x000000ff0300720c */ /* 0x000fda0003f05300 */
[----:B------:R-:W-:Y:S05]  /*15610*/  @!P0 BRA `(.L_x_2327) ;  /* 0x0000000000548947 */ /* 0x000fea0003800000 */
[----:B------:R-:W0:Y:S01]  /*15620*/  LDC R6, c[0x0][0x43c] ;  /* 0x00010f00ff067b82 */ /* 0x000e220000000800 */
[----:B--2---:R-:W-:Y:S01]  /*15630*/  IMAD.MOV.U32 R9, RZ, RZ, R0 ;  /* 0x000000ffff097224 */ /* 0x004fe200078e0000 */
[----:B------:R-:W-:Y:S01]  /*15640*/  ULDC.64 UR4, c[0x0][0x428] ;  /* 0x00010a0000047ab9 */ /* 0x000fe20000000a00 */
[----:B------:R-:W-:Y:S02]  /*15650*/  ULDC.64 UR6, c[0x0][0x208] ;  /* 0x0000820000067ab9 */ /* 0x000fe40000000a00 */
[----:B---3--:R-:W-:Y:S01]  /*15660*/  IMAD.MOV.U32 R0, RZ, RZ, R9 ;  /* 0x000000ffff007224 */ /* 0x008fe200078e0009 */
[----:B0-----:R-:W-:-:S13]  /*15670*/  ISETP.NE.AND P0, PT, R6, 0x1, PT ;  /* 0x000000010600780c */ /* 0x001fda0003f05270 */
        /* <DEDUP_REMOVED lines=15> */
.L_x_2327:
[----:B0-----:R-:W4:Y:S01]  /*15770*/  LDL R2, [R1+0x14] ;  /* 0x0000140001027983 */ /* 0x001f220000100800 */
[----:B---3--:R-:W-:Y:S01]  /*15780*/  IMAD R0, R19, 0x8, R18 ;  /* 0x0000000813007824 */ /* 0x008fe200078e0212 */
[----:B----4-:R-:W-:-:S04]  /*15790*/  SHF.L.U32 R2, R2, 0x1f, RZ ;  /* 0x0000001f02027819 */ /* 0x010fc800000006ff */
[----:B------:R-:W0:Y:S02]  /*157a0*/  SYNCS.PHASECHK.TRANS64.TRYWAIT P0, [R0+URZ+0x36840], R2 ;  /* 0x03684002000075a7 */ /* 0x000e24000800017f */
[----:B0-----:R-:W-:Y:S05]  /*157b0*/  @!P0 BRA `(.L_x_2328) ;  /* 0x00000054007c8947 */ /* 0x001fea0003800000 */
.L_x_2438:
        /* <DEDUP_REMOVED lines=11> */
.L_x_2329:
[----:B------:R-:W3:Y:S04]  /*15870*/  LDL R3, [R1+0x8] ;  /* 0x0000080001037983 */ /* 0x000ee80000100800 */
[----:B0-----:R-:W4:Y:S01]  /*15880*/  LDL R2, [R1+0x18] ;  /* 0x0000180001027983 */ /* 0x001f220000100800 */
        /* <DEDUP_REMOVED lines=11> */
[----:B------:R-:W-:Y:S01]  /*15940*/  UIADD3 UR9, UR9, 0x36830, URZ ;  /* 0x0003683009097890 */ /* 0x000fe2000fffe03f */
[----:B------:R-:W-:-:S05]  /*15950*/  P2R R0, PR, RZ, 0x1 ;  /* 0x00000001ff007803 */ /* 0x000fca0000000000 */
[----:B------:R0:W-:Y:S01]  /*15960*/  STL [R1+0x20], R0 ;  /* 0x0000200001007387 */ /* 0x0001e20000100800 */
[----:B------:R-:W-:Y:S02]  /*15970*/  UIADD3 UR14, UR8, 0x21400, URZ ;  /* 0x00021400080e7890 */ /* 0x000fe4000fffe03f */
[----:B------:R-:W-:Y:S02]  /*15980*/  UIADD3 UR15, UR8, 0x24c00, URZ ;  /* 0x00024c00080f7890 */ /* 0x000fe4000fffe03f */
[----:B------:R-:W-:-:S03]  /*15990*/  UIADD3 UR17, UR8, 0x28400, URZ ;  /* 0x0002840008117890 */ /* 0x000fc6000fffe03f */
[----:B------:R-:W-:Y:S01]  /*159a0*/  UMOV UR8, UR14 ;  /* 0x0000000e00087c82 */ /* 0x000fe20008000000 */
[----:B------:R-:W-:Y:S01]  /*159b0*/  UMOV UR14, 0x80 ;  /* 0x00000080000e7882 */ /* 0x000fe20000000000 */
[----:B---3--:R-:W-:Y:S02]  /*159c0*/  R2UR UR11, R3 ;  /* 0x00000000030b72ca */ /* 0x008fe400000e0000 */
[----:B----4-:R-:W-:-:S13]  /*159d0*/  R2UR UR5, R2 ;  /* 0x00000000020572ca */ /* 0x010fda00000e0000 */
[----:B------:R-:W-:Y:S02]  /*159e0*/  UIMAD UR11, UR11, 0x70, UR5 ;  /* 0x000000700b0b78a4 */ /* 0x000fe4000f8e0205 */
        /* <DEDUP_REMOVED lines=8> */
[----:B0-----:R-:W-:Y:S01]  /*15a70*/  NOP ;  /* 0x0000000000007918 */ /* 0x001fe20000000000 */
.L_x_2325:
[----:B------:R-:W4:Y:S04]  /*15a80*/  LDL.LU R3, [R1+0x34] ;  /* 0x0000340001037983 */ /* 0x000f280000300800 */
[----:B------:R-:W5:Y:S04]  /*15a90*/  LDL.LU R5, [R1+0x2c] ;  /* 0x00002c0001057983 */ /* 0x000f680000300800 */
[----:B---3--:R-:W3:Y:S01]  /*15aa0*/  LDL.LU R4, [R1+0x44] ;  /* 0x0000440001047983 */ /* 0x008ee20000300800 */
        /* <DEDUP_REMOVED lines=9> */
[----:B----4-:R-:W-:Y:S02]  /*15b40*/  SHF.R.S32.HI R0, RZ, 0x1f, R3 ;  /* 0x0000001fff007819 */ /* 0x010fe40000011403 */
[----:B-----5:R-:W-:-:S03]  /*15b50*/  SEL R5, R5, RZ, !P0 ;  /* 0x000000ff05057207 */ /* 0x020fc60004000000 */
[----:B------:R-:W-:Y:S01]  /*15b60*/  IMAD R0, R0, UR4, RZ ;  /* 0x0000000400007c24 */ /* 0x000fe2000f8e02ff */
[----:B---3--:R-:W-:-:S03]  /*15b70*/  SEL R4, R4, RZ, !P0 ;  /* 0x000000ff04047207 */ /* 0x008fc60004000000 */
        /* <DEDUP_REMOVED lines=23> */
[----:B0-2---:R-:W-:Y:S05]  /*15cf0*/  CALL.ABS.NOINC R2 ;  /* 0x0000000002007343 */ /* 0x005fea0003c00000 */
.L_x_2331:
[----:B------:R-:W-:Y:S05]  /*15d00*/  BSYNC B6 ;  /* 0x0000000000067941 */ /* 0x000fea0003800000 */
.L_x_2330:
[----:B0-----:R-:W3:Y:S01]  /*15d10*/  LDL.LU R0, [R1+0x44] ;  /* 0x0000440001007983 */ /* 0x001ee20000300800 */
[----:B------:R-:W-:Y:S01]  /*15d20*/  ULDC.64 UR4, c[0x0][0x2d8] ;  /* 0x0000b60000047ab9 */ /* 0x000fe20000000a00 */
[----:B------:R-:W0:Y:S01]  /*15d30*/  LDC R7, c[0x0][0x448] ;  /* 0x00011200ff077b82 */ /* 0x000e220000000800 */
[----:B------:R-:W-:Y:S01]  /*15d40*/  ULDC.64 UR6, c[0x0][0x280] ;  /* 0x0000a00000067ab9 */ /* 0x000fe20000000a00 */
[----:B------:R-:W4:Y:S04]  /*15d50*/  LDL.LU R5, [R1+0x34] ;  /* 0x0000340001057983 */ /* 0x000f280000300800 */
[----:B------:R-:W4:Y:S04]  /*15d60*/  LDL.LU.64 R2, [R1+0x50] ;  /* 0x0000500001027983 */ /* 0x000f280000300a00 */
[----:B------:R-:W3:Y:S04]  /*15d70*/  LDL.LU R4, [R1+0x2c] ;  /* 0x00002c0001047983 */ /* 0x000ee80000300800 */
[----:B--2---:R-:W2:Y:S01]  /*15d80*/  LDL R9, [R1+0x4] ;  /* 0x0000040001097983 */ /* 0x004ea20000100800 */
[----:B------:R-:W1:Y:S01]  /*15d90*/  S2R R10, SR_TID.X ;  /* 0x00000000000a7919 */ /* 0x000e620000002100 */
[----:B0-----:R-:W-:-:S13]  /*15da0*/  ISETP.NE.AND P0, PT, R7, 0x1, PT ;  /* 0x000000010700780c */ /* 0x001fda0003f05270 */
[----:B------:R-:W0:Y:S01]  /*15db0*/  @P0 LDC R6, c[0x0][0x450] ;  /* 0x00011400ff060b82 */ /* 0x000e220000000800 */
[----:B-1----:R-:W-:-:S05]  /*15dc0*/  IMAD.SHL.U32 R10, R10, 0x8, RZ ;  /* 0x000000080a0a7824 */ /* 0x002fca00078e00ff */
[----:B------:R-:W-:-:S04]  /*15dd0*/  LOP3.LUT R10, R10, 0x38, RZ, 0xc0, !PT ;  /* 0x000000380a0a7812 */ /* 0x000fc800078ec0ff */
[C---:B------:R-:W-:Y:S02]  /*15de0*/  LOP3.LUT R11, R10.reuse, 0x40, RZ, 0xfc, !PT ;  /* 0x000000400a0b7812 */ /* 0x040fe400078efcff */
        /* <DEDUP_REMOVED lines=10> */
[----:B------:R-:W3:Y:S02]  /*15e90*/  S2R R4, SR_TID.X ;  /* 0x0000000000047919 */ /* 0x000ee40000002100 */
[----:B------:R-:W-:Y:S01]  /*15ea0*/  IMAD.IADD R3, R3, 0x1, R0 ;  /* 0x0000000103037824 */ /* 0x000fe200078e0200 */
[----:B-1----:R-:W-:-:S04]  /*15eb0*/  LOP3.LUT R5, R5, 0x7f, RZ, 0xc0, !PT ;  /* 0x0000007f05057812 */ /* 0x002fc800078ec0ff */
[----:B------:R-:W-:Y:S01]  /*15ec0*/  SHF.R.U32.HI R5, RZ, 0x3, R5 ;  /* 0x00000003ff057819 */ /* 0x000fe20000011605 */
[----:B---3--:R-:W-:-:S05]  /*15ed0*/  IMAD.SHL.U32 R4, R4, 0x10, RZ ;  /* 0x0000001004047824 */ /* 0x008fca00078e00ff */
[----:B------:R-:W-:Y:S02]  /*15ee0*/  LOP3.LUT R4, R5, 0x70, R4, 0xf8, !PT ;  /* 0x0000007005047812 */ /* 0x000fe400078ef804 */
[----:B------:R-:W1:Y:S03]  /*15ef0*/  @P0 LDC R5, c[0x0][0x44c] ;  /* 0x00011300ff050b82 */ /* 0x000e660000000800 */
[----:B--2---:R-:W-:-:S04]  /*15f00*/  IMAD R0, R9, 0x80, R4 ;  /* 0x0000008009007824 */ /* 0x004fc800078e0204 */
[----:B------:R-:W-:Y:S02]  /*15f10*/  IMAD.MOV.U32 R4, RZ, RZ, R0 ;  /* 0x000000ffff047224 */ /* 0x000fe400078e0000 */
[----:B-1----:R-:W-:-:S05]  /*15f20*/  @P0 IMAD.HI.U32 R5, R0, R5, RZ ;  /* 0x0000000500050227 */ /* 0x002fca00078e00ff */
[----:B0-----:R-:W-:-:S05]  /*15f30*/  @P0 SHF.R.U32.HI R4, RZ, R6, R5 ;  /* 0x00000006ff040219 */ /* 0x001fca0000011605 */
[----:B------:R-:W-:Y:S02]  /*15f40*/  IMAD.MOV R5, RZ, RZ, -R4 ;  /* 0x000000ffff057224 */ /* 0x000fe400078e0a04 */
[----:B------:R-:W-:-:S04]  /*15f50*/  IMAD.WIDE.U32 R2, R4, UR4, R2 ;  /* 0x0000000404027c25 */ /* 0x000fc8000f8e0002 */
[----:B------:R-:W-:Y:S01]  /*15f60*/  IMAD R0, R7, R5, R0 ;  /* 0x0000000507007224 */ /* 0x000fe200078e0200 */
[----:B------:R-:W-:-:S05]  /*15f70*/  SHF.R.S32.HI R5, RZ, 0x1f, R4 ;  /* 0x0000001fff057819 */ /* 0x000fca0000011404 */
[----:B------:R-:W-:-:S04]  /*15f80*/  IMAD R5, R5, UR4, RZ ;  /* 0x0000000405057c24 */ /* 0x000fc8000f8e02ff */
[----:B------:R-:W-:Y:S01]  /*15f90*/  IMAD R4, R4, UR5, R5 ;  /* 0x0000000504047c24 */ /* 0x000fe2000f8e0205 */
[----:B------:R-:W-:Y:S01]  /*15fa0*/  ULDC.64 UR4, c[0x0][0x2c8] ;  /* 0x0000b20000047ab9 */ /* 0x000fe20000000a00 */
[----:B------:R-:W0:Y:S02]  /*15fb0*/  S2R R5, SR_TID.X ;  /* 0x0000000000057919 */ /* 0x000e240000002100 */
        /* <DEDUP_REMOVED lines=8> */
[----:B------:R-:W-:Y:S02]  /*16040*/  LEA R4, P3, R2, UR6, 0x1 ;  /* 0x0000000602047c11 */ /* 0x000fe4000f8608ff */
[----:B------:R-:W-:Y:S01]  /*16050*/  IMAD.IADD R0, R3, 0x1, R0 ;  /* 0x0000000103007824 */ /* 0x000fe200078e0200 */
[----:B------:R-:W-:Y:S01]  /*16060*/  ISETP.GE.AND P1, PT, R11, UR4, PT ;  /* 0x000000040b007c0c */ /* 0x000fe2000bf26270 */
[----:B0-----:R-:W-:-:S05]  /*16070*/  IMAD.SHL.U32 R8, R5, 0x8, RZ ;  /* 0x0000000805087824 */ /* 0x001fca00078e00ff */
[----:B------:R-:W-:-:S04]  /*16080*/  LOP3.LUT R8, R8, 0x38, RZ, 0xc0, !PT ;  /* 0x0000003808087812 */ /* 0x000fc800078ec0ff */
[----:B------:R-:W-:Y:S01]  /*16090*/  ISETP.GE.AND P2, PT, R8, UR4, PT ;  /* 0x0000000408007c0c */ /* 0x000fe2000bf46270 */
[----:B------:R-:W-:Y:S01]  /*160a0*/  UMOV UR4, 0xffffffff ;  /* 0xffffffff00047882 */ /* 0x000fe20000000000 */
[----:B------:R-:W-:Y:S02]  /*160b0*/  LEA.HI.X R3, R2, UR7, R0, 0x1, P3 ;  /* 0x0000000702037c11 */ /* 0x000fe400098f0c00 */
[----:B-1----:R-:W-:Y:S09]  /*160c0*/  BRA.DIV UR4, `(.L_x_2332) ;  /* 0x0000004e044c7947 */ /* 0x002ff2000b800000 */
[----:B------:R-:W0:Y:S02]  /*160d0*/  S2R R6, SR_TID.X ;  /* 0x0000000000067919 */ /* 0x000e240000002100 */
[----:B0-----:R-:W-:-:S04]  /*160e0*/  LOP3.LUT R6, R6, 0x7f, RZ, 0xc0, !PT ;  /* 0x0000007f06067812 */ /* 0x001fc800078ec0ff */
[----:B------:R-:W-:Y:S02]  /*160f0*/  SHF.R.U32.HI R9, RZ, 0x3, R6 ;  /* 0x00000003ff097819 */ /* 0x000fe40000011606 */
[----:B------:R-:W2:Y:S04]  /*16100*/  LDL.LU R6, [R1+0x4] ;  /* 0x0000040001067983 */ /* 0x000ea80000300800 */
[----:B------:R-:W3:Y:S01]  /*16110*/  LDL.LU R8, [R1+0x38] ;  /* 0x0000380001087983 */ /* 0x000ee20000300800 */
[----:B------:R-:W-:Y:S01]  /*16120*/  ULDC.64 UR4, c[0x0][0x208] ;  /* 0x0000820000047ab9 */ /* 0x000fe20000000a00 */
[----:B--2---:R-:W-:Y:S02]  /*16130*/  IMAD R2, R6, 0x80, R9 ;  /* 0x0000008006027824 */ /* 0x004fe400078e0209 */
[----:B------:R-:W0:Y:S01]  /*16140*/  S2R R6, SR_TID.X ;  /* 0x0000000000067919 */ /* 0x000e220000002100 */
[----:B---3--:R-:W-:-:S02]  /*16150*/  IMAD R0, R8, R7, RZ ;  /* 0x0000000708007224 */ /* 0x008fc400078e02ff */
[----:B------:R-:W1:Y:S01]  /*16160*/  SHFL.IDX PT, R7, R4, RZ, 0x181f ;  /* 0x00181fff04077589 */ /* 0x000e6200000e0000 */
[C---:B------:R-:W-:Y:S02]  /*16170*/  VIADD R5, R2.reuse, 0x10 ;  /* 0x0000001002057836 */ /* 0x040fe40000000000 */
[-C--:B------:R-:W-:Y:S01]  /*16180*/  ISETP.GE.AND P4, PT, R2, R0.reuse, PT ;  /* 0x000000000200720c */ /* 0x080fe20003f86270 */
[----:B------:R-:W-:Y:S02]  /*16190*/  SHFL.IDX PT, R9, R3, 0x1, 0x181f ;  /* 0x00381f0003097f89 */ /* 0x000fe400000e0000 */
[----:B------:R-:W-:Y:S02]  /*161a0*/  ISETP.GE.AND P3, PT, R5, R0, PT ;  /* 0x000000000500720c */ /* 0x000fe40003f66270 */
[----:B------:R-:W-:Y:S01]  /*161b0*/  SHFL.IDX PT, R5, R4, 0x1, 0x181f ;  /* 0x00381f0004057f89 */ /* 0x000fe200000e0000 */
[----:B0-----:R-:W-:-:S03]  /*161c0*/  IMAD.SHL.U32 R11, R6, 0x8, RZ ;  /* 0x00000008060b7824 */ /* 0x001fc600078e00ff */
[----:B------:R-:W0:Y:S02]  /*161d0*/  SHFL.IDX PT, R6, R3, RZ, 0x181f ;  /* 0x00181fff03067589 */ /* 0x000e2400000e0000 */
[----:B------:R-:W-:-:S04]  /*161e0*/  LOP3.LUT R11, R11, 0x38, RZ, 0xc0, !PT ;  /* 0x000000380b0b7812 */ /* 0x000fc800078ec0ff */
[----:B-1----:R-:W-:-:S05]  /*161f0*/  @!P4 LEA R7, P5, R11, R7, 0x1 ;  /* 0x000000070b07c211 */ /* 0x002fca00078a08ff */
[----:B0-----:R-:W-:Y:S01]  /*16200*/  @!P4 IMAD.X R6, RZ, RZ, R6, P5 ;  /* 0x000000ffff06c224 */ /* 0x001fe200028e0606 */
[----:B------:R-:W-:-:S04]  /*16210*/  @!P3 LEA R8, P5, R11, R5, 0x1 ;  /* 0x000000050b08b211 */ /* 0x000fc800078a08ff */
[----:B------:R-:W-:Y:S01]  /*16220*/  @!P4 LOP3.LUT R7, R7, R6, RZ, 0x3c, !PT ;  /* 0x000000060707c212 */ /* 0x000fe200078e3cff */
[----:B------:R-:W-:-:S03]  /*16230*/  @!P3 IMAD.X R5, RZ, RZ, R9, P5 ;  /* 0x000000ffff05b224 */ /* 0x000fc600028e0609 */
[----:B------:R-:W-:-:S04]  /*16240*/  @!P4 LOP3.LUT R6, R7, R6, RZ, 0x3c, !PT ;  /* 0x000000060706c212 */ /* 0x000fc800078e3cff */
[----:B------:R-:W-:-:S05]  /*16250*/  @!P4 LOP3.LUT R7, R7, R6, RZ, 0x3c, !PT ;  /* 0x000000060707c212 */ /* 0x000fca00078e3cff */
[----:B-----5:R-:W-:Y:S04]  /*16260*/  @!P4 LDGSTS.E.BYPASS.LTC128B.128 [R10+0x15400], desc[UR4][R6.64], !P2 ;  /* 0x15400000060acfae */ /* 0x020fe8000d101d44 */
[----:B------:R-:W-:Y:S04]  /*16270*/  @!P4 LDGSTS.E.BYPASS.LTC128B.128 [R10+0x19400], desc[UR4][R6.64+0x80], !P1 ;  /* 0x19400080060acfae */ /* 0x000fe8000c901d44 */
[----:B------:R0:W-:Y:S02]  /*16280*/  @!P4 LDGSTS.E.BYPASS.LTC128B.128 [R10+0x1d400], desc[UR4][R6.64+0x100], !P0 ;  /* 0x1d400100060acfae */ /* 0x0001e4000c101d44 */
[----:B0-----:R-:W-:-:S02]  /*16290*/  @!P3 IMAD.MOV.U32 R6, RZ, RZ, R8 ;  /* 0x000000ffff06b224 */ /* 0x001fc400078e0008 */
[----:B------:R-:W-:Y:S01]  /*162a0*/  @!P3 IMAD.MOV.U32 R7, RZ, RZ, R5 ;  /* 0x000000ffff07b224 */ /* 0x000fe200078e0005 */
[----:B------:R-:W-:Y:S01]  /*162b0*/  SHFL.IDX PT, R8, R3, 0x2, 0x181f ;  /* 0x00581f0003087f89 */ /* 0x000fe200000e0000 */
[----:B------:R-:W-:-:S03]  /*162c0*/  VIADD R5, R2, 0x20 ;  /* 0x0000002002057836 */ /* 0x000fc60000000000 */
        /* <DEDUP_REMOVED lines=58> */
.L_x_2455:
        /* <DEDUP_REMOVED lines=16> */
.L_x_2334:
[----:B------:R-:W-:Y:S05]  /*16770*/  BSYNC B0 ;  /* 0x0000000000007941 */ /* 0x000fea0003800000 */
.L_x_2333:
[----:B------:R-:W-:Y:S01]  /*16780*/  NOP ;  /* 0x0000000000007918 */ /* 0x000fe20000000000 */
[----:B------:R-:W-:Y:S01]  /*16790*/  PLOP3.LUT P0, PT, PT, PT, PT, 0x80, 0x0 ;  /* 0x000000000000781c */ /* 0x000fe20003f0f070 */
[----:B0-----:R-:W-:-:S12]  /*167a0*/  VIADD R6, R18, 0x36800 ;  /* 0x0003680012067836 */ /* 0x001fd80000000000 */
.L_x_2335:
        /* <DEDUP_REMOVED lines=18> */
.L_x_2456:
[----:B------:R-:W-:Y:S05]  /*168d0*/  BSYNC B0 ;  /* 0x0000000000007941 */ /* 0x000fea0003800000 */
.L_x_2336:
        /* <DEDUP_REMOVED lines=27> */
[----:B--2---:R-:W-:Y:S02]  /*16a90*/  ISETP.NE.AND P1, PT, R5, RZ, PT ;  /* 0x000000ff0500720c */ /* 0x004fe40003f25270 */
        /* <DEDUP_REMOVED lines=27> */
.L_x_2344:
[----:B------:R-:W-:Y:S01]  /*16c50*/  IMAD R3, R9, 0x8, R18 ;  /* 0x0000000809037824 */ /* 0x000fe200078e0212 */
[----:B------:R-:W-:Y:S01]  /*16c60*/  SHF.L.U32 R2, R13, 0x1f, RZ ;  /* 0x0000001f0d027819 */ /* 0x000fe200000006ff */
[----:B------:R-:W-:Y:S03]  /*16c70*/  BSSY B3, `(.L_x_2345) ;  /* 0x0000003000037945 */ /* 0x000fe60003800000 */
[----:B------:R-:W1:Y:S02]  /*16c80*/  SYNCS.PHASECHK.TRANS64.TRYWAIT P0, [R3+URZ+0x36840], R2 ;  /* 0x03684002030075a7 */ /* 0x000e64000800017f */
[----:B-1----:R-:W-:Y:S05]  /*16c90*/  @!P0 BRA `(.L_x_2346) ;  /* 0x0000004c00648947 */ /* 0x002fea0003800000 */
.L_x_2457:
[----:B------:R-:W-:Y:S05]  /*16ca0*/  BSYNC B3 ;  /* 0x0000000000037941 */ /* 0x000fea0003800000 */
.L_x_2345:
        /* <DEDUP_REMOVED lines=12> */
.L_x_2348:
[----:B------:R-:W-:Y:S05]  /*16d70*/  BSYNC B3 ;  /* 0x0000000000037941 */ /* 0x000fea0003800000 */
.L_x_2347:
        /* <DEDUP_REMOVED lines=12> */
.L_x_2349:
        /* <DEDUP_REMOVED lines=16> */
.L_x_2350:
        /* <DEDUP_REMOVED lines=16> */
.L_x_2351:
        /* <DEDUP_REMOVED lines=16> */
.L_x_2458:
[----:B------:R-:W-:Y:S05]  /*17140*/  BSYNC B3 ;  /* 0x0000000000037941 */ /* 0x000fea0003800000 */
.L_x_2352:
        /* <DEDUP_REMOVED lines=12> */
.L_x_2355:
[----:B------:R-:W-:Y:S05]  /*17210*/  BSYNC B3 ;  /* 0x0000000000037941 */ /* 0x000fea0003800000 */
.L_x_2354:
        /* <DEDUP_REMOVED lines=13> */
.L_x_2356:
        /* <DEDUP_REMOVED lines=15> */
.L_x_2357:
        /* <DEDUP_REMOVED lines=15> */
.L_x_2358:
        /* <DEDUP_REMOVED lines=12> */
.L_x_2343:
[----:B------:R-:W-:Y:S05]  /*17590*/  BSYNC B1 ;  /* 0x0000000000017941 */ /* 0x000fea0003800000 */
.L_x_2342:
[----:B0-----:R-:W2:Y:S01]  /*175a0*/  LDL.LU R0, [R1+0x40] ;  /* 0x0000400001007983 */ /* 0x001ea20000300800 */
[----:B------:R-:W-:-:S03]  /*175b0*/  IMAD.MOV.U32 R19, RZ, RZ, R9 ;  /* 0x000000ffff137224 */ /* 0x000fc600078e0009 */
[----:B------:R0:W-:Y:S02]  /*175c0*/  STL [R1+0x14], R13 ;  /* 0x0000140d01007387 */ /* 0x0001e40000100800 */
[----:B0-2---:R-:W-:-:S07]  /*175d0*/  VIADD R0, R0, 0xfffffffd ;  /* 0xfffffffd00007836 */ /* 0x005fce0000000000 */
.L_x_2341:
[----:B------:R-:W-:Y:S05]  /*175e0*/  BSYNC B2 ;  /* 0x0000000000027941 */ /* 0x000fea0003800000 */
.L_x_2340:
[----:B------:R-:W-:Y:S01]  /*175f0*/  VIADD R12, R12, 0xfffffffe ;  /* 0xfffffffe0c0c7836 */ /* 0x000fe20000000000 */
[----:B------:R-:W-:-:S04]  /*17600*/  LOP3.LUT R4, RZ, R4, RZ, 0x33, !PT ;  /* 0x00000004ff047212 */ /* 0x000fc800078e33ff */
[----:B------:R-:W-:-:S13]  /*17610*/  ISETP.NE.AND P0, PT, R12, R4, PT ;  /* 0x000000040c00720c */ /* 0x000fda0003f05270 */
[----:B------:R-:W-:Y:S05]  /*17620*/  @!P0 BRA `(.L_x_2339) ;  /* 0x0000001400cc8947 */ /* 0x000fea0003800000 */
[----:B------:R-:W-:-:S07]  /*17630*/  IMAD.MOV.U32 R9, RZ, RZ, R17 ;  /* 0x000000ffff097224 */ /* 0x000fce00078e0011 */
.L_x_2393:
        /* <DEDUP_REMOVED lines=8> */
[----:B--2---:R-:W-:Y:S02]  /*176c0*/  ISETP.NE.AND P1, PT, R3, RZ, PT ;  /* 0x000000ff0300720c */ /* 0x004fe40003f25270 */
        /* <DEDUP_REMOVED lines=27> */
.L_x_2361:
[----:B------:R-:W-:Y:S01]  /*17880*/  IMAD R3, R4, 0x8, R18 ;  /* 0x0000000804037824 */ /* 0x000fe200078e0212 */
[----:B------:R-:W-:Y:S01]  /*17890*/  SHF.L.U32 R2, R5, 0x1f, RZ ;  /* 0x0000001f05027819 */ /* 0x000fe200000006ff */
[----:B------:R-:W-:Y:S03]  /*178a0*/  BSSY B2, `(.L_x_2362) ;  /* 0x0000003000027945 */ /* 0x000fe60003800000 */
[----:B------:R-:W1:Y:S02]  /*178b0*/  SYNCS.PHASECHK.TRANS64.TRYWAIT P0, [R3+URZ+0x36840], R2 ;  /* 0x03684002030075a7 */ /* 0x000e64000800017f */
[----:B-1----:R-:W-:Y:S05]  /*178c0*/  @!P0 BRA `(.L_x_2363) ;  /* 0x0000004000808947 */ /* 0x002fea0003800000 */
.L_x_2459:
[----:B------:R-:W-:Y:S05]  /*178d0*/  BSYNC B2 ;  /* 0x0000000000027941 */ /* 0x000fea0003800000 */
.L_x_2362:
        /* <DEDUP_REMOVED lines=12> */
.L_x_2365:
[----:B------:R-:W-:Y:S05]  /*179a0*/  BSYNC B2 ;  /* 0x0000000000027941 */ /* 0x000fea0003800000 */
.L_x_2364:
        /* <DEDUP_REMOVED lines=12> */
.L_x_2366:
        /* <DEDUP_REMOVED lines=16> */
.L_x_2367:
        /* <DEDUP_REMOVED lines=16> */
.L_x_2368:
        /* <DEDUP_REMOVED lines=16> */
.L_x_2460:
[----:B------:R-:W-:Y:S05]  /*17d70*/  BSYNC B2 ;  /* 0x0000000000027941 */ /* 0x000fea0003800000 */
.L_x_2369:
        /* <DEDUP_REMOVED lines=11> */
.L_x_2372:
[----:B------:R-:W-:Y:S05]  /*17e30*/  BSYNC B2 ;  /* 0x0000000000027941 */ /* 0x000fea0003800000 */
.L_x_2371:
        /* <DEDUP_REMOVED lines=12> */
.L_x_2373:
        /* <DEDUP_REMOVED lines=15> */
.L_x_2374:
        /* <DEDUP_REMOVED lines=15> */
.L_x_2375:
        /* <DEDUP_REMOVED lines=12> */
.L_x_2360:
[----:B------:R-:W-:Y:S05]  /*181a0*/  BSYNC B1 ;  /* 0x0000000000017941 */ /* 0x000fea0003800000 */
.L_x_2359:
[----:B------:R-:W2:Y:S01]  /*181b0*/  LDL R2, [R1+0x20] ;  /* 0x0000200001027983 */ /* 0x000ea20000100800 */
[----:B------:R-:W-:Y:S01]  /*181c0*/  VIADD R19, R4, 0x1 ;  /* 0x0000000104137836 */ /* 0x000fe20000000000 */
[----:B------:R-:W-:Y:S01]  /*181d0*/  BSSY B1, `(.L_x_2376) ;  /* 0x00000b4000017945 */ /* 0x000fe20003800000 */
[----:B0-----:R-:W-:-:S03]  /*181e0*/  VIADD R7, R0, 0xffffffff ;  /* 0xffffffff00077836 */ /* 0x001fc60000000000 */
[----:B------:R-:W-:-:S04]  /*181f0*/  ISETP.NE.AND P0, PT, R19, 0x2, PT ;  /* 0x000000021300780c */ /* 0x000fc80003f05270 */
[----:B------:R-:W-:Y:S02]  /*18200*/  SEL R19, R19, RZ, P0 ;  /* 0x000000ff13137207 */ /* 0x000fe40000000000 */
[----:B--2---:R-:W-:Y:S02]  /*18210*/  ISETP.NE.AND P1, PT, R2, RZ, PT ;  /* 0x000000ff0200720c */ /* 0x004fe40003f25270 */
        /* <DEDUP_REMOVED lines=29> */
.L_x_2378:
[----:B------:R-:W-:Y:S01]  /*183f0*/  IMAD R2, R19, 0x8, R18 ;  /* 0x0000000813027824 */ /* 0x000fe200078e0212 */
[----:B------:R-:W-:Y:S01]  /*18400*/  SHF.L.U32 R3, R12, 0x1f, RZ ;  /* 0x0000001f0c037819 */ /* 0x000fe200000006ff */
[----:B------:R-:W-:Y:S03]  /*18410*/  BSSY B2, `(.L_x_2379) ;  /* 0x0000003000027945 */ /* 0x000fe60003800000 */
[----:B------:R-:W2:Y:S02]  /*18420*/  SYNCS.PHASECHK.TRANS64.TRYWAIT P0, [R2+URZ+0x36840], R3 ;  /* 0x03684003020075a7 */ /* 0x000ea4000800017f */
[----:B--2---:R-:W-:Y:S05]  /*18430*/  @!P0 BRA `(.L_x_2380) ;  /* 0x0000003400cc8947 */ /* 0x004fea0003800000 */
.L_x_2461:
[----:B------:R-:W-:Y:S05]  /*18440*/  BSYNC B2 ;  /* 0x0000000000027941 */ /* 0x000fea0003800000 */
.L_x_2379:
        /* <DEDUP_REMOVED lines=12> */
.L_x_2382:
[----:B------:R-:W-:Y:S05]  /*18510*/  BSYNC B2 ;  /* 0x0000000000027941 */ /* 0x000fea0003800000 */
.L_x_2381:
        /* <DEDUP_REMOVED lines=13> */
.L_x_2383:
        /* <DEDUP_REMOVED lines=16> */
.L_x_2384:
        /* <DEDUP_REMOVED lines=16> */
.L_x_2385:
        /* <DEDUP_REMOVED lines=15> */
.L_x_2462:
[----:B------:R-:W-:Y:S05]  /*188e0*/  BSYNC B2 ;  /* 0x0000000000027941 */ /* 0x000fea0003800000 */
.L_x_2386:
        /* <DEDUP_REMOVED lines=11> */
.L_x_2389:
[----:B------:R-:W-:Y:S05]  /*189a0*/  BSYNC B2 ;  /* 0x0000000000027941 */ /* 0x000fea0003800000 */
.L_x_2388:
        /* <DEDUP_REMOVED lines=12> */
.L_x_2390:
        /* <DEDUP_REMOVED lines=15> */
.L_x_2391:
        /* <DEDUP_REMOVED lines=15> */
.L_x_2392:
        /* <DEDUP_REMOVED lines=12> */
.L_x_2377:
[----:B------:R-:W-:Y:S05]  /*18d10*/  BSYNC B1 ;  /* 0x0000000000017941 */ /* 0x000fea0003800000 */
.L_x_2376:
[----:B------:R-:W2:Y:S01]  /*18d20*/  LDL R2, [R1+0x28] ;  /* 0x0000280001027983 */ /* 0x000ea20000100800 */
[----:B------:R-:W-:Y:S01]  /*18d30*/  VIADD R0, R0, 0xfffffffe ;  /* 0xfffffffe00007836 */ /* 0x000fe20000000000 */
[----:B--2---:R-:W-:-:S13]  /*18d40*/  ISETP.GT.AND P0, PT, R7, R2, PT ;  /* 0x000000020700720c */ /* 0x004fda0003f04270 */
[----:B------:R-:W-:Y:S05]  /*18d50*/  @P0 BRA `(.L_x_2393) ;  /* 0xffffffe800380947 */ /* 0x000fea000383ffff */
.L_x_2339:
[----:B------:R-:W-:Y:S05]  /*18d60*/  BSYNC B0 ;  /* 0x0000000000007941 */ /* 0x000fea0003800000 */
.L_x_2338:
        /* <DEDUP_REMOVED lines=19> */
.L_x_2395:
[----:B------:R-:W-:Y:S05]  /*18ea0*/  BSYNC B0 ;  /* 0x0000000000007941 */ /* 0x000fea0003800000 */
.L_x_2394:
[----:B--2---:R-:W2:Y:S01]  /*18eb0*/  LDL.LU R0, [R1+0x20] ;  /* 0x0000200001007983 */ /* 0x004ea20000300800 */
[----:B------:R-:W-:Y:S01]  /*18ec0*/  BSSY B0, `(.L_x_2396) ;  /* 0x0000049000007945 */ /* 0x000fe20003800000 */
[----:B--2---:R-:W-:-:S13]  /*18ed0*/  ISETP.NE.AND P0, PT, R0, RZ, PT ;  /* 0x000000ff0000720c */ /* 0x004fda0003f05270 */
        /* <DEDUP_REMOVED lines=8> */
.L_x_2463:
[----:B------:R-:W-:Y:S05]  /*18f60*/  BSYNC B1 ;  /* 0x0000000000017941 */ /* 0x000fea0003800000 */
.L_x_2398:
        /* <DEDUP_REMOVED lines=9> */
.L_x_2401:
[----:B------:R-:W-:Y:S05]  /*19000*/  BSYNC B1 ;  /* 0x0000000000017941 */ /* 0x000fea0003800000 */
.L_x_2400:
        /* <DEDUP_REMOVED lines=12> */
.L_x_2402:
        /* <DEDUP_REMOVED lines=15> */
.L_x_2403:
        /* <DEDUP_REMOVED lines=15> */
.L_x_2404:
        /* <DEDUP_REMOVED lines=10> */
.L_x_2397:
[----:B------:R-:W-:Y:S05]  /*19350*/  BSYNC B0 ;  /* 0x0000000000007941 */ /* 0x000fea0003800000 */
.L_x_2396:
[----:B------:R-:W2:Y:S01]  /*19360*/  LDL.LU R4, [R1+0x14] ;  /* 0x0000140001047983 */ /* 0x000ea20000300800 */
[----:B------:R-:W-:-:S05]  /*19370*/  VIADD R19, R19, 0x1 ;  /* 0x0000000113137836 */ /* 0x000fca0000000000 */
[----:B------:R-:W-:-:S04]  /*19380*/  ISETP.NE.AND P0, PT, R19, 0x2, PT ;  /* 0x000000021300780c */ /* 0x000fc80003f05270 */
[----:B------:R-:W-:Y:S02]  /*19390*/  SEL R0, RZ, 0x1, P0 ;  /* 0x00000001ff007807 */ /* 0x000fe40000000000 */
[----:B------:R-:W-:Y:S02]  /*193a0*/  SEL R19, R19, RZ, P0 ;  /* 0x000000ff13137207 */ /* 0x000fe40000000000 */
[----:B--2---:R-:W-:-:S05]  /*193b0*/  LOP3.LUT R4, R4, R0, RZ, 0x3c, !PT ;  /* 0x0000000004047212 */ /* 0x004fca00078e3cff */
[----:B------:R2:W-:Y:S02]  /*193c0*/  STL [R1+0x14], R4 ;  /* 0x0000140401007387 */ /* 0x0005e40000100800 */
.L_x_2318:
[----:B------:R-:W-:Y:S05]  /*193d0*/  BSYNC B7 ;  /* 0x0000000000077941 */ /* 0x000fea0003800000 */
.L_x_2316:
[----:B---3--:R-:W3:Y:S02]  /*193e0*/  LDL R0, [R1+0x5c] ;  /* 0x00005c0001007983 */ /* 0x008ee40000100800 */
[----:B---3--:R-:W-:-:S13]  /*193f0*/  ISETP.NE.AND P0, PT, R0, RZ, PT ;  /* 0x000000ff0000720c */ /* 0x008fda0003f05270 */
        /* <DEDUP_REMOVED lines=12> */
.L_x_2405:
[----:B------:R-:W0:Y:S01]  /*194c0*/  S2R R0, SR_TID.X ;  /* 0x0000000000007919 */ /* 0x000e220000002100 */
[----:B------:R-:W-:Y:S01]  /*194d0*/  UMOV UR4, 0xffffffff ;  /* 0xffffffff00047882 */ /* 0x000fe20000000000 */
[----:B0-----:R-:W-:-:S04]  /*194e0*/  LOP3.LUT R10, R0, 0x1f, RZ, 0xc0, !PT ;  /* 0x0000001f000a7812 */ /* 0x001fc800078ec0ff */
[----:B------:R-:W-:Y:S01]  /*194f0*/  ISETP.NE.AND P0, PT, R10, 0x1f, PT ;  /* 0x0000001f0a00780c */ /* 0x000fe20003f05270 */
[----:B------:R-:W-:-:S12]  /*19500*/  BRA.DIV UR4, `(.L_x_2407) ;  /* 0x0000002604d47947 */ /* 0x000fd8000b800000 */
[----:B------:R-:W3:Y:S01]  /*19510*/  LDL.LU R3, [R1] ;  /* 0x0000000001037983 */ /* 0x000ee20000300800 */
[----:B------:R-:W-:-:S03]  /*19520*/  ULDC UR4, c[0x0][0xc3c] ;  /* 0x00030f0000047ab9 */ /* 0x000fc60000000800 */
[----:B-1----:R-:W4:Y:S01]  /*19530*/  LDL R8, [R1+0xc] ;  /* 0x00000c0001087983 */ /* 0x002f220000100800 */
[----:B------:R-:W-:Y:S01]  /*19540*/  ULDC.64 UR6, c[0x0][0x208] ;  /* 0x0000820000067ab9 */ /* 0x000fe20000000a00 */
[----:B----4-:R-:W-:Y:S02]  /*19550*/  IMAD.IADD R0, R8, 0x1, R10 ;  /* 0x0000000108007824 */ /* 0x010fe400078e020a */
[----:B---3--:R-:W-:-:S03]  /*19560*/  IMAD.MOV.U32 R8, RZ, RZ, R3 ;  /* 0x000000ffff087224 */ /* 0x008fc600078e0003 */
[----:B------:R-:W-:-:S13]  /*19570*/  ISETP.GE.OR P1, PT, R0, UR4, !P0 ;  /* 0x0000000400007c0c */ /* 0x000fda000c726670 */
[----:B------:R-:W0:Y:S08]  /*19580*/  @!P1 LDC.64 R2, c[0x0][0xc80] ;  /* 0x00032000ff029b82 */ /* 0x000e300000000a00 */
[----:B------:R-:W1:Y:S01]  /*19590*/  @!P1 LDC.64 R6, c[0x0][0xc78] ;  /* 0x00031e00ff069b82 */ /* 0x000e620000000a00 */
[----:B0-----:R-:W-:-:S05]  /*195a0*/  @!P1 IMAD.WIDE R2, R0, 0x4, R2 ;  /* 0x0000000400029825 */ /* 0x001fca00078e0202 */
[----:B------:R1:W3:Y:S02]  /*195b0*/  @!P1 LDG.E R5, desc[UR6][R2.64] ;  /* 0x0000000602059981 */ /* 0x0002e4000c1e1900 */
[----:B-1----:R-:W-:-:S06]  /*195c0*/  @!P1 IMAD.WIDE R2, R0, 0x4, R6 ;  /* 0x0000000400029825 */ /* 0x002fcc00078e0206 */
[----:B------:R-:W4:Y:S01]  /*195d0*/  @!P1 LDG.E R2, desc[UR6][R2.64] ;  /* 0x0000000602029981 */ /* 0x000f22000c1e1900 */
[----:B------:R-:W-:Y:S02]  /*195e0*/  CS2R R6, SRZ ;  /* 0x0000000000067805 */ /* 0x000fe4000001ff00 */
[C---:B------:R-:W-:Y:S02]  /*195f0*/  ISETP.GE.U32.AND P2, PT, R10.reuse, 0x2, PT ;  /* 0x000000020a00780c */ /* 0x040fe40003f46070 */
[C---:B------:R-:W-:Y:S01]  /*19600*/  ISETP.GE.U32.AND P3, PT, R10.reuse, 0x4, PT ;  /* 0x000000040a00780c */ /* 0x040fe20003f66070 */
[----:B--2---:R-:W-:Y:S01]  /*19610*/  SHFL.IDX PT, R4, R8, RZ, 0x1f ;  /* 0x00001fff08047589 */ /* 0x004fe200000e0000 */
[C---:B------:R-:W-:Y:S02]  /*19620*/  ISETP.GE.U32.AND P4, PT, R10.reuse, 0x8, PT ;  /* 0x000000080a00780c */ /* 0x040fe40003f86070 */
[----:B------:R-:W-:Y:S01]  /*19630*/  ISETP.GE.U32.AND P5, PT, R10, 0x10, PT ;  /* 0x000000100a00780c */ /* 0x000fe20003fa6070 */
[----:B------:R-:W-:Y:S01]  /*19640*/  SHFL.IDX PT, R0, R8, 0x1, 0x1f ;  /* 0x00201f0008007f89 */ /* 0x000fe200000e0000 */
[----:B---3--:R-:W-:-:S02]  /*19650*/  @!P1 IMAD.MOV.U32 R6, RZ, RZ, R5 ;  /* 0x000000ffff069224 */ /* 0x008fc400078e0005 */
[----:B----4-:R-:W-:Y:S01]  /*19660*/  @!P1 IMAD.MOV.U32 R7, RZ, RZ, R2 ;  /* 0x000000ffff079224 */ /* 0x010fe200078e0002 */
[----:B------:R-:W-:-:S03]  /*19670*/  ISETP.NE.AND P1, PT, R10, RZ, PT ;  /* 0x000000ff0a00720c */ /* 0x000fc60003f25270 */
[----:B------:R-:W-:-:S05]  /*19680*/  IMAD R2, R7, R6, RZ ;  /* 0x0000000607027224 */ /* 0x000fca00078e02ff */
[----:B------:R-:W0:Y:S02]  /*19690*/  SHFL.UP PT, R3, R2, 0x1, RZ ;  /* 0x0420000002037989 */ /* 0x000e2400000e00ff */
[----:B0-----:R-:W-:-:S05]  /*196a0*/  SEL R5, R3, RZ, P1 ;  /* 0x000000ff03057207 */ /* 0x001fca0000800000 */
[----:B------:R-:W-:Y:S02]  /*196b0*/  IMAD.IADD R2, R2, 0x1, R5 ;  /* 0x0000000102027824 */ /* 0x000fe400078e0205 */
[----:B------:R-:W-:-:S03]  /*196c0*/  IMAD.MOV.U32 R5, RZ, RZ, RZ ;  /* 0x000000ffff057224 */ /* 0x000fc600078e00ff */
        /* <DEDUP_REMOVED lines=13> */
.L_x_2473:
[----:B------:R-:W-:Y:S02]  /*197a0*/  ULDC UR4, c[0x0][0xc38] ;  /* 0x00030e0000047ab9 */ /* 0x000fe40000000800 */
[----:B------:R-:W-:-:S04]  /*197b0*/  IMAD.U32 R8, RZ, RZ, UR4 ;  /* 0x00000004ff087e24 */ /* 0x000fc8000f8e00ff */
[----:B-1----:R-:W-:-:S04]  /*197c0*/  IMAD R9, R9, R8, RZ ;  /* 0x0000000809097224 */ /* 0x002fc800078e02ff */
[----:B------:R-:W-:-:S05]  /*197d0*/  IMAD.IADD R0, R0, 0x1, R9 ;  /* 0x0000000100007824 */ /* 0x000fca00078e0209 */
[----:B------:R-:W-:-:S13]  /*197e0*/  ISETP.GT.AND P6, PT, R0, R4, PT ;  /* 0x000000040000720c */ /* 0x000fda0003fc4270 */
[----:B------:R-:W-:Y:S05]  /*197f0*/  @P6 BRA `(.L_x_2408) ;  /* 0x0000000000b06947 */ /* 0x000fea0003800000 */
.L_x_2411:
        /* <DEDUP_REMOVED lines=38> */
.L_x_2481:
[----:B------:R-:W-:Y:S02]  /*19a60*/  ULDC UR4, c[0x0][0xc38] ;  /* 0x00030e0000047ab9 */ /* 0x000fe40000000800 */
[----:B------:R-:W-:-:S04]  /*19a70*/  IMAD.U32 R8, RZ, RZ, UR4 ;  /* 0x00000004ff087e24 */ /* 0x000fc8000f8e00ff */
[----:B-1----:R-:W-:-:S04]  /*19a80*/  IMAD R9, R9, R8, RZ ;  /* 0x0000000809097224 */ /* 0x002fc800078e02ff */
[----:B------:R-:W-:-:S05]  /*19a90*/  IMAD.IADD R0, R9, 0x1, R0 ;  /* 0x0000000109007824 */ /* 0x000fca00078e0200 */
[----:B------:R-:W-:-:S13]  /*19aa0*/  ISETP.GT.AND P6, PT, R0, R4, PT ;  /* 0x000000040000720c */ /* 0x000fda0003fc4270 */
[----:B------:R-:W-:Y:S05]  /*19ab0*/  @!P6 BRA `(.L_x_2411) ;  /* 0xfffffffc0050e947 */ /* 0x000fea000383ffff */
.L_x_2408:
        /* <DEDUP_REMOVED lines=12> */
.L_x_2486:
[----:B------:R-:W-:-:S13]  /*19b80*/  ISETP.NE.AND P0, PT, R3, RZ, PT ;  /* 0x000000ff0300720c */ /* 0x000fda0003f05270 */
[----:B------:R-:W-:Y:S05]  /*19b90*/  @!P0 BRA `(.L_x_2413) ;  /* 0x0000000000148947 */ /* 0x000fea0003800000 */
[----:B------:R-:W-:Y:S01]  /*19ba0*/  UMOV UR4, 0xffffffff ;  /* 0xffffffff00047882 */ /* 0x000fe20000000000 */
[----:B---3--:R-:W-:Y:S02]  /*19bb0*/  VIADD R10, R10, 0xffffffff ;  /* 0xffffffff0a0a7836 */ /* 0x008fe40000000000 */
[----:B------:R-:W-:Y:S05]  /*19bc0*/  BRA.DIV UR4, `(.L_x_2414) ;  /* 0x0000002a04c47947 */ /* 0x000fea000b800000 */
[----:B0-----:R0:W1:Y:S02]  /*19bd0*/  SHFL.IDX PT, R2, R2, R10, 0x1f ;  /* 0x00001f0a02027589 */ /* 0x00106400000e0000 */
.L_x_2489:
[----:B-1----:R-:W-:-:S07]  /*19be0*/  IMAD.MOV.U32 R5, RZ, RZ, R2 ;  /* 0x000000ffff057224 */ /* 0x002fce00078e0002 */
.L_x_2413:
[----:B0-----:R-:W-:Y:S01]  /*19bf0*/  IMAD R2, R5, R8, R9 ;  /* 0x0000000805027224 */ /* 0x001fe200078e0209 */
[----:B------:R-:W-:-:S03]  /*19c00*/  ISETP.NE.AND P0, PT, R7, 0x1, PT ;  /* 0x000000010700780c */ /* 0x000fc60003f05270 */
[----:B------:R-:W-:Y:S01]  /*19c10*/  IMAD.IADD R4, R4, 0x1, -R2 ;  /* 0x0000000104047824 */ /* 0x000fe200078e0a02 */
[----:B------:R0:W-:Y:S09]  /*19c20*/  STL [R1], R2 ;  /* 0x0000000201007387 */ /* 0x0001f20000100800 */
[----:B------:R-:W-:Y:S05]  /*19c30*/  @!P0 BRA `(.L_x_2415) ;  /* 0x0000000000e48947 */ /* 0x000fea0003800000 */
[----:B------:R-:W-:-:S04]  /*19c40*/  IABS R5, R0 ;  /* 0x0000000000057213 */ /* 0x000fc80000000000 */
        /* <DEDUP_REMOVED lines=25> */
[----:B---3--:R-:W-:Y:S02]  /*19de0*/  IMAD R6, R2, R5, RZ ;  /* 0x0000000502067224 */ /* 0x008fe400078e02ff */
        /* <DEDUP_REMOVED lines=30> */
.L_x_2415:
[----:B------:R-:W2:Y:S01]  /*19fd0*/  LDL R5, [R1+0xc] ;  /* 0x00000c0001057983 */ /* 0x000ea20000100800 */
[----:B0-----:R-:W2:Y:S01]  /*19fe0*/  LDC.64 R2, c[0x0][0xc90] ;  /* 0x00032400ff027b82 */ /* 0x001ea20000000a00 */
[----:B------:R-:W-:Y:S01]  /*19ff0*/  ULDC.64 UR4, c[0x0][0x208] ;  /* 0x0000820000047ab9 */ /* 0x000fe20000000a00 */
[----:B--2---:R-:W-:-:S05]  /*1a000*/  IMAD.WIDE R2, R5, 0x4, R2 ;  /* 0x0000000405027825 */ /* 0x004fca00078e0202 */
[----:B---3--:R-:W2:Y:S02]  /*1a010*/  LDG.E R6, desc[UR4][R2.64] ;  /* 0x0000000402067981 */ /* 0x008ea4000c1e1900 */
        /* <DEDUP_REMOVED lines=59> */
.L_x_2416:
[----:B0-----:R-:W-:-:S05]  /*1a3d0*/  LOP3.LUT R3, RZ, R4, RZ, 0x33, !PT ;  /* 0x00000004ff037212 */ /* 0x001fca00078e33ff */
[----:B------:R-:W-:-:S05]  /*1a3e0*/  IMAD.IADD R0, R0, 0x1, R3 ;  /* 0x0000000100007824 */ /* 0x000fca00078e0203 */
[----:B------:R2:W-:Y:S01]  /*1a3f0*/  STL [R1+0x4], R0 ;  /* 0x0000040001007387 */ /* 0x0005e20000100800 */
[----:B------:R-:W-:Y:S05]  /*1a400*/  BRA `(.L_x_2417) ;  /* 0x0000000000287947 */ /* 0x000fea0003800000 */
.L_x_2409:
        /* <DEDUP_REMOVED lines=10> */
.L_x_2417:
[----:B0-----:R-:W3:Y:S04]  /*1a4b0*/  LDL R3, [R1+0x8] ;  /* 0x0000080001037983 */ /* 0x001ee80000100800 */
[----:B-1----:R-:W4:Y:S04]  /*1a4c0*/  LDL R2, [R1+0xc] ;  /* 0x00000c0001027983 */ /* 0x002f280000100800 */
[----:B------:R-:W5:Y:S04]  /*1a4d0*/  LDL R4, [R1] ;  /* 0x0000000001047983 */ /* 0x000f680000100800 */
[----:B------:R-:W5:Y:S01]  /*1a4e0*/  LDL R5, [R1+0x4] ;  /* 0x0000040001057983 */ /* 0x000f620000100800 */
[----:B------:R-:W-:Y:S05]  /*1a4f0*/  WARPSYNC.ALL ;  /* 0x0000000000007948 */ /* 0x000fea0003800000 */
[----:B--2---:R-:W0:Y:S02]  /*1a500*/  S2R R0, SR_TID.X ;  /* 0x0000000000007919 */ /* 0x004e240000002100 */
        /* <DEDUP_REMOVED lines=10> */
.L_x_2406:
[----:B------:R-:W2:Y:S01]  /*1a5b0*/  LDL R0, [R1+0xc] ;  /* 0x00000c0001007983 */ /* 0x000ea20000100800 */
[----:B------:R-:W-:Y:S02]  /*1a5c0*/  ULDC UR4, c[0x0][0xc3c] ;  /* 0x00030f0000047ab9 */ /* 0x000fe40000000800 */
[----:B--2---:R-:W-:-:S13]  /*1a5d0*/  ISETP.GE.AND P0, PT, R0, UR4, PT ;  /* 0x0000000400007c0c */ /* 0x004fda000bf06270 */
[----:B------:R-:W-:Y:S05]  /*1a5e0*/  @!P0 BRA `(.L_x_2418) ;  /* 0xffffff9c00d48947 */ /* 0x000fea000383ffff */
[----:B------:R-:W-:Y:S05]  /*1a5f0*/  BSYNC B8 ;  /* 0x0000000000087941 */ /* 0x000fea0003800000 */
.L_x_2310:
[----:B0-----:R-:W2:Y:S01]  /*1a600*/  LDL.LU R0, [R1+0x58] ;  /* 0x0000580001007983 */ /* 0x001ea20000300800 */
[----:B------:R-:W-:Y:S01]  /*1a610*/  BSSY B0, `(.L_x_2419) ;  /* 0x000000b000007945 */ /* 0x000fe20003800000 */
[----:B-1-3--:R-:W0:Y:S01]  /*1a620*/  S2R R5, SR_CgaCtaId ;  /* 0x0000000000057919 */ /* 0x00ae220000008800 */
        /* <DEDUP_REMOVED lines=9> */
.L_x_2490:
[----:B------:R-:W-:Y:S05]  /*1a6c0*/  BSYNC B0 ;  /* 0x0000000000007941 */ /* 0x000fea0003800000 */
.L_x_2419:
[----:B------:R-:W-:-:S03]  /*1a6d0*/  UMOV UR4, 0xffffffff ;  /* 0xffffffff00047882 */ /* 0x000fc60000000000 */
[----:B------:R-:W-:Y:S05]  /*1a6e0*/  BRA.DIV UR4, `(.L_x_2421) ;  /* 0x00000022043c7947 */ /* 0x000fea000b800000 */
[----:B------:R-:W1:Y:S02]  /*1a6f0*/  S2R R2, SR_TID.X ;  /* 0x0000000000027919 */ /* 0x000e640000002100 */
[----:B-1----:R-:W-:-:S04]  /*1a700*/  SHF.R.U32.HI R2, RZ, 0x5, R2 ;  /* 0x00000005ff027819 */ /* 0x002fc80000011602 */
[----:B------:R-:W-:-:S05]  /*1a710*/  LOP3.LUT R2, R2, 0x3, RZ, 0xc0, !PT ;  /* 0x0000000302027812 */ /* 0x000fca00078ec0ff */
[----:B------:R1:W2:Y:S02]  /*1a720*/  SHFL.IDX PT, R14, R2, RZ, 0x1f ;  /* 0x00001fff020e7589 */ /* 0x0002a400000e0000 */
.L_x_2493:
[----:B--2---:R-:W-:Y:S01]  /*1a730*/  ISETP.NE.AND P0, PT, R14, RZ, PT ;  /* 0x000000ff0e00720c */ /* 0x004fe20003f05270 */
[----:B------:R-:W-:-:S12]  /*1a740*/  BSSY B0, `(.L_x_2422) ;  /* 0x0000027000007945 */ /* 0x000fd80003800000 */
[----:B------:R-:W-:Y:S05]  /*1a750*/  @P0 BRA `(.L_x_2423) ;  /* 0x0000000000940947 */ /* 0x000fea0003800000 */
[----:B------:R-:W-:-:S03]  /*1a760*/  UMOV UR4, 0xffffffff ;  /* 0xffffffff00047882 */ /* 0x000fc60000000000 */
[----:B------:R-:W-:Y:S05]  /*1a770*/  BRA.DIV UR4, `(.L_x_2424) ;  /* 0x00000022044c7947 */ /* 0x000fea000b800000 */
[----:B------:R-:W-:-:S13]  /*1a780*/  ELECT P6, URZ, PT ;  /* 0x00000000003f782f */ /* 0x000fda00038c0000 */
.L_x_2496:
        /* <DEDUP_REMOVED lines=8> */
.L_x_2425:
        /* <DEDUP_REMOVED lines=13> */
.L_x_2497:
[----:B------:R-:W1:Y:S02]  /*1a8e0*/  SYNCS.PHASECHK.TRANS64.TRYWAIT P0, [R7+URZ], R2 ;  /* 0x00000002070075a7 */ /* 0x000e64000800017f */
[----:B-1----:R-:W-:Y:S05]  /*1a8f0*/  @!P0 BRA `(.L_x_2427) ;  /* 0x0000002000208947 */ /* 0x002fea0003800000 */
.L_x_2498:
[----:B------:R-:W-:Y:S05]  /*1a900*/  @!P2 BRA `(.L_x_2428) ;  /* 0x000000000004a947 */ /* 0x000fea0003800000 */
[----:B------:R-:W-:Y:S01]  /*1a910*/  BPT.TRAP 0x1 ;  /* 0x000000040000795c */ /* 0x000fe20000300000 */
.L_x_2428:
[----:B------:R-:W-:-:S04]  /*1a920*/  VIADD R0, R0, 0x36860 ;  /* 0x0003686000007836 */ /* 0x000fc80000000000 */
[----:B------:R-:W-:-:S04]  /*1a930*/  IMAD R4, R19, 0x8, R0 ;  /* 0x0000000813047824 */ /* 0x000fc800078e0200 */
[----:B------:R-:W2:Y:S02]  /*1a940*/  SYNCS.PHASECHK.TRANS64.TRYWAIT P0, [R4+URZ], R5 ;  /* 0x00000005040075a7 */ /* 0x000ea4000800017f */
[----:B--2---:R-:W-:Y:S05]  /*1a950*/  @!P0 BRA `(.L_x_2429) ;  /* 0x00000020001c8947 */ /* 0x004fea0003800000 */
.L_x_2499:
[----:B------:R-:W-:-:S07]  /*1a960*/  IMAD R3, R3, 0x8, R0 ;  /* 0x0000000803037824 */ /* 0x000fce00078e0200 */
.L_x_2430:
[----:B---3--:R3:W4:Y:S02]  /*1a970*/  SYNCS.PHASECHK.TRANS64.TRYWAIT P0, [R3+URZ], R2 ;  /* 0x00000002030075a7 */ /* 0x008724000800017f */
[----:B----4-:R-:W-:Y:S05]  /*1a980*/  @!P0 NANOSLEEP.SYNCS 0x989680 ;  /* 0x009896800000895d */ /* 0x010fea0003900000 */
[----:B------:R-:W4:Y:S02]  /*1a990*/  @!P0 SYNCS.PHASECHK.TRANS64 P0, [R3+URZ], R2 ;  /* 0x00000002030085a7 */ /* 0x000f24000800007f */
[----:B----4-:R-:W-:Y:S05]  /*1a9a0*/  @!P0 BRA `(.L_x_2430) ;  /* 0xfffffffc00f08947 */ /* 0x010fea000383ffff */
.L_x_2423:
[----:B------:R-:W-:Y:S05]  /*1a9b0*/  BSYNC B0 ;  /* 0x0000000000007941 */ /* 0x000fea0003800000 */
.L_x_2422:
[----:B------:R-:W-:Y:S05]  /*1a9c0*/  EXIT ;  /* 0x000000000000794d */ /* 0x000fea0003800000 */
.L_x_2249:
[----:B0-----:R-:W-:-:S04]  /*1a9d0*/  IMAD.U32 R3, RZ, RZ, UR39 ;  /* 0x00000027ff037e24 */ /* 0x001fc8000f8e00ff */
[----:B------:R0:W1:Y:S03]  /*1a9e0*/  SYNCS.PHASECHK.TRANS64.TRYWAIT P1, [R3+URZ+0x36800], R0 ;  /* 0x03680000030075a7 */ /* 0x000066000802017f */
[----:B-1----:R-:W-:Y:S05]  /*1a9f0*/  @!P1 NANOSLEEP.SYNCS 0x989680 ;  /* 0x009896800000995d */ /* 0x002fea0003900000 */
[----:B------:R-:W1:Y:S02]  /*1aa00*/  @!P1 SYNCS.PHASECHK.TRANS64 P1, [R3+URZ+0x36800], R0 ;  /* 0x03680000030095a7 */ /* 0x000e64000802007f */
[----:B-1----:R-:W-:Y:S05]  /*1aa10*/  @!P1 BRA `(.L_x_2249) ;  /* 0xfffffffc00ec9947 */ /* 0x002fea000383ffff */
[----:B------:R-:W-:Y:S05]  /*1aa20*/  BRA `(.L_x_2431) ;  /* 0xfffffe7400e47947 */ /* 0x000fea000383ffff */
.L_x_2253:
[----:B-1----:R1:W2:Y:S02]  /*1aa30*/  SYNCS.PHASECHK.TRANS64.TRYWAIT P2, [R0+URZ+0x36830], R3 ;  /* 0x03683003000075a7 */ /* 0x0022a4000804017f */
[----:B--2---:R-:W-:Y:S05]  /*1aa40*/  @!P2 NANOSLEEP.SYNCS 0x989680 ;  /* 0x009896800000a95d */ /* 0x004fea0003900000 */
[----:B------:R-:W2:Y:S02]  /*1aa50*/  @!P2 SYNCS.PHASECHK.TRANS64 P2, [R0+URZ+0x36830], R3 ;  /* 0x036830030000a5a7 */ /* 0x000ea4000804007f */
[----:B--2---:R-:W-:Y:S05]  /*1aa60*/  @!P2 BRA `(.L_x_2253) ;  /* 0xfffffffc00f0a947 */ /* 0x004fea000383ffff */
[----:B------:R-:W-:Y:S05]  /*1aa70*/  BRA `(.L_x_2252) ;  /* 0xfffffe7800087947 */ /* 0x000fea000383ffff */
.L_x_2258:
[----:B-1----:R-:W-:-:S04]  /*1aa80*/  IMAD.U32 R4, RZ, RZ, UR38 ;  /* 0x00000026ff047e24 */ /* 0x002fc8000f8e00ff */
[----:B------:R1:W2:Y:S03]  /*1aa90*/  SYNCS.PHASECHK.TRANS64.TRYWAIT P3, [R4+URZ+0x36830], R3 ;  /* 0x03683003040075a7 */ /* 0x0002a6000806017f */
[----:B--2---:R-:W-:Y:S05]  /*1aaa0*/  @!P3 NANOSLEEP.SYNCS 0x989680 ;  /* 0x009896800000b95d */ /* 0x004fea0003900000 */
[----:B------:R-:W2:Y:S02]  /*1aab0*/  @!P3 SYNCS.PHASECHK.TRANS64 P3, [R4+URZ+0x36830], R3 ;  /* 0x036830030400b5a7 */ /* 0x000ea4000806007f */
[----:B--2---:R-:W-:Y:S05]  /*1aac0*/  @!P3 BRA `(.L_x_2258) ;  /* 0xfffffffc00ecb947 */ /* 0x004fea000383ffff */
[----:B------:R-:W-:Y:S05]  /*1aad0*/  BRA `(.L_x_2257) ;  /* 0xfffffeb400b47947 */ /* 0x000fea000383ffff */
.L_x_2262:
[----:B-1----:R-:W-:-:S04]  /*1aae0*/  IMAD.U32 R2, RZ, RZ, UR10 ;  /* 0x0000000aff027e24 */ /* 0x002fc8000f8e00ff */
[----:B------:R1:W2:Y:S03]  /*1aaf0*/  SYNCS.PHASECHK.TRANS64.TRYWAIT P3, [R2+URZ+0x36850], R0 ;  /* 0x03685000020075a7 */ /* 0x0002a6000806017f */
[----:B--2---:R-:W-:Y:S05]  /*1ab00*/  @!P3 NANOSLEEP.SYNCS 0x989680 ;  /* 0x009896800000b95d */ /* 0x004fea0003900000 */
[----:B------:R-:W2:Y:S02]  /*1ab10*/  @!P3 SYNCS.PHASECHK.TRANS64 P3, [R2+URZ+0x36850], R0 ;  /* 0x036850000200b5a7 */ /* 0x000ea4000806007f */
[----:B--2---:R-:W-:Y:S05]  /*1ab20*/  @!P3 BRA `(.L_x_2262) ;  /* 0xfffffffc00ecb947 */ /* 0x004fea000383ffff */
[----:B------:R-:W-:Y:S05]  /*1ab30*/  BRA `(.L_x_2261) ;  /* 0xfffffedc005c7947 */ /* 0x000fea000383ffff */
.L_x_2268:
[----:B-1----:R-:W-:-:S04]  /*1ab40*/  IMAD.U32 R4, RZ, RZ, UR6 ;  /* 0x00000006ff047e24 */ /* 0x002fc8000f8e00ff */
[----:B------:R1:W2:Y:S03]  /*1ab50*/  SYNCS.PHASECHK.TRANS64.TRYWAIT P2, [R4+URZ+0x36830], R3 ;  /* 0x03683003040075a7 */ /* 0x0002a6000804017f */
[----:B--2---:R-:W-:Y:S05]  /*1ab60*/  @!P2 NANOSLEEP.SYNCS 0x989680 ;  /* 0x009896800000a95d */ /* 0x004fea0003900000 */
[----:B------:R-:W2:Y:S02]  /*1ab70*/  @!P2 SYNCS.PHASECHK.TRANS64 P2, [R4+URZ+0x36830], R3 ;  /* 0x036830030400a5a7 */ /* 0x000ea4000804007f */
[----:B--2---:R-:W-:Y:S05]  /*1ab80*/  @!P2 BRA `(.L_x_2268) ;  /* 0xfffffffc00eca947 */ /* 0x004fea000383ffff */
[----:B------:R-:W-:Y:S05]  /*1ab90*/  BRA `(.L_x_2267) ;  /* 0xfffffef800dc7947 */ /* 0x000fea000383ffff */
.L_x_2272:
[----:B-1----:R-:W-:-:S04]  /*1aba0*/  IMAD.U32 R2, RZ, RZ, UR10 ;  /* 0x0000000aff027e24 */ /* 0x002fc8000f8e00ff */
[----:B------:R1:W2:Y:S03]  /*1abb0*/  SYNCS.PHASECHK.TRANS64.TRYWAIT P2, [R2+URZ+0x36850], R0 ;  /* 0x03685000020075a7 */ /* 0x0002a6000804017f */
[----:B--2---:R-:W-:Y:S05]  /*1abc0*/  @!P2 NANOSLEEP.SYNCS 0x989680 ;  /* 0x009896800000a95d */ /* 0x004fea0003900000 */
[----:B------:R-:W2:Y:S02]  /*1abd0*/  @!P2 SYNCS.PHASECHK.TRANS64 P2, [R2+URZ+0x36850], R0 ;  /* 0x036850000200a5a7 */ /* 0x000ea4000804007f */
[----:B--2---:R-:W-:Y:S05]  /*1abe0*/  @!P2 BRA `(.L_x_2272) ;  /* 0xfffffffc00eca947 */ /* 0x004fea000383ffff */
[----:B------:R-:W-:Y:S05]  /*1abf0*/  BRA `(.L_x_2271) ;  /* 0xffffff20009c7947 */ /* 0x000fea000383ffff */
.L_x_2277:
[----:B-1----:R-:W-:-:S04]  /*1ac00*/  IMAD.U32 R7, RZ, RZ, UR5 ;  /* 0x00000005ff077e24 */ /* 0x002fc8000f8e00ff */
[----:B------:R1:W2:Y:S03]  /*1ac10*/  SYNCS.PHASECHK.TRANS64.TRYWAIT P0, [R7+URZ+0x36850], R0 ;  /* 0x03685000070075a7 */ /* 0x0002a6000800017f */
[----:B--2---:R-:W-:Y:S05]  /*1ac20*/  @!P0 NANOSLEEP.SYNCS 0x989680 ;  /* 0x009896800000895d */ /* 0x004fea0003900000 */
[----:B------:R-:W2:Y:S02]  /*1ac30*/  @!P0 SYNCS.PHASECHK.TRANS64 P0, [R7+URZ+0x36850], R0 ;  /* 0x03685000070085a7 */ /* 0x000ea4000800007f */
[----:B--2---:R-:W-:Y:S05]  /*1ac40*/  @!P0 BRA `(.L_x_2277) ;  /* 0xfffffffc00ec8947 */ /* 0x004fea000383ffff */
[----:B------:R-:W-:Y:S05]  /*1ac50*/  BRA `(.L_x_2276) ;  /* 0xffffff3c00507947 */ /* 0x000fea000383ffff */
.L_x_2324:
[----:B------:R-:W0:Y:S01]  /*1ac60*/  S2R R4, SR_TID.X ;  /* 0x0000000000047919 */ /* 0x000e220000002100 */
[----:B------:R-:W-:Y:S01]  /*1ac70*/  BSSY B0, `(.L_x_2432) ;  /* 0x000000a000007945 */ /* 0x000fe20003800000 */
[----:B------:R-:W-:Y:S02]  /*1ac80*/  IMAD.MOV.U32 R12, RZ, RZ, RZ ;  /* 0x000000ffff0c7224 */ /* 0x000fe400078e00ff */
[----:B------:R-:W-:Y:S02]  /*1ac90*/  IMAD.MOV.U32 R11, RZ, RZ, 0x1f ;  /* 0x0000001fff0b7424 */ /* 0x000fe400078e00ff */
[----:B------:R-:W-:Y:S01]  /*1aca0*/  IMAD.MOV.U32 R15, RZ, RZ, -0x1 ;  /* 0xffffffffff0f7424 */ /* 0x000fe200078e00ff */
[----:B0-----:R-:W-:-:S04]  /*1acb0*/  SHF.R.U32.HI R4, RZ, 0x5, R4 ;  /* 0x00000005ff047819 */ /* 0x001fc80000011604 */
[----:B------:R-:W-:-:S05]  /*1acc0*/  LOP3.LUT R4, R4, 0x3, RZ, 0xc0, !PT ;  /* 0x0000000304047812 */ /* 0x000fca00078ec0ff */
[----:B------:R-:W-:-:S07]  /*1acd0*/  IMAD.MOV.U32 R13, RZ, RZ, R4 ;  /* 0x000000ffff0d7224 */ /* 0x000fce00078e0004 */
[----:B--2---:R-:W-:Y:S05]  /*1ace0*/  WARPSYNC.COLLECTIVE R15, `(.L_x_2433) ;  /* 0x000000000f087348 */ /* 0x004fea0003c00000 */
[----:B------:R0:W1:Y:S02]  /*1acf0*/  SHFL.IDX P6, R14, R13, R12, R11 ;  /* 0x0000000c0d0e7389 */ /* 0x00006400000c000b */
[----:B012---:R-:W-:Y:S01]  /*1ad00*/  ENDCOLLECTIVE ;  /* 0x000000000000791b */ /* 0x007fe20003800000 */
.L_x_2433:
[----:B------:R-:W-:Y:S05]  /*1ad10*/  BSYNC B0 ;  /* 0x0000000000007941 */ /* 0x000fea0003800000 */
.L_x_2432:
[----:B------:R-:W-:Y:S05]  /*1ad20*/  BRA `(.L_x_2434) ;  /* 0xffffffa800087947 */ /* 0x000fea000383ffff */
.L_x_2326:
[----:B------:R-:W-:Y:S01]  /*1ad30*/  BSSY B0, `(.L_x_2435) ;  /* 0x0000006000007945 */ /* 0x000fe20003800000 */
[----:B------:R-:W-:-:S07]  /*1ad40*/  IMAD.MOV.U32 R15, RZ, RZ, -0x1 ;  /* 0xffffffffff0f7424 */ /* 0x000fce00078e00ff */
[----:B--23--:R-:W-:Y:S05]  /*1ad50*/  WARPSYNC.COLLECTIVE R15, `(.L_x_2436) ;  /* 0x000000000f0c7348 */ /* 0x00cfea0003c00000 */
[----:B------:R-:W-:Y:S02]  /*1ad60*/  ELECT P6, UR62, PT ;  /* 0x00000000003e782f */ /* 0x000fe400038c0000 */
[----:B------:R-:W-:Y:S01]  /*1ad70*/  MOV R14, UR62 ;  /* 0x0000003e000e7c02 */ /* 0x000fe20008000f00 */
[----:B--23--:R-:W-:Y:S10]  /*1ad80*/  ENDCOLLECTIVE ;  /* 0x000000000000791b */ /* 0x00cff40003800000 */
.L_x_2436:
[----:B------:R-:W-:Y:S05]  /*1ad90*/  BSYNC B0 ;  /* 0x0000000000007941 */ /* 0x000fea0003800000 */
.L_x_2435:
[----:B------:R-:W-:Y:S05]  /*1ada0*/  BRA `(.L_x_2437) ;  /* 0xffffffa8000c7947 */ /* 0x000fea000383ffff */
.L_x_2328:
[----:B0-----:R0:W1:Y:S02]  /*1adb0*/  SYNCS.PHASECHK.TRANS64.TRYWAIT P0, [R0+URZ+0x36840], R2 ;  /* 0x03684002000075a7 */ /* 0x001064000800017f */
[----:B-1----:R-:W-:Y:S05]  /*1adc0*/  @!P0 NANOSLEEP.SYNCS 0x989680 ;  /* 0x009896800000895d */ /* 0x002fea0003900000 */
[----:B------:R-:W1:Y:S02]  /*1add0*/  @!P0 SYNCS.PHASECHK.TRANS64 P0, [R0+URZ+0x36840], R2 ;  /* 0x03684002000085a7 */ /* 0x000e64000800007f */
[----:B-1----:R-:W-:Y:S05]  /*1ade0*/  @!P0 BRA `(.L_x_2328) ;  /* 0xfffffffc00f08947 */ /* 0x002fea000383ffff */
[----:B------:R-:W-:Y:S05]  /*1adf0*/  BRA `(.L_x_2438) ;  /* 0xffffffa800707947 */ /* 0x000fea000383ffff */
.L_x_2332:
[----:B------:R-:W2:Y:S01]  /*1ae00*/  LDL.LU R11, [R1+0x38] ;  /* 0x00003800010b7983 */ /* 0x000ea20000300800 */
[----:B------:R-:W-:Y:S01]  /*1ae10*/  IMAD.MOV.U32 R13, RZ, RZ, R3 ;  /* 0x000000ffff0d7224 */ /* 0x000fe200078e0003 */
[----:B------:R-:W-:Y:S01]  /*1ae20*/  LOP3.LUT R5, R5, 0x7f, RZ, 0xc0, !PT ;  /* 0x0000007f05057812 */ /* 0x000fe200078ec0ff */
[----:B------:R-:W-:Y:S02]  /*1ae30*/  IMAD.MOV.U32 R12, RZ, RZ, RZ ;  /* 0x000000ffff0c7224 */ /* 0x000fe400078e00ff */
[----:B------:R-:W-:Y:S01]  /*1ae40*/  IMAD.MOV.U32 R15, RZ, RZ, -0x1 ;  /* 0xffffffffff0f7424 */ /* 0x000fe200078e00ff */
[----:B------:R-:W-:-:S05]  /*1ae50*/  SHF.R.U32.HI R5, RZ, 0x3, R5 ;  /* 0x00000003ff057819 */ /* 0x000fca0000011605 */
[----:B------:R-:W-:-:S04]  /*1ae60*/  IMAD R2, R9, 0x80, R5 ;  /* 0x0000008009027824 */ /* 0x000fc800078e0205 */
[----:B------:R-:W-:Y:S02]  /*1ae70*/  VIADD R5, R2, 0x10 ;  /* 0x0000001002057836 */ /* 0x000fe40000000000 */
[----:B--2---:R-:W-:Y:S02]  /*1ae80*/  IMAD R0, R11, R7, RZ ;  /* 0x000000070b007224 */ /* 0x004fe400078e02ff */
[----:B------:R-:W-:-:S03]  /*1ae90*/  IMAD.MOV.U32 R11, RZ, RZ, 0x181f ;  /* 0x0000181fff0b7424 */ /* 0x000fc600078e00ff */
[----:B------:R-:W-:-:S13]  /*1aea0*/  ISETP.GE.AND P3, PT, R2, R0, PT ;  /* 0x000000000200720c */ /* 0x000fda0003f66270 */
[----:B-----5:R-:W-:Y:S05]  /*1aeb0*/  WARPSYNC.COLLECTIVE R15, `(.L_x_2439) ;  /* 0x000000000f087348 */ /* 0x020fea0003c00000 */
[----:B------:R0:W1:Y:S02]  /*1aec0*/  SHFL.IDX P6, R14, R13, R12, R11 ;  /* 0x0000000c0d0e7389 */ /* 0x00006400000c000b */
[----:B01---5:R-:W-:Y:S01]  /*1aed0*/  ENDCOLLECTIVE ;  /* 0x000000000000791b */ /* 0x023fe20003800000 */
.L_x_2439:
[----:B------:R-:W-:Y:S02]  /*1aee0*/  IMAD.MOV.U32 R13, RZ, RZ, R4 ;  /* 0x000000ffff0d7224 */ /* 0x000fe400078e0004 */
[----:B------:R-:W-:-:S07]  /*1aef0*/  IMAD.MOV.U32 R6, RZ, RZ, R14 ;  /* 0x000000ffff067224 */ /* 0x000fce00078e000e */
[----:B------:R-:W-:Y:S05]  /*1af00*/  WARPSYNC.COLLECTIVE R15, `(.L_x_2440) ;  /* 0x000000000f087348 */ /* 0x000fea0003c00000 */
[----:B------:R0:W1:Y:S02]  /*1af10*/  SHFL.IDX P6, R14, R13, R12, R11 ;  /* 0x0000000c0d0e7389 */ /* 0x00006400000c000b */
[----:B01----:R-:W-:Y:S01]  /*1af20*/  ENDCOLLECTIVE ;  /* 0x000000000000791b */ /* 0x003fe20003800000 */
.L_x_2440:
        /* <DEDUP_REMOVED lines=19> */
.L_x_2441:
[----:B------:R-:W-:Y:S02]  /*1b060*/  IMAD.MOV.U32 R13, RZ, RZ, R4 ;  /* 0x000000ffff0d7224 */ /* 0x000fe400078e0004 */
[----:B------:R-:W-:-:S07]  /*1b070*/  IMAD.MOV.U32 R9, RZ, RZ, R14 ;  /* 0x000000ffff097224 */ /* 0x000fce00078e000e */
[----:B------:R-:W-:Y:S05]  /*1b080*/  WARPSYNC.COLLECTIVE R15, `(.L_x_2442) ;  /* 0x000000000f087348 */ /* 0x000fea0003c00000 */
[----:B------:R0:W1:Y:S02]  /*1b090*/  SHFL.IDX P6, R14, R13, R12, R11 ;  /* 0x0000000c0d0e7389 */ /* 0x00006400000c000b */
[----:B01----:R-:W-:Y:S01]  /*1b0a0*/  ENDCOLLECTIVE ;  /* 0x000000000000791b */ /* 0x003fe20003800000 */
.L_x_2442:
        /* <DEDUP_REMOVED lines=20> */
.L_x_2443:
[----:B------:R-:W-:Y:S02]  /*1b1f0*/  IMAD.MOV.U32 R13, RZ, RZ, R4 ;  /* 0x000000ffff0d7224 */ /* 0x000fe400078e0004 */
[----:B------:R-:W-:-:S05]  /*1b200*/  IMAD.SHL.U32 R9, R9, 0x8, RZ ;  /* 0x0000000809097824 */ /* 0x000fca00078e00ff */
[----:B------:R-:W-:Y:S01]  /*1b210*/  LOP3.LUT R9, R9, 0x38, RZ, 0xc0, !PT ;  /* 0x0000003809097812 */ /* 0x000fe200078ec0ff */
[----:B------:R-:W-:-:S07]  /*1b220*/  IMAD.MOV.U32 R8, RZ, RZ, R14 ;  /* 0x000000ffff087224 */ /* 0x000fce00078e000e */
[----:B------:R-:W-:Y:S05]  /*1b230*/  WARPSYNC.COLLECTIVE R15, `(.L_x_2444) ;  /* 0x000000000f087348 */ /* 0x000fea0003c00000 */
[----:B------:R0:W1:Y:S02]  /*1b240*/  SHFL.IDX P6, R14, R13, R12, R11 ;  /* 0x0000000c0d0e7389 */ /* 0x00006400000c000b */
[----:B01----:R-:W-:Y:S01]  /*1b250*/  ENDCOLLECTIVE ;  /* 0x000000000000791b */ /* 0x003fe20003800000 */
.L_x_2444:
        /* <DEDUP_REMOVED lines=19> */
.L_x_2445:
[----:B------:R-:W-:Y:S02]  /*1b390*/  IMAD.MOV.U32 R13, RZ, RZ, R4 ;  /* 0x000000ffff0d7224 */ /* 0x000fe400078e0004 */
[----:B------:R-:W-:-:S07]  /*1b3a0*/  IMAD.MOV.U32 R6, RZ, RZ, R14 ;  /* 0x000000ffff067224 */ /* 0x000fce00078e000e */
[----:B------:R-:W-:Y:S05]  /*1b3b0*/  WARPSYNC.COLLECTIVE R15, `(.L_x_2446) ;  /* 0x000000000f087348 */ /* 0x000fea0003c00000 */
[----:B------:R0:W1:Y:S02]  /*1b3c0*/  SHFL.IDX P6, R14, R13, R12, R11 ;  /* 0x0000000c0d0e7389 */ /* 0x00006400000c000b */
[----:B01----:R-:W-:Y:S01]  /*1b3d0*/  ENDCOLLECTIVE ;  /* 0x000000000000791b */ /* 0x003fe20003800000 */
.L_x_2446:
        /* <DEDUP_REMOVED lines=19> */
.L_x_2447:
[----:B------:R-:W-:Y:S02]  /*1b510*/  IMAD.MOV.U32 R13, RZ, RZ, R4 ;  /* 0x000000ffff0d7224 */ /* 0x000fe400078e0004 */
[----:B------:R-:W-:-:S07]  /*1b520*/  IMAD.MOV.U32 R6, RZ, RZ, R14 ;  /* 0x000000ffff067224 */ /* 0x000fce00078e000e */
[----:B------:R-:W-:Y:S05]  /*1b530*/  WARPSYNC.COLLECTIVE R15, `(.L_x_2448) ;  /* 0x000000000f087348 */ /* 0x000fea0003c00000 */
[----:B------:R0:W1:Y:S02]  /*1b540*/  SHFL.IDX P6, R14, R13, R12, R11 ;  /* 0x0000000c0d0e7389 */ /* 0x00006400000c000b */
[----:B01----:R-:W-:Y:S01]  /*1b550*/  ENDCOLLECTIVE ;  /* 0x000000000000791b */ /* 0x003fe20003800000 */
.L_x_2448:
        /* <DEDUP_REMOVED lines=19> */
.L_x_2449:
[----:B------:R-:W-:Y:S02]  /*1b690*/  IMAD.MOV.U32 R13, RZ, RZ, R4 ;  /* 0x000000ffff0d7224 */ /* 0x000fe400078e0004 */
[----:B------:R-:W-:-:S07]  /*1b6a0*/  IMAD.MOV.U32 R6, RZ, RZ, R14 ;  /* 0x000000ffff067224 */ /* 0x000fce00078e000e */
[----:B------:R-:W-:Y:S05]  /*1b6b0*/  WARPSYNC.COLLECTIVE R15, `(.L_x_2450) ;  /* 0x000000000f087348 */ /* 0x000fea0003c00000 */
[----:B------:R0:W1:Y:S02]  /*1b6c0*/  SHFL.IDX P6, R14, R13, R12, R11 ;  /* 0x0000000c0d0e7389 */ /* 0x00006400000c000b */
[----:B01----:R-:W-:Y:S01]  /*1b6d0*/  ENDCOLLECTIVE ;  /* 0x000000000000791b */ /* 0x003fe20003800000 */
.L_x_2450:
        /* <DEDUP_REMOVED lines=17> */
.L_x_2451:
[----:B------:R-:W-:-:S05]  /*1b7f0*/  VIADD R7, R2, 0x60 ;  /* 0x0000006002077836 */ /* 0x000fca0000000000 */
[----:B------:R-:W-:Y:S01]  /*1b800*/  ISETP.GE.AND P4, PT, R7, R0, PT ;  /* 0x000000000700720c */ /* 0x000fe20003f86270 */
[----:B------:R-:W-:Y:S02]  /*1b810*/  IMAD.MOV.U32 R13, RZ, RZ, R4 ;  /* 0x000000ffff0d7224 */ /* 0x000fe400078e0004 */
[----:B------:R-:W-:-:S10]  /*1b820*/  IMAD.MOV.U32 R6, RZ, RZ, R14 ;  /* 0x000000ffff067224 */ /* 0x000fd400078e000e */
[----:B------:R-:W-:Y:S05]  /*1b830*/  WARPSYNC.COLLECTIVE R15, `(.L_x_2452) ;  /* 0x000000000f087348 */ /* 0x000fea0003c00000 */
[----:B------:R0:W1:Y:S02]  /*1b840*/  SHFL.IDX P6, R14, R13, R12, R11 ;  /* 0x0000000c0d0e7389 */ /* 0x00006400000c000b */
[----:B01----:R-:W-:Y:S01]  /*1b850*/  ENDCOLLECTIVE ;  /* 0x000000000000791b */ /* 0x003fe20003800000 */
.L_x_2452:
        /* <DEDUP_REMOVED lines=17> */
.L_x_2453:
[----:B------:R-:W-:Y:S02]  /*1b970*/  IMAD.MOV.U32 R13, RZ, RZ, R4 ;  /* 0x000000ffff0d7224 */ /* 0x000fe400078e0004 */
[----:B------:R-:W-:-:S07]  /*1b980*/  IMAD.MOV.U32 R5, RZ, RZ, R14 ;  /* 0x000000ffff057224 */ /* 0x000fce00078e000e */
[----:B------:R-:W-:Y:S05]  /*1b990*/  WARPSYNC.COLLECTIVE R15, `(.L_x_2454) ;  /* 0x000000000f087348 */ /* 0x000fea0003c00000 */
[----:B------:R0:W1:Y:S02]  /*1b9a0*/  SHFL.IDX P6, R14, R13, R12, R11 ;  /* 0x0000000c0d0e7389 */ /* 0x00006400000c000b */
[----:B01----:R-:W-:Y:S01]  /*1b9b0*/  ENDCOLLECTIVE ;  /* 0x000000000000791b */ /* 0x003fe20003800000 */
.L_x_2454:
[----:B------:R-:W-:Y:S01]  /*1b9c0*/  IMAD.MOV.U32 R3, RZ, RZ, R14 ;  /* 0x000000ffff037224 */ /* 0x000fe200078e000e */
[----:B------:R-:W-:Y:S06]  /*1b9d0*/  BRA `(.L_x_2455) ;  /* 0xffffffac00247947 */ /* 0x000fec000383ffff */
.L_x_2337:
[----:B0-----:R0:W3:Y:S02]  /*1b9e0*/  SYNCS.PHASECHK.TRANS64.TRYWAIT P0, [R18+URZ+0x36820], R0 ;  /* 0x03682000120075a7 */ /* 0x0010e4000800017f */
[----:B---3--:R-:W-:Y:S05]  /*1b9f0*/  @!P0 NANOSLEEP.SYNCS 0x989680 ;  /* 0x009896800000895d */ /* 0x008fea0003900000 */
[----:B------:R-:W3:Y:S02]  /*1ba00*/  @!P0 SYNCS.PHASECHK.TRANS64 P0, [R18+URZ+0x36820], R0 ;  /* 0x03682000120085a7 */ /* 0x000ee4000800007f */
[----:B---3--:R-:W-:Y:S05]  /*1ba10*/  @!P0 BRA `(.L_x_2337) ;  /* 0xfffffffc00f08947 */ /* 0x008fea000383ffff */
[----:B------:R-:W-:Y:S05]  /*1ba20*/  BRA `(.L_x_2456) ;  /* 0xffffffac00a87947 */ /* 0x000fea000383ffff */
.L_x_2346:
[----:B-1----:R1:W2:Y:S02]  /*1ba30*/  SYNCS.PHASECHK.TRANS64.TRYWAIT P0, [R3+URZ+0x36840], R2 ;  /* 0x03684002030075a7 */ /* 0x0022a4000800017f */
[----:B--2---:R-:W-:Y:S05]  /*1ba40*/  @!P0 NANOSLEEP.SYNCS 0x989680 ;  /* 0x009896800000895d */ /* 0x004fea0003900000 */
[----:B------:R-:W2:Y:S02]  /*1ba50*/  @!P0 SYNCS.PHASECHK.TRANS64 P0, [R3+URZ+0x36840], R2 ;  /* 0x03684002030085a7 */ /* 0x000ea4000800007f */
[----:B--2---:R-:W-:Y:S05]  /*1ba60*/  @!P0 BRA `(.L_x_2346) ;  /* 0xfffffffc00f08947 */ /* 0x004fea000383ffff */
[----:B------:R-:W-:Y:S05]  /*1ba70*/  BRA `(.L_x_2457) ;  /* 0xffffffb000887947 */ /* 0x000fea000383ffff */
.L_x_2353:
[----:B-1----:R1:W2:Y:S02]  /*1ba80*/  SYNCS.PHASECHK.TRANS64.TRYWAIT P0, [R3+URZ+0x60], R2 ;  /* 0x00006002030075a7 */ /* 0x0022a4000800017f */
[----:B--2---:R-:W-:Y:S05]  /*1ba90*/  @!P0 NANOSLEEP.SYNCS 0x989680 ;  /* 0x009896800000895d */ /* 0x004fea0003900000 */
[----:B------:R-:W2:Y:S02]  /*1baa0*/  @!P0 SYNCS.PHASECHK.TRANS64 P0, [R3+URZ+0x60], R2 ;  /* 0x00006002030085a7 */ /* 0x000ea4000800007f */
[----:B--2---:R-:W-:Y:S05]  /*1bab0*/  @!P0 BRA `(.L_x_2353) ;  /* 0xfffffffc00f08947 */ /* 0x004fea000383ffff */
[----:B------:R-:W-:Y:S05]  /*1bac0*/  BRA `(.L_x_2458) ;  /* 0xffffffb4009c7947 */ /* 0x000fea000383ffff */
.L_x_2363:
[----:B-1----:R1:W2:Y:S02]  /*1bad0*/  SYNCS.PHASECHK.TRANS64.TRYWAIT P0, [R3+URZ+0x36840], R2 ;  /* 0x03684002030075a7 */ /* 0x0022a4000800017f */
[----:B--2---:R-:W-:Y:S05]  /*1bae0*/  @!P0 NANOSLEEP.SYNCS 0x989680 ;  /* 0x009896800000895d */ /* 0x004fea0003900000 */
[----:B------:R-:W2:Y:S02]  /*1baf0*/  @!P0 SYNCS.PHASECHK.TRANS64 P0, [R3+URZ+0x36840], R2 ;  /* 0x03684002030085a7 */ /* 0x000ea4000800007f */
[----:B--2---:R-:W-:Y:S05]  /*1bb00*/  @!P0 BRA `(.L_x_2363) ;  /* 0xfffffffc00f08947 */ /* 0x004fea000383ffff */
[----:B------:R-:W-:Y:S05]  /*1bb10*/  BRA `(.L_x_2459) ;  /* 0xffffffbc006c7947 */ /* 0x000fea000383ffff */
.L_x_2370:
[----:B0-----:R0:W1:Y:S02]  /*1bb20*/  SYNCS.PHASECHK.TRANS64.TRYWAIT P0, [R2+URZ+0x60], R3 ;  /* 0x00006003020075a7 */ /* 0x001064000800017f */
[----:B-1----:R-:W-:Y:S05]  /*1bb30*/  @!P0 NANOSLEEP.SYNCS 0x989680 ;  /* 0x009896800000895d */ /* 0x002fea0003900000 */
[----:B------:R-:W1:Y:S02]  /*1bb40*/  @!P0 SYNCS.PHASECHK.TRANS64 P0, [R2+URZ+0x60], R3 ;  /* 0x00006003020085a7 */ /* 0x000e64000800007f */
[----:B-1----:R-:W-:Y:S05]  /*1bb50*/  @!P0 BRA `(.L_x_2370) ;  /* 0xfffffffc00f08947 */ /* 0x002fea000383ffff */
[----:B------:R-:W-:Y:S05]  /*1bb60*/  BRA `(.L_x_2460) ;  /* 0xffffffc000807947 */ /* 0x000fea000383ffff */
.L_x_2380:
[----:B--2---:R2:W3:Y:S02]  /*1bb70*/  SYNCS.PHASECHK.TRANS64.TRYWAIT P0, [R2+URZ+0x36840], R3 ;  /* 0x03684003020075a7 */ /* 0x0044e4000800017f */
[----:B---3--:R-:W-:Y:S05]  /*1bb80*/  @!P0 NANOSLEEP.SYNCS 0x989680 ;  /* 0x009896800000895d */ /* 0x008fea0003900000 */
[----:B------:R-:W3:Y:S02]  /*1bb90*/  @!P0 SYNCS.PHASECHK.TRANS64 P0, [R2+URZ+0x36840], R3 ;  /* 0x03684003020085a7 */ /* 0x000ee4000800007f */
[----:B---3--:R-:W-:Y:S05]  /*1bba0*/  @!P0 BRA `(.L_x_2380) ;  /* 0xfffffffc00f08947 */ /* 0x008fea000383ffff */
[----:B------:R-:W-:Y:S05]  /*1bbb0*/  BRA `(.L_x_2461) ;  /* 0xffffffc800207947 */ /* 0x000fea000383ffff */
.L_x_2387:
[----:B0-----:R0:W1:Y:S02]  /*1bbc0*/  SYNCS.PHASECHK.TRANS64.TRYWAIT P0, [R2+URZ+0x60], R5 ;  /* 0x00006005020075a7 */ /* 0x001064000800017f */
[----:B-1----:R-:W-:Y:S05]  /*1bbd0*/  @!P0 NANOSLEEP.SYNCS 0x989680 ;  /* 0x009896800000895d */ /* 0x002fea0003900000 */
[----:B------:R-:W1:Y:S02]  /*1bbe0*/  @!P0 SYNCS.PHASECHK.TRANS64 P0, [R2+URZ+0x60], R5 ;  /* 0x00006005020085a7 */ /* 0x000e64000800007f */
[----:B-1----:R-:W-:Y:S05]  /*1bbf0*/  @!P0 BRA `(.L_x_2387) ;  /* 0xfffffffc00f08947 */ /* 0x002fea000383ffff */
[----:B------:R-:W-:Y:S05]  /*1bc00*/  BRA `(.L_x_2462) ;  /* 0xffffffcc00347947 */ /* 0x000fea000383ffff */
.L_x_2399:
[----:B--2---:R2:W3:Y:S02]  /*1bc10*/  SYNCS.PHASECHK.TRANS64.TRYWAIT P0, [R0+URZ+0x36860], R2 ;  /* 0x03686002000075a7 */ /* 0x0044e4000800017f */
[----:B---3--:R-:W-:Y:S05]  /*1bc20*/  @!P0 NANOSLEEP.SYNCS 0x989680 ;  /* 0x009896800000895d */ /* 0x008fea0003900000 */
[----:B------:R-:W3:Y:S02]  /*1bc30*/  @!P0 SYNCS.PHASECHK.TRANS64 P0, [R0+URZ+0x36860], R2 ;  /* 0x03686002000085a7 */ /* 0x000ee4000800007f */
[----:B---3--:R-:W-:Y:S05]  /*1bc40*/  @!P0 BRA `(.L_x_2399) ;  /* 0xfffffffc00f08947 */ /* 0x008fea000383ffff */
[----:B------:R-:W-:Y:S05]  /*1bc50*/  BRA `(.L_x_2463) ;  /* 0xffffffd000c07947 */ /* 0x000fea000383ffff */
.L_x_2407:
[----:B------:R-:W3:Y:S01]  /*1bc60*/  LDL R0, [R1] ;  /* 0x0000000001007983 */ /* 0x000ee20000100800 */
[----:B------:R-:W-:Y:S01]  /*1bc70*/  BSSY B0, `(.L_x_2464) ;  /* 0x0000008000007945 */ /* 0x000fe20003800000 */
[----:B------:R-:W-:Y:S02]  /*1bc80*/  IMAD.MOV.U32 R12, RZ, RZ, RZ ;  /* 0x000000ffff0c7224 */ /* 0x000fe400078e00ff */
[----:B------:R-:W-:Y:S02]  /*1bc90*/  IMAD.MOV.U32 R11, RZ, RZ, 0x1f ;  /* 0x0000001fff0b7424 */ /* 0x000fe400078e00ff */
[----:B------:R-:W-:Y:S02]  /*1bca0*/  IMAD.MOV.U32 R15, RZ, RZ, -0x1 ;  /* 0xffffffffff0f7424 */ /* 0x000fe400078e00ff */
[----:B---3--:R-:W-:-:S07]  /*1bcb0*/  IMAD.MOV.U32 R13, RZ, RZ, R0 ;  /* 0x000000ffff0d7224 */ /* 0x008fce00078e0000 */
[----:B-12---:R-:W-:Y:S05]  /*1bcc0*/  WARPSYNC.COLLECTIVE R15, `(.L_x_2465) ;  /* 0x000000000f087348 */ /* 0x006fea0003c00000 */
[----:B------:R0:W3:Y:S02]  /*1bcd0*/  SHFL.IDX P6, R14, R13, R12, R11 ;  /* 0x0000000c0d0e7389 */ /* 0x0000e400000c000b */
[----:B0123--:R-:W-:Y:S01]  /*1bce0*/  ENDCOLLECTIVE ;  /* 0x000000000000791b */ /* 0x00ffe20003800000 */
.L_x_2465:
[----:B------:R-:W-:Y:S05]  /*1bcf0*/  BSYNC B0 ;  /* 0x0000000000007941 */ /* 0x000fea0003800000 */
.L_x_2464:
        /* <DEDUP_REMOVED lines=9> */
.L_x_2466:
        /* <DEDUP_REMOVED lines=12> */
[----:B------:R-:W-:Y:S02]  /*1be50*/  CS2R R6, SRZ ;  /* 0x0000000000067805 */ /* 0x000fe4000001ff00 */
[C---:B------:R-:W-:Y:S02]  /*1be60*/  ISETP.GE.U32.AND P2, PT, R10.reuse, 0x2, PT ;  /* 0x000000020a00780c */ /* 0x040fe40003f46070 */
[C---:B------:R-:W-:Y:S02]  /*1be70*/  ISETP.GE.U32.AND P3, PT, R10.reuse, 0x4, PT ;  /* 0x000000040a00780c */ /* 0x040fe40003f66070 */
[C---:B------:R-:W-:Y:S02]  /*1be80*/  ISETP.GE.U32.AND P4, PT, R10.reuse, 0x8, PT ;  /* 0x000000080a00780c */ /* 0x040fe40003f86070 */
[----:B------:R-:W-:Y:S01]  /*1be90*/  ISETP.GE.U32.AND P5, PT, R10, 0x10, PT ;  /* 0x000000100a00780c */ /* 0x000fe20003fa6070 */
[----:B--2---:R-:W-:-:S02]  /*1bea0*/  @!P1 IMAD.MOV.U32 R6, RZ, RZ, R5 ;  /* 0x000000ffff069224 */ /* 0x004fc400078e0005 */
[----:B------:R-:W-:Y:S02]  /*1beb0*/  IMAD.MOV.U32 R5, RZ, RZ, RZ ;  /* 0x000000ffff057224 */ /* 0x000fe400078e00ff */
[----:B---3--:R-:W-:Y:S01]  /*1bec0*/  @!P1 IMAD.MOV.U32 R7, RZ, RZ, R2 ;  /* 0x000000ffff079224 */ /* 0x008fe200078e0002 */
[----:B------:R-:W-:-:S03]  /*1bed0*/  ISETP.NE.AND P1, PT, R10, RZ, PT ;  /* 0x000000ff0a00720c */ /* 0x000fc60003f25270 */
[----:B------:R-:W-:-:S04]  /*1bee0*/  IMAD R2, R7, R6, RZ ;  /* 0x0000000607027224 */ /* 0x000fc800078e02ff */
[----:B------:R-:W-:-:S07]  /*1bef0*/  IMAD.MOV.U32 R13, RZ, RZ, R2 ;  /* 0x000000ffff0d7224 */ /* 0x000fce00078e0002 */
[----:B------:R-:W-:Y:S05]  /*1bf00*/  WARPSYNC.COLLECTIVE R15, `(.L_x_2467) ;  /* 0x000000000f087348 */ /* 0x000fea0003c00000 */
[----:B------:R0:W1:Y:S02]  /*1bf10*/  SHFL.UP P6, R14, R13, R12, R11 ;  /* 0x0400000c0d0e7389 */ /* 0x00006400000c000b */
[----:B01----:R-:W-:Y:S01]  /*1bf20*/  ENDCOLLECTIVE ;  /* 0x000000000000791b */ /* 0x003fe20003800000 */
.L_x_2467:
        /* <DEDUP_REMOVED lines=8> */
.L_x_2468:
        /* <DEDUP_REMOVED lines=8> */
.L_x_2469:
        /* <DEDUP_REMOVED lines=8> */
.L_x_2470:
        /* <DEDUP_REMOVED lines=8> */
.L_x_2471:
        /* <DEDUP_REMOVED lines=9> */
.L_x_2472:
[----:B------:R-:W-:Y:S01]  /*1c1c0*/  IMAD.MOV.U32 R9, RZ, RZ, R14 ;  /* 0x000000ffff097224 */ /* 0x000fe200078e000e */
[----:B------:R-:W-:Y:S06]  /*1c1d0*/  BRA `(.L_x_2473) ;  /* 0xffffffd400707947 */ /* 0x000fec000383ffff */
.L_x_2410:
        /* <DEDUP_REMOVED lines=8> */
.L_x_2475:
[----:B------:R-:W-:Y:S05]  /*1c260*/  BSYNC B0 ;  /* 0x0000000000007941 */ /* 0x000fea0003800000 */
.L_x_2474:
        /* <DEDUP_REMOVED lines=10> */
.L_x_2476:
        /* <DEDUP_REMOVED lines=8> */
.L_x_2477:
        /* <DEDUP_REMOVED lines=8> */
.L_x_2478:
        /* <DEDUP_REMOVED lines=8> */
.L_x_2479:
        /* <DEDUP_REMOVED lines=9> */
.L_x_2480:
[----:B------:R-:W-:Y:S01]  /*1c520*/  IMAD.MOV.U32 R9, RZ, RZ, R14 ;  /* 0x000000ffff097224 */ /* 0x000fe200078e000e */
[----:B------:R-:W-:Y:S06]  /*1c530*/  BRA `(.L_x_2481) ;  /* 0xffffffd400487947 */ /* 0x000fec000383ffff */
.L_x_2412:
[----:B------:R-:W-:Y:S01]  /*1c540*/  BSSY B0, `(.L_x_2482) ;  /* 0x0000006000007945 */ /* 0x000fe20003800000 */
[----:B------:R-:W-:Y:S01]  /*1c550*/  PLOP3.LUT P6, PT, P6, PT, PT, 0x8, 0x0 ;  /* 0x000000000000781c */ /* 0x000fe200037ce170 */
[----:B------:R-:W-:-:S12]  /*1c560*/  IMAD.MOV.U32 R15, RZ, RZ, -0x1 ;  /* 0xffffffffff0f7424 */ /* 0x000fd800078e00ff */
[----:B0-----:R-:W-:Y:S05]  /*1c570*/  WARPSYNC.COLLECTIVE R15, `(.L_x_2483) ;  /* 0x000000000f087348 */ /* 0x001fea0003c00000 */
[----:B------:R-:W-:Y:S01]  /*1c580*/  VOTE.ANY R14, PT, P6 ;  /* 0x00000000000e7806 */ /* 0x000fe200030e0100 */
[----:B0-----:R-:W-:Y:S06]  /*1c590*/  ENDCOLLECTIVE ;  /* 0x000000000000791b */ /* 0x001fec0003800000 */
.L_x_2483:
[----:B------:R-:W-:Y:S05]  /*1c5a0*/  BSYNC B0 ;  /* 0x0000000000007941 */ /* 0x000fea0003800000 */
.L_x_2482:
        /* <DEDUP_REMOVED lines=10> */
.L_x_2484:
[----:B------:R-:W-:Y:S02]  /*1c650*/  IMAD.MOV.U32 R13, RZ, RZ, R7 ;  /* 0x000000ffff0d7224 */ /* 0x000fe400078e0007 */
[----:B------:R-:W-:-:S07]  /*1c660*/  IMAD.MOV.U32 R0, RZ, RZ, R14 ;  /* 0x000000ffff007224 */ /* 0x000fce00078e000e */
[----:B------:R-:W-:Y:S05]  /*1c670*/  WARPSYNC.COLLECTIVE R15, `(.L_x_2485) ;  /* 0x000000000f087348 */ /* 0x000fea0003c00000 */
[----:B------:R0:W1:Y:S02]  /*1c680*/  SHFL.IDX P6, R14, R13, R12, R11 ;  /* 0x0000000c0d0e7389 */ /* 0x00006400000c000b */
[----:B01----:R-:W-:Y:S01]  /*1c690*/  ENDCOLLECTIVE ;  /* 0x000000000000791b */ /* 0x003fe20003800000 */
.L_x_2485:
[----:B------:R-:W-:Y:S02]  /*1c6a0*/  IMAD.MOV.U32 R7, RZ, RZ, R14 ;  /* 0x000000ffff077224 */ /* 0x000fe400078e000e */
[----:B------:R-:W-:-:S05]  /*1c6b0*/  IMAD.IADD R6, R10, 0x1, R16 ;  /* 0x000000010a067824 */ /* 0x000fca00078e0210 */
[----:B------:R0:W-:Y:S01]  /*1c6c0*/  STL [R1+0xc], R6 ;  /* 0x00000c0601007387 */ /* 0x0001e20000100800 */
[----:B------:R-:W-:Y:S05]  /*1c6d0*/  BRA `(.L_x_2486) ;  /* 0xffffffd400287947 */ /* 0x000fea000383ffff */
.L_x_2414:
        /* <DEDUP_REMOVED lines=8> */
.L_x_2488:
[----:B------:R-:W-:Y:S05]  /*1c760*/  BSYNC B0 ;  /* 0x0000000000007941 */ /* 0x000fea0003800000 */
.L_x_2487:
[----:B------:R-:W-:Y:S01]  /*1c770*/  IMAD.MOV.U32 R2, RZ, RZ, R14 ;  /* 0x000000ffff027224 */ /* 0x000fe200078e000e */
[----:B------:R-:W-:Y:S06]  /*1c780*/  BRA `(.L_x_2489) ;  /* 0xffffffd400147947 */ /* 0x000fec000383ffff */
.L_x_2420:
[----:B0-----:R0:W1:Y:S02]  /*1c790*/  SYNCS.PHASECHK.TRANS64.TRYWAIT P0, [R0+URZ+0x36820], R3 ;  /* 0x03682003000075a7 */ /* 0x001064000800017f */
[----:B-1----:R-:W-:Y:S05]  /*1c7a0*/  @!P0 NANOSLEEP.SYNCS 0x989680 ;  /* 0x009896800000895d */ /* 0x002fea0003900000 */
[----:B------:R-:W1:Y:S02]  /*1c7b0*/  @!P0 SYNCS.PHASECHK.TRANS64 P0, [R0+URZ+0x36820], R3 ;  /* 0x03682003000085a7 */ /* 0x000e64000800007f */
[----:B-1----:R-:W-:Y:S05]  /*1c7c0*/  @!P0 BRA `(.L_x_2420) ;  /* 0xfffffffc00f08947 */ /* 0x002fea000383ffff */
[----:B------:R-:W-:Y:S05]  /*1c7d0*/  BRA `(.L_x_2490) ;  /* 0xffffffdc00b87947 */ /* 0x000fea000383ffff */
.L_x_2421:
        /* <DEDUP_REMOVED lines=11> */
.L_x_2492:
[----:B------:R-:W-:Y:S05]  /*1c890*/  BSYNC B0 ;  /* 0x0000000000007941 */ /* 0x000fea0003800000 */
.L_x_2491:
[----:B------:R-:W-:Y:S05]  /*1c8a0*/  BRA `(.L_x_2493) ;  /* 0xffffffdc00a07947 */ /* 0x000fea000383ffff */
.L_x_2424:
[----:B------:R-:W-:Y:S01]  /*1c8b0*/  BSSY B1, `(.L_x_2494) ;  /* 0x0000006000017945 */ /* 0x000fe20003800000 */
[----:B------:R-:W-:-:S07]  /*1c8c0*/  IMAD.MOV.U32 R15, RZ, RZ, -0x1 ;  /* 0xffffffffff0f7424 */ /* 0x000fce00078e00ff */
[----:B01----:R-:W-:Y:S05]  /*1c8d0*/  WARPSYNC.COLLECTIVE R15, `(.L_x_2495) ;  /* 0x000000000f0c7348 */ /* 0x003fea0003c00000 */
[----:B------:R-:W-:Y:S02]  /*1c8e0*/  ELECT P6, UR62, PT ;  /* 0x00000000003e782f */ /* 0x000fe400038c0000 */
[----:B------:R-:W-:Y:S01]  /*1c8f0*/  MOV R14, UR62 ;  /* 0x0000003e000e7c02 */ /* 0x000fe20008000f00 */
[----:B01----:R-:W-:Y:S10]  /*1c900*/  ENDCOLLECTIVE ;  /* 0x000000000000791b */ /* 0x003ff40003800000 */
.L_x_2495:
[----:B------:R-:W-:Y:S05]  /*1c910*/  BSYNC B1 ;  /* 0x0000000000017941 */ /* 0x000fea0003800000 */
.L_x_2494:
[----:B------:R-:W-:Y:S05]  /*1c920*/  BRA `(.L_x_2496) ;  /* 0xffffffdc00987947 */ /* 0x000fea000383ffff */
.L_x_2426:
[----:B0-----:R0:W1:Y:S02]  /*1c930*/  SYNCS.PHASECHK.TRANS64.TRYWAIT P0, [R6+URZ], R5 ;  /* 0x00000005060075a7 */ /* 0x001064000800017f */
[----:B-1----:R-:W-:Y:S05]  /*1c940*/  @!P0 NANOSLEEP.SYNCS 0x989680 ;  /* 0x009896800000895d */ /* 0x002fea0003900000 */
[----:B------:R-:W1:Y:S02]  /*1c950*/  @!P0 SYNCS.PHASECHK.TRANS64 P0, [R6+URZ], R5 ;  /* 0x00000005060085a7 */ /* 0x000e64000800007f */
[----:B-1----:R-:W-:Y:S05]  /*1c960*/  @!P0 BRA `(.L_x_2426) ;  /* 0xfffffffc00f08947 */ /* 0x002fea000383ffff */
[----:B------:R-:W-:Y:S05]  /*1c970*/  BRA `(.L_x_2497) ;  /* 0xffffffdc00d87947 */ /* 0x000fea000383ffff */
.L_x_2427:
[----:B-1----:R1:W2:Y:S02]  /*1c980*/  SYNCS.PHASECHK.TRANS64.TRYWAIT P0, [R7+URZ], R2 ;  /* 0x00000002070075a7 */ /* 0x0022a4000800017f */
[----:B--2---:R-:W-:Y:S05]  /*1c990*/  @!P0 NANOSLEEP.SYNCS 0x989680 ;  /* 0x009896800000895d */ /* 0x004fea0003900000 */
[----:B------:R-:W2:Y:S02]  /*1c9a0*/  @!P0 SYNCS.PHASECHK.TRANS64 P0, [R7+URZ], R2 ;  /* 0x00000002070085a7 */ /* 0x000ea4000800007f */
[----:B--2---:R-:W-:Y:S05]  /*1c9b0*/  @!P0 BRA `(.L_x_2427) ;  /* 0xfffffffc00f08947 */ /* 0x004fea000383ffff */
[----:B------:R-:W-:Y:S05]  /*1c9c0*/  BRA `(.L_x_2498) ;  /* 0xffffffdc00cc7947 */ /* 0x000fea000383ffff */
.L_x_2429:
[----:B--2---:R2:W3:Y:S02]  /*1c9d0*/  SYNCS.PHASECHK.TRANS64.TRYWAIT P0, [R4+URZ], R5 ;  /* 0x00000005040075a7 */ /* 0x0044e4000800017f */
[----:B---3--:R-:W-:Y:S05]  /*1c9e0*/  @!P0 NANOSLEEP.SYNCS 0x989680 ;  /* 0x009896800000895d */ /* 0x008fea0003900000 */
[----:B------:R-:W3:Y:S02]  /*1c9f0*/  @!P0 SYNCS.PHASECHK.TRANS64 P0, [R4+URZ], R5 ;  /* 0x00000005040085a7 */ /* 0x000ee4000800007f */
[----:B---3--:R-:W-:Y:S05]  /*1ca00*/  @!P0 BRA `(.L_x_2429) ;  /* 0xfffffffc00f08947 */ /* 0x008fea000383ffff */
[----:B------:R-:W-:Y:S05]  /*1ca10*/  BRA `(.L_x_2499) ;  /* 0xffffffdc00d07947 */ /* 0x000fea000383ffff */
.L_x_2500:
        /* <DEDUP_REMOVED lines=14> */
.L_x_3029:


//--------------------- .text._ZN7cutlass13device_kernelIN5flash11enable_sm90INS1_16FlashAttnFwdSm90INS1_25CollectiveMainloopFwdSm90ILi2EN4cute5tupleIJNS5_1CILi1EEES8_S8_EEENS6_IJNS7_ILi128EEENS7_ILi112EEENS7_ILi192EEEEEELi192ENS_6half_tEfNS_4arch4Sm90ELb1ELb0ELb0ELb1ELb0ELb1ELb0ELb1ELb1ELb1ELb1ELb0EEENS1_21CollectiveEpilogueFwdINS6_IJSA_SC_SB_EEES9_SE_SG_Li256ELb1ELb1ELb1ELb0EEENS1_36VarlenDynamicPersistentTileSchedulerILi128ELi112ELi256ELi128ELb1ELb1ELb1ELb1ELb1ELb1EEEEEEEEEvNT_6ParamsE --------------------------
	.section	.text._ZN7cutlass13device_kernelIN5flash11enable_sm90INS1_16FlashAttnFwdSm90INS1_25CollectiveMainloopFwdSm90ILi2EN4cute5tupleIJNS5_1CILi1EEES8_S8_EEENS6_IJNS7_ILi128EEENS7_ILi112EEENS7_ILi192EEEEEELi192ENS_6half_tEfNS_4arch4Sm90ELb1ELb0ELb0ELb1ELb0ELb1ELb0ELb1ELb1ELb1ELb1ELb0EEENS1_21CollectiveEpilogueFwdINS6_IJSA_SC_SB_EEES9_SE_SG_Li256ELb1ELb1ELb1ELb0EEENS1_36VarlenDynamicPersistentTileSchedulerILi128ELi112ELi256ELi128ELb1ELb1ELb1ELb1ELb1ELb1EEEEEEEEEvNT_6ParamsE,"ax",@progbits
	.align	128
.text._ZN7cutlass13device_kernelIN5flash11enable_sm90INS1_16FlashAttnFwdSm90INS1_25CollectiveMainloopFwdSm90ILi2EN4cute5tupleIJNS5_1CILi1EEES8_S8_EEENS6_IJNS7_ILi128EEENS7_ILi112EEENS7_ILi192EEEEEELi192ENS_6half_tEfNS_4arch4Sm90ELb1ELb0ELb0ELb1ELb0ELb1ELb0ELb1ELb1ELb1ELb1ELb0EEENS1_21CollectiveEpilogueFwdINS6_IJSA_SC_SB_EEES9_SE_SG_Li256ELb1ELb1ELb1ELb0EEENS1_36VarlenDynamicPersistentTileSchedulerILi128ELi112ELi256ELi128ELb1ELb1ELb1ELb1ELb1ELb1EEEEEEEEEvNT_6ParamsE:
        .type           _ZN7cutlass13device_kernelIN5flash11enable_sm90INS1_16FlashAttnFwdSm90INS1_25CollectiveMainloopFwdSm90ILi2EN4cute5tupleIJNS5_1CILi1EEES8_S8_EEENS6_IJNS7_ILi128EEENS7_ILi112EEENS7_ILi192EEEEEELi192ENS_6half_tEfNS_4arch4Sm90ELb1ELb0ELb0ELb1ELb0ELb1ELb0ELb1ELb1ELb1ELb1ELb0EEENS1_21CollectiveEpilogueFwdINS6_IJSA_SC_SB_EEES9_SE_SG_Li256ELb1ELb1ELb1ELb0EEENS1_36VarlenDynamicPersistentTileSchedulerILi128ELi112ELi256ELi128ELb1ELb1ELb1ELb1ELb1ELb1EEEEEEEEEvNT_6ParamsE,@function
        .size           _ZN7cutlass13device_kernelIN5flash11enable_sm90INS1_16FlashAttnFwdSm90INS1_25CollectiveMainloopFwdSm90ILi2EN4cute5tupleIJNS5_1CILi1EEES8_S8_EEENS6_IJNS7_ILi128EEENS7_ILi112EEENS7_ILi192EEEEEELi192ENS_6half_tEfNS_4arch4Sm90ELb1ELb0ELb0ELb1ELb0ELb1ELb0ELb1ELb1ELb1ELb1ELb0EEENS1_21CollectiveEpilogueFwdINS6_IJSA_SC_SB_EEES9_SE_SG_Li256ELb1ELb1ELb1ELb0EEENS1_36VarlenDynamicPersistentTileSchedulerILi128ELi112ELi256ELi128ELb1ELb1ELb1ELb1ELb1ELb1EEEEEEEEEvNT_6ParamsE,(.L_x_3030 - _ZN7cutlass13device_kernelIN5flash11enable_sm90INS1_16FlashAttnFwdSm90INS1_25CollectiveMainloopFwdSm90ILi2EN4cute5tupleIJNS5_1CILi1EEES8_S8_EEENS6_IJNS7_ILi128EEENS7_ILi112EEENS7_ILi192EEEEEELi192ENS_6half_tEfNS_4arch4Sm90ELb1ELb0ELb0ELb1ELb0ELb1ELb0ELb1ELb1ELb1ELb1ELb0EEENS1_21CollectiveEpilogueFwdINS6_IJSA_SC_SB_EEES9_SE_SG_Li256ELb1ELb1ELb1ELb0EEENS1_36VarlenDynamicPersistentTileSchedulerILi128ELi112ELi256ELi128ELb1ELb1ELb1ELb1ELb1ELb1EEEEEEEEEvNT_6ParamsE)
        .other          _ZN7cutlass13device_kernelIN5flash11enable_sm90INS1_16FlashAttnFwdSm90INS1_25CollectiveMainloopFwdSm90ILi2EN4cute5tupleIJNS5_1CILi1EEES8_S8_EEENS6_IJNS7_ILi128EEENS7_ILi112EEENS7_ILi192EEEEEELi192ENS_6half_tEfNS_4arch4Sm90ELb1ELb0ELb0ELb1ELb0ELb1ELb0ELb1ELb1ELb1ELb1ELb0EEENS1_21CollectiveEpilogueFwdINS6_IJSA_SC_SB_EEES9_SE_SG_Li256ELb1ELb1ELb1ELb0EEENS1_36VarlenDynamicPersistentTileSchedulerILi128ELi112ELi256ELi128ELb1ELb1ELb1ELb1ELb1ELb1EEEEEEEEEvNT_6ParamsE,@"STO_CUDA_ENTRY STV_DEFAULT"
_ZN7cutlass13device_kernelIN5flash11enable_sm90INS1_16FlashAttnFwdSm90INS1_25CollectiveMainloopFwdSm90ILi2EN4cute5tupleIJNS5_1CILi1EEES8_S8_EEENS6_IJNS7_ILi128EEENS7_ILi112EEENS7_ILi192EEEEEELi192ENS_6half_tEfNS_4arch4Sm90ELb1ELb0ELb0ELb1ELb0ELb1ELb0ELb1ELb1ELb1ELb1ELb0EEENS1_21CollectiveEpilogueFwdINS6_IJSA_SC_SB_EEES9_SE_SG_Li256ELb1ELb1ELb1ELb0EEENS1_36VarlenDynamicPersistentTileSchedulerILi128ELi112ELi256ELi128ELb1ELb1ELb1ELb1ELb1ELb1EEEEEEEEEvNT_6ParamsE:
        /* <DEDUP_REMOVED lines=24> */
.L_x_2502:
[----:B------:R-:W-:Y:S05]  /*0180*/  BSYNC B0 ;  /* 0x0000000000007941 */ /* 0x000fea0003800000 */
.L_x_2501:
        /* <DEDUP_REMOVED lines=41> */
.L_x_2503:
        /* <DEDUP_REMOVED lines=22> */
.L_x_2504:
        /* <DEDUP_REMOVED lines=18> */
.L_x_2505:
        /* <DEDUP_REMOVED lines=22> */
.L_x_2506:
        /* <DEDUP_REMOVED lines=22> */
.L_x_2507:
        /* <DEDUP_REMOVED lines=10> */
.L_x_2510:
        /* <DEDUP_REMOVED lines=19> */
[----:B------:R-:W-:Y:S01]  /*0b30*/  CS2R R208, SRZ ;  /* 0x0000000000d07805 */ /* 0x000fe2000001ff00 */
[----:B------:R-:W-:Y:S01]  /*0b40*/  IMAD.MOV.U32 R17, RZ, RZ, RZ ;  /* 0x000000ffff117224 */ /* 0x000fe200078e00ff */
[----:B------:R-:W-:Y:S02]  /*0b50*/  SHF.R.S32.HI R3, RZ, 0x1f, R6 ;  /* 0x0000001fff037819 */ /* 0x000fe40000011406 */
[----:B------:R-:W-:Y:S02]  /*0b60*/  MOV R205, RZ ;  /* 0x000000ff00cd7202 */ /* 0x000fe40000000f00 */
[----:B0-----:R-:W-:-:S04]  /*0b70*/  LEA.HI R2, R3, R6, RZ, 0x4 ;  /* 0x0000000603027211 */ /* 0x001fc800078f20ff */
[----:B------:R-:W-:Y:S01]  /*0b80*/  SHF.R.S32.HI R7, RZ, 0x4, R2 ;  /* 0x00000004ff077819 */ /* 0x000fe20000011402 */
[----:B------:R-:W-:-:S03]  /*0b90*/  UIADD3 UR4, UR4, 0x15400, URZ ;  /* 0x0001540004047890 */ /* 0x000fc6000fffe03f */
[----:B------:R-:W-:-:S04]  /*0ba0*/  LEA.HI R4, R2, R7, RZ, 0x1 ;  /* 0x0000000702047211 */ /* 0x000fc800078f08ff */
[----:B------:R-:W-:-:S05]  /*0bb0*/  LOP3.LUT R4, R4, 0x1ffffffe, RZ, 0xc0, !PT ;  /* 0x1ffffffe04047812 */ /* 0x000fca00078ec0ff */
[----:B------:R-:W-:Y:S01]  /*0bc0*/  IMAD.IADD R7, R7, 0x1, -R4 ;  /* 0x0000000107077824 */ /* 0x000fe200078e0a04 */
        /* <DEDUP_REMOVED lines=9> */
[----:B------:R0:W-:Y:S03]  /*0c60*/  STL [R1+0x6c], R21 ;  /* 0x00006c1501007387 */ /* 0x0001e60000100800 */
        /* <DEDUP_REMOVED lines=9> */
[----:B------:R-:W-:Y:S01]  /*0d00*/  IMAD.SHL.U32 R225, R12, 0x2, RZ ;  /* 0x000000020ce17824 */ /* 0x000fe200078e00ff */
[----:B------:R-:W-:Y:S02]  /*0d10*/  IADD3 R11, R8, -R11, RZ ;  /* 0x8000000b080b7210 */ /* 0x000fe40007ffe0ff */
[----:B------:R-:W-:Y:S01]  /*0d20*/  LEA.HI R8, R3, R6, RZ, 0x2 ;  /* 0x0000000603087211 */ /* 0x000fe200078f10ff */
[C---:B------:R-:W-:Y:S01]  /*0d30*/  VIADD R29, R225.reuse, 0x10 ;  /* 0x00000010e11d7836 */ /* 0x040fe20000000000 */
[----:B------:R-:W-:Y:S01]  /*0d40*/  LEA.HI R0, R0, R5, RZ, 0x1 ;  /* 0x0000000500007211 */ /* 0x000fe200078f08ff */
[C---:B------:R-:W-:Y:S01]  /*0d50*/  VIADD R26, R225.reuse, 0x28 ;  /* 0x00000028e11a7836 */ /* 0x040fe20000000000 */
[----:B------:R-:W-:Y:S01]  /*0d60*/  LOP3.LUT R3, R2, 0x3fffff0, RZ, 0xc0, !PT ;  /* 0x03fffff002037812 */ /* 0x000fe200078ec0ff */
[C---:B------:R-:W-:Y:S01]  /*0d70*/  VIADD R27, R225.reuse, 0x20 ;  /* 0x00000020e11b7836 */ /* 0x040fe20000000000 */
[----:B------:R-:W-:Y:S01]  /*0d80*/  LOP3.LUT R0, R0, 0x3fffffe, RZ, 0xc0, !PT ;  /* 0x03fffffe00007812 */ /* 0x000fe200078ec0ff */
[----:B------:R-:W-:Y:S01]  /*0d90*/  VIADD R24, R225, 0x38 ;  /* 0x00000038e1187836 */ /* 0x000fe20000000000 */
[----:B------:R-:W-:Y:S01]  /*0da0*/  SHF.R.S32.HI R2, RZ, 0x5, R9 ;  /* 0x00000005ff027819 */ /* 0x000fe20000011409 */
[----:B------:R-:W-:Y:S01]  /*0db0*/  IMAD.IADD R3, R6, 0x1, -R3 ;  /* 0x0000000106037824 */ /* 0x000fe200078e0a03 */
[----:B------:R-:W-:Y:S01]  /*0dc0*/  SHF.R.S32.HI R204, RZ, 0x2, R8 ;  /* 0x00000002ffcc7819 */ /* 0x000fe20000011408 */
[----:B------:R-:W-:Y:S01]  /*0dd0*/  IMAD.IADD R0, R5, 0x1, -R0 ;  /* 0x0000000105007824 */ /* 0x000fe200078e0a00 */
[----:B------:R-:W-:Y:S01]  /*0de0*/  LOP3.LUT R9, R8, 0xfffffffc, RZ, 0xc0, !PT ;  /* 0xfffffffc08097812 */ /* 0x000fe200078ec0ff */
[----:B------:R-:W-:Y:S01]  /*0df0*/  IMAD R11, R2, 0x10, R11 ;  /* 0x00000010020b7824 */ /* 0x000fe200078e020b */
[----:B------:R-:W-:Y:S01]  /*0e00*/  IADD3 R30, R225, 0x8, RZ ;  /* 0x00000008e11e7810 */ /* 0x000fe20007ffe0ff */
[----:B------:R-:W-:Y:S01]  /*0e10*/  IMAD R10, R4, 0x10, R3 ;  /* 0x00000010040a7824 */ /* 0x000fe200078e0203 */
[----:B------:R-:W-:Y:S01]  /*0e20*/  SHF.R.S32.HI R3, RZ, 0x1f, R8 ;  /* 0x0000001fff037819 */ /* 0x000fe20000011408 */
[----:B------:R-:W-:Y:S01]  /*0e30*/  VIADD R234, R204, 0x40 ;  /* 0x00000040ccea7836 */ /* 0x000fe20000000000 */
[----:B------:R-:W-:Y:S01]  /*0e40*/  LEA R20, R0, R11, 0x6 ;  /* 0x0000000b00147211 */ /* 0x000fe200078e30ff */
[----:B------:R-:W-:Y:S01]  /*0e50*/  IMAD.U32 R0, RZ, RZ, UR5 ;  /* 0x00000005ff007e24 */ /* 0x000fe2000f8e00ff */
[----:B------:R-:W-:Y:S01]  /*0e60*/  LEA.HI R3, R3, R204, RZ, 0x3 ;  /* 0x000000cc03037211 */ /* 0x000fe200078f18ff */
[----:B------:R-:W-:Y:S01]  /*0e70*/  IMAD.IADD R6, R6, 0x1, -R9 ;  /* 0x0000000106067824 */ /* 0x000fe200078e0a09 */
[----:B0-----:R-:W-:Y:S01]  /*0e80*/  IADD3 R21, R225, 0x40, RZ ;  /* 0x00000040e1157810 */ /* 0x001fe20007ffe0ff */
[----:B------:R-:W-:Y:S01]  /*0e90*/  IMAD.SHL.U32 R215, R234, 0x40, RZ ;  /* 0x00000040ead77824 */ /* 0x000fe200078e00ff */
[----:B------:R-:W-:Y:S01]  /*0ea0*/  STL [R1+0x70], R20 ;  /* 0x0000701401007387 */ /* 0x000fe20000100800 */
[----:B------:R-:W-:Y:S01]  /*0eb0*/  IMAD R2, R10, 0x8, R7 ;  /* 0x000000080a027824 */ /* 0x000fe200078e0207 */
[----:B------:R-:W-:Y:S01]  /*0ec0*/  LOP3.LUT R3, R3, 0xfffffff8, RZ, 0xc0, !PT ;  /* 0xfffffff803037812 */ /* 0x000fe200078ec0ff */
[----:B------:R-:W-:Y:S01]  /*0ed0*/  IMAD.U32 R5, RZ, RZ, UR4 ;  /* 0x00000004ff057e24 */ /* 0x000fe2000f8e00ff */
[----:B------:R0:W-:Y:S01]  /*0ee0*/  STL [R1+0x4c], R0 ;  /* 0x00004c0001007387 */ /* 0x0001e20000100800 */
[----:B------:R-:W-:Y:S01]  /*0ef0*/  SHF.R.S32.HI R7, RZ, 0x1f, R234 ;  /* 0x0000001fff077819 */ /* 0x000fe200000114ea */
[----:B------:R-:W-:Y:S01]  /*0f00*/  IMAD.MOV.U32 R9, RZ, RZ, R13 ;  /* 0x000000ffff097224 */ /* 0x000fe200078e000d */
[----:B------:R-:W-:Y:S01]  /*0f10*/  LOP3.LUT R215, R215, 0x1c0, RZ, 0xc0, !PT ;  /* 0x000001c0d7d77812 */ /* 0x000fe200078ec0ff */
[----:B------:R1:W-:Y:S01]  /*0f20*/  STL [R1+0x50], R5 ;  /* 0x0000500501007387 */ /* 0x0003e20000100800 */
[----:B------:R-:W-:Y:S01]  /*0f30*/  IMAD.IADD R3, R204, 0x1, -R3 ;  /* 0x00000001cc037824 */ /* 0x000fe200078e0a03 */
[----:B------:R-:W-:Y:S01]  /*0f40*/  LEA.HI R7, R7, R234, RZ, 0x3 ;  /* 0x000000ea07077211 */ /* 0x000fe200078f18ff */
[C---:B------:R-:W-:Y:S01]  /*0f50*/  IMAD.SHL.U32 R18, R6.reuse, 0x8, RZ ;  /* 0x0000000806127824 */ /* 0x040fe200078e00ff */
[C---:B------:R-:W-:Y:S01]  /*0f60*/  SHF.L.U32 R22, R6.reuse, 0x2, RZ ;  /* 0x0000000206167819 */ /* 0x040fe200000006ff */
[----:B------:R-:W-:Y:S01]  /*0f70*/  VIADD R13, R225, 0x58 ;  /* 0x00000058e10d7836 */ /* 0x000fe20000000000 */
[----:B0-----:R-:W-:Y:S01]  /*0f80*/  LEA.HI R0, R6, R6, RZ, 0x1 ;  /* 0x0000000606007211 */ /* 0x001fe200078f08ff */
[----:B------:R-:W-:Y:S01]  /*0f90*/  IMAD.SHL.U32 R7, R7, 0x40, RZ ;  /* 0x0000004007077824 */ /* 0x000fe200078e00ff */
[----:B------:R-:W-:Y:S01]  /*0fa0*/  SHF.L.U32 R3, R3, 0x6, RZ ;  /* 0x0000000603037819 */ /* 0x000fe200000006ff */
[----:B------:R-:W-:Y:S01]  /*0fb0*/  IMAD.MOV.U32 R10, RZ, RZ, R14 ;  /* 0x000000ffff0a7224 */ /* 0x000fe200078e000e */
[----:B-1----:R-:W-:Y:S01]  /*0fc0*/  LOP3.LUT R5, R0, 0x1ffffffe, RZ, 0xc0, !PT ;  /* 0x1ffffffe00057812 */ /* 0x002fe200078ec0ff */
[----:B------:R-:W-:Y:S01]  /*0fd0*/  IMAD.MOV.U32 R11, RZ, RZ, R15 ;  /* 0x000000ffff0b7224 */ /* 0x000fe200078e000f */
[----:B------:R-:W-:Y:S01]  /*0fe0*/  SHF.R.U32.HI R0, RZ, 0x3, R215 ;  /* 0x00000003ff007819 */ /* 0x000fe200000116d7 */
[----:B------:R-:W-:Y:S01]  /*0ff0*/  IMAD.SHL.U32 R0, R2, 0x8, RZ ;  /* 0x0000000802007824 */ /* 0x000fe200078e00ff */
[----:B------:R-:W-:Y:S01]  /*1000*/  LOP3.LUT R216, R3, 0x1c0, RZ, 0xc0, !PT ;  /* 0x000001c003d87812 */ /* 0x000fe200078ec0ff */
[----:B------:R-:W-:Y:S01]  /*1010*/  IMAD.IADD R5, R6, 0x1, -R5 ;  /* 0x0000000106057824 */ /* 0x000fe200078e0a05 */
[----:B------:R-:W-:Y:S01]  /*1020*/  SHF.R.S32.HI R2, RZ, 0x1f, R29 ;  /* 0x0000001fff027819 */ /* 0x000fe2000001141d */
[C---:B------:R-:W-:Y:S01]  /*1030*/  VIADD R6, R225.reuse, 0x70 ;  /* 0x00000070e1067836 */ /* 0x040fe20000000000 */
[----:B------:R0:W-:Y:S01]  /*1040*/  STL [R1+0x74], R0 ;  /* 0x0000740001007387 */ /* 0x0001e20000100800 */
[----:B------:R-:W-:Y:S01]  /*1050*/  VIADD R14, R225, 0x50 ;  /* 0x00000050e10e7836 */ /* 0x000fe20000000000 */
[----:B------:R-:W-:Y:S01]  /*1060*/  LOP3.LUT R219, R7, 0xfffffe00, RZ, 0xc0, !PT ;  /* 0xfffffe0007db7812 */ /* 0x000fe200078ec0ff */
[C---:B------:R-:W-:Y:S01]  /*1070*/  VIADD R28, R225.reuse, 0x18 ;  /* 0x00000018e11c7836 */ /* 0x040fe20000000000 */
[----:B------:R-:W-:Y:S01]  /*1080*/  SHF.R.S32.HI R2, RZ, 0x1f, R26 ;  /* 0x0000001fff027819 */ /* 0x000fe2000001141a */
[C---:B------:R-:W-:Y:S01]  /*1090*/  VIADD R25, R225.reuse, 0x30 ;  /* 0x00000030e1197836 */ /* 0x040fe20000000000 */
[C---:B------:R-:W-:Y:S01]  /*10a0*/  IADD3 R4, R225.reuse, 0x78, RZ ;  /* 0x00000078e1047810 */ /* 0x040fe20007ffe0ff */
[C---:B------:R-:W-:Y:S01]  /*10b0*/  VIADD R15, R225.reuse, 0x48 ;  /* 0x00000048e10f7836 */ /* 0x040fe20000000000 */
[----:B------:R-:W-:Y:S01]  /*10c0*/  SHF.R.S32.HI R7, RZ, 0x1f, R30 ;  /* 0x0000001fff077819 */ /* 0x000fe2000001141e */
[C---:B------:R-:W-:Y:S01]  /*10d0*/  VIADD R12, R225.reuse, 0x60 ;  /* 0x00000060e10c7836 */ /* 0x040fe20000000000 */
[----:B------:R-:W-:Y:S01]  /*10e0*/  SHF.R.S32.HI R2, RZ, 0x1f, R21 ;  /* 0x0000001fff027819 */ /* 0x000fe20000011415 */
[C---:B0-----:R-:W-:Y:S01]  /*10f0*/  VIADD R0, R225.reuse, 0x88 ;  /* 0x00000088e1007836 */ /* 0x041fe20000000000 */
        /* <DEDUP_REMOVED lines=12> */
[----:B------:R-:W-:Y:S01]  /*11c0*/  SHF.R.U32.HI R217, RZ, 0x3, R216 ;  /* 0x00000003ffd97819 */ /* 0x000fe200000116d8 */
[C---:B------:R-:W-:Y:S01]  /*11d0*/  VIADD R212, R22.reuse, 0x30 ;  /* 0x0000003016d47836 */ /* 0x040fe20000000000 */
[----:B------:R-:W-:Y:S01]  /*11e0*/  SHF.R.S32.HI R28, RZ, 0x1f, R28 ;  /* 0x0000001fff1c7819 */ /* 0x000fe2000001141c */
[C---:B------:R-:W-:Y:S01]  /*11f0*/  VIADD R214, R22.reuse, 0x50 ;  /* 0x0000005016d67836 */ /* 0x040fe20000000000 */
[----:B------:R-:W-:Y:S01]  /*1200*/  SHF.R.S32.HI R25, RZ, 0x1f, R25 ;  /* 0x0000001fff197819 */ /* 0x000fe20000011419 */
[C---:B------:R-:W-:Y:S01]  /*1210*/  IMAD.IADD R206, R22.reuse, 0x1, R211 ;  /* 0x0000000116ce7824 */ /* 0x040fe200078e02d3 */
[----:B------:R-:W-:Y:S01]  /*1220*/  SHF.R.S32.HI R15, RZ, 0x1f, R15 ;  /* 0x0000001fff0f7819 */ /* 0x000fe2000001140f */
[----:B------:R-:W-:Y:S01]  /*1230*/  IMAD.IADD R207, R22, 0x1, R210 ;  /* 0x0000000116cf7824 */ /* 0x000fe200078e02d2 */
[----:B------:R-:W-:Y:S01]  /*1240*/  SHF.R.S32.HI R12, RZ, 0x1f, R12 ;  /* 0x0000001fff0c7819 */ /* 0x000fe2000001140c */
[----:B------:R-:W-:Y:S01]  /*1250*/  VIADD R235, R225, 0x98 ;  /* 0x00000098e1eb7836 */ /* 0x000fe20000000000 */
[----:B------:R-:W-:Y:S01]  /*1260*/  SHF.R.S32.HI R7, RZ, 0x1f, R8 ;  /* 0x0000001fff077819 */ /* 0x000fe20000011408 */
[----:B------:R-:W-:Y:S01]  /*1270*/  IMAD R227, R5, 0x8, R20 ;  /* 0x0000000805e37824 */ /* 0x000fe200078e0214 */
[----:B------:R-:W-:-:S02]  /*1280*/  SHF.R.S32.HI R4, RZ, 0x1f, R4 ;  /* 0x0000001fff047819 */ /* 0x000fc40000011404 */
[----:B------:R-:W-:Y:S02]  /*1290*/  SHF.R.S32.HI R3, RZ, 0x1f, R3 ;  /* 0x0000001fff037819 */ /* 0x000fe40000011403 */
[----:B------:R-:W-:-:S07]  /*12a0*/  SHF.R.S32.HI R0, RZ, 0x1f, R237 ;  /* 0x0000001fff007819 */ /* 0x000fce00000114ed */
.L_x_2742:
[----:B0-----:R-:W0:Y:S01]  /*12b0*/  LDC.64 R230, c[0x0][0xc88] ;  /* 0x00032200ffe67b82 */ /* 0x001e220000000a00 */
[----:B------:R-:W-:Y:S01]  /*12c0*/  ULDC.64 UR4, c[0x0][0xa28] ;  /* 0x00028a0000047ab9 */ /* 0x000fe20000000a00 */
[----:B------:R-:W-:Y:S01]  /*12d0*/  ULDC.64 UR8, c[0x0][0xa18] ;  /* 0x0002860000087ab9 */ /* 0x000fe20000000a00 */
[----:B------:R-:W-:Y:S01]  /*12e0*/  ULDC.64 UR6, c[0x0][0xa08] ;  /* 0x0002820000067ab9 */ /* 0x000fe20000000a00 */
[----:B0-----:R-:W-:-:S06]  /*12f0*/  IMAD.WIDE R230, R11, 0x4, R230 ;  /* 0x000000040be67825 */ /* 0x001fcc00078e02e6 */
[----:B--2---:R-:W2:Y:S01]  /*1300*/  LDG.E R230, desc[UR60][R230.64] ;  /* 0x0000003ce6e67981 */ /* 0x004ea2000c1e1900 */
[----:B------:R-:W-:Y:S01]  /*1310*/  ISETP.NE.U32.AND P2, PT, RZ, UR4, PT ;  /* 0x00000004ff007c0c */ /* 0x000fe2000bf45070 */
[----:B------:R-:W-:Y:S01]  /*1320*/  IMAD.MOV.U32 R26, RZ, RZ, RZ ;  /* 0x000000ffff1a7224 */ /* 0x000fe200078e00ff */
[----:B------:R-:W-:Y:S02]  /*1330*/  ISETP.NE.U32.AND P1, PT, RZ, UR8, PT ;  /* 0x00000008ff007c0c */ /* 0x000fe4000bf25070 */
[----:B------:R-:W-:Y:S02]  /*1340*/  ISETP.NE.AND.EX P2, PT, RZ, UR5, PT, P2 ;  /* 0x00000005ff007c0c */ /* 0x000fe4000bf45320 */
[----:B------:R-:W-:Y:S02]  /*1350*/  ISETP.NE.AND.EX P1, PT, RZ, UR9, PT, P1 ;  /* 0x00000009ff007c0c */ /* 0x000fe4000bf25310 */
[----:B------:R-:W-:Y:S02]  /*1360*/  ISETP.NE.U32.AND P0, PT, RZ, UR6, PT ;  /* 0x00000006ff007c0c */ /* 0x000fe4000bf05070 */
[----:B------:R-:W-:-:S02]  /*1370*/  MOV R8, RZ ;  /* 0x000000ff00087202 */ /* 0x000fc40000000f00 */
[----:B------:R-:W-:Y:S02]  /*1380*/  ISETP.NE.AND.EX P0, PT, RZ, UR7, PT, P0 ;  /* 0x00000007ff007c0c */ /* 0x000fe4000bf05300 */
[----:B--2-4-:R-:W-:Y:S01]  /*1390*/  SHF.R.S32.HI R0, RZ, 0x1f, R230 ;  /* 0x0000001fff007819 */ /* 0x014fe200000114e6 */
[C---:B------:R-:W-:Y:S02]  /*13a0*/  IMAD.SHL.U32 R231, R230.reuse, 0x4, RZ ;  /* 0x00000004e6e77824 */ /* 0x040fe400078e00ff */
[C---:B---3--:R-:W-:Y:S02]  /*13b0*/  @P2 LEA R2, P3, R230.reuse, UR4, 0x2 ;  /* 0x00000004e6022c11 */ /* 0x048fe4000f8610ff */
[C-C-:B------:R-:W-:Y:S01]  /*13c0*/  SHF.L.U64.HI R232, R230.reuse, 0x2, R0.reuse ;  /* 0x00000002e6e87819 */ /* 0x140fe20000010200 */
[----:B------:R0:W-:Y:S01]  /*13d0*/  STL [R1+0x68], R0 ;  /* 0x0000680001007387 */ /* 0x0001e20000100800 */
[----:B------:R-:W-:Y:S01]  /*13e0*/  @P2 LEA.HI.X R3, R230, UR5, R0, 0x2, P3 ;  /* 0x00000005e6032c11 */ /* 0x000fe200098f1400 */
[----:B------:R-:W-:Y:S01]  /*13f0*/  ULDC UR4, c[0x0][0x288] ;  /* 0x0000a20000047ab9 */ /* 0x000fe20000000800 */
[----:B------:R-:W-:-:S03]  /*1400*/  IADD3 R6, P4, R231, UR6, RZ ;  /* 0x00000006e7067c10 */ /* 0x000fc6000ff9e0ff */
[----:B------:R1:W5:Y:S01]  /*1410*/  @P2 LDG.E R8, desc[UR60][R2.64] ;  /* 0x0000003c02082981 */ /* 0x000362000c1e1900 */
[----:B------:R-:W-:Y:S01]  /*1420*/  @P1 IADD3 R4, P2, R231, UR8, RZ ;  /* 0x00000008e7041c10 */ /* 0x000fe2000ff5e0ff */
[----:B------:R-:W-:Y:S01]  /*1430*/  IMAD.U32 R224, RZ, RZ, UR4 ;  /* 0x00000004ffe07e24 */ /* 0x000fe2000f8e00ff */
[C---:B------:R-:W-:Y:S01]  /*1440*/  IADD3.X R7, R232.reuse, UR7, RZ, P4, !PT ;  /* 0x00000007e8077c10 */ /* 0x040fe2000a7fe4ff */
[----:B------:R-:W-:Y:S01]  /*1450*/  ULDC.64 UR4, c[0x0][0x418] ;  /* 0x0001060000047ab9 */ /* 0x000fe20000000a00 */
[----:B------:R-:W-:-:S03]  /*1460*/  @P1 IADD3.X R5, R232, UR9, RZ, P2, !PT ;  /* 0x00000009e8051c10 */ /* 0x000fc600097fe4ff */
[----:B------:R2:W5:Y:S01]  /*1470*/  @P0 LDG.E R26, desc[UR60][R6.64] ;  /* 0x0000003c061a0981 */ /* 0x000562000c1e1900 */
[----:B------:R-:W-:Y:S01]  /*1480*/  UISETP.NE.U32.AND UP0, UPT, UR4, URZ, UPT ;  /* 0x0000003f0400728c */ /* 0x000fe2000bf05070 */
[C---:B-1----:R-:W-:Y:S01]  /*1490*/  LOP3.LUT R2, R10.reuse, 0xff000000, RZ, 0xc0, !PT ;  /* 0xff0000000a027812 */ /* 0x042fe200078ec0ff */
[----:B------:R-:W-:Y:S01]  /*14a0*/  ULDC.64 UR8, c[0x0][0xa20] ;  /* 0x0002880000087ab9 */ /* 0x000fe20000000a00 */
[----:B------:R2:W5:Y:S01]  /*14b0*/  @P1 LDG.E R224, desc[UR60][R4.64] ;  /* 0x0000003c04e01981 */ /* 0x000562000c1e1900 */
[----:B------:R-:W-:Y:S01]  /*14c0*/  UISETP.NE.AND.EX UP0, UPT, UR5, URZ, UPT, UP0 ;  /* 0x0000003f0500728c */ /* 0x000fe2000bf05300 */
[----:B------:R-:W-:Y:S01]  /*14d0*/  ULDC UR4, c[0x0][0x424] ;  /* 0x0001090000047ab9 */ /* 0x000fe20000000800 */
[----:B------:R-:W-:Y:S02]  /*14e0*/  ISETP.NE.U32.AND P2, PT, RZ, UR8, PT ;  /* 0x00000008ff007c0c */ /* 0x000fe4000bf45070 */
[----:B------:R-:W-:Y:S01]  /*14f0*/  USEL UR4, UR4, 0x1, UP0 ;  /* 0x0000000104047887 */ /* 0x000fe20008000000 */
[----:B------:R-:W-:Y:S01]  /*1500*/  ULDC UR5, c[0x0][0x2f0] ;  /* 0x0000bc0000057ab9 */ /* 0x000fe20000000800 */
[----:B0-----:R-:W-:-:S02]  /*1510*/  LOP3.LUT R0, R10, 0xff0000, RZ, 0xc0, !PT ;  /* 0x00ff00000a007812 */ /* 0x001fc400078ec0ff */
[----:B------:R-:W-:Y:S01]  /*1520*/  UIMAD UR4, UR4, UR5, URZ ;  /* 0x00000005040472a4 */ /* 0x000fe2000f8e023f */
[----:B------:R-:W-:Y:S02]  /*1530*/  SHF.R.U32.HI R3, RZ, 0x8, R2 ;  /* 0x00000008ff037819 */ /* 0x000fe40000011602 */
[----:B------:R-:W-:Y:S01]  /*1540*/  ISETP.NE.AND.EX P2, PT, RZ, UR9, PT, P2 ;  /* 0x00000009ff007c0c */ /* 0x000fe2000bf45320 */
[----:B------:R-:W-:Y:S01]  /*1550*/  ULDC UR5, c[0x0][0x348] ;  /* 0x0000d20000057ab9 */ /* 0x000fe20000000800 */
[----:B------:R-:W-:Y:S02]  /*1560*/  LEA.HI R229, R0, R3, RZ, 0x10 ;  /* 0x0000000300e57211 */ /* 0x000fe400078f80ff */
        /* <DEDUP_REMOVED lines=11> */
.L_x_2512:
[----:B------:R-:W-:Y:S02]  /*1620*/  IMAD.U32 R2, RZ, RZ, UR5 ;  /* 0x00000005ff027e24 */ /* 0x000fe4000f8e00ff */
[----:B------:R-:W-:Y:S01]  /*1630*/  IMAD.U32 R25, RZ, RZ, UR4 ;  /* 0x00000004ff197e24 */ /* 0x000fe2000f8e00ff */
[----:B------:R-:W-:Y:S06]  /*1640*/  @!P2 BRA `(.L_x_2513) ;  /* 0x000000000010a947 */ /* 0x000fec0003800000 */
[----:B------:R-:W-:-:S04]  /*1650*/  IADD3 R4, P0, R231, UR8, RZ ;  /* 0x00000008e7047c10 */ /* 0x000fc8000ff1e0ff */
[----:B------:R-:W-:-:S05]  /*1660*/  IADD3.X R5, R232, UR9, RZ, P0, !PT ;  /* 0x00000009e8057c10 */ /* 0x000fca00087fe4ff */
[----:B------:R0:W5:Y:S01]  /*1670*/  LDG.E R25, desc[UR60][R4.64] ;  /* 0x0000003c04197981 */ /* 0x000162000c1e1900 */
[----:B------:R-:W-:Y:S05]  /*1680*/  BRA `(.L_x_2514) ;  /* 0x0000000000107947 */ /* 0x000fea0003800000 */
.L_x_2513:
[----:B------:R-:W-:Y:S05]  /*1690*/  @!P0 BRA `(.L_x_2514) ;  /* 0x00000000000c8947 */ /* 0x000fea0003800000 */
[----:B------:R-:W2:Y:S04]  /*16a0*/  LDG.E R0, desc[UR60][R6.64] ;  /* 0x0000003c06007981 */ /* 0x000ea8000c1e1900 */
[----:B------:R-:W2:Y:S02]  /*16b0*/  LDG.E R25, desc[UR60][R6.64+0x4] ;  /* 0x0000043c06197981 */ /* 0x000ea4000c1e1900 */
[----:B--2---:R-:W-:-:S07]  /*16c0*/  IMAD.IADD R25, R25, 0x1, -R0 ;  /* 0x0000000119197824 */ /* 0x004fce00078e0a00 */
.L_x_2514:
[----:B------:R-:W-:Y:S01]  /*16d0*/  ULDC.64 UR4, c[0x0][0xa10] ;  /* 0x0002840000047ab9 */ /* 0x000fe20000000a00 */
[----:B------:R-:W1:Y:S01]  /*16e0*/  LDC R10, c[0x0][0x448] ;  /* 0x00011200ff0a7b82 */ /* 0x000e620000000800 */
[----:B------:R-:W-:-:S04]  /*16f0*/  ISETP.NE.U32.AND P0, PT, RZ, UR4, PT ;  /* 0x00000004ff007c0c */ /* 0x000fc8000bf05070 */
[----:B------:R-:W-:Y:S01]  /*1700*/  ISETP.NE.AND.EX P0, PT, RZ, UR5, PT, P0 ;  /* 0x00000005ff007c0c */ /* 0x000fe2000bf05300 */
[----:B------:R-:W-:-:S12]  /*1710*/  ULDC.64 UR4, c[0x0][0xa30] ;  /* 0x00028c0000047ab9 */ /* 0x000fd80000000a00 */
[----:B0-----:R-:W0:Y:S02]  /*1720*/  @P0 LDC.64 R4, c[0x0][0xa10] ;  /* 0x00028400ff040b82 */ /* 0x001e240000000a00 */
[----:B0-----:R-:W-:-:S05]  /*1730*/  @P0 IMAD.WIDE R4, R230, 0x4, R4 ;  /* 0x00000004e6040825 */ /* 0x001fca00078e0204 */
[----:B------:R-:W2:Y:S04]  /*1740*/  @P0 LDG.E R0, desc[UR60][R4.64] ;  /* 0x0000003c04000981 */ /* 0x000ea8000c1e1900 */
[----:B------:R0:W2:Y:S01]  /*1750*/  @P0 LDG.E R3, desc[UR60][R4.64+0x4] ;  /* 0x0000043c04030981 */ /* 0x0000a2000c1e1900 */
[----:B------:R-:W-:Y:S02]  /*1760*/  ISETP.NE.U32.AND P1, PT, RZ, UR4, PT ;  /* 0x00000004ff007c0c */ /* 0x000fe4000bf25070 */
[----:B-----5:R-:W-:Y:S02]  /*1770*/  MOV R146, R25 ;  /* 0x0000001900927202 */ /* 0x020fe40000000f00 */
[----:B------:R-:W-:-:S13]  /*1780*/  ISETP.NE.AND.EX P1, PT, RZ, UR5, PT, P1 ;  /* 0x00000005ff007c0c */ /* 0x000fda000bf25310 */
[----:B------:R-:W-:-:S04]  /*1790*/  @P1 IADD3 R6, P2, R231, UR4, RZ ;  /* 0x00000004e7061c10 */ /* 0x000fc8000ff5e0ff */
[----:B------:R-:W-:-:S05]  /*17a0*/  @P1 IADD3.X R7, R232, UR5, RZ, P2, !PT ;  /* 0x00000005e8071c10 */ /* 0x000fca00097fe4ff */
[----:B------:R3:W5:Y:S01]  /*17b0*/  @P1 LDG.E R146, desc[UR60][R6.64] ;  /* 0x0000003c06921981 */ /* 0x000762000c1e1900 */
[----:B-1----:R-:W-:Y:S01]  /*17c0*/  ISETP.NE.AND P1, PT, R10, 0x1, PT ;  /* 0x000000010a00780c */ /* 0x002fe20003f25270 */
[----:B------:R-:W-:Y:S01]  /*17d0*/  IMAD.SHL.U32 R223, R9, 0x80, RZ ;  /* 0x0000008009df7824 */ /* 0x000fe200078e00ff */
[----:B------:R-:W-:Y:S01]  /*17e0*/  BSSY B0, `(.L_x_2515) ;  /* 0x0000037000007945 */ /* 0x000fe20003800000 */
[----:B------:R-:W-:Y:S01]  /*17f0*/  IMAD.IADD R9, R25, 0x1, -R8 ;  /* 0x0000000119097824 */ /* 0x000fe200078e0a08 */
[----:B------:R-:W-:Y:S01]  /*1800*/  LOP3.LUT R236, R229, 0xff, RZ, 0xc0, !PT ;  /* 0x000000ffe5ec7812 */ /* 0x000fe200078ec0ff */
[----:B0-----:R-:W-:Y:S01]  /*1810*/  VIADD R4, R223, 0x7f ;  /* 0x0000007fdf047836 */ /* 0x001fe20000000000 */
[----:B------:R-:W-:Y:S01]  /*1820*/  SHF.R.U32.HI R229, RZ, 0x10, R229 ;  /* 0x00000010ffe57819 */ /* 0x000fe200000116e5 */
[----:B---3--:R-:W-:-:S06]  /*1830*/  IMAD.MOV.U32 R6, RZ, RZ, RZ ;  /* 0x000000ffff067224 */ /* 0x008fcc00078e00ff */
[----:B------:R-:W0:Y:S08]  /*1840*/  @P1 LDC R11, c[0x0][0x44c] ;  /* 0x00011300ff0b1b82 */ /* 0x000e300000000800 */
[----:B------:R-:W1:Y:S01]  /*1850*/  @P1 LDC R5, c[0x0][0x450] ;  /* 0x00011400ff051b82 */ /* 0x000e620000000800 */
[----:B--2---:R-:W-:Y:S02]  /*1860*/  @P0 IMAD.IADD R2, R3, 0x1, -R0 ;  /* 0x0000000103020824 */ /* 0x004fe400078e0a00 */
[----:B0-----:R-:W-:-:S04]  /*1870*/  @P1 IMAD.HI.U32 R0, R4, R11, RZ ;  /* 0x0000000b04001227 */ /* 0x001fc800078e00ff */
[----:B------:R-:W-:Y:S01]  /*1880*/  IMAD.IADD R226, R9, 0x1, R2 ;  /* 0x0000000109e27824 */ /* 0x000fe200078e0202 */
[----:B-1----:R-:W-:-:S03]  /*1890*/  @P1 SHF.R.U32.HI R4, RZ, R5, R0 ;  /* 0x00000005ff041219 */ /* 0x002fc60000011600 */
[C---:B------:R-:W-:Y:S01]  /*18a0*/  VIADD R5, R226.reuse, 0x6f ;  /* 0x0000006fe2057836 */ /* 0x040fe20000000000 */
[----:B------:R-:W-:-:S04]  /*18b0*/  IADD3 R150, R226, 0x70, -R224 ;  /* 0x00000070e2967810 */ /* 0x000fc80007ffe8e0 */
[----:B------:R-:W-:Y:S01]  /*18c0*/  IADD3 R7, R150, R4, RZ ;  /* 0x0000000496077210 */ /* 0x000fe20007ffe0ff */
[----:B------:R-:W-:-:S04]  /*18d0*/  IMAD.MOV.U32 R4, RZ, RZ, RZ ;  /* 0x000000ffff047224 */ /* 0x000fc800078e00ff */
[----:B------:R-:W-:-:S04]  /*18e0*/  IMAD.HI R4, R5, -0x6db6db6d, R4 ;  /* 0x9249249305047827 */ /* 0x000fc800078e0204 */
[----:B------:R-:W-:Y:S01]  /*18f0*/  IMAD.HI R6, R7, -0x6db6db6d, R6 ;  /* 0x9249249307067827 */ /* 0x000fe200078e0206 */
[----:B------:R-:W-:-:S04]  /*1900*/  SHF.R.U32.HI R151, RZ, 0x1f, R4 ;  /* 0x0000001fff977819 */ /* 0x000fc80000011604 */
[----:B------:R-:W-:Y:S02]  /*1910*/  SHF.R.U32.HI R3, RZ, 0x1f, R6 ;  /* 0x0000001fff037819 */ /* 0x000fe40000011606 */
[----:B------:R-:W-:Y:S02]  /*1920*/  LEA.HI.SX32 R151, R4, R151, 0x1a ;  /* 0x0000009704977211 */ /* 0x000fe400078fd2ff */
[----:B------:R-:W-:Y:S01]  /*1930*/  LEA.HI.SX32 R6, R6, R3, 0x1a ;  /* 0x0000000306067211 */ /* 0x000fe200078fd2ff */
[----:B------:R-:W-:-:S03]  /*1940*/  IMAD.MOV.U32 R3, RZ, RZ, RZ ;  /* 0x000000ffff037224 */ /* 0x000fc600078e00ff */
[----:B------:R-:W-:-:S04]  /*1950*/  VIMNMX R10, R151, R6, PT ;  /* 0x00000006970a7248 */ /* 0x000fc80003fe0100 */
[----:B------:R-:W-:-:S13]  /*1960*/  ISETP.GE.AND P0, PT, R10, 0x1, PT ;  /* 0x000000010a00780c */ /* 0x000fda0003f06270 */
[----:B------:R-:W-:Y:S05]  /*1970*/  @!P0 BRA `(.L_x_2516) ;  /* 0x0000000000748947 */ /* 0x000fea0003800000 */
[----:B------:R-:W-:Y:S01]  /*1980*/  ISETP.NE.AND P0, PT, R229, RZ, PT ;  /* 0x000000ffe500720c */ /* 0x000fe20003f05270 */
[----:B------:R-:W-:-:S03]  /*1990*/  ULDC UR4, c[0x0][0x9f0] ;  /* 0x00027c0000047ab9 */ /* 0x000fc60000000800 */
[----:B------:R-:W-:-:S04]  /*19a0*/  SEL R11, R229, UR4, P0 ;  /* 0x00000004e50b7c07 */ /* 0x000fc80008000000 */
[-C--:B------:R-:W-:Y:S02]  /*19b0*/  IABS R6, R11.reuse ;  /* 0x0000000b00067213 */ /* 0x080fe40000000000 */
[----:B------:R-:W-:Y:S02]  /*19c0*/  IADD3 R0, R11, -0x1, R10 ;  /* 0xffffffff0b007810 */ /* 0x000fe40007ffe00a */
[----:B------:R-:W0:Y:S01]  /*19d0*/  I2F.RP R3, R6 ;  /* 0x0000000600037306 */ /* 0x000e220000209400 */
[-C--:B------:R-:W-:Y:S02]  /*19e0*/  IABS R12, R11.reuse ;  /* 0x0000000b000c7213 */ /* 0x080fe40000000000 */
[----:B------:R-:W-:Y:S02]  /*19f0*/  IABS R8, R0 ;  /* 0x0000000000087213 */ /* 0x000fe40000000000 */
[----:B------:R-:W-:-:S04]  /*1a00*/  LOP3.LUT R0, R0, R11, RZ, 0x3c, !PT ;  /* 0x0000000b00007212 */ /* 0x000fc800078e3cff */
[----:B------:R-:W-:Y:S01]  /*1a10*/  ISETP.GE.AND P2, PT, R0, RZ, PT ;  /* 0x000000ff0000720c */ /* 0x000fe20003f46270 */
[----:B0-----:R-:W0:Y:S02]  /*1a20*/  MUFU.RCP R3, R3 ;  /* 0x0000000300037308 */ /* 0x001e240000001000 */
[----:B0-----:R-:W-:Y:S02]  /*1a30*/  VIADD R4, R3, 0xffffffe ;  /* 0x0ffffffe03047836 */ /* 0x001fe40000000000 */
[----:B------:R-:W-:-:S04]  /*1a40*/  IMAD.MOV R3, RZ, RZ, -R12 ;  /* 0x000000ffff037224 */ /* 0x000fc800078e0a0c */
[----:B------:R0:W1:Y:S02]  /*1a50*/  F2I.FTZ.U32.TRUNC.NTZ R5, R4 ;  /* 0x0000000400057305 */ /* 0x000064000021f000 */
[----:B0-----:R-:W-:Y:S01]  /*1a60*/  MOV R4, RZ ;  /* 0x000000ff00047202 */ /* 0x001fe20000000f00 */
        /* <DEDUP_REMOVED lines=14> */
.L_x_2516:
[----:B------:R-:W-:Y:S05]  /*1b50*/  BSYNC B0 ;  /* 0x0000000000007941 */ /* 0x000fea0003800000 */
.L_x_2515:
        /* <DEDUP_REMOVED lines=11> */
[----:B------:R-:W-:Y:S01]  /*1c10*/  @P0 MOV R4, RZ ;  /* 0x000000ff00040202 */ /* 0x000fe20000000f00 */
[----:B------:R-:W-:-:S04]  /*1c20*/  @P0 VIADD R5, R3, 0x6f ;  /* 0x0000006f03050836 */ /* 0x000fc80000000000 */
[----:B------:R-:W-:-:S05]  /*1c30*/  @P0 IMAD.HI R4, R5, -0x6db6db6d, R4 ;  /* 0x9249249305040827 */ /* 0x000fca00078e0204 */
        /* <DEDUP_REMOVED lines=15> */
[----:B------:R-:W-:Y:S01]  /*1d30*/  MOV R10, UR6 ;  /* 0x00000006000a7c02 */ /* 0x000fe20008000f00 */
        /* <DEDUP_REMOVED lines=8> */
.L_x_2519:
[----:B------:R-:W-:Y:S05]  /*1dc0*/  BSYNC B6 ;  /* 0x0000000000067941 */ /* 0x000fea0003800000 */
.L_x_2518:
        /* <DEDUP_REMOVED lines=19> */
[----:B-1---5:R-:W-:Y:S05]  /*1f00*/  CALL.ABS.NOINC R14 ;  /* 0x000000000e007343 */ /* 0x022fea0003c00000 */
.L_x_2521:
[----:B------:R-:W-:Y:S05]  /*1f10*/  BSYNC B6 ;  /* 0x0000000000067941 */ /* 0x000fea0003800000 */
.L_x_2520:
[----:B------:R-:W-:Y:S01]  /*1f20*/  ULDC.64 UR4, c[0x0][0x9f8] ;  /* 0x00027e0000047ab9 */ /* 0x000fe20000000a00 */
[----:B------:R-:W-:Y:S01]  /*1f30*/  IMAD.MOV.U32 R6, RZ, RZ, R230 ;  /* 0x000000ffff067224 */ /* 0x000fe200078e00e6 */
[----:B------:R-:W-:Y:S01]  /*1f40*/  ISETP.NE.U32.AND P0, PT, RZ, UR4, PT ;  /* 0x00000004ff007c0c */ /* 0x000fe2000bf05070 */
[----:B------:R-:W2:Y:S01]  /*1f50*/  LDL.LU R20, [R1+0x20] ;  /* 0x0000200001147983 */ /* 0x000ea20000300800 */
[----:B------:R-:W-:Y:S01]  /*1f60*/  ULDC UR6, c[0x0][0x2f4] ;  /* 0x0000bd0000067ab9 */ /* 0x000fe20000000800 */
[----:B------:R-:W0:Y:S01]  /*1f70*/  LDC.64 R110, c[0x0][0x300] ;  /* 0x0000c000ff6e7b82 */ /* 0x000e220000000a00 */
[----:B------:R-:W-:Y:S01]  /*1f80*/  ISETP.NE.AND.EX P0, PT, RZ, UR5, PT, P0 ;  /* 0x00000005ff007c0c */ /* 0x000fe2000bf05300 */
[----:B------:R-:W1:Y:S01]  /*1f90*/  S2R R3, SR_TID.X ;  /* 0x0000000000037919 */ /* 0x000e620000002100 */
[----:B------:R-:W-:Y:S02]  /*1fa0*/  VIADD R0, R18, 0x60 ;  /* 0x0000006012007836 */ /* 0x000fe40000000000 */
[----:B------:R-:W-:Y:S01]  /*1fb0*/  IMAD.IADD R121, R26, 0x1, R25 ;  /* 0x000000011a797824 */ /* 0x000fe200078e0219 */
[----:B------:R-:W-:Y:S01]  /*1fc0*/  SHF.R.S32.HI R19, RZ, 0x1f, R18 ;  /* 0x0000001fff137819 */ /* 0x000fe20000011412 */
[----:B------:R-:W-:Y:S01]  /*1fd0*/  ULDC.64 UR8, c[0x0][0xa08] ;  /* 0x0002820000087ab9 */ /* 0x000fe20000000a00 */
[----:B------:R-:W3:Y:S06]  /*1fe0*/  LDC.64 R104, c[0x0][0x3f8] ;  /* 0x0000fe00ff687b82 */ /* 0x000eec0000000a00 */
[----:B------:R-:W-:-:S02]  /*1ff0*/  @P0 IADD3 R4, P1, R231, UR4, RZ ;  /* 0x00000004e7040c10 */ /* 0x000fc4000ff3e0ff */
[----:B------:R-:W4:Y:S02]  /*2000*/  LDC R15, c[0x0][0x3f4] ;  /* 0x0000fd00ff0f7b82 */ /* 0x000f240000000800 */
[----:B------:R-:W-:Y:S01]  /*2010*/  @P0 IADD3.X R5, R232, UR5, RZ, P1, !PT ;  /* 0x00000005e8050c10 */ /* 0x000fe20008ffe4ff */
[----:B------:R-:W-:-:S04]  /*2020*/  ULDC.64 UR4, c[0x0][0x330] ;  /* 0x0000cc0000047ab9 */ /* 0x000fc80000000a00 */
[----:B------:R1:W2:Y:S01]  /*2030*/  @P0 LDG.E R6, desc[UR60][R4.64] ;  /* 0x0000003c04060981 */ /* 0x0002a2000c1e1900 */
[----:B------:R-:W-:Y:S01]  /*2040*/  ISETP.GE.AND P1, PT, R206, UR6, PT ;  /* 0x00000006ce007c0c */ /* 0x000fe2000bf26270 */
[----:B------:R-:W-:Y:S01]  /*2050*/  IMAD.WIDE.U32 R112, R228, UR4, R18 ;  /* 0x00000004e4707c25 */ /* 0x000fe2000f8e0012 */
[----:B------:R-:W-:Y:S01]  /*2060*/  ISETP.GE.AND P0, PT, R18, UR6, PT ;  /* 0x0000000612007c0c */ /* 0x000fe2000bf06270 */
[----:B------:R-:W4:Y:S01]  /*2070*/  LDC.64 R98, c[0x0][0x408] ;  /* 0x00010200ff627b82 */ /* 0x000f220000000a00 */
[----:B------:R-:W-:Y:S01]  /*2080*/  SEL R7, RZ, 0xffffffff, P1 ;  /* 0xffffffffff077807 */ /* 0x000fe20000800000 */
[----:B------:R-:W-:Y:S01]  /*2090*/  IMAD R113, R228, UR5, R113 ;  /* 0x00000005e4717c24 */ /* 0x000fe2000f8e0271 */
[----:B------:R-:W-:Y:S01]  /*20a0*/  ISETP.GE.AND P1, PT, R0, UR6, PT ;  /* 0x0000000600007c0c */ /* 0x000fe2000bf26270 */
[----:B------:R-:W-:Y:S01]  /*20b0*/  ULDC.64 UR4, c[0x0][0x308] ;  /* 0x0000c20000047ab9 */ /* 0x000fe20000000a00 */
[----:B------:R-:W-:Y:S01]  /*20c0*/  SHF.R.S32.HI R13, RZ, 0x1f, R121 ;  /* 0x0000001fff0d7819 */ /* 0x000fe20000011479 */
[----:B-1----:R-:W-:Y:S01]  /*20d0*/  IMAD.SHL.U32 R4, R7, 0x2, RZ ;  /* 0x0000000207047824 */ /* 0x002fe200078e00ff */
[----:B------:R-:W-:Y:S01]  /*20e0*/  SEL R5, RZ, 0x8, P1 ;  /* 0x00000008ff057807 */ /* 0x000fe20000800000 */
[----:B------:R-:W-:Y:S01]  /*20f0*/  VIADD R8, R3, 0xffffff80 ;  /* 0xffffff8003087836 */ /* 0x000fe20000000000 */
[----:B------:R-:W-:Y:S01]  /*2100*/  SEL R3, RZ, 0x1, P0 ;  /* 0x00000001ff037807 */ /* 0x000fe20000000000 */
[----:B---3--:R-:W-:Y:S01]  /*2110*/  IMAD.WIDE.U32 R106, R204, R104, R18 ;  /* 0x00000068cc6a7225 */ /* 0x008fe200078e0012 */
[----:B------:R-:W-:Y:S01]  /*2120*/  ISETP.GE.AND P0, PT, R207, UR6, PT ;  /* 0x00000006cf007c0c */ /* 0x000fe2000bf06270 */
[----:B------:R-:W1:Y:S01]  /*2130*/  S2R R152, SR_TID.X ;  /* 0x0000000000987919 */ /* 0x000e620000002100 */
[----:B------:R-:W-:Y:S01]  /*2140*/  LOP3.LUT R3, R4, 0x2, R3, 0xe2, !PT ;  /* 0x0000000204037812 */ /* 0x000fe200078ee203 */
[----:B------:R-:W-:Y:S01]  /*2150*/  IMAD R29, R105, 0x70, RZ ;  /* 0x00000070691d7824 */ /* 0x000fe200078e02ff */
[----:B------:R-:W-:Y:S01]  /*2160*/  SEL R4, RZ, 0x4, P0 ;  /* 0x00000004ff047807 */ /* 0x000fe20000000000 */
[----:B0-----:R-:W-:Y:S01]  /*2170*/  IMAD R133, R111, 0x70, RZ ;  /* 0x000000706f857824 */ /* 0x001fe200078e02ff */
[----:B------:R-:W-:Y:S01]  /*2180*/  SHF.R.S32.HI R7, RZ, 0x1f, R8 ;  /* 0x0000001fff077819 */ /* 0x000fe20000011408 */
[----:B------:R-:W-:Y:S01]  /*2190*/  IMAD.SHL.U32 R137, R110, 0x40, RZ ;  /* 0x000000406e897824 */ /* 0x000fe200078e00ff */
        /* <DEDUP_REMOVED lines=10> */
[----:B----4-:R-:W-:Y:S01]  /*2240*/  IMAD.WIDE.U32 R100, R204, R98, R18 ;  /* 0x00000062cc647225 */ /* 0x010fe200078e0012 */
[----:B------:R-:W-:Y:S02]  /*2250*/  LEA.HI R9, R9, R204, RZ, 0x3 ;  /* 0x000000cc09097211 */ /* 0x000fe400078f18ff */
[----:B------:R-:W-:Y:S01]  /*2260*/  ISETP.NE.U32.AND P0, PT, RZ, UR8, PT ;  /* 0x00000008ff007c0c */ /* 0x000fe2000bf05070 */
[----:B------:R-:W-:Y:S01]  /*2270*/  IMAD R135, R99, 0x70, RZ ;  /* 0x0000007063877824 */ /* 0x000fe200078e02ff */
[----:B------:R-:W-:Y:S01]  /*2280*/  IADD3 R5, R5, R7, RZ ;  /* 0x0000000705057210 */ /* 0x000fe20007ffe0ff */
[----:B------:R-:W-:Y:S01]  /*2290*/  IMAD.SHL.U32 R124, R15, 0x2, RZ ;  /* 0x000000020f7c7824 */ /* 0x000fe200078e00ff */
[----:B------:R-:W-:-:S02]  /*22a0*/  LOP3.LUT R9, R9, 0xfffffff8, RZ, 0xc0, !PT ;  /* 0xfffffff809097812 */ /* 0x000fc400078ec0ff */
[----:B------:R-:W-:Y:S01]  /*22b0*/  ISETP.NE.AND.EX P0, PT, RZ, UR9, PT, P0 ;  /* 0x00000009ff007c0c */ /* 0x000fe2000bf05300 */
[----:B------:R-:W-:Y:S01]  /*22c0*/  IMAD.WIDE.U32 R4, R228, UR4, R4 ;  /* 0x00000004e4047c25 */ /* 0x000fe2000f8e0004 */
[----:B------:R-:W-:Y:S02]  /*22d0*/  LOP3.LUT R27, R27, R8, RZ, 0xfc, !PT ;  /* 0x000000081b1b7212 */ /* 0x000fe400078efcff */
[--C-:B------:R-:W-:Y:S01]  /*22e0*/  SHF.R.S32.HI R23, RZ, 0x1f, R22.reuse ;  /* 0x0000001fff177819 */ /* 0x100fe20000011416 */
[----:B------:R-:W-:Y:S01]  /*22f0*/  IMAD.IADD R132, R204, 0x1, -R9 ;  /* 0x00000001cc847824 */ /* 0x000fe200078e0a09 */
[----:B------:R-:W-:Y:S01]  /*2300*/  ISETP.GE.AND P2, PT, R207, R15, PT ;  /* 0x0000000fcf00720c */ /* 0x000fe20003f46270 */
[----:B------:R-:W-:Y:S01]  /*2310*/  IMAD R5, R228, UR5, R5 ;  /* 0x00000005e4057c24 */ /* 0x000fe2000f8e0205 */
[----:B------:R-:W-:Y:S01]  /*2320*/  ULDC.64 UR4, c[0x0][0x310] ;  /* 0x0000c40000047ab9 */ /* 0x000fe20000000a00 */
[----:B------:R-:W-:Y:S01]  /*2330*/  IMAD.WIDE.U32 R108, R204, R104, R22 ;  /* 0x00000068cc6c7225 */ /* 0x000fe200078e0016 */
[----:B------:R-:W-:-:S02]  /*2340*/  LOP3.LUT P1, RZ, R132, 0x4, RZ, 0xc0, !PT ;  /* 0x0000000484ff7812 */ /* 0x000fc4000782c0ff */
[----:B------:R-:W-:Y:S01]  /*2350*/  SHF.R.U32.HI R28, RZ, 0x3, R215 ;  /* 0x00000003ff1c7819 */ /* 0x000fe200000116d7 */
[C---:B------:R-:W-:Y:S01]  /*2360*/  IMAD.WIDE.U32 R102, R204.reuse, R98, R22 ;  /* 0x00000062cc667225 */ /* 0x040fe200078e0016 */
[----:B------:R-:W-:Y:S02]  /*2370*/  IADD3 R120, P3, R204, R121, RZ ;  /* 0x00000079cc787210 */ /* 0x000fe40007f7e0ff */
[----:B------:R-:W-:Y:S02]  /*2380*/  SHF.L.U64.HI R136, R110, 0x6, R111 ;  /* 0x000000066e887819 */ /* 0x000fe4000001026f */
[----:B------:R-:W-:Y:S02]  /*2390*/  IADD3.X R121, R13, R148, RZ, P3, !PT ;  /* 0x000000940d797210 */ /* 0x000fe40001ffe4ff */
[----:B------:R-:W-:Y:S02]  /*23a0*/  SHF.R.S32.HI R149, RZ, 0x1f, R234 ;  /* 0x0000001fff957819 */ /* 0x000fe400000114ea */
[----:B-1----:R-:W-:-:S02]  /*23b0*/  LEA.HI R152, R152, 0x8, RZ, 0x19 ;  /* 0x0000000898987811 */ /* 0x002fc400078fc8ff */
[----:B--2---:R-:W-:-:S04]  /*23c0*/  LOP3.LUT R20, R20, 0xfffffffb, RZ, 0xc0, !PT ;  /* 0xfffffffb14147812 */ /* 0x004fc800078ec0ff */
[----:B------:R-:W-:Y:S02]  /*23d0*/  @P1 LOP3.LUT R20, R20, 0x4, RZ, 0xfc, !PT ;  /* 0x0000000414141812 */ /* 0x000fe400078efcff */
[----:B------:R-:W-:Y:S02]  /*23e0*/  ISETP.GE.AND P1, PT, R206, R15, PT ;  /* 0x0000000fce00720c */ /* 0x000fe40003f26270 */
[----:B------:R-:W-:-:S04]  /*23f0*/  LOP3.LUT R20, R20, 0xfffffffe, RZ, 0xc0, !PT ;  /* 0xfffffffe14147812 */ /* 0x000fc800078ec0ff */
[----:B------:R-:W-:-:S05]  /*2400*/  @P2 LOP3.LUT R20, R20, 0x1, RZ, 0xfc, !PT ;  /* 0x0000000114142812 */ /* 0x000fca00078efcff */
[----:B------:R0:W-:Y:S01]  /*2410*/  STL [R1+0x20], R20 ;  /* 0x0000201401007387 */ /* 0x0001e20000100800 */
[----:B------:R-:W-:Y:S02]  /*2420*/  SHF.R.S32.HI R7, RZ, 0x1f, R6 ;  /* 0x0000001fff077819 */ /* 0x000fe40000011406 */
[----:B------:R-:W-:Y:S01]  /*2430*/  SEL R37, R6, RZ, !P0 ;  /* 0x000000ff06257207 */ /* 0x000fe20004000000 */
[----:B------:R-:W-:Y:S01]  /*2440*/  IMAD R6, R148, R104, RZ ;  /* 0x0000006894067224 */ /* 0x000fe200078e02ff */
[----:B------:R-:W-:-:S03]  /*2450*/  SEL R8, R7, RZ, !P0 ;  /* 0x000000ff07087207 */ /* 0x000fc60004000000 */
[----:B------:R-:W-:-:S04]  /*2460*/  IMAD.WIDE.U32 R114, R37, UR4, R4 ;  /* 0x0000000425727c25 */ /* 0x000fc8000f8e0004 */
[----:B------:R-:W-:Y:S02]  /*2470*/  IMAD R10, R8, UR4, RZ ;  /* 0x00000004080a7c24 */ /* 0x000fe4000f8e02ff */
[----:B------:R-:W-:Y:S02]  /*2480*/  IMAD R9, R204, R105, R6 ;  /* 0x00000069cc097224 */ /* 0x000fe400078e0206 */
[----:B------:R-:W-:Y:S01]  /*2490*/  IMAD R11, R37, UR5, R10 ;  /* 0x00000005250b7c24 */ /* 0x000fe2000f8e020a */
[----:B------:R-:W-:Y:S01]  /*24a0*/  ULDC.64 UR4, c[0x0][0x338] ;  /* 0x0000ce0000047ab9 */ /* 0x000fe20000000a00 */
[-C--:B------:R-:W-:Y:S02]  /*24b0*/  IMAD R4, R148, R110.reuse, RZ ;  /* 0x0000006e94047224 */ /* 0x080fe400078e02ff */
[----:B------:R-:W-:-:S04]  /*24c0*/  IMAD.WIDE.U32 R6, R204, R110, R18 ;  /* 0x0000006ecc067225 */ /* 0x000fc800078e0012 */
[----:B------:R-:W-:Y:S01]  /*24d0*/  IMAD R10, R204, R111, R4 ;  /* 0x0000006fcc0a7224 */ /* 0x000fe200078e0204 */
[----:B------:R-:W-:Y:S01]  /*24e0*/  IADD3 R4, P0, R114, R6, RZ ;  /* 0x0000000672047210 */ /* 0x000fe20007f1e0ff */
[----:B------:R-:W-:Y:S02]  /*24f0*/  IMAD.IADD R5, R115, 0x1, R11 ;  /* 0x0000000173057824 */ /* 0x000fe400078e020b */
[----:B------:R-:W-:Y:S02]  /*2500*/  IMAD R8, R8, UR4, RZ ;  /* 0x0000000408087c24 */ /* 0x000fe4000f8e02ff */
[----:B------:R-:W-:Y:S01]  /*2510*/  IMAD.IADD R109, R109, 0x1, R9 ;  /* 0x000000016d6d7824 */ /* 0x000fe200078e0209 */
[----:B------:R-:W-:Y:S01]  /*2520*/  IADD3.X R6, R5, R7, R10, P0, !PT ;  /* 0x0000000705067210 */ /* 0x000fe200007fe40a */
[----:B------:R-:W-:Y:S01]  /*2530*/  IMAD R7, R148, R98, RZ ;  /* 0x0000006294077224 */ /* 0x000fe200078e02ff */
[----:B------:R-:W-:Y:S01]  /*2540*/  ISETP.GE.AND P0, PT, R18, R15, PT ;  /* 0x0000000f1200720c */ /* 0x000fe20003f06270 */
[----:B------:R-:W-:Y:S01]  /*2550*/  IMAD.IADD R107, R9, 0x1, R107 ;  /* 0x00000001096b7824 */ /* 0x000fe200078e026b */
[C---:B------:R-:W-:Y:S01]  /*2560*/  SEL R9, R15.reuse, RZ, P1 ;  /* 0x000000ff0f097207 */ /* 0x040fe20000800000 */
[----:B------:R-:W-:Y:S01]  /*2570*/  IMAD R11, R204, R99, R7 ;  /* 0x00000063cc0b7224 */ /* 0x000fe200078e0207 */
[----:B------:R-:W-:Y:S01]  /*2580*/  SEL R7, R15, RZ, P0 ;  /* 0x000000ff0f077207 */ /* 0x000fe20000000000 */
[----:B------:R-:W-:-:S03]  /*2590*/  IMAD.WIDE.U32 R112, R37, UR4, R112 ;  /* 0x0000000425707c25 */ /* 0x000fc6000f8e0070 */
[----:B------:R-:W-:Y:S01]  /*25a0*/  IADD3 R7, R18, R7, RZ ;  /* 0x0000000712077210 */ /* 0x000fe20007ffe0ff */
[----:B------:R-:W-:Y:S01]  /*25b0*/  IMAD R37, R37, UR5, R8 ;  /* 0x0000000525257c24 */ /* 0x000fe2000f8e0208 */
[----:B------:R-:W-:Y:S01]  /*25c0*/  SEL R8, R15, RZ, P2 ;  /* 0x000000ff0f087207 */ /* 0x000fe20001000000 */
[----:B------:R-:W-:Y:S02]  /*25d0*/  IMAD.IADD R9, R206, 0x1, R9 ;  /* 0x00000001ce097824 */ /* 0x000fe400078e0209 */
[----:B------:R-:W-:Y:S02]  /*25e0*/  IMAD.IADD R103, R103, 0x1, R11 ;  /* 0x0000000167677824 */ /* 0x000fe400078e020b */
[----:B------:R-:W-:Y:S01]  /*25f0*/  IMAD.IADD R12, R207, 0x1, R8 ;  /* 0x00000001cf0c7824 */ /* 0x000fe200078e0208 */
[----:B------:R-:W-:Y:S01]  /*2600*/  SHF.R.S32.HI R8, RZ, 0x1f, R7 ;  /* 0x0000001fff087819 */ /* 0x000fe20000011407 */
[----:B------:R-:W-:Y:S01]  /*2610*/  IMAD.IADD R101, R11, 0x1, R101 ;  /* 0x000000010b657824 */ /* 0x000fe200078e0265 */
[----:B------:R-:W-:Y:S01]  /*2620*/  SHF.R.S32.HI R10, RZ, 0x1f, R9 ;  /* 0x0000001fff0a7819 */ /* 0x000fe20000011409 */
[----:B-----5:R-:W-:Y:S01]  /*2630*/  IMAD.WIDE.U32 R102, R146, R98, R102 ;  /* 0x0000006292667225 */ /* 0x020fe200078e0066 */
[----:B0-----:R-:W-:-:S02]  /*2640*/  LEA.HI R20, R8, R7, RZ, 0x3 ;  /* 0x0000000708147211 */ /* 0x001fc400078f18ff */
[----:B------:R-:W-:Y:S01]  /*2650*/  LEA.HI R7, R8, R7, RZ, 0x6 ;  /* 0x0000000708077211 */ /* 0x000fe200078f30ff */
[-C--:B------:R-:W-:Y:S01]  /*2660*/  IMAD.WIDE.U32 R108, R146, R104.reuse, R108 ;  /* 0x00000068926c7225 */ /* 0x080fe200078e006c */
[CC--:B------:R-:W-:Y:S02]  /*2670*/  LEA.HI R8, R10.reuse, R9.reuse, RZ, 0x6 ;  /* 0x000000090a087211 */ /* 0x0c0fe400078f30ff */
[----:B------:R-:W-:Y:S01]  /*2680*/  LEA.HI R21, R10, R9, RZ, 0x3 ;  /* 0x000000090a157211 */ /* 0x000fe200078f18ff */
[C---:B------:R-:W-:Y:S01]  /*2690*/  IMAD.WIDE.U32 R106, R146.reuse, R104, R106 ;  /* 0x00000068926a7225 */ /* 0x040fe200078e006a */
[----:B------:R-:W-:Y:S02]  /*26a0*/  SHF.R.S32.HI R7, RZ, 0x6, R7 ;  /* 0x00000006ff077819 */ /* 0x000fe40000011407 */
[----:B------:R-:W-:Y:S01]  /*26b0*/  SHF.R.S32.HI R9, RZ, 0x6, R8 ;  /* 0x00000006ff097819 */ /* 0x000fe20000011408 */
[----:B------:R-:W-:Y:S01]  /*26c0*/  IMAD.WIDE.U32 R100, R146, R98, R100 ;  /* 0x0000006292647225 */ /* 0x000fe200078e0064 */
[----:B------:R-:W-:-:S02]  /*26d0*/  LOP3.LUT R8, R216, 0x38, R20, 0xf8, !PT ;  /* 0x00000038d8087812 */ /* 0x000fc400078ef814 */
[----:B------:R-:W-:Y:S01]  /*26e0*/  LOP3.LUT R10, R216, 0x38, R21, 0xf8, !PT ;  /* 0x00000038d80a7812 */ /* 0x000fe200078ef815 */
[C---:B------:R-:W-:Y:S01]  /*26f0*/  IMAD R144, R7.reuse, 0x1c00, R218 ;  /* 0x00001c0007907824 */ /* 0x040fe200078e02da */
[----:B------:R-:W-:Y:S01]  /*2700*/  SHF.R.S32.HI R25, RZ, 0x1f, R12 ;  /* 0x0000001fff197819 */ /* 0x000fe2000001140c */
[--C-:B------:R-:W-:Y:S01]  /*2710*/  IMAD R142, R7, 0x1c00, R219.reuse ;  /* 0x00001c00078e7824 */ /* 0x100fe200078e02db */
[-C--:B------:R-:W-:Y:S01]  /*2720*/  LOP3.LUT R7, R8, R217.reuse, RZ, 0x3c, !PT ;  /* 0x000000d908077212 */ /* 0x080fe200078e3cff */
[C---:B------:R-:W-:Y:S01]  /*2730*/  IMAD R143, R9.reuse, 0x1c00, R218 ;  /* 0x00001c00098f7824 */ /* 0x040fe200078e02da */
[----:B------:R-:W-:Y:S01]  /*2740*/  LOP3.LUT R10, R10, R217, RZ, 0x3c, !PT ;  /* 0x000000d90a0a7212 */ /* 0x000fe200078e3cff */
[----:B------:R-:W-:Y:S01]  /*2750*/  IMAD R140, R9, 0x1c00, R219 ;  /* 0x00001c00098c7824 */ /* 0x000fe200078e02db */
[CC--:B------:R-:W-:Y:S01]  /*2760*/  LEA.HI R26, R25.reuse, R12.reuse, RZ, 0x3 ;  /* 0x0000000c191a7211 */ /* 0x0c0fe200078f18ff */
[----:B------:R-:W-:Y:S01]  /*2770*/  IMAD.IADD R144, R144, 0x1, R7 ;  /* 0x0000000190907824 */ /* 0x000fe200078e0207 */
[----:B------:R-:W-:Y:S01]  /*2780*/  LEA.HI R12, R25, R12, RZ, 0x6 ;  /* 0x0000000c190c7211 */ /* 0x000fe200078f30ff */
[----:B------:R-:W-:Y:S01]  /*2790*/  IMAD.IADD R143, R143, 0x1, R10 ;  /* 0x000000018f8f7824 */ /* 0x000fe200078e020a */
[----:B------:R-:W-:Y:S01]  /*27a0*/  LOP3.LUT R7, R215, 0x38, R21, 0xf8, !PT ;  /* 0x00000038d7077812 */ /* 0x000fe200078ef815 */
[----:B------:R-:W-:Y:S01]  /*27b0*/  IMAD.WIDE.U32 R110, R110, 0x70, RZ ;  /* 0x000000706e6e7825 */ /* 0x000fe200078e00ff */
[----:B------:R-:W-:-:S02]  /*27c0*/  SHF.R.S32.HI R12, RZ, 0x6, R12 ;  /* 0x00000006ff0c7819 */ /* 0x000fc4000001140c */
[----:B------:R-:W-:Y:S01]  /*27d0*/  LOP3.LUT R10, R215, 0x38, R26, 0xf8, !PT ;  /* 0x00000038d70a7812 */ /* 0x000fe200078ef81a */
[----:B------:R-:W-:Y:S01]  /*27e0*/  IMAD.IADD R133, R111, 0x1, R133 ;  /* 0x000000016f857824 */ /* 0x000fe200078e0285 */
[-C--:B------:R-:W-:Y:S01]  /*27f0*/  LOP3.LUT R7, R7, R28.reuse, RZ, 0x3c, !PT ;  /* 0x0000001c07077212 */ /* 0x080fe200078e3cff */
[----:B------:R-:W-:Y:S01]  /*2800*/  IMAD R139, R12, 0x1c00, R219 ;  /* 0x00001c000c8b7824 */ /* 0x000fe200078e02db */
[----:B------:R-:W-:Y:S01]  /*2810*/  LOP3.LUT R10, R10, R28, RZ, 0x3c, !PT ;  /* 0x0000001c0a0a7212 */ /* 0x000fe200078e3cff */
[----:B------:R-:W-:Y:S01]  /*2820*/  IMAD R141, R12, 0x1c00, R218 ;  /* 0x00001c000c8d7824 */ /* 0x000fe200078e02da */
[----:B------:R-:W-:Y:S01]  /*2830*/  SHF.R.S32.HI R9, RZ, 0x1f, R146 ;  /* 0x0000001fff097819 */ /* 0x000fe20000011492 */
[----:B------:R-:W-:Y:S01]  /*2840*/  IMAD.IADD R140, R140, 0x1, R7 ;  /* 0x000000018c8c7824 */ /* 0x000fe200078e0207 */
[----:B------:R-:W-:Y:S01]  /*2850*/  LOP3.LUT R11, R215, 0x38, R20, 0xf8, !PT ;  /* 0x00000038d70b7812 */ /* 0x000fe200078ef814 */
[----:B------:R-:W-:Y:S01]  /*2860*/  IMAD.IADD R139, R139, 0x1, R10 ;  /* 0x000000018b8b7824 */ /* 0x000fe200078e020a */
[C---:B------:R-:W-:Y:S01]  /*2870*/  LOP3.LUT R8, R216.reuse, 0x38, R26, 0xf8, !PT ;  /* 0x00000038d8087812 */ /* 0x040fe200078ef81a */
[C---:B------:R-:W-:Y:S01]  /*2880*/  IMAD R7, R9.reuse, R104, RZ ;  /* 0x0000006809077224 */ /* 0x040fe200078e02ff */
[----:B------:R-:W-:Y:S01]  /*2890*/  LOP3.LUT R12, R216, 0x18, R18, 0xf8, !PT ;  /* 0x00000018d80c7812 */ /* 0x000fe200078ef812 */
[----:B------:R-:W-:Y:S01]  /*28a0*/  IMAD R10, R9, R98, RZ ;  /* 0x00000062090a7224 */ /* 0x000fe200078e02ff */
[----:B------:R-:W-:Y:S01]  /*28b0*/  LOP3.LUT R11, R11, R28, RZ, 0x3c, !PT ;  /* 0x0000001c0b0b7212 */ /* 0x000fe200078e3cff */
[----:B------:R-:W-:Y:S01]  /*28c0*/  VIADD R9, R18, 0xa0 ;  /* 0x000000a012097836 */ /* 0x000fe20000000000 */
[----:B------:R-:W-:Y:S01]  /*28d0*/  LOP3.LUT R8, R8, R217, RZ, 0x3c, !PT ;  /* 0x000000d908087212 */ /* 0x000fe200078e3cff */
[----:B------:R-:W-:Y:S01]  /*28e0*/  IMAD R31, R146, R105, R7 ;  /* 0x00000069921f7224 */ /* 0x000fe200078e0207 */
[----:B------:R-:W-:Y:S01]  /*28f0*/  LOP3.LUT R25, R12, R217, RZ, 0x3c, !PT ;  /* 0x000000d90c197212 */ /* 0x000fe200078e3cff */
[----:B------:R-:W-:Y:S01]  /*2900*/  IMAD R33, R146, R99, R10 ;  /* 0x0000006392217224 */ /* 0x000fe200078e020a */
[----:B------:R-:W-:Y:S01]  /*2910*/  ISETP.GE.AND P2, PT, R9, UR6, PT ;  /* 0x0000000609007c0c */ /* 0x000fe2000bf46270 */
[----:B------:R-:W-:Y:S01]  /*2920*/  IMAD.IADD R142, R142, 0x1, R11 ;  /* 0x000000018e8e7824 */ /* 0x000fe200078e020b */
[----:B------:R-:W-:Y:S01]  /*2930*/  IADD3 R141, R141, R8, RZ ;  /* 0x000000088d8d7210 */ /* 0x000fe20007ffe0ff */
[----:B------:R-:W-:Y:S01]  /*2940*/  IMAD.SHL.U32 R8, R104, 0x40, RZ ;  /* 0x0000004068087824 */ /* 0x000fe200078e00ff */
[----:B------:R-:W-:Y:S01]  /*2950*/  SEL R28, RZ, 0x20, P2 ;  /* 0x00000020ff1c7807 */ /* 0x000fe20001000000 */
[----:B------:R-:W-:Y:S01]  /*2960*/  IMAD.IADD R138, R218, 0x1, R25 ;  /* 0x00000001da8a7824 */ /* 0x000fe200078e0219 */
[C---:B------:R-:W-:Y:S01]  /*2970*/  SHF.L.U64.HI R7, R104.reuse, 0x6, R105 ;  /* 0x0000000668077819 */ /* 0x040fe20000010269 */
[----:B------:R-:W-:Y:S01]  /*2980*/  IMAD.WIDE.U32 R104, R104, 0x70, RZ ;  /* 0x0000007068687825 */ /* 0x000fe200078e00ff */
[----:B------:R-:W-:-:S02]  /*2990*/  SHF.L.U64.HI R10, R98, 0x6, R99 ;  /* 0x00000006620a7819 */ /* 0x000fc40000010263 */
[----:B------:R-:W-:Y:S01]  /*29a0*/  SHF.R.S32.HI R117, RZ, 0x3, R20 ;  /* 0x00000003ff757819 */ /* 0x000fe20000011414 */
[C---:B------:R-:W-:Y:S01]  /*29b0*/  IMAD.SHL.U32 R11, R98.reuse, 0x40, RZ ;  /* 0x00000040620b7824 */ /* 0x040fe200078e00ff */
[----:B------:R-:W-:Y:S01]  /*29c0*/  SHF.R.S32.HI R116, RZ, 0x3, R21 ;  /* 0x00000003ff747819 */ /* 0x000fe20000011415 */
[----:B------:R-:W-:Y:S01]  /*29d0*/  IMAD.WIDE.U32 R98, R98, 0x70, RZ ;  /* 0x0000007062627825 */ /* 0x000fe200078e00ff */
[----:B------:R-:W-:Y:S02]  /*29e0*/  SHF.R.S32.HI R25, RZ, 0x3, R26 ;  /* 0x00000003ff197819 */ /* 0x000fe4000001141a */
[----:B------:R-:W-:Y:S01]  /*29f0*/  LOP3.LUT R35, R27, R28, RZ, 0xfc, !PT ;  /* 0x0000001c1b237212 */ /* 0x000fe200078efcff */
[----:B------:R-:W-:Y:S01]  /*2a00*/  IMAD.IADD R12, R109, 0x1, R31 ;  /* 0x000000016d0c7824 */ /* 0x000fe200078e021f */
[----:B------:R-:W-:Y:S01]  /*2a10*/  LOP3.LUT R20, R20, 0xfffffff8, RZ, 0xc0, !PT ;  /* 0xfffffff814147812 */ /* 0x000fe200078ec0ff */
[----:B------:R-:W-:Y:S01]  /*2a20*/  IMAD.IADD R13, R31, 0x1, R107 ;  /* 0x000000011f0d7824 */ /* 0x000fe200078e026b */
[----:B------:R-:W-:Y:S01]  /*2a30*/  LOP3.LUT R21, R21, 0xfffffff8, RZ, 0xc0, !PT ;  /* 0xfffffff815157812 */ /* 0x000fe200078ec0ff */
[----:B------:R-:W-:Y:S01]  /*2a40*/  IMAD.IADD R15, R33, 0x1, R101 ;  /* 0x00000001210f7824 */ /* 0x000fe200078e0265 */
[----:B------:R-:W-:Y:S01]  /*2a50*/  LOP3.LUT R26, R26, 0xfffffff8, RZ, 0xc0, !PT ;  /* 0xfffffff81a1a7812 */ /* 0x000fe200078ec0ff */
[----:B------:R-:W-:Y:S01]  /*2a60*/  IMAD.IADD R134, R105, 0x1, R29 ;  /* 0x0000000169867824 */ /* 0x000fe200078e021d */
[----:B------:R-:W-:Y:S01]  /*2a70*/  IADD3 R14, R103, R33, RZ ;  /* 0x00000021670e7210 */ /* 0x000fe20007ffe0ff */
[----:B------:R-:W-:Y:S01]  /*2a80*/  IMAD.IADD R135, R99, 0x1, R135 ;  /* 0x0000000163877824 */ /* 0x000fe200078e0287 */
[----:B------:R-:W-:Y:S01]  /*2a90*/  LOP3.LUT R31, R35, 0x2, RZ, 0xc0, !PT ;  /* 0x00000002231f7812 */ /* 0x000fe200078ec0ff */
[----:B------:R-:W-:Y:S01]  /*2aa0*/  IMAD.IADD R36, R113, 0x1, R37 ;  /* 0x0000000171247824 */ /* 0x000fe200078e0225 */
[----:B------:R-:W-:-:S02]  /*2ab0*/  LOP3.LUT R32, R35, 0x4, RZ, 0xc0, !PT ;  /* 0x0000000423207812 */ /* 0x000fc400078ec0ff */
[C---:B------:R-:W-:Y:S02]  /*2ac0*/  LOP3.LUT R33, R35.reuse, 0x8, RZ, 0xc0, !PT ;  /* 0x0000000823217812 */ /* 0x040fe400078ec0ff */
[----:B------:R-:W-:Y:S02]  /*2ad0*/  LOP3.LUT R34, R35, 0x10, RZ, 0xc0, !PT ;  /* 0x0000001023227812 */ /* 0x000fe400078ec0ff */
[----:B------:R-:W-:Y:S02]  /*2ae0*/  LOP3.LUT R27, R27, 0x1, RZ, 0xc0, !PT ;  /* 0x000000011b1b7812 */ /* 0x000fe400078ec0ff */
[----:B------:R-:W-:Y:S02]  /*2af0*/  SHF.R.S32.HI R28, RZ, 0x1f, R20 ;  /* 0x0000001fff1c7819 */ /* 0x000fe40000011414 */
[----:B------:R-:W-:Y:S02]  /*2b00*/  SHF.R.S32.HI R29, RZ, 0x1f, R21 ;  /* 0x0000001fff1d7819 */ /* 0x000fe40000011415 */
[----:B------:R-:W-:-:S02]  /*2b10*/  SHF.R.S32.HI R30, RZ, 0x1f, R26 ;  /* 0x0000001fff1e7819 */ /* 0x000fc4000001141a */
[----:B------:R-:W-:-:S07]  /*2b20*/  LOP3.LUT R35, R35, 0x20, RZ, 0xc0, !PT ;  /* 0x0000002023237812 */ /* 0x000fce00078ec0ff */
.L_x_2621:
[----:B-12---:R-:W2:Y:S01]  /*2b30*/  LDL.LU R41, [R1+0x20] ;  /* 0x0000200001297983 */ /* 0x006ea20000300800 */
[----:B-----5:R-:W-:Y:S01]  /*2b40*/  VIADD R49, R24, 0xffffffff ;  /* 0xffffffff18317836 */ /* 0x020fe20000000000 */
[----:B------:R-:W0:Y:S01]  /*2b50*/  LDC.64 R122, c[0x0][0x2e8] ;  /* 0x0000ba00ff7a7b82 */ /* 0x000e220000000a00 */
        /* <DEDUP_REMOVED lines=8> */
[----:B------:R-:W-:-:S02]  /*2be0*/  IADD3 R24, P2, P3, R4, R126, R137 ;  /* 0x0000007e04187210 */ /* 0x000fc40007b5e089 */
[----:B------:R-:W-:Y:S01]  /*2bf0*/  IADD3 R39, P4, R4, R126, RZ ;  /* 0x0000007e04277210 */ /* 0x000fe20007f9e0ff */
[----:B------:R-:W-:Y:S02]  /*2c00*/  IMAD.IADD R92, R127, 0x1, R37 ;  /* 0x000000017f5c7824 */ /* 0x000fe400078e0225 */
[----:B------:R-:W-:Y:S02]  /*2c10*/  IMAD R37, R17, 0x5400, R138 ;  /* 0x0000540011257824 */ /* 0x000fe400078e028a */
[----:B------:R-:W-:Y:S01]  /*2c20*/  IMAD.X R40, R92, 0x1, R6, P4 ;  /* 0x000000015c287824 */ /* 0x000fe200020e0606 */
[----:B------:R-:W-:Y:S02]  /*2c30*/  IADD3.X R38, R6, R92, R136, P2, P3 ;  /* 0x0000005c06267210 */ /* 0x000fe400017e6488 */
[----:B------:R-:W-:Y:S02]  /*2c40*/  ISETP.GT.AND P3, PT, R49, R125, PT ;  /* 0x0000007d3100720c */ /* 0x000fe40003f64270 */
[----:B0-----:R-:W-:-:S02]  /*2c50*/  LEA R44, P2, R24, R122, 0x1 ;  /* 0x0000007a182c7211 */ /* 0x001fc400078408ff */
[----:B------:R-:W-:Y:S02]  /*2c60*/  LEA R46, P4, R39, R122, 0x1 ;  /* 0x0000007a272e7211 */ /* 0x000fe400078808ff */
[-C--:B------:R-:W-:Y:S01]  /*2c70*/  LEA.HI.X R45, R24, R123.reuse, R38, 0x1, P2 ;  /* 0x0000007b182d7211 */ /* 0x080fe200010f0c26 */
[----:B------:R-:W-:Y:S01]  /*2c80*/  IMAD.MOV.U32 R24, RZ, RZ, R49 ;  /* 0x000000ffff187224 */ /* 0x000fe200078e0031 */
[----:B-1----:R-:W-:Y:S02]  /*2c90*/  ISETP.GE.AND P2, PT, R119, 0x1, PT ;  /* 0x000000017700780c */ /* 0x002fe40003f46270 */
[----:B------:R-:W-:Y:S01]  /*2ca0*/  LEA.HI.X R47, R39, R123, R40, 0x1, P4 ;  /* 0x0000007b272f7211 */ /* 0x000fe200020f0c28 */
[C---:B------:R-:W-:Y:S01]  /*2cb0*/  VIADD R39, R37.reuse, 0x20 ;  /* 0x0000002025277836 */ /* 0x040fe20000000000 */
[C---:B------:R-:W-:Y:S01]  /*2cc0*/  @P5 IADD3 R39, R37.reuse, -0x20, RZ ;  /* 0xffffffe025275810 */ /* 0x040fe20007ffe0ff */
[----:B------:R-:W-:-:S04]  /*2cd0*/  IMAD R37, R37, 0x2, R118 ;  /* 0x0000000225257824 */ /* 0x000fc800078e0276 */
        /* <DEDUP_REMOVED lines=8> */
[-C--:B------:R-:W-:Y:S02]  /*2d60*/  IMAD R43, R135, R49.reuse, RZ ;  /* 0x00000031872b7224 */ /* 0x080fe400078e02ff */
[----:B0-----:R-:W-:Y:S02]  /*2d70*/  IMAD R41, R42, R104, R39 ;  /* 0x000000682a297224 */ /* 0x001fe400078e0227 */
[----:B------:R-:W-:Y:S02]  /*2d80*/  IMAD R39, R24, -0x70, R2 ;  /* 0xffffff9018277824 */ /* 0x000fe400078e0202 */
[----:B------:R-:W-:Y:S02]  /*2d90*/  IMAD R43, R42, R98, R43 ;  /* 0x000000622a2b7224 */ /* 0x000fe400078e022b */
[----:B------:R-:W-:Y:S01]  /*2da0*/  IMAD.WIDE.U32 R90, R104, R49, RZ ;  /* 0x00000031685a7225 */ /* 0x000fe200078e00ff */
[----:B------:R-:W-:-:S03]  /*2db0*/  VIMNMX R39, R39, 0x70, PT ;  /* 0x0000007027277848 */ /* 0x000fc60003fe0100 */
        /* <DEDUP_REMOVED lines=60> */
.L_x_2526:
[----:B------:R-:W-:Y:S05]  /*3180*/  BSYNC B1 ;  /* 0x0000000000017941 */ /* 0x000fea0003800000 */
.L_x_2525:
        /* <DEDUP_REMOVED lines=56> */
.L_x_2528:
[----:B------:R-:W-:Y:S05]  /*3510*/  BSYNC B1 ;  /* 0x0000000000017941 */ /* 0x000fea0003800000 */
.L_x_2527:
[----:B01----:R-:W2:Y:S01]  /*3520*/  LDL R40, [R1+0x4c] ;  /* 0x00004c0001287983 */ /* 0x003ea20000100800 */
[----:B------:R-:W-:Y:S01]  /*3530*/  IMAD.MOV.U32 R42, RZ, RZ, R76 ;  /* 0x000000ffff2a7224 */ /* 0x000fe200078e004c */
[----:B------:R-:W-:Y:S01]  /*3540*/  PRMT R157, R129, 0x5410, R128 ;  /* 0x00005410819d7816 */ /* 0x000fe20000000080 */
[----:B------:R-:W-:Y:S02]  /*3550*/  IMAD.MOV.U32 R43, RZ, RZ, R77 ;  /* 0x000000ffff2b7224 */ /* 0x000fe400078e004d */
[----:B------:R-:W-:Y:S01]  /*3560*/  IMAD.MOV.U32 R41, RZ, RZ, R80 ;  /* 0x000000ffff297224 */ /* 0x000fe200078e0050 */
[----:B------:R-:W-:Y:S01]  /*3570*/  PRMT R161, R161, 0x5410, R42 ;  /* 0x00005410a1a17816 */ /* 0x000fe2000000002a */
[----:B------:R-:W-:Y:S01]  /*3580*/  IMAD.MOV.U32 R42, RZ, RZ, R92 ;  /* 0x000000ffff2a7224 */ /* 0x000fe200078e005c */
[----:B------:R-:W-:Y:S01]  /*3590*/  PRMT R159, R159, 0x5410, R43 ;  /* 0x000054109f9f7816 */ /* 0x000fe2000000002b */
[----:B------:R-:W-:-:S05]  /*35a0*/  IMAD.MOV.U32 R43, RZ, RZ, R93 ;  /* 0x000000ffff2b7224 */ /* 0x000fca00078e005d */
[----:B------:R-:W-:Y:S01]  /*35b0*/  PRMT R165, R42, 0x5410, R43 ;  /* 0x000054102aa57816 */ /* 0x000fe2000000002b */
[----:B------:R-:W-:Y:S02]  /*35c0*/  IMAD.MOV.U32 R42, RZ, RZ, R123 ;  /* 0x000000ffff2a7224 */ /* 0x000fe400078e007b */
[----:B------:R-:W-:Y:S01]  /*35d0*/  IMAD.MOV.U32 R43, RZ, RZ, R74 ;  /* 0x000000ffff2b7224 */ /* 0x000fe200078e004a */
[----:B--2---:R-:W-:Y:S01]  /*35e0*/  R2UR UR4, R40 ;  /* 0x00000000280472ca */ /* 0x004fe200000e0000 */
[----:B------:R-:W-:-:S05]  /*35f0*/  IMAD.MOV.U32 R40, RZ, RZ, R81 ;  /* 0x000000ffff287224 */ /* 0x000fca00078e0051 */
[----:B------:R-:W-:Y:S01]  /*3600*/  PRMT R162, R40, 0x5410, R41 ;  /* 0x0000541028a27816 */ /* 0x000fe20000000029 */
[----:B------:R-:W-:Y:S01]  /*3610*/  IMAD.MOV.U32 R41, RZ, RZ, R85 ;  /* 0x000000ffff297224 */ /* 0x000fe200078e0055 */
[----:B------:R-:W-:-:S04]  /*3620*/  MOV R40, R84 ;  /* 0x0000005400287202 */ /* 0x000fc80000000f00 */
[----:B------:R-:W-:Y:S01]  /*3630*/  PRMT R164, R40, 0x5410, R41 ;  /* 0x0000541028a47816 */ /* 0x000fe20000000029 */
[----:B------:R-:W-:Y:S01]  /*3640*/  IMAD.MOV.U32 R41, RZ, RZ, R122 ;  /* 0x000000ffff297224 */ /* 0x000fe200078e007a */
[----:B------:R-:W-:Y:S01]  /*3650*/  MOV R40, R75 ;  /* 0x0000004b00287202 */ /* 0x000fe20000000f00 */
[----:B------:R-:W-:-:S03]  /*3660*/  UISETP.NE.AND UP0, UPT, UR4, 0x3, UPT ;  /* 0x000000030400788c */ /* 0x000fc6000bf05270 */
[----:B------:R-:W-:Y:S01]  /*3670*/  PRMT R153, R41, 0x5410, R42 ;  /* 0x0000541029997816 */ /* 0x000fe2000000002a */
[----:B------:R-:W-:Y:S01]  /*3680*/  IMAD.MOV.U32 R41, RZ, RZ, R83 ;  /* 0x000000ffff297224 */ /* 0x000fe200078e0053 */
[----:B------:R-:W-:Y:S01]  /*3690*/  PRMT R158, R43, 0x5410, R40 ;  /* 0x000054102b9e7816 */ /* 0x000fe20000000028 */
[----:B------:R-:W-:Y:S01]  /*36a0*/  IMAD.MOV.U32 R43, RZ, RZ, R78 ;  /* 0x000000ffff2b7224 */ /* 0x000fe200078e004e */
[----:B------:R-:W-:Y:S01]  /*36b0*/  PLOP3.LUT P2, PT, PT, PT, UP0, 0x80, 0x0 ;  /* 0x000000000000781c */ /* 0x000fe20003f4f008 */
        /* <DEDUP_REMOVED lines=13> */
[----:B-----5:R-:W-:Y:S02]  /*3790*/  IMAD.MOV.U32 R43, RZ, RZ, R48 ;  /* 0x000000ffff2b7224 */ /* 0x020fe400078e0030 */
[----:B------:R-:W-:Y:S01]  /*37a0*/  IMAD.MOV.U32 R40, RZ, RZ, R49 ;  /* 0x000000ffff287224 */ /* 0x000fe200078e0031 */
[----:B------:R-:W-:Y:S01]  /*37b0*/  PRMT R168, R41, 0x5410, R42 ;  /* 0x0000541029a87816 */ /* 0x000fe2000000002a */
[----:B------:R-:W-:-:S03]  /*37c0*/  IMAD.MOV.U32 R41, RZ, RZ, R52 ;  /* 0x000000ffff297224 */ /* 0x000fc600078e0034 */
[----:B------:R-:W-:Y:S02]  /*37d0*/  PRMT R90, R40, 0x5410, R43 ;  /* 0x00005410285a7816 */ /* 0x000fe4000000002b */
        /* <DEDUP_REMOVED lines=35> */
.L_x_2529:
[----:B------:R-:W-:Y:S01]  /*3a10*/  LEA R96, R17, R16, 0x3 ;  /* 0x0000001011607211 */ /* 0x000fe200078e18ff */
[----:B------:R-:W-:Y:S01]  /*3a20*/  BSSY B1, `(.L_x_2530) ;  /* 0x0000004000017945 */ /* 0x000fe20003800000 */
[----:B------:R-:W-:-:S04]  /*3a30*/  SHF.L.U32 R97, R209, 0x1f, RZ ;  /* 0x0000001fd1617819 */ /* 0x000fc800000006ff */
[----:B------:R-:W0:Y:S02]  /*3a40*/  SYNCS.PHASECHK.TRANS64.TRYWAIT P5, [R96+URZ+0x36890], R97 ;  /* 0x03689061600075a7 */ /* 0x000e2400080a017f */
[----:B0-----:R-:W-:Y:S05]  /*3a50*/  @!P5 BRA `(.L_x_2531) ;  /* 0x000002b800c4d947 */ /* 0x001fea0003800000 */
.L_x_2913:
[----:B------:R-:W-:Y:S05]  /*3a60*/  BSYNC B1 ;  /* 0x0000000000017941 */ /* 0x000fea0003800000 */
.L_x_2530:
        /* <DEDUP_REMOVED lines=50> */
.L_x_2537:
[----:B------:R-:W-:Y:S05]  /*3d90*/  BSYNC B3 ;  /* 0x0000000000037941 */ /* 0x000fea0003800000 */
.L_x_2536:
[----:B--2---:R1:W-:Y:S02]  /*3da0*/  STG.E.128 desc[UR60][R46.64], R40 ;  /* 0x000000282e007986 */ /* 0x0043e4000c101d3c */
.L_x_2535:
[----:B------:R-:W-:Y:S05]  /*3db0*/  BSYNC B2 ;  /* 0x0000000000027941 */ /* 0x000fea0003800000 */
.L_x_2534:
        /* <DEDUP_REMOVED lines=10> */
[----:B------:R-:W-:Y:S01]  /*3e60*/  HADD2.F32 R122, -RZ, R167.H1_H1 ;  /* 0x300000a7ff7a7230 */ /* 0x000fe20000004100 */
[----:B------:R-:W-:Y:S01]  /*3e70*/  SHF.R.U32.HI R95, RZ, 0x10, R95 ;  /* 0x00000010ff5f7819 */ /* 0x000fe2000001165f */
[----:B------:R-:W-:Y:S01]  /*3e80*/  HADD2.F32 R94, -RZ, R94.H0_H0 ;  /* 0x2000005eff5e7230 */ /* 0x000fe20000004100 */
[----:B------:R-:W-:Y:S01]  /*3e90*/  SHF.R.U32.HI R93, RZ, 0x10, R93 ;  /* 0x00000010ff5d7819 */ /* 0x000fe2000001165d */
[--C-:B------:R-:W-:Y:S02]  /*3ea0*/  HADD2.F32 R41, -RZ, R89.reuse.H1_H1 ;  /* 0x30000059ff297230 */ /* 0x100fe40000004100 */
[----:B------:R-:W-:Y:S02]  /*3eb0*/  HADD2.F32 R89, -RZ, R89.H0_H0 ;  /* 0x20000059ff597230 */ /* 0x000fe40000004100 */
[----:B------:R-:W-:-:S02]  /*3ec0*/  HADD2.F32 R88, -RZ, R88.H0_H0 ;  /* 0x20000058ff587230 */ /* 0x000fc40000004100 */
[-C--:B------:R-:W-:Y:S01]  /*3ed0*/  FMUL.FTZ R92, R41, R94.reuse ;  /* 0x0000005e295c7220 */ /* 0x080fe20000410000 */
[----:B------:R-:W-:Y:S02]  /*3ee0*/  HADD2.F32 R93, -RZ, R93.H0_H0 ;  /* 0x2000005dff5d7230 */ /* 0x000fe40000004100 */
[C---:B------:R-:W-:Y:S01]  /*3ef0*/  FMUL.FTZ R94, R89.reuse, R94 ;  /* 0x0000005e595e7220 */ /* 0x040fe20000410000 */
[----:B------:R-:W-:-:S03]  /*3f00*/  FFMA.FTZ R92, R89, R88, -R92 ;  /* 0x00000058595c7223 */ /* 0x000fc6000001085c */
[----:B------:R-:W-:Y:S01]  /*3f10*/  FFMA.FTZ R94, R41, R88, R94 ;  /* 0x00000058295e7223 */ /* 0x000fe2000001005e */
[----:B------:R-:W-:Y:S02]  /*3f20*/  IMAD.MOV.U32 R88, RZ, RZ, R40 ;  /* 0x000000ffff587224 */ /* 0x000fe400078e0028 */
[----:B------:R-:W-:Y:S02]  /*3f30*/  IMAD.MOV.U32 R40, RZ, RZ, R43 ;  /* 0x000000ffff287224 */ /* 0x000fe400078e002b */
[----:B------:R-:W-:Y:S01]  /*3f40*/  HADD2.F32 R43, -RZ, R95.H0_H0 ;  /* 0x2000005fff2b7230 */ /* 0x000fe20000004100 */
[----:B------:R-:W-:Y:S02]  /*3f50*/  F2FP.F16.F32.PACK_AB R92, R94, R92 ;  /* 0x0000005c5e5c723e */ /* 0x000fe400000000ff */
[--C-:B------:R-:W-:Y:S02]  /*3f60*/  HADD2.F32 R41, -RZ, R40.reuse.H1_H1 ;  /* 0x30000028ff297230 */ /* 0x100fe40000004100 */
[----:B------:R-:W-:-:S03]  /*3f70*/  HADD2.F32 R40, -RZ, R40.H0_H0 ;  /* 0x20000028ff287230 */ /* 0x000fc60000004100 */
[CC--:B------:R-:W-:Y:S02]  /*3f80*/  FMUL.FTZ R89, R41.reuse, R43.reuse ;  /* 0x0000002b29597220 */ /* 0x0c0fe40000410000 */
[C---:B------:R-:W-:Y:S02]  /*3f90*/  FMUL.FTZ R43, R40.reuse, R43 ;  /* 0x0000002b282b7220 */ /* 0x040fe40000410000 */
[-C--:B------:R-:W-:Y:S01]  /*3fa0*/  FFMA.FTZ R40, R40, R93.reuse, -R89 ;  /* 0x0000005d28287223 */ /* 0x080fe20000010859 */
[----:B------:R-:W-:Y:S02]  /*3fb0*/  IMAD.MOV.U32 R89, RZ, RZ, R42 ;  /* 0x000000ffff597224 */ /* 0x000fe400078e002a */
[----:B------:R-:W-:Y:S01]  /*3fc0*/  FFMA.FTZ R41, R41, R93, R43 ;  /* 0x0000005d29297223 */ /* 0x000fe2000001002b */
[----:B------:R-:W-:Y:S02]  /*3fd0*/  HADD2.F32 R42, -RZ, R88.H1_H1 ;  /* 0x30000058ff2a7230 */ /* 0x000fe40000004100 */
[----:B------:R-:W-:-:S02]  /*3fe0*/  HADD2.F32 R93, -RZ, R167.H0_H0 ;  /* 0x200000a7ff5d7230 */ /* 0x000fc40000004100 */
[----:B------:R-:W-:Y:S02]  /*3ff0*/  HADD2.F32 R43, -RZ, R88.H0_H0 ;  /* 0x20000058ff2b7230 */ /* 0x000fe40000004100 */
[----:B------:R-:W-:Y:S02]  /*4000*/  HADD2.F32 R88, -RZ, R165.H0_H0 ;  /* 0x200000a5ff587230 */ /* 0x000fe40000004100 */
[-C--:B------:R-:W-:Y:S01]  /*4010*/  FMUL.FTZ R95, R42, R93.reuse ;  /* 0x0000005d2a5f7220 */ /* 0x080fe20000410000 */
[----:B------:R-:W-:-:S03]  /*4020*/  FMUL.FTZ R93, R43, R93 ;  /* 0x0000005d2b5d7220 */ /* 0x000fc60000410000 */
[-C--:B------:R-:W-:Y:S01]  /*4030*/  FFMA.FTZ R43, R43, R88.reuse, -R95 ;  /* 0x000000582b2b7223 */ /* 0x080fe2000001085f */
[----:B------:R-:W-:Y:S01]  /*4040*/  FFMA.FTZ R42, R42, R88, R93 ;  /* 0x000000582a2a7223 */ /* 0x000fe2000001005d */
[--C-:B------:R-:W-:Y:S02]  /*4050*/  HADD2.F32 R88, -RZ, R89.reuse.H1_H1 ;  /* 0x30000059ff587230 */ /* 0x100fe40000004100 */
[----:B------:R-:W-:Y:S02]  /*4060*/  HADD2.F32 R93, -RZ, R89.H0_H0 ;  /* 0x20000059ff5d7230 */ /* 0x000fe40000004100 */
[----:B------:R-:W-:Y:S02]  /*4070*/  HADD2.F32 R89, -RZ, R165.H1_H1 ;  /* 0x300000a5ff597230 */ /* 0x000fe40000004100 */
[-C--:B------:R-:W-:Y:S01]  /*4080*/  FMUL.FTZ R95, R88, R122.reuse ;  /* 0x0000007a585f7220 */ /* 0x080fe20000410000 */
[----:B------:R-:W-:Y:S01]  /*4090*/  F2FP.F16.F32.PACK_AB R42, R42, R43 ;  /* 0x0000002b2a2a723e */ /* 0x000fe200000000ff */
[----:B------:R-:W-:-:S02]  /*40a0*/  FMUL.FTZ R122, R93, R122 ;  /* 0x0000007a5d7a7220 */ /* 0x000fc40000410000 */
[-C--:B------:R-:W-:Y:S02]  /*40b0*/  FFMA.FTZ R95, R93, R89.reuse, -R95 ;  /* 0x000000595d5f7223 */ /* 0x080fe4000001085f */
[----:B------:R-:W-:Y:S01]  /*40c0*/  FFMA.FTZ R122, R88, R89, R122 ;  /* 0x00000059587a7223 */ /* 0x000fe2000001007a */
[----:B------:R-:W-:Y:S01]  /*40d0*/  F2FP.F16.F32.PACK_AB R88, R41, R40 ;  /* 0x000000282958723e */ /* 0x000fe200000000ff */
[----:B------:R-:W-:Y:S01]  /*40e0*/  IMAD.MOV.U32 R40, RZ, RZ, R42 ;  /* 0x000000ffff287224 */ /* 0x000fe200078e002a */
[----:B------:R-:W-:Y:S02]  /*40f0*/  MOV R41, R92 ;  /* 0x0000005c00297202 */ /* 0x000fe40000000f00 */
[----:B------:R-:W-:Y:S01]  /*4100*/  F2FP.F16.F32.PACK_AB R95, R122, R95 ;  /* 0x0000005f7a5f723e */ /* 0x000fe200000000ff */
[----:B------:R-:W-:-:S04]  /*4110*/  IMAD.MOV.U32 R43, RZ, RZ, R88 ;  /* 0x000000ffff2b7224 */ /* 0x000fc800078e0058 */
[----:B------:R-:W-:-:S07]  /*4120*/  IMAD.MOV.U32 R42, RZ, RZ, R95 ;  /* 0x000000ffff2a7224 */ /* 0x000fce00078e005f */
.L_x_2541:
[----:B------:R-:W-:Y:S05]  /*4130*/  BSYNC B3 ;  /* 0x0000000000037941 */ /* 0x000fea0003800000 */
.L_x_2540:
[----:B--2---:R2:W-:Y:S02]  /*4140*/  STG.E.128 desc[UR60][R46.64+0x40], R40 ;  /* 0x000040282e007986 */ /* 0x0045e4000c101d3c */
.L_x_2539:
[----:B------:R-:W-:Y:S05]  /*4150*/  BSYNC B2 ;  /* 0x0000000000027941 */ /* 0x000fea0003800000 */
.L_x_2538:
        /* <DEDUP_REMOVED lines=50> */
[----:B------:R-:W-:Y:S01]  /*4480*/  IMAD.MOV.U32 R41, RZ, RZ, R88 ;  /* 0x000000ffff297224 */ /* 0x000fe200078e0058 */
[----:B------:R-:W-:Y:S02]  /*4490*/  MOV R40, R42 ;  /* 0x0000002a00287202 */ /* 0x000fe40000000f00 */
[----:B------:R-:W-:Y:S01]  /*44a0*/  F2FP.F16.F32.PACK_AB R87, R92, R87 ;  /* 0x000000575c57723e */ /* 0x000fe200000000ff */
[----:B------:R-:W-:-:S04]  /*44b0*/  IMAD.MOV.U32 R43, RZ, RZ, R84 ;  /* 0x000000ffff2b7224 */ /* 0x000fc800078e0054 */
[----:B------:R-:W-:-:S07]  /*44c0*/  IMAD.MOV.U32 R42, RZ, RZ, R87 ;  /* 0x000000ffff2a7224 */ /* 0x000fce00078e0057 */
.L_x_2545:
[----:B------:R-:W-:Y:S05]  /*44d0*/  BSYNC B3 ;  /* 0x0000000000037941 */ /* 0x000fea0003800000 */
.L_x_2544:
[----:B--2---:R3:W-:Y:S02]  /*44e0*/  STG.E.128 desc[UR60][R46.64+0x80], R40 ;  /* 0x000080282e007986 */ /* 0x0047e4000c101d3c */
.L_x_2543:
[----:B------:R-:W-:Y:S05]  /*44f0*/  BSYNC B2 ;  /* 0x0000000000027941 */ /* 0x000fea0003800000 */
.L_x_2542:
        /* <DEDUP_REMOVED lines=15> */
[CC--:B------:R-:W-:Y:S01]  /*45f0*/  FMUL.FTZ R85, R41.reuse, R82.reuse ;  /* 0x0000005229557220 */ /* 0x0c0fe20000410000 */
[----:B------:R-:W-:Y:S02]  /*4600*/  HADD2.F32 R86, -RZ, R162.H1_H1 ;  /* 0x300000a2ff567230 */ /* 0x000fe40000004100 */
[C---:B------:R-:W-:Y:S01]  /*4610*/  FMUL.FTZ R82, R84.reuse, R82 ;  /* 0x0000005254527220 */ /* 0x040fe20000410000 */
[----:B------:R-:W-:Y:S02]  /*4620*/  HADD2.F32 R88, -RZ, R163.H0_H0 ;  /* 0x200000a3ff587230 */ /* 0x000fe40000004100 */
[-C--:B------:R-:W-:Y:S01]  /*4630*/  FFMA.FTZ R84, R84, R80.reuse, -R85 ;  /* 0x0000005054547223 */ /* 0x080fe20000010855 */
[----:B------:R-:W-:Y:S01]  /*4640*/  FFMA.FTZ R82, R41, R80, R82 ;  /* 0x0000005029527223 */ /* 0x000fe20000010052 */
[----:B------:R-:W-:Y:S01]  /*4650*/  SHF.R.U32.HI R41, RZ, 0x10, R83 ;  /* 0x00000010ff297819 */ /* 0x000fe20000011653 */
[----:B------:R-:W-:Y:S01]  /*4660*/  IMAD.MOV.U32 R80, RZ, RZ, R43 ;  /* 0x000000ffff507224 */ /* 0x000fe200078e002b */
[----:B------:R-:W-:-:S02]  /*4670*/  SHF.R.U32.HI R83, RZ, 0x10, R81 ;  /* 0x00000010ff537819 */ /* 0x000fc40000011651 */
[----:B------:R-:W-:Y:S01]  /*4680*/  F2FP.F16.F32.PACK_AB R82, R82, R84 ;  /* 0x000000545252723e */ /* 0x000fe200000000ff */
[----:B------:R-:W-:Y:S02]  /*4690*/  HADD2.F32 R43, -RZ, R41.H0_H0 ;  /* 0x20000029ff2b7230 */ /* 0x000fe40000004100 */
[--C-:B------:R-:W-:Y:S02]  /*46a0*/  HADD2.F32 R41, -RZ, R80.reuse.H1_H1 ;  /* 0x30000050ff297230 */ /* 0x100fe40000004100 */
[----:B------:R-:W-:Y:S02]  /*46b0*/  HADD2.F32 R81, -RZ, R80.H0_H0 ;  /* 0x20000050ff517230 */ /* 0x000fe40000004100 */
[----:B------:R-:W-:Y:S02]  /*46c0*/  HADD2.F32 R80, -RZ, R83.H0_H0 ;  /* 0x20000053ff507230 */ /* 0x000fe40000004100 */
[----:B------:R-:W-:Y:S01]  /*46d0*/  FMUL.FTZ R85, R41, R43 ;  /* 0x0000002b29557220 */ /* 0x000fe20000410000 */
[----:B------:R-:W-:-:S02]  /*46e0*/  IMAD.MOV.U32 R83, RZ, RZ, R42 ;  /* 0x000000ffff537224 */ /* 0x000fc400078e002a */
[C---:B------:R-:W-:Y:S01]  /*46f0*/  FMUL.FTZ R42, R81.reuse, R43 ;  /* 0x0000002b512a7220 */ /* 0x040fe20000410000 */
[-C--:B------:R-:W-:Y:S01]  /*4700*/  FFMA.FTZ R43, R81, R80.reuse, -R85 ;  /* 0x00000050512b7223 */ /* 0x080fe20000010855 */
[--C-:B------:R-:W-:Y:S02]  /*4710*/  HADD2.F32 R85, -RZ, R40.reuse.H1_H1 ;  /* 0x30000028ff557230 */ /* 0x100fe40000004100 */
[----:B------:R-:W-:Y:S01]  /*4720*/  FFMA.FTZ R41, R41, R80, R42 ;  /* 0x0000005029297223 */ /* 0x000fe2000001002a */
[----:B------:R-:W-:Y:S02]  /*4730*/  HADD2.F32 R42, -RZ, R40.H0_H0 ;  /* 0x20000028ff2a7230 */ /* 0x000fe40000004100 */
[--C-:B------:R-:W-:Y:S02]  /*4740*/  HADD2.F32 R80, -RZ, R83.reuse.H1_H1 ;  /* 0x30000053ff507230 */ /* 0x100fe40000004100 */
[----:B------:R-:W-:Y:S01]  /*4750*/  FMUL.FTZ R40, R85, R87 ;  /* 0x0000005755287220 */ /* 0x000fe20000410000 */
[----:B------:R-:W-:-:S02]  /*4760*/  HADD2.F32 R83, -RZ, R83.H0_H0 ;  /* 0x20000053ff537230 */ /* 0x000fc40000004100 */
[C---:B------:R-:W-:Y:S01]  /*4770*/  FMUL.FTZ R87, R42.reuse, R87 ;  /* 0x000000572a577220 */ /* 0x040fe20000410000 */
[----:B------:R-:W-:Y:S02]  /*4780*/  HADD2.F32 R81, -RZ, R162.H0_H0 ;  /* 0x200000a2ff517230 */ /* 0x000fe40000004100 */
[----:B------:R-:W-:Y:S01]  /*4790*/  FFMA.FTZ R42, R42, R86, -R40 ;  /* 0x000000562a2a7223 */ /* 0x000fe20000010828 */
[CC--:B------:R-:W-:Y:S01]  /*47a0*/  FMUL.FTZ R40, R80.reuse, R88.reuse ;  /* 0x0000005850287220 */ /* 0x0c0fe20000410000 */
[----:B------:R-:W-:Y:S01]  /*47b0*/  FMUL.FTZ R88, R83, R88 ;  /* 0x0000005853587220 */ /* 0x000fe20000410000 */
[----:B------:R-:W-:Y:S01]  /*47c0*/  FFMA.FTZ R87, R85, R86, R87 ;  /* 0x0000005655577223 */ /* 0x000fe20000010057 */
[----:B------:R-:W-:Y:S01]  /*47d0*/  F2FP.F16.F32.PACK_AB R43, R41, R43 ;  /* 0x0000002b292b723e */ /* 0x000fe200000000ff */
[-C--:B------:R-:W-:Y:S01]  /*47e0*/  FFMA.FTZ R40, R83, R81.reuse, -R40 ;  /* 0x0000005153287223 */ /* 0x080fe20000010828 */
[----:B------:R-:W-:Y:S01]  /*47f0*/  FFMA.FTZ R88, R80, R81, R88 ;  /* 0x0000005150587223 */ /* 0x000fe20000010058 */
[----:B------:R-:W-:Y:S01]  /*4800*/  IMAD.MOV.U32 R41, RZ, RZ, R82 ;  /* 0x000000ffff297224 */ /* 0x000fe200078e0052 */
[----:B------:R-:W-:-:S03]  /*4810*/  F2FP.F16.F32.PACK_AB R42, R87, R42 ;  /* 0x0000002a572a723e */ /* 0x000fc600000000ff */
[----:B------:R-:W-:Y:S02]  /*4820*/  F2FP.F16.F32.PACK_AB R88, R88, R40 ;  /* 0x000000285858723e */ /* 0x000fe400000000ff */
[----:B------:R-:W-:-:S03]  /*4830*/  MOV R40, R42 ;  /* 0x0000002a00287202 */ /* 0x000fc60000000f00 */
[----:B------:R-:W-:-:S07]  /*4840*/  IMAD.MOV.U32 R42, RZ, RZ, R88 ;  /* 0x000000ffff2a7224 */ /* 0x000fce00078e0058 */
.L_x_2549:
[----:B------:R-:W-:Y:S05]  /*4850*/  BSYNC B3 ;  /* 0x0000000000037941 */ /* 0x000fea0003800000 */
.L_x_2548:
[----:B--2---:R4:W-:Y:S02]  /*4860*/  STG.E.128 desc[UR60][R46.64+0xc0], R40 ;  /* 0x0000c0282e007986 */ /* 0x0049e4000c101d3c */
.L_x_2547:
[----:B------:R-:W-:Y:S05]  /*4870*/  BSYNC B2 ;  /* 0x0000000000027941 */ /* 0x000fea0003800000 */
.L_x_2546:
        /* <DEDUP_REMOVED lines=37> */
[----:B------:R-:W-:Y:S01]  /*4ad0*/  FMUL.FTZ R81, R76, R161 ;  /* 0x000000a14c517220 */ /* 0x000fe20000410000 */
        /* <DEDUP_REMOVED lines=10> */
[----:B------:R-:W-:Y:S02]  /*4b80*/  IMAD.MOV.U32 R42, RZ, RZ, R43 ;  /* 0x000000ffff2a7224 */ /* 0x000fe400078e002b */
[----:B------:R-:W-:Y:S02]  /*4b90*/  IMAD.MOV.U32 R40, RZ, RZ, R81 ;  /* 0x000000ffff287224 */ /* 0x000fe400078e0051 */
[----:B------:R-:W-:-:S07]  /*4ba0*/  IMAD.MOV.U32 R43, RZ, RZ, R78 ;  /* 0x000000ffff2b7224 */ /* 0x000fce00078e004e */
.L_x_2553:
[----:B------:R-:W-:Y:S05]  /*4bb0*/  BSYNC B3 ;  /* 0x0000000000037941 */ /* 0x000fea0003800000 */
.L_x_2552:
[----:B--2---:R1:W-:Y:S02]  /*4bc0*/  STG.E.128 desc[UR60][R46.64+0x100], R40 ;  /* 0x000100282e007986 */ /* 0x0043e4000c101d3c */
.L_x_2551:
[----:B------:R-:W-:Y:S05]  /*4bd0*/  BSYNC B2 ;  /* 0x0000000000027941 */ /* 0x000fea0003800000 */
.L_x_2550:
        /* <DEDUP_REMOVED lines=46> */
[----:B------:R-:W-:Y:S02]  /*4ec0*/  F2FP.F16.F32.PACK_AB R43, R158, R43 ;  /* 0x0000002b9e2b723e */ /* 0x000fe400000000ff */
[----:B------:R-:W-:-:S03]  /*4ed0*/  MOV R40, R77 ;  /* 0x0000004d00287202 */ /* 0x000fc60000000f00 */
[----:B------:R-:W-:Y:S02]  /*4ee0*/  IMAD.MOV.U32 R42, RZ, RZ, R43 ;  /* 0x000000ffff2a7224 */ /* 0x000fe400078e002b */
[----:B------:R-:W-:-:S07]  /*4ef0*/  IMAD.MOV.U32 R43, RZ, RZ, R74 ;  /* 0x000000ffff2b7224 */ /* 0x000fce00078e004a */
.L_x_2555:
[----:B------:R-:W-:Y:S05]  /*4f00*/  BSYNC B2 ;  /* 0x0000000000027941 */ /* 0x000fea0003800000 */
.L_x_2554:
[----:B--2---:R1:W-:Y:S02]  /*4f10*/  STG.E.128 desc[UR60][R46.64+0x140], R40 ;  /* 0x000140282e007986 */ /* 0x0043e4000c101d3c */
.L_x_2533:
[----:B------:R-:W-:Y:S05]  /*4f20*/  BSYNC B1 ;  /* 0x0000000000017941 */ /* 0x000fea0003800000 */
.L_x_2532:
        /* <DEDUP_REMOVED lines=9> */
[----:B------:R-:W-:Y:S01]  /*4fc0*/  HADD2.F32 R160, -RZ, R160.H1_H1 ;  /* 0x300000a0ffa07230 */ /* 0x000fe20000004100 */
        /* <DEDUP_REMOVED lines=13> */
[-C--:B------:R-:W-:Y:S01]  /*50a0*/  FMUL.FTZ R47, R71, R70.reuse ;  /* 0x00000046472f7220 */ /* 0x080fe20000410000 */
        /* <DEDUP_REMOVED lines=8> */
[----:B------:R-:W-:Y:S02]  /*5130*/  HADD2.F32 R69, -RZ, R42.H0_H0 ;  /* 0x2000002aff457230 */ /* 0x000fe40000004100 */
[-C--:B------:R-:W-:Y:S01]  /*5140*/  FMUL.FTZ R72, R43, R160.reuse ;  /* 0x000000a02b487220 */ /* 0x080fe20000410000 */
[----:B------:R-:W-:Y:S02]  /*5150*/  HADD2.F32 R40, -RZ, R40.H0_H0 ;  /* 0x20000028ff287230 */ /* 0x000fe40000004100 */
[----:B------:R-:W-:Y:S01]  /*5160*/  FMUL.FTZ R71, R46, R159 ;  /* 0x0000009f2e477220 */ /* 0x000fe20000410000 */
[--C-:B------:R-:W-:Y:S02]  /*5170*/  HADD2.F32 R42, -RZ, R155.reuse.H1_H1 ;  /* 0x3000009bff2a7230 */ /* 0x100fe40000004100 */
[----:B------:R-:W-:Y:S01]  /*5180*/  FMUL.FTZ R160, R69, R160 ;  /* 0x000000a045a07220 */ /* 0x000fe20000410000 */
[----:B------:R-:W-:-:S02]  /*5190*/  HADD2.F32 R41, -RZ, R155.H0_H0 ;  /* 0x2000009bff297230 */ /* 0x000fc40000004100 */
[----:B------:R-:W-:Y:S01]  /*51a0*/  FMUL.FTZ R159, R40, R159 ;  /* 0x0000009f289f7220 */ /* 0x000fe20000410000 */
[----:B------:R-:W-:Y:S01]  /*51b0*/  F2FP.F16.F32.PACK_AB R47, R70, R47 ;  /* 0x0000002f462f723e */ /* 0x000fe200000000ff */
[-C--:B------:R-:W-:Y:S01]  /*51c0*/  FFMA.FTZ R72, R69, R42.reuse, -R72 ;  /* 0x0000002a45487223 */ /* 0x080fe20000010848 */
[----:B------:R-:W-:Y:S01]  /*51d0*/  FFMA.FTZ R43, R43, R42, R160 ;  /* 0x0000002a2b2b7223 */ /* 0x000fe200000100a0 */
[-C--:B------:R-:W-:Y:S01]  /*51e0*/  FFMA.FTZ R71, R40, R41.reuse, -R71 ;  /* 0x0000002928477223 */ /* 0x080fe20000010847 */
[----:B------:R-:W-:Y:S01]  /*51f0*/  FFMA.FTZ R46, R46, R41, R159 ;  /* 0x000000292e2e7223 */ /* 0x000fe2000001009f */
[----:B------:R-:W-:Y:S02]  /*5200*/  F2FP.F16.F32.PACK_AB R41, R73, R68 ;  /* 0x000000444929723e */ /* 0x000fe400000000ff */
[----:B------:R-:W-:Y:S01]  /*5210*/  F2FP.F16.F32.PACK_AB R42, R43, R72 ;  /* 0x000000482b2a723e */ /* 0x000fe200000000ff */
[----:B------:R-:W-:Y:S01]  /*5220*/  IMAD.MOV.U32 R43, RZ, RZ, R47 ;  /* 0x000000ffff2b7224 */ /* 0x000fe200078e002f */
[----:B------:R-:W-:-:S07]  /*5230*/  F2FP.F16.F32.PACK_AB R40, R46, R71 ;  /* 0x000000472e28723e */ /* 0x000fce00000000ff */
.L_x_2560:
[----:B------:R-:W-:Y:S05]  /*5240*/  BSYNC B2 ;  /* 0x0000000000027941 */ /* 0x000fea0003800000 */
.L_x_2559:
[----:B--2---:R1:W-:Y:S02]  /*5250*/  STG.E.128 desc[UR60][R44.64], R40 ;  /* 0x000000282c007986 */ /* 0x0043e4000c101d3c */
.L_x_2558:
[----:B------:R-:W-:Y:S05]  /*5260*/  BSYNC B1 ;  /* 0x0000000000017941 */ /* 0x000fea0003800000 */
.L_x_2557:
        /* <DEDUP_REMOVED lines=21> */
[----:B------:R-:W-:Y:S01]  /*53c0*/  FMUL.FTZ R72, R65, R68 ;  /* 0x0000004441487220 */ /* 0x000fe20000410000 */
[----:B------:R-:W-:Y:S02]  /*53d0*/  HADD2.F32 R64, -RZ, R64.H0_H0 ;  /* 0x20000040ff407230 */ /* 0x000fe40000004100 */
[-C--:B------:R-:W-:Y:S01]  /*53e0*/  FFMA.FTZ R41, R41, R46.reuse, -R70 ;  /* 0x0000002e29297223 */ /* 0x080fe20000010846 */
[----:B------:R-:W-:Y:S01]  /*53f0*/  FFMA.FTZ R46, R43, R46, R66 ;  /* 0x0000002e2b2e7223 */ /* 0x000fe20000010042 */
[----:B------:R-:W-:Y:S01]  /*5400*/  FMUL.FTZ R68, R47, R68 ;  /* 0x000000442f447220 */ /* 0x000fe20000410000 */
[----:B------:R-:W-:-:S02]  /*5410*/  HADD2.F32 R67, -RZ, R156.H0_H0 ;  /* 0x2000009cff437230 */ /* 0x000fc40000004100 */
[-C--:B------:R-:W-:Y:S01]  /*5420*/  FFMA.FTZ R43, R47, R64.reuse, -R72 ;  /* 0x000000402f2b7223 */ /* 0x080fe20000010848 */
[--C-:B------:R-:W-:Y:S02]  /*5430*/  HADD2.F32 R47, -RZ, R40.reuse.H1_H1 ;  /* 0x30000028ff2f7230 */ /* 0x100fe40000004100 */
[----:B------:R-:W-:Y:S01]  /*5440*/  FFMA.FTZ R64, R65, R64, R68 ;  /* 0x0000004041407223 */ /* 0x000fe20000010044 */
[----:B------:R-:W-:Y:S01]  /*5450*/  HADD2.F32 R40, -RZ, R40.H0_H0 ;  /* 0x20000028ff287230 */ /* 0x000fe20000004100 */
[----:B------:R-:W-:Y:S01]  /*5460*/  F2FP.F16.F32.PACK_AB R41, R46, R41 ;  /* 0x000000292e29723e */ /* 0x000fe200000000ff */
        /* <DEDUP_REMOVED lines=16> */
.L_x_2564:
[----:B------:R-:W-:Y:S05]  /*5570*/  BSYNC B2 ;  /* 0x0000000000027941 */ /* 0x000fea0003800000 */
.L_x_2563:
[----:B--2---:R1:W-:Y:S02]  /*5580*/  STG.E.128 desc[UR60][R44.64+0x40], R40 ;  /* 0x000040282c007986 */ /* 0x0043e4000c101d3c */
.L_x_2562:
[----:B------:R-:W-:Y:S05]  /*5590*/  BSYNC B1 ;  /* 0x0000000000017941 */ /* 0x000fea0003800000 */
.L_x_2561:
        /* <DEDUP_REMOVED lines=10> */
[----:B------:R-:W-:Y:S01]  /*5640*/  HADD2.F32 R40, -RZ, R41.H0_H0 ;  /* 0x20000029ff287230 */ /* 0x000fe20000004100 */
[--C-:B------:R-:W-:Y:S01]  /*5650*/  SHF.R.U64 R61, R62, 0x10, R63.reuse ;  /* 0x000000103e3d7819 */ /* 0x100fe2000000123f */
[----:B------:R-:W-:Y:S01]  /*5660*/  HADD2.F32 R60, -RZ, R60.H0_H0 ;  /* 0x2000003cff3c7230 */ /* 0x000fe20000004100 */
[----:B------:R-:W-:Y:S01]  /*5670*/  SHF.R.U32.HI R64, RZ, 0x10, R63 ;  /* 0x00000010ff407819 */ /* 0x000fe2000001163f */
[----:B------:R-:W-:Y:S01]  /*5680*/  HADD2.F32 R62, -RZ, R65.H0_H0 ;  /* 0x20000041ff3e7230 */ /* 0x000fe20000004100 */
[----:B------:R-:W-:Y:S01]  /*5690*/  MOV R47, R43 ;  /* 0x0000002b002f7202 */ /* 0x000fe20000000f00 */
[----:B------:R-:W-:Y:S02]  /*56a0*/  HADD2.F32 R43, -RZ, R41.H1_H1 ;  /* 0x30000029ff2b7230 */ /* 0x000fe40000004100 */
[----:B------:R-:W-:-:S02]  /*56b0*/  HADD2.F32 R61, -RZ, R61.H0_H0 ;  /* 0x2000003dff3d7230 */ /* 0x000fc40000004100 */
[----:B------:R-:W-:Y:S02]  /*56c0*/  HADD2.F32 R64, -RZ, R64.H0_H0 ;  /* 0x20000040ff407230 */ /* 0x000fe40000004100 */
[--C-:B------:R-:W-:Y:S02]  /*56d0*/  HADD2.F32 R41, -RZ, R47.reuse.H1_H1 ;  /* 0x3000002fff297230 */ /* 0x100fe40000004100 */
[-C--:B------:R-:W-:Y:S01]  /*56e0*/  FMUL.FTZ R63, R43, R61.reuse ;  /* 0x0000003d2b3f7220 */ /* 0x080fe20000410000 */
[----:B------:R-:W-:Y:S02]  /*56f0*/  HADD2.F32 R47, -RZ, R47.H0_H0 ;  /* 0x2000002fff2f7230 */ /* 0x000fe40000004100 */
[C---:B------:R-:W-:Y:S01]  /*5700*/  FMUL.FTZ R66, R40.reuse, R61 ;  /* 0x0000003d28427220 */ /* 0x040fe20000410000 */
[----:B------:R-:W-:Y:S01]  /*5710*/  FMUL.FTZ R68, R41, R64 ;  /* 0x0000004029447220 */ /* 0x000fe20000410000 */
[----:B------:R-:W-:Y:S01]  /*5720*/  FFMA.FTZ R40, R40, R60, -R63 ;  /* 0x0000003c28287223 */ /* 0x000fe2000001083f */
[----:B------:R-:W-:Y:S01]  /*5730*/  FMUL.FTZ R64, R47, R64 ;  /* 0x000000402f407220 */ /* 0x000fe20000410000 */
[----:B------:R-:W-:Y:S01]  /*5740*/  FFMA.FTZ R63, R43, R60, R66 ;  /* 0x0000003c2b3f7223 */ /* 0x000fe20000010042 */
[----:B------:R-:W-:-:S02]  /*5750*/  HADD2.F32 R60, -RZ, R147.H0_H0 ;  /* 0x20000093ff3c7230 */ /* 0x000fc40000004100 */
[-C--:B------:R-:W-:Y:S01]  /*5760*/  FFMA.FTZ R68, R47, R62.reuse, -R68 ;  /* 0x0000003e2f447223 */ /* 0x080fe20000010844 */
[----:B------:R-:W-:Y:S01]  /*5770*/  FFMA.FTZ R67, R41, R62, R64 ;  /* 0x0000003e29437223 */ /* 0x000fe20000010040 */
[----:B------:R-:W-:Y:S02]  /*5780*/  HADD2.F32 R41, -RZ, R46.H1_H1 ;  /* 0x3000002eff297230 */ /* 0x000fe40000004100 */
[----:B------:R-:W-:Y:S02]  /*5790*/  HADD2.F32 R43, -RZ, R42.H1_H1 ;  /* 0x3000002aff2b7230 */ /* 0x000fe40000004100 */
[----:B------:R-:W-:Y:S02]  /*57a0*/  HADD2.F32 R147, -RZ, R147.H1_H1 ;  /* 0x30000093ff937230 */ /* 0x000fe40000004100 */
[----:B------:R-:W-:Y:S01]  /*57b0*/  FMUL.FTZ R61, R41, R60 ;  /* 0x0000003c293d7220 */ /* 0x000fe20000410000 */
[----:B------:R-:W-:Y:S02]  /*57c0*/  HADD2.F32 R46, -RZ, R46.H0_H0 ;  /* 0x2000002eff2e7230 */ /* 0x000fe40000004100 */
        /* <DEDUP_REMOVED lines=14> */
.L_x_2568:
[----:B------:R-:W-:Y:S05]  /*58b0*/  BSYNC B2 ;  /* 0x0000000000027941 */ /* 0x000fea0003800000 */
.L_x_2567:
[----:B--2---:R1:W-:Y:S02]  /*58c0*/  STG.E.128 desc[UR60][R44.64+0x80], R40 ;  /* 0x000080282c007986 */ /* 0x0043e4000c101d3c */
.L_x_2566:
[----:B------:R-:W-:Y:S05]  /*58d0*/  BSYNC B1 ;  /* 0x0000000000017941 */ /* 0x000fea0003800000 */
.L_x_2565:
        /* <DEDUP_REMOVED lines=48> */
.L_x_2572:
[----:B------:R-:W-:Y:S05]  /*5be0*/  BSYNC B2 ;  /* 0x0000000000027941 */ /* 0x000fea0003800000 */
.L_x_2571:
[----:B--2---:R1:W-:Y:S02]  /*5bf0*/  STG.E.128 desc[UR60][R44.64+0xc0], R40 ;  /* 0x0000c0282c007986 */ /* 0x0043e4000c101d3c */
.L_x_2570:
[----:B------:R-:W-:Y:S05]  /*5c00*/  BSYNC B1 ;  /* 0x0000000000017941 */ /* 0x000fea0003800000 */
.L_x_2569:
        /* <DEDUP_REMOVED lines=48> */
.L_x_2576:
[----:B------:R-:W-:Y:S05]  /*5f10*/  BSYNC B2 ;  /* 0x0000000000027941 */ /* 0x000fea0003800000 */
.L_x_2575:
[----:B--2---:R1:W-:Y:S02]  /*5f20*/  STG.E.128 desc[UR60][R44.64+0x100], R40 ;  /* 0x000100282c007986 */ /* 0x0043e4000c101d3c */
.L_x_2574:
[----:B------:R-:W-:Y:S05]  /*5f30*/  BSYNC B1 ;  /* 0x0000000000017941 */ /* 0x000fea0003800000 */
.L_x_2573:
        /* <DEDUP_REMOVED lines=47> */
.L_x_2578:
[----:B------:R-:W-:Y:S05]  /*6230*/  BSYNC B1 ;  /* 0x0000000000017941 */ /* 0x000fea0003800000 */
.L_x_2577:
[----:B--2---:R1:W-:Y:S01]  /*6240*/  STG.E.128 desc[UR60][R44.64+0x140], R40 ;  /* 0x000140282c007986 */ /* 0x0043e2000c101d3c */
[----:B------:R-:W-:Y:S05]  /*6250*/  BRA `(.L_x_2556) ;  /* 0x0000003c00c47947 */ /* 0x000fea0003800000 */
.L_x_2524:
        /* <DEDUP_REMOVED lines=47> */
.L_x_2580:
[----:B------:R-:W-:Y:S05]  /*6550*/  BSYNC B1 ;  /* 0x0000000000017941 */ /* 0x000fea0003800000 */
.L_x_2579:
        /* <DEDUP_REMOVED lines=13> */
[----:B------:R-:W-:-:S02]  /*6630*/  MOV R93, R43 ;  /* 0x0000002b005d7202 */ /* 0x000fc40000000f00 */
[----:B------:R-:W-:Y:S01]  /*6640*/  CS2R R84, SRZ ;  /* 0x0000000000547805 */ /* 0x000fe2000001ff00 */
        /* <DEDUP_REMOVED lines=32> */
.L_x_2582:
[----:B------:R-:W-:Y:S05]  /*6850*/  BSYNC B1 ;  /* 0x0000000000017941 */ /* 0x000fea0003800000 */
.L_x_2581:
[----:B0-----:R-:W2:Y:S01]  /*6860*/  LDL R88, [R1+0x4c] ;  /* 0x00004c0001587983 */ /* 0x001ea20000100800 */
        /* <DEDUP_REMOVED lines=14> */
[----:B------:R-:W-:Y:S01]  /*6950*/  PRMT R180, R89, 0x5410, R90 ;  /* 0x0000541059b47816 */ /* 0x000fe2000000005a */
[----:B------:R-:W-:Y:S02]  /*6960*/  IMAD.MOV.U32 R89, RZ, RZ, R52 ;  /* 0x000000ffff597224 */ /* 0x000fe400078e0034 */
[----:B------:R-:W-:-:S03]  /*6970*/  IMAD.MOV.U32 R90, RZ, RZ, R55 ;  /* 0x000000ffff5a7224 */ /* 0x000fc600078e0037 */
        /* <DEDUP_REMOVED lines=12> */
[----:B-----5:R-:W-:-:S03]  /*6a40*/  IMAD.MOV.U32 R89, RZ, RZ, R66 ;  /* 0x000000ffff597224 */ /* 0x020fc600078e0042 */
[----:B------:R-:W-:Y:S02]  /*6a50*/  PRMT R159, R91, 0x7610, R159 ;  /* 0x000076105b9f7816 */ /* 0x000fe4000000009f */
[----:B--2---:R-:W-:Y:S01]  /*6a60*/  R2UR UR4, R88 ;  /* 0x00000000580472ca */ /* 0x004fe200000e0000 */
[----:B------:R-:W-:-:S05]  /*6a70*/  IMAD.MOV.U32 R88, RZ, RZ, R41 ;  /* 0x000000ffff587224 */ /* 0x000fca00078e0029 */
[----:B------:R-:W-:Y:S01]  /*6a80*/  PRMT R175, R88, 0x7610, R175 ;  /* 0x0000761058af7816 */ /* 0x000fe200000000af */
[----:B------:R-:W-:-:S05]  /*6a90*/  IMAD.MOV.U32 R88, RZ, RZ, R45 ;  /* 0x000000ffff587224 */ /* 0x000fca00078e002d */
[----:B------:R-:W-:Y:S01]  /*6aa0*/  PRMT R179, R88, 0x7610, R179 ;  /* 0x0000761058b37816 */ /* 0x000fe200000000b3 */
[----:B------:R-:W-:Y:S01]  /*6ab0*/  UISETP.NE.AND UP0, UPT, UR4, 0x3, UPT ;  /* 0x000000030400788c */ /* 0x000fe2000bf05270 */
[----:B------:R-:W-:-:S04]  /*6ac0*/  MOV R88, R50 ;  /* 0x0000003200587202 */ /* 0x000fc80000000f00 */
[----:B------:R-:W-:Y:S02]  /*6ad0*/  PRMT R179, R179, 0x5410, R88 ;  /* 0x00005410b3b37816 */ /* 0x000fe40000000058 */
[----:B------:R-:W-:Y:S02]  /*6ae0*/  MOV R88, R53 ;  /* 0x0000003500587202 */ /* 0x000fe40000000f00 */
[----:B------:R-:W-:Y:S02]  /*6af0*/  PLOP3.LUT P2, PT, PT, PT, UP0, 0x80, 0x0 ;  /* 0x000000000000781c */ /* 0x000fe40003f4f008 */
[----:B------:R-:W-:Y:S01]  /*6b00*/  PRMT R175, R175, 0x5410, R88 ;  /* 0x00005410afaf7816 */ /* 0x000fe20000000058 */
[----:B------:R-:W-:-:S05]  /*6b10*/  IMAD.MOV.U32 R88, RZ, RZ, R57 ;  /* 0x000000ffff587224 */ /* 0x000fca00078e0039 */
[----:B------:R-:W-:Y:S01]  /*6b20*/  PRMT R181, R88, 0x7610, R181 ;  /* 0x0000761058b57816 */ /* 0x000fe200000000b5 */
[----:B------:R-:W-:-:S05]  /*6b30*/  IMAD.MOV.U32 R88, RZ, RZ, R62 ;  /* 0x000000ffff587224 */ /* 0x000fca00078e003e */
[----:B------:R-:W-:Y:S01]  /*6b40*/  PRMT R181, R181, 0x5410, R88 ;  /* 0x00005410b5b57816 */ /* 0x000fe20000000058 */
        /* <DEDUP_REMOVED lines=37> */
.L_x_2583:
[----:B------:R-:W-:Y:S01]  /*6da0*/  IMAD R96, R17, 0x8, R16 ;  /* 0x0000000811607824 */ /* 0x000fe200078e0210 */
[----:B------:R-:W-:Y:S01]  /*6db0*/  SHF.L.U32 R97, R209, 0x1f, RZ ;  /* 0x0000001fd1617819 */ /* 0x000fe200000006ff */
[----:B------:R-:W0:Y:S01]  /*6dc0*/  LDC R145, c[0x0][0x2f4] ;  /* 0x0000bd00ff917b82 */ /* 0x000e220000000800 */
[----:B------:R-:W-:Y:S01]  /*6dd0*/  BSSY B1, `(.L_x_2584) ;  /* 0x0000005000017945 */ /* 0x000fe20003800000 */
[----:B------:R-:W-:Y:S01]  /*6de0*/  IMAD.MOV.U32 R127, RZ, RZ, R92 ;  /* 0x000000ffff7f7224 */ /* 0x000fe200078e005c */
[----:B------:R-:W1:Y:S05]  /*6df0*/  SYNCS.PHASECHK.TRANS64.TRYWAIT P5, [R96+URZ+0x36890], R97 ;  /* 0x03689061600075a7 */ /* 0x000e6a00080a017f */
[----:B------:R-:W2:Y:S01]  /*6e00*/  LDC.64 R128, c[0x0][0x300] ;  /* 0x0000c000ff807b82 */ /* 0x000ea20000000a00 */
[----:B-1----:R-:W-:Y:S05]  /*6e10*/  @!P5 BRA `(.L_x_2585) ;  /* 0x0000028400e8d947 */ /* 0x002fea0003800000 */
.L_x_2914:
[----:B------:R-:W-:Y:S05]  /*6e20*/  BSYNC B1 ;  /* 0x0000000000017941 */ /* 0x000fea0003800000 */
.L_x_2584:
[----:B------:R-:W-:Y:S01]  /*6e30*/  BSSY B1, `(.L_x_2586) ;  /* 0x0000186000017945 */ /* 0x000fe20003800000 */
[----:B0-----:R-:W-:-:S03]  /*6e40*/  IADD3 R147, -R124, R145, RZ ;  /* 0x000000917c937210 */ /* 0x001fc60007ffe1ff */
        /* <DEDUP_REMOVED lines=51> */
[CC--:B------:R-:W-:Y:S01]  /*7180*/  FMUL.FTZ R49, R61.reuse, R161.reuse ;  /* 0x000000a13d317220 */ /* 0x0c0fe20000410000 */
        /* <DEDUP_REMOVED lines=63> */
[----:B------:R-:W-:Y:S02]  /*7580*/  IMAD.MOV.U32 R90, RZ, RZ, R62 ;  /* 0x000000ffff5a7224 */ /* 0x000fe400078e003e */
[----:B------:R-:W-:-:S07]  /*7590*/  IMAD.MOV.U32 R94, RZ, RZ, R51 ;  /* 0x000000ffff5e7224 */ /* 0x000fce00078e0033 */
.L_x_2591:
[----:B------:R-:W-:Y:S05]  /*75a0*/  BSYNC B3 ;  /* 0x0000000000037941 */ /* 0x000fea0003800000 */
.L_x_2590:
        /* <DEDUP_REMOVED lines=12> */
.L_x_2589:
[----:B------:R-:W-:Y:S05]  /*7670*/  BSYNC B2 ;  /* 0x0000000000027941 */ /* 0x000fea0003800000 */
.L_x_2588:
        /* <DEDUP_REMOVED lines=66> */
[----:B------:R-:W-:Y:S01]  /*7aa0*/  HADD2.F32 R89, -RZ, R89.H0_H0 ;  /* 0x20000059ff597230 */ /* 0x000fe20000004100 */
[----:B------:R-:W-:Y:S01]  /*7ab0*/  MOV R49, R56 ;  /* 0x0000003800317202 */ /* 0x000fe20000000f00 */
[----:B------:R-:W-:-:S02]  /*7ac0*/  HADD2.F32 R47, -RZ, R47.H0_H0 ;  /* 0x2000002fff2f7230 */ /* 0x000fc40000004100 */
[----:B------:R-:W-:-:S05]  /*7ad0*/  HADD2.F32 R59, -RZ, R59.H0_H0 ;  /* 0x2000003bff3b7230 */ /* 0x000fca0000004100 */
        /* <DEDUP_REMOVED lines=16> */
[----:B------:R-:W-:Y:S02]  /*7be0*/  HADD2.F32 R58, -RZ, R48.H1_H1 ;  /* 0x30000030ff3a7230 */ /* 0x000fe40000004100 */
        /* <DEDUP_REMOVED lines=10> */
[----:B------:R-:W-:Y:S01]  /*7c90*/  F2FP.F16.F32.PACK_AB R44, R44, R90 ;  /* 0x0000005a2c2c723e */ /* 0x000fe200000000ff */
[----:B------:R-:W-:Y:S02]  /*7ca0*/  IMAD.MOV.U32 R63, RZ, RZ, R91 ;  /* 0x000000ffff3f7224 */ /* 0x000fe400078e005b */
        /* <DEDUP_REMOVED lines=15> */
.L_x_2595:
[----:B------:R-:W-:Y:S05]  /*7da0*/  BSYNC B3 ;  /* 0x0000000000037941 */ /* 0x000fea0003800000 */
.L_x_2594:
        /* <DEDUP_REMOVED lines=12> */
.L_x_2593:
[----:B------:R-:W-:Y:S05]  /*7e70*/  BSYNC B2 ;  /* 0x0000000000027941 */ /* 0x000fea0003800000 */
.L_x_2592:
        /* <DEDUP_REMOVED lines=31> */
[----:B------:R-:W-:Y:S01]  /*8070*/  HADD2.F32 R62, -RZ, R175.H1_H1 ;  /* 0x300000afff3e7230 */ /* 0x000fe20000004100 */
        /* <DEDUP_REMOVED lines=74> */
[C---:B------:R-:W-:Y:S01]  /*8520*/  FMUL.FTZ R54, R46.reuse, R54 ;  /* 0x000000362e367220 */ /* 0x040fe20000410000 */
[----:B------:R-:W-:Y:S01]  /*8530*/  F2FP.F16.F32.PACK_AB R41, R41, R90 ;  /* 0x0000005a2929723e */ /* 0x000fe200000000ff */
[----:B------:R-:W-:Y:S02]  /*8540*/  IMAD.MOV.U32 R48, RZ, RZ, R52 ;  /* 0x000000ffff307224 */ /* 0x000fe400078e0034 */
[-C--:B------:R-:W-:Y:S01]  /*8550*/  FFMA.FTZ R40, R46, R42.reuse, -R40 ;  /* 0x0000002a2e287223 */ /* 0x080fe20000010828 */
[----:B------:R-:W-:Y:S01]  /*8560*/  FFMA.FTZ R54, R50, R42, R54 ;  /* 0x0000002a32367223 */ /* 0x000fe20000010036 */
[----:B------:R-:W-:-:S03]  /*8570*/  MOV R44, R41 ;  /* 0x00000029002c7202 */ /* 0x000fc60000000f00 */
[----:B------:R-:W-:Y:S02]  /*8580*/  F2FP.F16.F32.PACK_AB R47, R40, R47 ;  /* 0x0000002f282f723e */ /* 0x000fe400000000ff */
[----:B------:R-:W-:-:S03]  /*8590*/  F2FP.F16.F32.PACK_AB R54, R54, R173 ;  /* 0x000000ad3636723e */ /* 0x000fc600000000ff */
[----:B------:R-:W-:Y:S02]  /*85a0*/  IMAD.MOV.U32 R46, RZ, RZ, R47 ;  /* 0x000000ffff2e7224 */ /* 0x000fe400078e002f */
[----:B------:R-:W-:Y:S01]  /*85b0*/  IMAD.MOV.U32 R47, RZ, RZ, R51 ;  /* 0x000000ffff2f7224 */ /* 0x000fe200078e0033 */
[----:B------:R-:W-:Y:S01]  /*85c0*/  MOV R51, R62 ;  /* 0x0000003e00337202 */ /* 0x000fe20000000f00 */
[----:B------:R-:W-:-:S07]  /*85d0*/  IMAD.MOV.U32 R50, RZ, RZ, R54 ;  /* 0x000000ffff327224 */ /* 0x000fce00078e0036 */
.L_x_2597:
[----:B------:R-:W-:Y:S05]  /*85e0*/  BSYNC B2 ;  /* 0x0000000000027941 */ /* 0x000fea0003800000 */
.L_x_2596:
        /* <DEDUP_REMOVED lines=10> */
.L_x_2587:
[----:B------:R-:W-:Y:S05]  /*8690*/  BSYNC B1 ;  /* 0x0000000000017941 */ /* 0x000fea0003800000 */
.L_x_2586:
        /* <DEDUP_REMOVED lines=10> */
[----:B---3--:R-:W-:Y:S02]  /*8740*/  IADD3 R44, P3, P4, R114, R126, R20 ;  /* 0x0000007e722c7210 */ /* 0x008fe40007c7e014 */
[----:B------:R-:W-:Y:S02]  /*8750*/  SHF.R.S32.HI R41, RZ, 0x1f, R40 ;  /* 0x0000001fff297819 */ /* 0x000fe40000011428 */
[----:B------:R-:W-:Y:S02]  /*8760*/  IADD3.X R45, R5, R52, R28, P3, P4 ;  /* 0x00000034052d7210 */ /* 0x000fe40001fe841c */
[----:B------:R-:W-:Y:S02]  /*8770*/  LEA.HI R40, R41, R40, RZ, 0x4 ;  /* 0x0000002829287211 */ /* 0x000fe400078f20ff */
[----:B------:R-:W-:-:S02]  /*8780*/  SHF.R.U32.HI R46, RZ, 0x3, R215 ;  /* 0x00000003ff2e7819 */ /* 0x000fc400000116d7 */
[----:B------:R-:W-:-:S05]  /*8790*/  LEA.HI.SX32 R40, R40, R117, 0x1c ;  /* 0x0000007528287211 */ /* 0x000fca00078fe2ff */
[----:B------:R-:W-:-:S05]  /*87a0*/  IMAD.SHL.U32 R41, R40, 0x8, RZ ;  /* 0x0000000828297824 */ /* 0x000fca00078e00ff */
[----:B------:R-:W-:-:S13]  /*87b0*/  ISETP.GE.AND P3, PT, R41, R145, PT ;  /* 0x000000912900720c */ /* 0x000fda0003f66270 */
[--C-:B------:R-:W-:Y:S02]  /*87c0*/  @!P3 SHF.R.S32.HI R43, RZ, 0x1f, R41.reuse ;  /* 0x0000001fff2bb819 */ /* 0x100fe40000011429 */
[--C-:B------:R-:W-:Y:S02]  /*87d0*/  @!P3 IADD3 R42, P4, P5, R114, R126, R41.reuse ;  /* 0x0000007e722ab210 */ /* 0x100fe40007d9e029 */
[----:B------:R-:W-:Y:S02]  /*87e0*/  LOP3.LUT R41, R215, 0x38, R41, 0xf8, !PT ;  /* 0x00000038d7297812 */ /* 0x000fe400078ef829 */
[----:B------:R-:W-:Y:S02]  /*87f0*/  @!P3 IADD3.X R43, R5, R52, R43, P4, P5 ;  /* 0x00000034052bb210 */ /* 0x000fe400027ea42b */
[----:B------:R-:W-:Y:S02]  /*8800*/  LEA R48, P4, R44, R122, 0x1 ;  /* 0x0000007a2c307211 */ /* 0x000fe400078808ff */
[----:B------:R-:W-:-:S02]  /*8810*/  LOP3.LUT R41, R41, R46, RZ, 0x3c, !PT ;  /* 0x0000002e29297212 */ /* 0x000fc400078e3cff */
[----:B------:R-:W-:Y:S02]  /*8820*/  LEA.HI.X R49, R44, R123, R45, 0x1, P4 ;  /* 0x0000007b2c317211 */ /* 0x000fe400020f0c2d */
[----:B------:R-:W-:-:S04]  /*8830*/  @!P3 LEA R50, P4, R42, R122, 0x1 ;  /* 0x0000007a2a32b211 */ /* 0x000fc800078808ff */
[----:B------:R-:W-:Y:S02]  /*8840*/  @!P3 LEA.HI.X R51, R42, R123, R43, 0x1, P4 ;  /* 0x0000007b2a33b211 */ /* 0x000fe400020f0c2b */
[----:B------:R-:W-:Y:S02]  /*8850*/  SHF.R.S32.HI R42, RZ, 0x1f, R40 ;  /* 0x0000001fff2a7819 */ /* 0x000fe40000011428 */
[----:B------:R-:W-:Y:S02]  /*8860*/  ISETP.GE.AND P4, PT, R18, R119, PT ;  /* 0x000000771200720c */ /* 0x000fe40003f86270 */
[----:B------:R-:W-:-:S04]  /*8870*/  LEA.HI R40, R42, R40, RZ, 0x3 ;  /* 0x000000282a287211 */ /* 0x000fc800078f18ff */
[----:B------:R-:W-:-:S05]  /*8880*/  SHF.R.S32.HI R40, RZ, 0x3, R40 ;  /* 0x00000003ff287819 */ /* 0x000fca0000011428 */
        /* <DEDUP_REMOVED lines=86> */
[----:B------:R-:W-:Y:S01]  /*8df0*/  F2FP.F16.F32.PACK_AB R171, R54, R171 ;  /* 0x000000ab36ab723e */ /* 0x000fe200000000ff */
[----:B------:R-:W-:Y:S01]  /*8e00*/  IMAD.MOV.U32 R45, RZ, RZ, R62 ;  /* 0x000000ffff2d7224 */ /* 0x000fe200078e003e */
[----:B------:R-:W-:Y:S01]  /*8e10*/  F2FP.F16.F32.PACK_AB R40, R57, R47 ;  /* 0x0000002f3928723e */ /* 0x000fe200000000ff */
[----:B------:R-:W-:Y:S01]  /*8e20*/  IMAD.MOV.U32 R47, RZ, RZ, R63 ;  /* 0x000000ffff2f7224 */ /* 0x000fe200078e003f */
[----:B------:R-:W-:Y:S01]  /*8e30*/  F2FP.F16.F32.PACK_AB R42, R44, R43 ;  /* 0x0000002b2c2a723e */ /* 0x000fe200000000ff */
[----:B------:R-:W-:Y:S01]  /*8e40*/  IMAD.MOV.U32 R43, RZ, RZ, R60 ;  /* 0x000000ffff2b7224 */ /* 0x000fe200078e003c */
[----:B------:R-:W-:-:S02]  /*8e50*/  F2FP.F16.F32.PACK_AB R46, R56, R170 ;  /* 0x000000aa382e723e */ /* 0x000fc400000000ff */
[----:B------:R-:W-:-:S07]  /*8e60*/  MOV R44, R171 ;  /* 0x000000ab002c7202 */ /* 0x000fce0000000f00 */
.L_x_2601:
[----:B------:R-:W-:Y:S05]  /*8e70*/  BSYNC B2 ;  /* 0x0000000000027941 */ /* 0x000fea0003800000 */
.L_x_2600:
[----:B0-----:R0:W-:Y:S04]  /*8e80*/  STG.E.128 desc[UR60][R48.64], R40 ;  /* 0x0000002830007986 */ /* 0x0011e8000c101d3c */
[----:B--2---:R0:W-:Y:S02]  /*8e90*/  @!P3 STG.E.128 desc[UR60][R50.64], R44 ;  /* 0x0000002c3200b986 */ /* 0x0041e4000c101d3c */
.L_x_2599:
[----:B------:R-:W-:Y:S05]  /*8ea0*/  BSYNC B1 ;  /* 0x0000000000017941 */ /* 0x000fea0003800000 */
.L_x_2598:
        /* <DEDUP_REMOVED lines=30> */
[----:B------:R-:W-:-:S03]  /*9090*/  IMAD R41, R41, 0x2, R16 ;  /* 0x0000000229297824 */ /* 0x000fc600078e0210 */
[----:B------:R-:W-:-:S03]  /*90a0*/  LEA R44, R43, R16, 0x1 ;  /* 0x000000102b2c7211 */ /* 0x000fc600078e08ff */
[----:B------:R-:W0:Y:S04]  /*90b0*/  LDS.128 R40, [R41+0x21400] ;  /* 0x0214000029287984 */ /* 0x000e280000000c00 */
[----:B------:R-:W2:Y:S01]  /*90c0*/  LDS.128 R44, [R44+0x21400] ;  /* 0x021400002c2c7984 */ /* 0x000ea20000000c00 */
[----:B------:R-:W-:Y:S05]  /*90d0*/  @P4 BRA `(.L_x_2605) ;  /* 0x0000000400404947 */ /* 0x000fea0003800000 */
[--C-:B------:R-:W-:Y:S01]  /*90e0*/  SHF.R.U64 R54, R80, 0x10, R81.reuse ;  /* 0x0000001050367819 */ /* 0x100fe20000001251 */
[----:B------:R-:W-:Y:S01]  /*90f0*/  HADD2.F32 R63, -RZ, R167.H1_H1 ;  /* 0x300000a7ff3f7230 */ /* 0x000fe20000004100 */
[----:B------:R-:W-:Y:S01]  /*9100*/  SHF.R.U32.HI R80, RZ, 0x10, R81 ;  /* 0x00000010ff507819 */ /* 0x000fe20000011651 */
[----:B0-----:R-:W-:Y:S01]  /*9110*/  HADD2.F32 R60, -RZ, R41.H0_H0 ;  /* 0x20000029ff3c7230 */ /* 0x001fe20000004100 */
[--C-:B------:R-:W-:Y:S01]  /*9120*/  SHF.R.U64 R53, R68, 0x10, R69.reuse ;  /* 0x0000001044357819 */ /* 0x100fe20000001245 */
[--C-:B--2---:R-:W-:Y:S01]  /*9130*/  HADD2.F32 R58, -RZ, R45.reuse.H0_H0 ;  /* 0x2000002dff3a7230 */ /* 0x104fe20000004100 */
[----:B------:R-:W-:Y:S01]  /*9140*/  SHF.R.U32.HI R68, RZ, 0x10, R69 ;  /* 0x00000010ff447819 */ /* 0x000fe20000011645 */
[----:B------:R-:W-:Y:S02]  /*9150*/  HADD2.F32 R59, -RZ, R45.H1_H1 ;  /* 0x3000002dff3b7230 */ /* 0x000fe40000004100 */
[----:B------:R-:W-:Y:S01]  /*9160*/  FMUL.FTZ R45, R60, R63 ;  /* 0x0000003f3c2d7220 */ /* 0x000fe20000410000 */
[----:B------:R-:W-:Y:S01]  /*9170*/  HADD2.F32 R80, -RZ, R80.H0_H0 ;  /* 0x20000050ff507230 */ /* 0x000fe20000004100 */
[--C-:B------:R-:W-:Y:S01]  /*9180*/  SHF.R.U64 R56, R82, 0x10, R83.reuse ;  /* 0x0000001052387819 */ /* 0x100fe20000001253 */
[----:B------:R-:W-:Y:S01]  /*9190*/  HADD2.F32 R57, -RZ, R165.H1_H1 ;  /* 0x300000a5ff397230 */ /* 0x000fe20000004100 */
[----:B------:R-:W-:Y:S01]  /*91a0*/  SHF.R.U32.HI R82, RZ, 0x10, R83 ;  /* 0x00000010ff527819 */ /* 0x000fe20000011653 */
[----:B------:R-:W-:-:S02]  /*91b0*/  HADD2.F32 R61, -RZ, R41.H1_H1 ;  /* 0x30000029ff3d7230 */ /* 0x000fc40000004100 */
[C---:B------:R-:W-:Y:S01]  /*91c0*/  FMUL.FTZ R41, R58.reuse, R63 ;  /* 0x0000003f3a297220 */ /* 0x040fe20000410000 */
[----:B------:R-:W-:Y:S02]  /*91d0*/  HADD2.F32 R68, -RZ, R68.H0_H0 ;  /* 0x20000044ff447230 */ /* 0x000fe40000004100 */
[-C--:B------:R-:W-:Y:S01]  /*91e0*/  FMUL.FTZ R62, R59, R80.reuse ;  /* 0x000000503b3e7220 */ /* 0x080fe20000410000 */
[-C--:B------:R-:W-:Y:S01]  /*91f0*/  FFMA.FTZ R45, R58, R57.reuse, R45 ;  /* 0x000000393a2d7223 */ /* 0x080fe2000001002d */
[C---:B------:R-:W-:Y:S01]  /*9200*/  FMUL.FTZ R80, R61.reuse, R80 ;  /* 0x000000503d507220 */ /* 0x040fe20000410000 */
[----:B------:R-:W-:Y:S01]  /*9210*/  FFMA.FTZ R41, R60, R57, -R41 ;  /* 0x000000393c297223 */ /* 0x000fe20000010829 */
[----:B------:R-:W-:Y:S01]  /*9220*/  FFMA.FTZ R58, R61, R68, -R62 ;  /* 0x000000443d3a7223 */ /* 0x000fe2000001083e */
[----:B------:R-:W-:Y:S01]  /*9230*/  HADD2.F32 R61, -RZ, R166.H1_H1 ;  /* 0x300000a6ff3d7230 */ /* 0x000fe20000004100 */
[--C-:B------:R-:W-:Y:S01]  /*9240*/  SHF.R.U64 R55, R70, 0x10, R71.reuse ;  /* 0x0000001046377819 */ /* 0x100fe20000001247 */
[----:B------:R-:W-:Y:S01]  /*9250*/  HADD2.F32 R60, -RZ, R47.H0_H0 ;  /* 0x2000002fff3c7230 */ /* 0x000fe20000004100 */
[----:B------:R-:W-:Y:S01]  /*9260*/  SHF.R.U32.HI R70, RZ, 0x10, R71 ;  /* 0x00000010ff467819 */ /* 0x000fe20000011647 */
[----:B------:R-:W-:-:S02]  /*9270*/  HADD2.F32 R74, -RZ, R43.H0_H0 ;  /* 0x2000002bff4a7230 */ /* 0x000fc40000004100 */
[----:B------:R-:W-:Y:S01]  /*9280*/  FFMA.FTZ R68, R59, R68, R80 ;  /* 0x000000443b447223 */ /* 0x000fe20000010050 */
[----:B------:R-:W-:Y:S01]  /*9290*/  HADD2.F32 R62, -RZ, R47.H1_H1 ;  /* 0x3000002fff3e7230 */ /* 0x000fe20000004100 */
[----:B------:R-:W-:Y:S01]  /*92a0*/  F2FP.F16.F32.PACK_AB R41, R58, R41 ;  /* 0x000000293a29723e */ /* 0x000fe200000000ff */
[----:B------:R-:W-:Y:S02]  /*92b0*/  HADD2.F32 R47, -RZ, R82.H0_H0 ;  /* 0x20000052ff2f7230 */ /* 0x000fe40000004100 */
[----:B------:R-:W-:Y:S02]  /*92c0*/  HADD2.F32 R72, -RZ, R43.H1_H1 ;  /* 0x3000002bff487230 */ /* 0x000fe40000004100 */
[-C--:B------:R-:W-:Y:S01]  /*92d0*/  FMUL.FTZ R43, R60, R61.reuse ;  /* 0x0000003d3c2b7220 */ /* 0x080fe20000410000 */
[----:B------:R-:W-:Y:S02]  /*92e0*/  HADD2.F32 R57, -RZ, R164.H1_H1 ;  /* 0x300000a4ff397230 */ /* 0x000fe40000004100 */
[----:B------:R-:W-:Y:S01]  /*92f0*/  FMUL.FTZ R61, R74, R61 ;  /* 0x0000003d4a3d7220 */ /* 0x000fe20000410000 */
[----:B------:R-:W-:-:S02]  /*9300*/  HADD2.F32 R59, -RZ, R70.H0_H0 ;  /* 0x20000046ff3b7230 */ /* 0x000fc40000004100 */
[-C--:B------:R-:W-:Y:S01]  /*9310*/  FMUL.FTZ R63, R62, R47.reuse ;  /* 0x0000002f3e3f7220 */ /* 0x080fe20000410000 */
[----:B------:R-:W-:Y:S01]  /*9320*/  FMUL.FTZ R69, R72, R47 ;  /* 0x0000002f48457220 */ /* 0x000fe20000410000 */
[-C--:B------:R-:W-:Y:S01]  /*9330*/  FFMA.FTZ R47, R60, R57.reuse, R61 ;  /* 0x000000393c2f7223 */ /* 0x080fe2000001003d */
[----:B------:R-:W-:Y:S02]  /*9340*/  HADD2.F32 R70, -RZ, R44.H0_H0 ;  /* 0x2000002cff467230 */ /* 0x000fe40000004100 */
[----:B------:R-:W-:Y:S01]  /*9350*/  FFMA.FTZ R43, R74, R57, -R43 ;  /* 0x000000394a2b7223 */ /* 0x000fe2000001082b */
[----:B------:R-:W-:Y:S02]  /*9360*/  HADD2.F32 R61, -RZ, R54.H0_H0 ;  /* 0x20000036ff3d7230 */ /* 0x000fe40000004100 */
[-C--:B------:R-:W-:Y:S01]  /*9370*/  FFMA.FTZ R60, R72, R59.reuse, -R63 ;  /* 0x0000003b483c7223 */ /* 0x080fe2000001083f */
[----:B------:R-:W-:Y:S02]  /*9380*/  HADD2.F32 R44, -RZ, R44.H1_H1 ;  /* 0x3000002cff2c7230 */ /* 0x000fe40000004100 */
[----:B------:R-:W-:Y:S01]  /*9390*/  FFMA.FTZ R62, R62, R59, R69 ;  /* 0x0000003b3e3e7223 */ /* 0x000fe20000010045 */
[----:B------:R-:W-:Y:S01]  /*93a0*/  HADD2.F32 R57, -RZ, R40.H1_H1 ;  /* 0x30000028ff397230 */ /* 0x000fe20000004100 */
[----:B------:R-:W-:Y:S01]  /*93b0*/  F2FP.F16.F32.PACK_AB R45, R68, R45 ;  /* 0x0000002d442d723e */ /* 0x000fe200000000ff */
[----:B------:R-:W-:-:S02]  /*93c0*/  HADD2.F32 R167, -RZ, R167.H0_H0 ;  /* 0x200000a7ffa77230 */ /* 0x000fc40000004100 */
[-C--:B------:R-:W-:Y:S01]  /*93d0*/  FMUL.FTZ R72, R44, R61.reuse ;  /* 0x0000003d2c487220 */ /* 0x080fe20000410000 */
[----:B------:R-:W-:Y:S02]  /*93e0*/  HADD2.F32 R59, -RZ, R53.H0_H0 ;  /* 0x20000035ff3b7230 */ /* 0x000fe40000004100 */
[----:B------:R-:W-:Y:S01]  /*93f0*/  FMUL.FTZ R61, R57, R61 ;  /* 0x0000003d393d7220 */ /* 0x000fe20000410000 */
[----:B------:R-:W-:Y:S02]  /*9400*/  HADD2.F32 R165, -RZ, R165.H0_H0 ;  /* 0x200000a5ffa57230 */ /* 0x000fe40000004100 */
[----:B------:R-:W-:Y:S01]  /*9410*/  FMUL.FTZ R53, R70, R167 ;  /* 0x000000a746357220 */ /* 0x000fe20000410000 */
[----:B------:R-:W-:Y:S02]  /*9420*/  HADD2.F32 R54, -RZ, R40.H0_H0 ;  /* 0x20000028ff367230 */ /* 0x000fe40000004100 */
[----:B------:R-:W-:Y:S01]  /*9430*/  FFMA.FTZ R44, R44, R59, R61 ;  /* 0x0000003b2c2c7223 */ /* 0x000fe2000001003d */
[----:B------:R-:W-:Y:S01]  /*9440*/  HADD2.F32 R61, -RZ, R56.H0_H0 ;  /* 0x20000038ff3d7230 */ /* 0x000fe20000004100 */
[----:B------:R-:W-:Y:S01]  /*9450*/  F2FP.F16.F32.PACK_AB R43, R60, R43 ;  /* 0x0000002b3c2b723e */ /* 0x000fe200000000ff */
[----:B------:R-:W-:-:S02]  /*9460*/  HADD2.F32 R56, -RZ, R46.H0_H0 ;  /* 0x2000002eff387230 */ /* 0x000fc40000004100 */
[C---:B------:R-:W-:Y:S01]  /*9470*/  FFMA.FTZ R40, R54.reuse, R165, -R53 ;  /* 0x000000a536287223 */ /* 0x040fe20000010835 */
[----:B------:R-:W-:Y:S01]  /*9480*/  FMUL.FTZ R167, R54, R167 ;  /* 0x000000a736a77220 */ /* 0x000fe20000410000 */
[----:B------:R-:W-:Y:S01]  /*9490*/  FFMA.FTZ R53, R57, R59, -R72 ;  /* 0x0000003b39357223 */ /* 0x000fe20000010848 */
[----:B------:R-:W-:Y:S01]  /*94a0*/  HADD2.F32 R59, -RZ, R166.H0_H0 ;  /* 0x200000a6ff3b7230 */ /* 0x000fe20000004100 */
[----:B------:R-:W-:Y:S01]  /*94b0*/  F2FP.F16.F32.PACK_AB R47, R62, R47 ;  /* 0x0000002f3e2f723e */ /* 0x000fe200000000ff */
[----:B------:R-:W-:Y:S02]  /*94c0*/  HADD2.F32 R54, -RZ, R42.H0_H0 ;  /* 0x2000002aff367230 */ /* 0x000fe40000004100 */
[----:B------:R-:W-:Y:S01]  /*94d0*/  FFMA.FTZ R165, R70, R165, R167 ;  /* 0x000000a546a57223 */ /* 0x000fe200000100a7 */
[----:B------:R-:W-:Y:S02]  /*94e0*/  HADD2.F32 R46, -RZ, R46.H1_H1 ;  /* 0x3000002eff2e7230 */ /* 0x000fe40000004100 */
[----:B------:R-:W-:Y:S01]  /*94f0*/  FMUL.FTZ R63, R56, R59 ;  /* 0x0000003b383f7220 */ /* 0x000fe20000410000 */
[----:B------:R-:W-:-:S02]  /*9500*/  HADD2.F32 R42, -RZ, R42.H1_H1 ;  /* 0x3000002aff2a7230 */ /* 0x000fc40000004100 */
[----:B------:R-:W-:Y:S01]  /*9510*/  FMUL.FTZ R59, R54, R59 ;  /* 0x0000003b363b7220 */ /* 0x000fe20000410000 */
[----:B------:R-:W-:Y:S02]  /*9520*/  HADD2.F32 R57, -RZ, R164.H0_H0 ;  /* 0x200000a4ff397230 */ /* 0x000fe40000004100 */
        /* <DEDUP_REMOVED lines=8> */
[----:B------:R-:W-:-:S03]  /*95b0*/  F2FP.F16.F32.PACK_AB R44, R44, R165 ;  /* 0x000000a52c2c723e */ /* 0x000fc600000000ff */
[----:B------:R-:W-:Y:S02]  /*95c0*/  F2FP.F16.F32.PACK_AB R42, R42, R63 ;  /* 0x0000003f2a2a723e */ /* 0x000fe400000000ff */
[----:B------:R-:W-:-:S07]  /*95d0*/  F2FP.F16.F32.PACK_AB R46, R46, R59 ;  /* 0x0000003b2e2e723e */ /* 0x000fce00000000ff */
.L_x_2605:
[----:B------:R-:W-:Y:S05]  /*95e0*/  BSYNC B2 ;  /* 0x0000000000027941 */ /* 0x000fea0003800000 */
.L_x_2604:
[----:B0-----:R4:W-:Y:S04]  /*95f0*/  STG.E.128 desc[UR60][R48.64], R40 ;  /* 0x0000002830007986 */ /* 0x0019e8000c101d3c */
[----:B--2---:R4:W-:Y:S02]  /*9600*/  @!P3 STG.E.128 desc[UR60][R50.64], R44 ;  /* 0x0000002c3200b986 */ /* 0x0049e4000c101d3c */
.L_x_2603:
[----:B------:R-:W-:Y:S05]  /*9610*/  BSYNC B1 ;  /* 0x0000000000017941 */ /* 0x000fea0003800000 */
.L_x_2602:
[----:B------:R-:W-:-:S13]  /*9620*/  ISETP.NE.AND P3, PT, R32, RZ, PT ;  /* 0x000000ff2000720c */ /* 0x000fda0003f65270 */
[----:B------:R-:W-:Y:S05]  /*9630*/  @!P3 BRA `(.L_x_2556) ;  /* 0x0000000800ccb947 */ /* 0x000fea0003800000 */
[----:B0---4-:R-:W2:Y:S01]  /*9640*/  LDL R40, [R1+0x20] ;  /* 0x0000200001287983 */ /* 0x011ea20000100800 */
[----:B------:R-:W-:Y:S01]  /*9650*/  SHF.R.U32.HI R43, RZ, 0x3, R215 ;  /* 0x00000003ff2b7819 */ /* 0x000fe200000116d7 */
[----:B------:R-:W-:Y:S01]  /*9660*/  BSSY B1, `(.L_x_2606) ;  /* 0x000006e000017945 */ /* 0x000fe20003800000 */
[----:B------:R-:W-:-:S04]  /*9670*/  IADD3 R42, P3, P4, R114, R126, R26 ;  /* 0x0000007e722a7210 */ /* 0x000fc80007c7e01a */
[----:B---3--:R-:W-:Y:S02]  /*9680*/  IADD3.X R45, R5, R52, R30, P3, P4 ;  /* 0x00000034052d7210 */ /* 0x008fe40001fe841e */
[----:B------:R-:W-:-:S04]  /*9690*/  LEA R48, P3, R42, R122, 0x1 ;  /* 0x0000007a2a307211 */ /* 0x000fc800078608ff */
[----:B------:R-:W-:Y:S02]  /*96a0*/  LEA.HI.X R49, R42, R123, R45, 0x1, P3 ;  /* 0x0000007b2a317211 */ /* 0x000fe400018f0c2d */
[----:B------:R-:W-:Y:S02]  /*96b0*/  ISETP.GE.AND P3, PT, R207, R119, PT ;  /* 0x00000077cf00720c */ /* 0x000fe40003f66270 */
[----:B--2---:R-:W-:-:S04]  /*96c0*/  LOP3.LUT P5, RZ, R40, 0x1, RZ, 0xc0, !PT ;  /* 0x0000000128ff7812 */ /* 0x004fc800078ac0ff */
[----:B------:R-:W-:-:S04]  /*96d0*/  SEL R147, R124, R147, !P5 ;  /* 0x000000937c937207 */ /* 0x000fc80006800000 */
[----:B------:R-:W-:-:S04]  /*96e0*/  SHF.R.S32.HI R40, RZ, 0x1f, R147 ;  /* 0x0000001fff287819 */ /* 0x000fc80000011493 */
        /* <DEDUP_REMOVED lines=17> */
[----:B------:R-:W-:Y:S01]  /*9800*/  SHF.R.U32.HI R61, RZ, 0x10, R77 ;  /* 0x00000010ff3d7819 */ /* 0x000fe2000001164d */
[----:B--2---:R-:W-:Y:S01]  /*9810*/  IMAD.MOV.U32 R56, RZ, RZ, R45 ;  /* 0x000000ffff387224 */ /* 0x004fe200078e002d */
[----:B------:R-:W-:Y:S01]  /*9820*/  MOV R57, R47 ;  /* 0x0000002f00397202 */ /* 0x000fe20000000f00 */
[----:B0-----:R-:W-:Y:S01]  /*9830*/  IMAD.MOV.U32 R45, RZ, RZ, R43 ;  /* 0x000000ffff2d7224 */ /* 0x001fe200078e002b */
[--C-:B------:R-:W-:Y:S01]  /*9840*/  SHF.R.U32.HI R59, RZ, 0x10, R65.reuse ;  /* 0x00000010ff3b7819 */ /* 0x100fe20000011641 */
[----:B------:R-:W-:Y:S01]  /*9850*/  HADD2.F32 R61, -RZ, R61.H0_H0 ;  /* 0x2000003dff3d7230 */ /* 0x000fe20000004100 */
[----:B------:R-:W-:Y:S01]  /*9860*/  SHF.R.U64 R51, R64, 0x10, R65 ;  /* 0x0000001040337819 */ /* 0x000fe20000001241 */
[--C-:B------:R-:W-:Y:S01]  /*9870*/  HADD2.F32 R47, -RZ, R56.reuse.H0_H0 ;  /* 0x20000038ff2f7230 */ /* 0x100fe20000004100 */
[--C-:B------:R-:W-:Y:S01]  /*9880*/  SHF.R.U64 R55, R78, 0x10, R79.reuse ;  /* 0x000000104e377819 */ /* 0x100fe2000000124f */
[----:B------:R-:W-:Y:S01]  /*9890*/  HADD2.F32 R58, -RZ, R56.H1_H1 ;  /* 0x30000038ff3a7230 */ /* 0x000fe20000004100 */
[----:B------:R-:W-:Y:S01]  /*98a0*/  SHF.R.U32.HI R78, RZ, 0x10, R79 ;  /* 0x00000010ff4e7819 */ /* 0x000fe2000001164f */
[----:B------:R-:W-:Y:S01]  /*98b0*/  HADD2.F32 R62, -RZ, R157.H1_H1 ;  /* 0x3000009dff3e7230 */ /* 0x000fe20000004100 */
[----:B------:R-:W-:Y:S01]  /*98c0*/  SHF.R.U64 R53, R66, 0x10, R67 ;  /* 0x0000001042357819 */ /* 0x000fe20000001243 */
[----:B------:R-:W-:-:S02]  /*98d0*/  HADD2.F32 R56, -RZ, R41.H1_H1 ;  /* 0x30000029ff387230 */ /* 0x000fc40000004100 */
[-C--:B------:R-:W-:Y:S01]  /*98e0*/  FMUL.FTZ R63, R58, R61.reuse ;  /* 0x0000003d3a3f7220 */ /* 0x080fe20000410000 */
[----:B------:R-:W-:Y:S02]  /*98f0*/  HADD2.F32 R43, -RZ, R41.H0_H0 ;  /* 0x20000029ff2b7230 */ /* 0x000fe40000004100 */
[-C--:B------:R-:W-:Y:S01]  /*9900*/  FMUL.FTZ R64, R47, R62.reuse ;  /* 0x0000003e2f407220 */ /* 0x080fe20000410000 */
[----:B------:R-:W-:Y:S02]  /*9910*/  HADD2.F32 R60, -RZ, R155.H1_H1 ;  /* 0x3000009bff3c7230 */ /* 0x000fe40000004100 */
[----:B------:R-:W-:Y:S01]  /*9920*/  FMUL.FTZ R61, R56, R61 ;  /* 0x0000003d383d7220 */ /* 0x000fe20000410000 */
[----:B------:R-:W-:Y:S02]  /*9930*/  HADD2.F32 R59, -RZ, R59.H0_H0 ;  /* 0x2000003bff3b7230 */ /* 0x000fe40000004100 */
[C---:B------:R-:W-:Y:S01]  /*9940*/  FMUL.FTZ R62, R43.reuse, R62 ;  /* 0x0000003e2b3e7220 */ /* 0x040fe20000410000 */
[----:B------:R-:W-:Y:S01]  /*9950*/  SHF.R.U32.HI R66, RZ, 0x10, R67 ;  /* 0x00000010ff427819 */ /* 0x000fe20000011643 */
[----:B------:R-:W-:Y:S01]  /*9960*/  FFMA.FTZ R41, R43, R60, -R64 ;  /* 0x0000003c2b297223 */ /* 0x000fe20000010840 */
[----:B------:R-:W-:-:S02]  /*9970*/  HADD2.F32 R64, -RZ, R156.H1_H1 ;  /* 0x3000009cff407230 */ /* 0x000fc40000004100 */
[-C--:B------:R-:W-:Y:S01]  /*9980*/  FFMA.FTZ R56, R56, R59.reuse, -R63 ;  /* 0x0000003b38387223 */ /* 0x080fe2000001083f */
[----:B------:R-:W-:Y:S01]  /*9990*/  FFMA.FTZ R58, R58, R59, R61 ;  /* 0x0000003b3a3a7223 */ /* 0x000fe2000001003d */
[----:B------:R-:W-:Y:S01]  /*99a0*/  FFMA.FTZ R43, R47, R60, R62 ;  /* 0x0000003c2f2b7223 */ /* 0x000fe2000001003e */
[--C-:B------:R-:W-:Y:S01]  /*99b0*/  HADD2.F32 R59, -RZ, R57.reuse.H0_H0 ;  /* 0x20000039ff3b7230 */ /* 0x100fe20000004100 */
[----:B------:R-:W-:Y:S01]  /*99c0*/  SHF.R.U64 R54, R76, 0x10, R77 ;  /* 0x000000104c367819 */ /* 0x000fe2000000124d */
[----:B------:R-:W-:Y:S01]  /*99d0*/  HADD2.F32 R57, -RZ, R57.H1_H1 ;  /* 0x30000039ff397230 */ /* 0x000fe20000004100 */
[----:B------:R-:W-:Y:S01]  /*99e0*/  F2FP.F16.F32.PACK_AB R41, R56, R41 ;  /* 0x000000293829723e */ /* 0x000fe200000000ff */
[----:B------:R-:W-:Y:S02]  /*99f0*/  HADD2.F32 R47, -RZ, R45.H0_H0 ;  /* 0x2000002dff2f7230 */ /* 0x000fe40000004100 */
[----:B------:R-:W-:Y:S01]  /*9a00*/  FMUL.FTZ R68, R59, R64 ;  /* 0x000000403b447220 */ /* 0x000fe20000410000 */
[----:B------:R-:W-:-:S02]  /*9a10*/  HADD2.F32 R78, -RZ, R78.H0_H0 ;  /* 0x2000004eff4e7230 */ /* 0x000fc40000004100 */
[----:B------:R-:W-:Y:S02]  /*9a20*/  HADD2.F32 R60, -RZ, R45.H1_H1 ;  /* 0x3000002dff3c7230 */ /* 0x000fe40000004100 */
[----:B------:R-:W-:Y:S01]  /*9a30*/  FMUL.FTZ R64, R47, R64 ;  /* 0x000000402f407220 */ /* 0x000fe20000410000 */
[----:B------:R-:W-:Y:S02]  /*9a40*/  HADD2.F32 R62, -RZ, R154.H1_H1 ;  /* 0x3000009aff3e7230 */ /* 0x000fe40000004100 */
[-C--:B------:R-:W-:Y:S01]  /*9a50*/  FMUL.FTZ R61, R57, R78.reuse ;  /* 0x0000004e393d7220 */ /* 0x080fe20000410000 */
[----:B------:R-:W-:Y:S02]  /*9a60*/  HADD2.F32 R66, -RZ, R66.H0_H0 ;  /* 0x20000042ff427230 */ /* 0x000fe40000004100 */
[----:B------:R-:W-:Y:S01]  /*9a70*/  FMUL.FTZ R78, R60, R78 ;  /* 0x0000004e3c4e7220 */ /* 0x000fe20000410000 */
[----:B------:R-:W-:Y:S02]  /*9a80*/  HADD2.F32 R157, -RZ, R157.H0_H0 ;  /* 0x2000009dff9d7230 */ /* 0x000fe40000004100 */
[-C--:B------:R-:W-:Y:S01]  /*9a90*/  FFMA.FTZ R45, R47, R62.reuse, -R68 ;  /* 0x0000003e2f2d7223 */ /* 0x080fe20000010844 */
[----:B------:R-:W-:Y:S01]  /*9aa0*/  FFMA.FTZ R47, R59, R62, R64 ;  /* 0x0000003e3b2f7223 */ /* 0x000fe20000010040 */
[----:B------:R-:W-:Y:S01]  /*9ab0*/  FFMA.FTZ R62, R57, R66, R78 ;  /* 0x00000042393e7223 */ /* 0x000fe2000001004e */
[----:B------:R-:W-:-:S02]  /*9ac0*/  HADD2.F32 R59, -RZ, R54.H0_H0 ;  /* 0x20000036ff3b7230 */ /* 0x000fc40000004100 */
[----:B------:R-:W-:Y:S01]  /*9ad0*/  FFMA.FTZ R60, R60, R66, -R61 ;  /* 0x000000423c3c7223 */ /* 0x000fe2000001083d */
[----:B------:R-:W-:Y:S02]  /*9ae0*/  HADD2.F32 R57, -RZ, R44.H0_H0 ;  /* 0x2000002cff397230 */ /* 0x000fe40000004100 */
[----:B------:R-:W-:Y:S01]  /*9af0*/  HADD2.F32 R54, -RZ, R40.H0_H0 ;  /* 0x20000028ff367230 */ /* 0x000fe20000004100 */
        /* <DEDUP_REMOVED lines=9> */
[----:B------:R-:W-:Y:S02]  /*9b90*/  HADD2.F32 R55, -RZ, R55.H0_H0 ;  /* 0x20000037ff377230 */ /* 0x000fe40000004100 */
[-C--:B------:R-:W-:Y:S01]  /*9ba0*/  FFMA.FTZ R61, R54, R155.reuse, -R61 ;  /* 0x0000009b363d7223 */ /* 0x080fe2000001083d */
[----:B------:R-:W-:Y:S01]  /*9bb0*/  FFMA.FTZ R64, R57, R155, R64 ;  /* 0x0000009b39407223 */ /* 0x000fe20000010040 */
[-C--:B------:R-:W-:Y:S01]  /*9bc0*/  FFMA.FTZ R59, R44, R51.reuse, R59 ;  /* 0x000000332c3b7223 */ /* 0x080fe2000001003b */
[----:B------:R-:W-:Y:S01]  /*9bd0*/  FFMA.FTZ R54, R40, R51, -R63 ;  /* 0x0000003328367223 */ /* 0x000fe2000001083f */
[----:B------:R-:W-:Y:S01]  /*9be0*/  HADD2.F32 R44, -RZ, R46.H0_H0 ;  /* 0x2000002eff2c7230 */ /* 0x000fe20000004100 */
[----:B------:R-:W-:Y:S01]  /*9bf0*/  F2FP.F16.F32.PACK_AB R60, R60, R45 ;  /* 0x0000002d3c3c723e */ /* 0x000fe200000000ff */
[----:B------:R-:W-:Y:S01]  /*9c00*/  HADD2.F32 R57, -RZ, R156.H0_H0 ;  /* 0x2000009cff397230 */ /* 0x000fe20000004100 */
[----:B------:R-:W-:Y:S01]  /*9c10*/  F2FP.F16.F32.PACK_AB R45, R58, R43 ;  /* 0x0000002b3a2d723e */ /* 0x000fe200000000ff */
[----:B------:R-:W-:-:S02]  /*9c20*/  HADD2.F32 R40, -RZ, R42.H0_H0 ;  /* 0x2000002aff287230 */ /* 0x000fc40000004100 */
[----:B------:R-:W-:Y:S02]  /*9c30*/  HADD2.F32 R46, -RZ, R46.H1_H1 ;  /* 0x3000002eff2e7230 */ /* 0x000fe40000004100 */
[-C--:B------:R-:W-:Y:S01]  /*9c40*/  FMUL.FTZ R63, R44, R57.reuse ;  /* 0x000000392c3f7220 */ /* 0x080fe20000410000 */
[----:B------:R-:W-:Y:S02]  /*9c50*/  HADD2.F32 R42, -RZ, R42.H1_H1 ;  /* 0x3000002aff2a7230 */ /* 0x000fe40000004100 */
[----:B------:R-:W-:Y:S01]  /*9c60*/  FMUL.FTZ R57, R40, R57 ;  /* 0x0000003928397220 */ /* 0x000fe20000410000 */
[----:B------:R-:W-:Y:S02]  /*9c70*/  HADD2.F32 R51, -RZ, R154.H0_H0 ;  /* 0x2000009aff337230 */ /* 0x000fe40000004100 */
[-C--:B------:R-:W-:Y:S01]  /*9c80*/  FMUL.FTZ R65, R46, R55.reuse ;  /* 0x000000372e417220 */ /* 0x080fe20000410000 */
[----:B------:R-:W-:Y:S02]  /*9c90*/  HADD2.F32 R53, -RZ, R53.H0_H0 ;  /* 0x20000035ff357230 */ /* 0x000fe40000004100 */
[----:B------:R-:W-:Y:S01]  /*9ca0*/  FMUL.FTZ R55, R42, R55 ;  /* 0x000000372a377220 */ /* 0x000fe20000410000 */
[----:B------:R-:W-:-:S02]  /*9cb0*/  IMAD.MOV.U32 R43, RZ, RZ, R60 ;  /* 0x000000ffff2b7224 */ /* 0x000fc400078e003c */
        /* <DEDUP_REMOVED lines=8> */
.L_x_2607:
[----:B------:R-:W-:Y:S05]  /*9d40*/  BSYNC B1 ;  /* 0x0000000000017941 */ /* 0x000fea0003800000 */
.L_x_2606:
        /* <DEDUP_REMOVED lines=10> */
.L_x_2523:
[----:B------:R-:W2:Y:S02]  /*9df0*/  LDL R40, [R1+0x4c] ;  /* 0x00004c0001287983 */ /* 0x000ea40000100800 */
[----:B--2---:R-:W-:-:S13]  /*9e00*/  R2UR UR4, R40 ;  /* 0x00000000280472ca */ /* 0x004fda00000e0000 */
[----:B------:R-:W-:-:S06]  /*9e10*/  UISETP.NE.AND UP0, UPT, UR4, 0x3, UPT ;  /* 0x000000030400788c */ /* 0x000fcc000bf05270 */
[----:B------:R-:W-:-:S13]  /*9e20*/  PLOP3.LUT P2, PT, PT, PT, UP0, 0x80, 0x0 ;  /* 0x000000000000781c */ /* 0x000fda0003f4f008 */
[----:B------:R-:W-:Y:S05]  /*9e30*/  @!P2 BRA `(.L_x_2608) ;  /* 0x000000000004a947 */ /* 0x000fea0003800000 */
[----:B------:R-:W-:Y:S01]  /*9e40*/  BPT.TRAP 0x1 ;  /* 0x000000040000795c */ /* 0x000fe20000300000 */
.L_x_2608:
[----:B------:R-:W-:Y:S01]  /*9e50*/  IMAD R96, R17, 0x8, R16 ;  /* 0x0000000811607824 */ /* 0x000fe200078e0210 */
[----:B------:R-:W-:Y:S01]  /*9e60*/  SHF.L.U32 R97, R209, 0x1f, RZ ;  /* 0x0000001fd1617819 */ /* 0x000fe200000006ff */
[----:B------:R-:W-:Y:S01]  /*9e70*/  IMAD R39, R24, -0x70, R2 ;  /* 0xffffff9018277824 */ /* 0x000fe200078e0202 */
[----:B------:R-:W-:Y:S02]  /*9e80*/  BSSY B1, `(.L_x_2609) ;  /* 0x0000004000017945 */ /* 0x000fe40003800000 */
[----:B------:R-:W1:Y:S02]  /*9e90*/  SYNCS.PHASECHK.TRANS64.TRYWAIT P3, [R96+URZ+0x36890], R97 ;  /* 0x03689061600075a7 */ /* 0x000e64000806017f */
[----:B------:R-:W-:Y:S01]  /*9ea0*/  VIMNMX R39, R39, 0x70, PT ;  /* 0x0000007027277848 */ /* 0x000fe20003fe0100 */
[----:B-1----:R-:W-:Y:S06]  /*9eb0*/  @!P3 BRA `(.L_x_2610) ;  /* 0x0000025400d4b947 */ /* 0x002fec0003800000 */
.L_x_2915:
[----:B------:R-:W-:Y:S05]  /*9ec0*/  BSYNC B1 ;  /* 0x0000000000017941 */ /* 0x000fea0003800000 */
.L_x_2609:
        /* <DEDUP_REMOVED lines=21> */
.L_x_2612:
[----:B------:R-:W-:Y:S05]  /*a020*/  BSYNC B1 ;  /* 0x0000000000017941 */ /* 0x000fea0003800000 */
.L_x_2611:
        /* <DEDUP_REMOVED lines=20> */
.L_x_2556:
[----:B------:R-:W-:Y:S05]  /*a170*/  BSYNC B0 ;  /* 0x0000000000007941 */ /* 0x000fea0003800000 */
.L_x_2522:
        /* <DEDUP_REMOVED lines=17> */
.L_x_2614:
[----:B------:R-:W-:Y:S05]  /*a290*/  BSYNC B0 ;  /* 0x0000000000007941 */ /* 0x000fea0003800000 */
.L_x_2613:
[----:B------:R-:W1:Y:S01]  /*a2a0*/  SYNCS.PHASECHK.TRANS64.TRYWAIT P2, [R96+URZ+0x368b0], R97 ;  /* 0x0368b061600075a7 */ /* 0x000e62000804017f */
[----:B------:R-:W-:Y:S01]  /*a2b0*/  ULDC.64 UR4, c[0x0][0x318] ;  /* 0x0000c60000047ab9 */ /* 0x000fe20000000a00 */
[----:B------:R-:W-:Y:S01]  /*a2c0*/  ULDC.64 UR6, c[0x0][0x328] ;  /* 0x0000ca0000067ab9 */ /* 0x000fe20000000a00 */
[----:B0-----:R-:W-:Y:S01]  /*a2d0*/  IMAD.U32 R40, RZ, RZ, UR4 ;  /* 0x00000004ff287e24 */ /* 0x001fe2000f8e00ff */
[----:B------:R-:W-:Y:S01]  /*a2e0*/  BSSY B0, `(.L_x_2615) ;  /* 0x0000009000007945 */ /* 0x000fe20003800000 */
[----:B------:R-:W-:Y:S02]  /*a2f0*/  IMAD.U32 R42, RZ, RZ, UR6 ;  /* 0x00000006ff2a7e24 */ /* 0x000fe4000f8e00ff */
[----:B------:R-:W-:Y:S01]  /*a300*/  IMAD.U32 R41, RZ, RZ, UR7 ;  /* 0x00000007ff297e24 */ /* 0x000fe2000f8e00ff */
[----:B------:R0:W-:Y:S04]  /*a310*/  STL [R1+0x40], R40 ;  /* 0x0000402801007387 */ /* 0x0001e80000100800 */
[----:B------:R2:W-:Y:S01]  /*a320*/  STL [R1+0x48], R42 ;  /* 0x0000482a01007387 */ /* 0x0005e20000100800 */
[----:B0-----:R-:W-:-:S05]  /*a330*/  MOV R40, UR5 ;  /* 0x0000000500287c02 */ /* 0x001fca0008000f00 */
[----:B------:R2:W-:Y:S04]  /*a340*/  STL [R1+0x24], R40 ;  /* 0x0000242801007387 */ /* 0x0005e80000100800 */
[----:B------:R2:W-:Y:S02]  /*a350*/  STL [R1+0x44], R41 ;  /* 0x0000442901007387 */ /* 0x0005e40000100800 */
[----:B-12---:R-:W-:Y:S05]  /*a360*/  @!P2 BRA `(.L_x_2616) ;  /* 0x0000025000bca947 */ /* 0x006fea0003800000 */
.L_x_2916:
[----:B------:R-:W-:Y:S05]  /*a370*/  BSYNC B0 ;  /* 0x0000000000007941 */ /* 0x000fea0003800000 */
.L_x_2615:
[----:B------:R1:W5:Y:S04]  /*a380*/  LDL R51, [R1+0x48] ;  /* 0x0000480001337983 */ /* 0x0003680000100800 */
[----:B------:R1:W5:Y:S04]  /*a390*/  LDL R50, [R1+0x44] ;  /* 0x0000440001327983 */ /* 0x0003680000100800 */
[----:B------:R1:W5:Y:S04]  /*a3a0*/  LDL R49, [R1+0x40] ;  /* 0x0000400001317983 */ /* 0x0003680000100800 */
[----:B------:R1:W5:Y:S01]  /*a3b0*/  LDL R48, [R1+0x24] ;  /* 0x0000240001307983 */ /* 0x0003620000100800 */
[----:B------:R-:W-:Y:S01]  /*a3c0*/  ISETP.GE.AND P2, PT, R204, R39, PT ;  /* 0x00000027cc00720c */ /* 0x000fe20003f46270 */
[----:B------:R-:W-:Y:S01]  /*a3d0*/  BSSY B0, `(.L_x_2617) ;  /* 0x0000022000007945 */ /* 0x000fe20003800000 */
[----:B------:R-:W-:-:S11]  /*a3e0*/  IMAD.WIDE R44, R24, 0x70, R120 ;  /* 0x00000070182c7825 */ /* 0x000fd600078e0278 */
[----:B-1----:R-:W-:Y:S05]  /*a3f0*/  @P2 BRA `(.L_x_2618) ;  /* 0x00000000007c2947 */ /* 0x002fea0003800000 */
[----:B-----5:R-:W-:Y:S01]  /*a400*/  R2UR UR7, R51 ;  /* 0x00000000330772ca */ /* 0x020fe200000e0000 */
[----:B------:R-:W-:Y:S01]  /*a410*/  IMAD.MOV.U32 R40, RZ, RZ, R112 ;  /* 0x000000ffff287224 */ /* 0x000fe200078e0070 */
        /* <DEDUP_REMOVED lines=12> */
[----:B------:R-:W1:Y:S04]  /*a4e0*/  @!P2 LDS.128 R40, [R37] ;  /* 0x000000002528a984 */ /* 0x000e680000000c00 */
[----:B-1----:R-:W-:Y:S01]  /*a4f0*/  @!P2 STG.E.128 desc[UR60][R46.64], R40 ;  /* 0x000000282e00a986 */ /* 0x002fe2000c101d3c */
[----:B------:R-:W-:-:S13]  /*a500*/  ISETP.GE.AND P2, PT, R206, UR4, PT ;  /* 0x00000004ce007c0c */ /* 0x000fda000bf46270 */
[----:B------:R-:W1:Y:S04]  /*a510*/  @!P2 LDS.128 R40, [R38] ;  /* 0x000000002628a984 */ /* 0x000e680000000c00 */
[----:B-1----:R-:W-:Y:S01]  /*a520*/  @!P2 STG.E.128 desc[UR60][R46.64+0x40], R40 ;  /* 0x000040282e00a986 */ /* 0x002fe2000c101d3c */
[----:B------:R-:W-:-:S13]  /*a530*/  ISETP.GE.AND P2, PT, R207, UR4, PT ;  /* 0x00000004cf007c0c */ /* 0x000fda000bf46270 */
[----:B------:R-:W1:Y:S04]  /*a540*/  @!P2 LDS.128 R40, [R37+0x3800] ;  /* 0x003800002528a984 */ /* 0x000e680000000c00 */
        /* <DEDUP_REMOVED lines=9> */
[----:B-1----:R1:W-:Y:S02]  /*a5e0*/  @!P2 STG.E.128 desc[UR60][R46.64+0x140], R40 ;  /* 0x000140282e00a986 */ /* 0x0023e4000c101d3c */
.L_x_2618:
[----:B------:R-:W-:Y:S05]  /*a5f0*/  BSYNC B0 ;  /* 0x0000000000007941 */ /* 0x000fea0003800000 */
.L_x_2617:
[----:B------:R-:W-:Y:S01]  /*a600*/  ISETP.GE.AND P2, PT, R234, R39, PT ;  /* 0x00000027ea00720c */ /* 0x000fe20003f46270 */
[----:B------:R-:W-:-:S12]  /*a610*/  BSSY B0, `(.L_x_2619) ;  /* 0x0000023000007945 */ /* 0x000fd80003800000 */
[----:B------:R-:W-:Y:S05]  /*a620*/  @P2 BRA `(.L_x_2620) ;  /* 0x0000000000842947 */ /* 0x000fea0003800000 */
[----:B-----5:R-:W-:Y:S01]  /*a630*/  R2UR UR7, R51 ;  /* 0x00000000330772ca */ /* 0x020fe200000e0000 */
[----:B-1----:R-:W-:Y:S01]  /*a640*/  IMAD.MOV.U32 R40, RZ, RZ, R112 ;  /* 0x000000ffff287224 */ /* 0x002fe200078e0070 */
        /* <DEDUP_REMOVED lines=31> */
.L_x_2620:
[----:B------:R-:W-:Y:S05]  /*a840*/  BSYNC B0 ;  /* 0x0000000000007941 */ /* 0x000fea0003800000 */
.L_x_2619:
[----:B------:R-:W3:Y:S01]  /*a850*/  LDL R37, [R1+0x20] ;  /* 0x0000200001257983 */ /* 0x000ee20000100800 */
[----:B0-----:R-:W-:Y:S01]  /*a860*/  @!P3 VIADD R96, R96, 0x368c0 ;  /* 0x000368c06060b836 */ /* 0x001fe20000000000 */
[----:B------:R-:W-:Y:S01]  /*a870*/  PLOP3.LUT P2, PT, PT, PT, PT, 0x8, 0x0 ;  /* 0x000000000000781c */ /* 0x000fe20003f4e170 */
[----:B------:R-:W-:Y:S01]  /*a880*/  VIADD R17, R17, 0x1 ;  /* 0x0000000111117836 */ /* 0x000fe20000000000 */
[----:B------:R-:W-:Y:S01]  /*a890*/  @!PT LDS RZ, [RZ] ;  /* 0x00000000fffff984 */ /* 0x000fe20000000800 */
[----:B------:R-:W-:Y:S01]  /*a8a0*/  @!PT LDS RZ, [RZ] ;  /* 0x00000000fffff984 */ /* 0x000fe20000000800 */
[----:B------:R-:W-:Y:S01]  /*a8b0*/  @!PT LDS RZ, [RZ] ;  /* 0x00000000fffff984 */ /* 0x000fe20000000800 */
[----:B------:R-:W-:Y:S01]  /*a8c0*/  @!PT LDS RZ, [RZ] ;  /* 0x00000000fffff984 */ /* 0x000fe20000000800 */
[----:B------:R0:W-:Y:S06]  /*a8d0*/  MEMBAR.ALL.CTA ;  /* 0x0000000000007992 */ /* 0x0001ec0000008000 */
[----:B0-----:R-:W0:Y:S01]  /*a8e0*/  FENCE.VIEW.ASYNC.S ;  /* 0x00000000000073c6 */ /* 0x001e220000000000 */
[----:B------:R-:W-:Y:S01]  /*a8f0*/  @!P3 PRMT R96, RZ, 0x654, R96 ;  /* 0x00000654ff60b816 */ /* 0x000fe20000000060 */
[----:B0-----:R0:W-:Y:S06]  /*a900*/  BAR.SYNC.DEFER_BLOCKING R152, 0x80 ;  /* 0x000200980000751d */ /* 0x0011ec0000010000 */
[----:B------:R0:W-:Y:S01]  /*a910*/  @!P3 SYNCS.ARRIVE.TRANS64.RED.A1T0 RZ, [R96+URZ], RZ ;  /* 0x000000ff60ffb9a7 */ /* 0x0001e2000810043f */
[----:B------:R-:W-:-:S04]  /*a920*/  ISETP.NE.AND P3, PT, R17, 0x2, PT ;  /* 0x000000021100780c */ /* 0x000fc80003f65270 */
[----:B------:R-:W-:Y:S02]  /*a930*/  SEL R38, RZ, 0x1, P3 ;  /* 0x00000001ff267807 */ /* 0x000fe40001800000 */
[----:B------:R-:W-:Y:S02]  /*a940*/  SEL R17, R17, RZ, P3 ;  /* 0x000000ff11117207 */ /* 0x000fe40001800000 */
[----:B------:R-:W-:Y:S02]  /*a950*/  LOP3.LUT R209, R209, R38, RZ, 0x3c, !PT ;  /* 0x00000026d1d17212 */ /* 0x000fe400078e3cff */
[----:B---3--:R-:W-:-:S13]  /*a960*/  LOP3.LUT P4, RZ, R37, 0x2, RZ, 0xc0, !PT ;  /* 0x0000000225ff7812 */ /* 0x008fda000788c0ff */
[----:B0-----:R-:W-:Y:S05]  /*a970*/  @P4 BRA `(.L_x_2621) ;  /* 0xffffff80006c4947 */ /* 0x001fea000383ffff */
.L_x_2517:
[----:B------:R-:W0:Y:S01]  /*a980*/  LDC R0, c[0x0][0x448] ;  /* 0x00011200ff007b82 */ /* 0x000e220000000800 */
[----:B------:R-:W-:Y:S01]  /*a990*/  VIADD R3, R223, 0x7f ;  /* 0x0000007fdf037836 */ /* 0x000fe20000000000 */
[----:B------:R-:W-:Y:S01]  /*a9a0*/  BSSY B0, `(.L_x_2622) ;  /* 0x0000011000007945 */ /* 0x000fe20003800000 */
[----:B------:R-:W-:Y:S01]  /*a9b0*/  IMAD.MOV.U32 R2, RZ, RZ, RZ ;  /* 0x000000ffff027224 */ /* 0x000fe200078e00ff */
[----:B0-----:R-:W-:-:S13]  /*a9c0*/  ISETP.NE.AND P0, PT, R0, 0x1, PT ;  /* 0x000000010000780c */ /* 0x001fda0003f05270 */
[----:B------:R-:W0:Y:S08]  /*a9d0*/  @P0 LDC R0, c[0x0][0x44c] ;  /* 0x00011300ff000b82 */ /* 0x000e300000000800 */
[----:B------:R-:W3:Y:S01]  /*a9e0*/  @P0 LDC R5, c[0x0][0x450] ;  /* 0x00011400ff050b82 */ /* 0x000ee20000000800 */
[----:B0-----:R-:W-:-:S05]  /*a9f0*/  @P0 IMAD.HI.U32 R0, R3, R0, RZ ;  /* 0x0000000003000227 */ /* 0x001fca00078e00ff */
[----:B---3--:R-:W-:-:S05]  /*aa00*/  @P0 SHF.R.U32.HI R3, RZ, R5, R0 ;  /* 0x00000005ff030219 */ /* 0x008fca0000011600 */
[----:B------:R-:W-:-:S04]  /*aa10*/  IMAD.IADD R3, R150, 0x1, R3 ;  /* 0x0000000196037824 */ /* 0x000fc800078e0203 */
[----:B------:R-:W-:-:S05]  /*aa20*/  IMAD.HI R2, R3, -0x6db6db6d, R2 ;  /* 0x9249249303027827 */ /* 0x000fca00078e0202 */
[----:B------:R-:W-:-:S04]  /*aa30*/  SHF.R.U32.HI R3, RZ, 0x1f, R2 ;  /* 0x0000001fff037819 */ /* 0x000fc80000011602 */
[----:B------:R-:W-:Y:S01]  /*aa40*/  LEA.HI.SX32 R2, R2, R3, 0x1a ;  /* 0x0000000302027211 */ /* 0x000fe200078fd2ff */
[----:B------:R-:W-:-:S03]  /*aa50*/  IMAD.MOV.U32 R3, RZ, RZ, RZ ;  /* 0x000000ffff037224 */ /* 0x000fc600078e00ff */
[----:B------:R-:W-:-:S04]  /*aa60*/  VIMNMX R151, R151, R2, PT ;  /* 0x0000000297977248 */ /* 0x000fc80003fe0100 */
[----:B------:R-:W-:Y:S01]  /*aa70*/  ISETP.GE.AND P0, PT, R151, 0x1, PT ;  /* 0x000000019700780c */ /* 0x000fe20003f06270 */
[----:B------:R-:W-:-:S12]  /*aa80*/  @P2 BRA `(.L_x_2623) ;  /* 0x0000000000082947 */ /* 0x000fd80003800000 */
[----:B------:R-:W0:Y:S02]  /*aa90*/  FENCE.VIEW.ASYNC.G ;  /* 0x00000000000073c6 */ /* 0x000e240000000100 */
[----:B0-----:R-:W-:Y:S06]  /*aaa0*/  BAR.ARV 0xc, 0x180 ;  /* 0x0306000000007b1d */ /* 0x001fec0000002000 */
.L_x_2623:
[----:B------:R-:W-:Y:S05]  /*aab0*/  BSYNC B0 ;  /* 0x0000000000007941 */ /* 0x000fea0003800000 */
.L_x_2622:
[----:B------:R-:W-:Y:S04]  /*aac0*/  BSSY B0, `(.L_x_2624) ;  /* 0x000001f000007945 */ /* 0x000fe80003800000 */
[----:B------:R-:W-:Y:S05]  /*aad0*/  @!P0 BRA `(.L_x_2625) ;  /* 0x0000000000748947 */ /* 0x000fea0003800000 */
[----:B------:R-:W-:Y:S01]  /*aae0*/  ISETP.NE.AND P0, PT, R229, RZ, PT ;  /* 0x000000ffe500720c */ /* 0x000fe20003f05270 */
[----:B------:R-:W-:-:S03]  /*aaf0*/  ULDC UR4, c[0x0][0x9f0] ;  /* 0x00027c0000047ab9 */ /* 0x000fc60000000800 */
[----:B------:R-:W-:-:S04]  /*ab00*/  SEL R6, R229, UR4, P0 ;  /* 0x00000004e5067c07 */ /* 0x000fc80008000000 */
[-C--:B------:R-:W-:Y:S02]  /*ab10*/  IABS R5, R6.reuse ;  /* 0x0000000600057213 */ /* 0x080fe40000000000 */
[----:B------:R-:W-:Y:S02]  /*ab20*/  IADD3 R0, R6, -0x1, R151 ;  /* 0xffffffff06007810 */ /* 0x000fe40007ffe097 */
[----:B------:R-:W0:Y:S01]  /*ab30*/  I2F.RP R4, R5 ;  /* 0x0000000500047306 */ /* 0x000e220000209400 */
[----:B------:R-:W-:-:S05]  /*ab40*/  IABS R9, R6 ;  /* 0x0000000600097213 */ /* 0x000fca0000000000 */
[----:B------:R-:W-:Y:S02]  /*ab50*/  IMAD.MOV R9, RZ, RZ, -R9 ;  /* 0x000000ffff097224 */ /* 0x000fe400078e0a09 */
[----:B0-----:R-:W0:Y:S02]  /*ab60*/  MUFU.RCP R4, R4 ;  /* 0x0000000400047308 */ /* 0x001e240000001000 */
[----:B0-----:R-:W-:Y:S02]  /*ab70*/  IADD3 R2, R4, 0xffffffe, RZ ;  /* 0x0ffffffe04027810 */ /* 0x001fe40007ffe0ff */
[----:B------:R-:W-:-:S04]  /*ab80*/  IABS R4, R0 ;  /* 0x0000000000047213 */ /* 0x000fc80000000000 */
[----:B------:R0:W3:Y:S01]  /*ab90*/  F2I.FTZ.U32.TRUNC.NTZ R3, R2 ;  /* 0x0000000200037305 */ /* 0x0000e2000021f000 */
[----:B------:R-:W-:-:S04]  /*aba0*/  LOP3.LUT R0, R0, R6, RZ, 0x3c, !PT ;  /* 0x0000000600007212 */ /* 0x000fc800078e3cff */
[----:B------:R-:W-:Y:S01]  /*abb0*/  ISETP.GE.AND P2, PT, R0, RZ, PT ;  /* 0x000000ff0000720c */ /* 0x000fe20003f46270 */
[----:B0-----:R-:W-:Y:S02]  /*abc0*/  IMAD.MOV.U32 R2, RZ, RZ, RZ ;  /* 0x000000ffff027224 */ /* 0x001fe400078e00ff */
[----:B---3--:R-:W-:-:S04]  /*abd0*/  IMAD.MOV R8, RZ, RZ, -R3 ;  /* 0x000000ffff087224 */ /* 0x008fc800078e0a03 */
        /* <DEDUP_REMOVED lines=13> */
.L_x_2625:
[----:B------:R-:W-:Y:S05]  /*acb0*/  BSYNC B0 ;  /* 0x0000000000007941 */ /* 0x000fea0003800000 */
.L_x_2624:
[-C--:B------:R-:W-:Y:S01]  /*acc0*/  IMAD R222, R236, R3.reuse, RZ ;  /* 0x00000003ecde7224 */ /* 0x080fe200078e02ff */
[----:B------:R-:W-:Y:S01]  /*acd0*/  PLOP3.LUT P0, PT, PT, PT, PT, 0x80, 0x0 ;  /* 0x000000000000781c */ /* 0x000fe20003f0f070 */
[----:B------:R-:W-:Y:S01]  /*ace0*/  IMAD.MOV.U32 R6, RZ, RZ, RZ ;  /* 0x000000ffff067224 */ /* 0x000fe200078e00ff */
[----:B------:R-:W-:Y:S02]  /*acf0*/  CS2R R118, SRZ ;  /* 0x0000000000767805 */ /* 0x000fe4000001ff00 */
[----:B------:R-:W-:Y:S02]  /*ad00*/  CS2R R116, SRZ ;  /* 0x0000000000747805 */ /* 0x000fe4000001ff00 */
[----:B------:R-:W-:Y:S01]  /*ad10*/  VIADDMNMX R2, R222, R3, R151, PT ;  /* 0x00000003de027246 */ /* 0x000fe20003800197 */
[----:B------:R-:W-:Y:S01]  /*ad20*/  IMAD.MOV.U32 R3, RZ, RZ, RZ ;  /* 0x000000ffff037224 */ /* 0x000fe200078e00ff */
        /* <DEDUP_REMOVED lines=33> */
[----:B-----5:R-:W-:Y:S02]  /*af40*/  CS2R R50, SRZ ;  /* 0x0000000000327805 */ /* 0x020fe4000001ff00 */
[----:B------:R-:W-:Y:S02]  /*af50*/  CS2R R48, SRZ ;  /* 0x0000000000307805 */ /* 0x000fe4000001ff00 */
[----:B-1----:R-:W-:Y:S02]  /*af60*/  CS2R R46, SRZ ;  /* 0x00000000002e7805 */ /* 0x002fe4000001ff00 */
[----:B--2---:R-:W-:Y:S02]  /*af70*/  CS2R R44, SRZ ;  /* 0x00000000002c7805 */ /* 0x004fe4000001ff00 */
        /* <DEDUP_REMOVED lines=10> */
[----:B------:R-:W-:Y:S06]  /*b020*/  @!P1 BRA `(.L_x_2626) ;  /* 0x0000017800049947 */ /* 0x000fec0003800000 */
[----:B------:R-:W2:Y:S02]  /*b030*/  LDL R0, [R1+0x50] ;  /* 0x0000500001007983 */ /* 0x000ea40000100800 */
[----:B--2---:R-:W-:Y:S02]  /*b040*/  R2UR UR4, R0 ;  /* 0x00000000000472ca */ /* 0x004fe400000e0000 */
[----:B------:R-:W0:Y:S11]  /*b050*/  S2R R0, SR_TID.X ;  /* 0x0000000000007919 */ /* 0x000e360000002100 */
[----:B------:R-:W-:-:S06]  /*b060*/  ULOP3.LUT UP0, URZ, UR4, 0x9f, URZ, 0xc0, !UPT ;  /* 0x0000009f043f7892 */ /* 0x000fcc000f80c03f */
[----:B------:R-:W-:Y:S01]  /*b070*/  PLOP3.LUT P0, PT, PT, PT, UP0, 0x80, 0x0 ;  /* 0x000000000000781c */ /* 0x000fe20003f0f008 */
[----:B0-----:R-:W-:-:S05]  /*b080*/  VIADD R73, R0, 0xffffff80 ;  /* 0xffffff8000497836 */ /* 0x001fca0000000000 */
[----:B------:R-:W-:-:S04]  /*b090*/  SHF.R.S32.HI R40, RZ, 0x1f, R73 ;  /* 0x0000001fff287819 */ /* 0x000fc80000011449 */
[----:B------:R-:W-:-:S04]  /*b0a0*/  LEA.HI R0, R40, R73, RZ, 0x7 ;  /* 0x0000004928007211 */ /* 0x000fc800078f38ff */
[----:B------:R-:W-:-:S06]  /*b0b0*/  SHF.R.S32.HI R0, RZ, 0x7, R0 ;  /* 0x00000007ff007819 */ /* 0x000fcc0000011400 */
[----:B------:R-:W0:Y:S02]  /*b0c0*/  SHFL.IDX PT, R0, R0, RZ, 0x1f ;  /* 0x00001fff00007589 */ /* 0x000e2400000e0000 */
        /* <DEDUP_REMOVED lines=23> */
.L_x_2627:
        /* <DEDUP_REMOVED lines=12> */
.L_x_2631:
[----:B-1----:R1:W2:Y:S02]  /*b300*/  SYNCS.PHASECHK.TRANS64.TRYWAIT P0, [R16+URZ+0x36800], R3 ;  /* 0x03680003100075a7 */ /* 0x0022a4000800017f */
[----:B--2---:R-:W-:Y:S05]  /*b310*/  @!P0 NANOSLEEP.SYNCS 0x989680 ;  /* 0x009896800000895d */ /* 0x004fea0003900000 */
[----:B------:R-:W2:Y:S02]  /*b320*/  @!P0 SYNCS.PHASECHK.TRANS64 P0, [R16+URZ+0x36800], R3 ;  /* 0x03680003100085a7 */ /* 0x000ea4000800007f */
[----:B--2---:R-:W-:Y:S05]  /*b330*/  @!P0 BRA `(.L_x_2631) ;  /* 0xfffffffc00f08947 */ /* 0x004fea000383ffff */
.L_x_2630:
[----:B------:R-:W-:Y:S05]  /*b340*/  BSYNC B0 ;  /* 0x0000000000007941 */ /* 0x000fea0003800000 */
.L_x_2629:
[----:B------:R-:W-:Y:S05]  /*b350*/  BRA `(.L_x_2632) ;  /* 0x0000006c00fc7947 */ /* 0x000fea0003800000 */
.L_x_2628:
[----:B------:R-:W2:Y:S01]  /*b360*/  LDL R0, [R1+0x50] ;  /* 0x0000500001007983 */ /* 0x000ea20000100800 */
[----:B------:R-:W-:Y:S01]  /*b370*/  ULDC.64 UR6, c[0x0][0x408] ;  /* 0x0001020000067ab9 */ /* 0x000fe20000000a00 */
[----:B--2---:R-:W-:Y:S02]  /*b380*/  R2UR UR4, R0 ;  /* 0x00000000000472ca */ /* 0x004fe400000e0000 */
[----:B------:R-:W-:-:S05]  /*b390*/  SHF.R.S32.HI R0, RZ, 0x1f, R146 ;  /* 0x0000001fff007819 */ /* 0x000fca0000011492 */
[----:B------:R-:W-:-:S04]  /*b3a0*/  IMAD R5, R0, UR6, RZ ;  /* 0x0000000600057c24 */ /* 0x000fc8000f8e02ff */
[----:B------:R-:W-:Y:S02]  /*b3b0*/  IMAD R5, R146, UR7, R5 ;  /* 0x0000000792057c24 */ /* 0x000fe4000f8e0205 */
[----:B------:R-:W-:-:S03]  /*b3c0*/  ULOP3.LUT UP0, URZ, UR4, 0x3ff, URZ, 0xc0, !UPT ;  /* 0x000003ff043f7892 */ /* 0x000fc6000f80c03f */
[----:B------:R-:W-:Y:S02]  /*b3d0*/  ULDC.64 UR4, c[0x0][0x3f8] ;  /* 0x0000fe0000047ab9 */ /* 0x000fe40000000a00 */
[----:B------:R-:W-:Y:S01]  /*b3e0*/  IMAD R3, R0, UR4, RZ ;  /* 0x0000000400037c24 */ /* 0x000fe2000f8e02ff */
[----:B------:R-:W-:Y:S01]  /*b3f0*/  PLOP3.LUT P0, PT, PT, PT, UP0, 0x80, 0x0 ;  /* 0x000000000000781c */ /* 0x000fe20003f0f008 */
[----:B------:R-:W-:-:S04]  /*b400*/  IMAD.WIDE.U32 R24, R146, UR4, RZ ;  /* 0x0000000492187c25 */ /* 0x000fc8000f8e00ff */
        /* <DEDUP_REMOVED lines=21> */
.L_x_2633:
        /* <DEDUP_REMOVED lines=13> */
[----:B------:R-:W-:Y:S01]  /*b630*/  IMAD.MOV.U32 R8, RZ, RZ, R146 ;  /* 0x000000ffff087224 */ /* 0x000fe200078e0092 */
[----:B------:R-:W-:Y:S01]  /*b640*/  IADD3 R3, R73, -R4, RZ ;  /* 0x8000000449037210 */ /* 0x000fe20007ffe0ff */
[----:B------:R-:W-:Y:S01]  /*b650*/  IMAD.MOV.U32 R9, RZ, RZ, R29 ;  /* 0x000000ffff097224 */ /* 0x000fe200078e001d */
[----:B------:R-:W-:-:S02]  /*b660*/  SHF.R.S32.HI R75, RZ, 0x1f, R210 ;  /* 0x0000001fff4b7819 */ /* 0x000fc400000114d2 */
[----:B------:R-:W-:Y:S01]  /*b670*/  SHF.R.S32.HI R74, RZ, 0x1f, R211 ;  /* 0x0000001fff4a7819 */ /* 0x000fe200000114d3 */
[----:B------:R-:W-:Y:S01]  /*b680*/  IMAD R3, R3, 0x40, R64 ;  /* 0x0000004003037824 */ /* 0x000fe200078e0240 */
[----:B------:R-:W-:Y:S02]  /*b690*/  SHF.R.S32.HI R78, RZ, 0x1f, R213 ;  /* 0x0000001fff4e7819 */ /* 0x000fe400000114d5 */
[----:B0-----:R-:W-:-:S13]  /*b6a0*/  ISETP.NE.AND P0, PT, R21, 0x1, PT ;  /* 0x000000011500780c */ /* 0x001fda0003f05270 */
[----:B------:R-:W0:Y:S08]  /*b6b0*/  @P0 LDC R0, c[0x0][0x44c] ;  /* 0x00011300ff000b82 */ /* 0x000e300000000800 */
[----:B------:R-:W1:Y:S01]  /*b6c0*/  @P0 LDC R5, c[0x0][0x450] ;  /* 0x00011400ff050b82 */ /* 0x000e620000000800 */
[----:B0-----:R-:W-:-:S05]  /*b6d0*/  @P0 IMAD.HI.U32 R0, R3, R0, RZ ;  /* 0x0000000003000227 */ /* 0x001fca00078e00ff */
[----:B-1----:R-:W-:-:S04]  /*b6e0*/  @P0 SHF.R.U32.HI R3, RZ, R5, R0 ;  /* 0x00000005ff030219 */ /* 0x002fc80000011600 */
        /* <DEDUP_REMOVED lines=12> */
[----:B------:R-:W-:-:S02]  /*b7b0*/  LEA R3, P1, R8, UR6, 0x1 ;  /* 0x0000000608037c11 */ /* 0x000fc4000f8208ff */
[----:B------:R-:W-:Y:S02]  /*b7c0*/  IADD3 R63, R9, R63, RZ ;  /* 0x0000003f093f7210 */ /* 0x000fe40007ffe0ff */
[----:B------:R-:W-:Y:S02]  /*b7d0*/  LEA.HI.X R0, R6, UR5, R5, 0x1, P0 ;  /* 0x0000000506007c11 */ /* 0x000fe400080f0c05 */
[----:B------:R-:W-:Y:S01]  /*b7e0*/  LEA.HI.X R63, R8, UR7, R63, 0x1, P1 ;  /* 0x00000007083f7c11 */ /* 0x000fe200088f0c3f */
[----:B------:R-:W-:Y:S06]  /*b7f0*/  BRA.DIV UR4, `(.L_x_2636) ;  /* 0x0000023e04ac7947 */ /* 0x000fec000b800000 */
[----:B------:R0:W1:Y:S04]  /*b800*/  SHFL.IDX PT, R5, R0, RZ, 0x1c1f ;  /* 0x001c1fff00057589 */ /* 0x00006800000e0000 */
[----:B------:R0:W2:Y:S04]  /*b810*/  SHFL.IDX PT, R6, R4, RZ, 0x1c1f ;  /* 0x001c1fff04067589 */ /* 0x0000a800000e0000 */
[----:B------:R0:W3:Y:S04]  /*b820*/  SHFL.IDX PT, R7, R63, RZ, 0x1c1f ;  /* 0x001c1fff3f077589 */ /* 0x0000e800000e0000 */
[----:B------:R0:W4:Y:S02]  /*b830*/  SHFL.IDX PT, R14, R3, RZ, 0x1c1f ;  /* 0x001c1fff030e7589 */ /* 0x00012400000e0000 */
.L_x_2922:
        /* <DEDUP_REMOVED lines=19> */
[----:B------:R-:W-:Y:S02]  /*b970*/  ISETP.GE.AND P2, PT, R211, UR4, PT ;  /* 0x00000004d3007c0c */ /* 0x000fe4000bf46270 */
[----:B------:R-:W-:Y:S02]  /*b980*/  ISETP.GE.AND P1, PT, R212, UR4, PT ;  /* 0x00000004d4007c0c */ /* 0x000fe4000bf26270 */
[----:B------:R-:W-:Y:S02]  /*b990*/  ISETP.GE.AND P4, PT, R22, UR4, PT ;  /* 0x0000000416007c0c */ /* 0x000fe4000bf86270 */
[----:B------:R-:W-:-:S05]  /*b9a0*/  ISETP.GE.AND P0, PT, R210, UR4, PT ;  /* 0x00000004d2007c0c */ /* 0x000fca000bf06270 */
[C---:B------:R-:W-:Y:S01]  /*b9b0*/  @!P3 IMAD.SHL.U32 R31, R213.reuse, 0x2, RZ ;  /* 0x00000002d51fb824 */ /* 0x040fe200078e00ff */
[----:B------:R-:W-:Y:S01]  /*b9c0*/  @!P3 SHF.L.U64.HI R20, R213, 0x1, R78 ;  /* 0x00000001d514b819 */ /* 0x000fe2000001024e */
[C---:B------:R-:W-:Y:S01]  /*b9d0*/  @!P2 IMAD.SHL.U32 R27, R211.reuse, 0x2, RZ ;  /* 0x00000002d31ba824 */ /* 0x040fe200078e00ff */
[----:B------:R-:W-:Y:S01]  /*b9e0*/  @!P2 SHF.L.U64.HI R10, R211, 0x1, R74 ;  /* 0x00000001d30aa819 */ /* 0x000fe2000001024a */
[----:B------:R-:W-:Y:S01]  /*b9f0*/  @!P1 IMAD.SHL.U32 R21, R212, 0x2, RZ ;  /* 0x00000002d4159824 */ /* 0x000fe200078e00ff */
[-C--:B--2---:R-:W-:Y:S01]  /*ba00*/  @!P3 IADD3 R32, P6, R6, R31.reuse, RZ ;  /* 0x0000001f0620b210 */ /* 0x084fe20007fde0ff */
[----:B------:R-:W-:Y:S01]  /*ba10*/  @!P4 IMAD.MOV.U32 R8, RZ, RZ, R6 ;  /* 0x000000ffff08c224 */ /* 0x000fe200078e0006 */
[----:B----4-:R-:W-:Y:S01]  /*ba20*/  @!P3 IADD3 R30, P5, R14, R31, RZ ;  /* 0x0000001f0e1eb210 */ /* 0x010fe20007fbe0ff */
[----:B-1----:R-:W-:Y:S01]  /*ba30*/  @!P4 IMAD.MOV.U32 R9, RZ, RZ, R5 ;  /* 0x000000ffff09c224 */ /* 0x002fe200078e0005 */
[----:B------:R-:W-:Y:S01]  /*ba40*/  @!P1 SHF.L.U64.HI R12, R212, 0x1, R79 ;  /* 0x00000001d40c9819 */ /* 0x000fe2000001024f */
[----:B------:R-:W-:Y:S01]  /*ba50*/  @!P3 IMAD.X R33, R5, 0x1, R20, P6 ;  /* 0x000000010521b824 */ /* 0x000fe200030e0614 */
[-C--:B------:R-:W-:Y:S01]  /*ba60*/  @!P2 IADD3 R28, P6, R6, R27.reuse, RZ ;  /* 0x0000001b061ca210 */ /* 0x080fe20007fde0ff */
[----:B------:R-:W-:Y:S01]  /*ba70*/  @!P0 IMAD.SHL.U32 R11, R210, 0x2, RZ ;  /* 0x00000002d20b8824 */ /* 0x000fe200078e00ff */
[----:B---3--:R-:W-:Y:S01]  /*ba80*/  @!P3 IADD3.X R31, R7, R20, RZ, P5, !PT ;  /* 0x00000014071fb210 */ /* 0x008fe20002ffe4ff */
[----:B------:R-:W-:Y:S01]  /*ba90*/  @!P4 IMAD.WIDE R8, R22, 0x2, R8 ;  /* 0x000000021608c825 */ /* 0x000fe200078e0208 */
[----:B------:R-:W-:-:S03]  /*baa0*/  @!P2 IADD3 R26, P5, R14, R27, RZ ;  /* 0x0000001b0e1aa210 */ /* 0x000fc60007fbe0ff */
[--C-:B------:R-:W-:Y:S01]  /*bab0*/  @!P2 IMAD.X R29, R5, 0x1, R10.reuse, P6 ;  /* 0x00000001051da824 */ /* 0x100fe200030e060a */
[-C--:B------:R-:W-:Y:S01]  /*bac0*/  @!P1 IADD3 R24, P6, R6, R21.reuse, RZ ;  /* 0x0000001506189210 */ /* 0x080fe20007fde0ff */
[----:B------:R-:W-:Y:S01]  /*bad0*/  @!P2 IMAD.X R27, R7, 0x1, R10, P5 ;  /* 0x00000001071ba824 */ /* 0x000fe200028e060a */
[----:B------:R-:W-:Y:S01]  /*bae0*/  ISETP.GE.AND P5, PT, R214, UR4, PT ;  /* 0x00000004d6007c0c */ /* 0x000fe2000bfa6270 */
[----:B------:R-:W-:Y:S01]  /*baf0*/  @!P4 IMAD.MOV.U32 R15, RZ, RZ, R7 ;  /* 0x000000ffff0fc224 */ /* 0x000fe200078e0007 */
[----:B------:R1:W5:Y:S01]  /*bb00*/  @!P4 LD.E.64 R60, desc[UR60][R8.64] ;  /* 0x0000003c083cc980 */ /* 0x000362000c101b00 */
[----:B------:R-:W-:Y:S01]  /*bb10*/  @!P1 IMAD.X R25, R5, 0x1, R12, P6 ;  /* 0x0000000105199824 */ /* 0x000fe200030e060c */
[----:B------:R-:W-:Y:S02]  /*bb20*/  @!P1 IADD3 R20, P6, R14, R21, RZ ;  /* 0x000000150e149210 */ /* 0x000fe40007fde0ff */
[----:B------:R-:W-:Y:S02]  /*bb30*/  CS2R R58, SRZ ;  /* 0x00000000003a7805 */ /* 0x000fe4000001ff00 */
[----:B------:R-:W-:Y:S01]  /*bb40*/  @!P0 SHF.L.U64.HI R10, R210, 0x1, R75 ;  /* 0x00000001d20a8819 */ /* 0x000fe2000001024b */
[----:B------:R-:W-:-:S04]  /*bb50*/  @!P4 IMAD.WIDE R34, R22, 0x2, R14 ;  /* 0x000000021622c825 */ /* 0x000fc800078e020e */
[----:B------:R-:W-:Y:S01]  /*bb60*/  @!P1 IMAD.X R21, R7, 0x1, R12, P6 ;  /* 0x0000000107159824 */ /* 0x000fe200030e060c */
[-C--:B------:R-:W-:Y:S01]  /*bb70*/  @!P0 IADD3 R12, P6, R6, R11.reuse, RZ ;  /* 0x0000000b060c8210 */ /* 0x080fe20007fde0ff */
[----:B------:R-:W-:Y:S01]  /*bb80*/  @!P5 IMAD.SHL.U32 R15, R214, 0x2, RZ ;  /* 0x00000002d60fd824 */ /* 0x000fe200078e00ff */
[----:B-1----:R-:W-:Y:S01]  /*bb90*/  SHF.R.S32.HI R9, RZ, 0x1f, R214 ;  /* 0x0000001fff097819 */ /* 0x002fe200000114d6 */
[----:B------:R1:W5:Y:S01]  /*bba0*/  @!P4 LD.E.64 R58, desc[UR60][R34.64] ;  /* 0x0000003c223ac980 */ /* 0x000362000c101b00 */
[----:B------:R-:W-:Y:S02]  /*bbb0*/  @!P0 IADD3.X R13, R5, R10, RZ, P6, !PT ;  /* 0x0000000a050d8210 */ /* 0x000fe400037fe4ff */
[----:B------:R-:W-:Y:S02]  /*bbc0*/  @!P0 IADD3 R8, P6, R14, R11, RZ ;  /* 0x0000000b0e088210 */ /* 0x000fe40007fde0ff */
[----:B------:R-:W-:-:S03]  /*bbd0*/  @!P5 SHF.L.U64.HI R36, R214, 0x1, R9 ;  /* 0x00000001d624d819 */ /* 0x000fc60000010209 */
[----:B------:R-:W-:Y:S01]  /*bbe0*/  @!P0 IMAD.X R9, R7, 0x1, R10, P6 ;  /* 0x0000000107098824 */ /* 0x000fe200030e060a */
[-C--:B------:R-:W-:Y:S02]  /*bbf0*/  @!P5 IADD3 R10, P4, R6, R15.reuse, RZ ;  /* 0x0000000f060ad210 */ /* 0x080fe40007f9e0ff */
[----:B------:R-:W-:Y:S02]  /*bc00*/  @!P5 IADD3 R14, P6, R14, R15, RZ ;  /* 0x0000000f0e0ed210 */ /* 0x000fe40007fde0ff */
[----:B------:R-:W-:Y:S02]  /*bc10*/  CS2R R56, SRZ ;  /* 0x0000000000387805 */ /* 0x000fe4000001ff00 */
[----:B------:R-:W-:Y:S01]  /*bc20*/  CS2R R54, SRZ ;  /* 0x0000000000367805 */ /* 0x000fe2000001ff00 */
[--C-:B------:R-:W-:Y:S01]  /*bc30*/  @!P5 IMAD.X R11, R5, 0x1, R36.reuse, P4 ;  /* 0x00000001050bd824 */ /* 0x100fe200020e0624 */
[----:B------:R-:W-:Y:S01]  /*bc40*/  CS2R R52, SRZ ;  /* 0x0000000000347805 */ /* 0x000fe2000001ff00 */
[----:B------:R-:W-:Y:S01]  /*bc50*/  @!P5 IMAD.X R15, R7, 0x1, R36, P6 ;  /* 0x00000001070fd824 */ /* 0x000fe200030e0624 */
[----:B------:R-:W-:-:S02]  /*bc60*/  CS2R R50, SRZ ;  /* 0x0000000000327805 */ /* 0x000fc4000001ff00 */
[----:B------:R-:W-:Y:S02]  /*bc70*/  CS2R R48, SRZ ;  /* 0x0000000000307805 */ /* 0x000fe4000001ff00 */
[----:B------:R-:W-:Y:S02]  /*bc80*/  CS2R R46, SRZ ;  /* 0x00000000002e7805 */ /* 0x000fe4000001ff00 */
[----:B------:R-:W-:Y:S02]  /*bc90*/  CS2R R44, SRZ ;  /* 0x00000000002c7805 */ /* 0x000fe4000001ff00 */
[----:B------:R-:W-:Y:S02]  /*bca0*/  CS2R R42, SRZ ;  /* 0x00000000002a7805 */ /* 0x000fe4000001ff00 */
[----:B------:R-:W-:Y:S02]  /*bcb0*/  CS2R R36, SRZ ;  /* 0x0000000000247805 */ /* 0x000fe4000001ff00 */
[----:B------:R-:W-:Y:S01]  /*bcc0*/  CS2R R38, SRZ ;  /* 0x0000000000267805 */ /* 0x000fe2000001ff00 */
        /* <DEDUP_REMOVED lines=10> */
.L_x_2638:
[----:B------:R-:W-:Y:S05]  /*bd70*/  BSYNC B1 ;  /* 0x0000000000017941 */ /* 0x000fea0003800000 */
.L_x_2637:
[----:B-1---5:R-:W-:Y:S01]  /*bd80*/  IMAD.MOV.U32 R5, RZ, RZ, R58 ;  /* 0x000000ffff057224 */ /* 0x022fe200078e003a */
[----:B---3--:R-:W-:Y:S01]  /*bd90*/  MOV R7, R54 ;  /* 0x0000003600077202 */ /* 0x008fe20000000f00 */
[----:B--2---:R-:W-:Y:S01]  /*bda0*/  IMAD.MOV.U32 R6, RZ, RZ, R59 ;  /* 0x000000ffff067224 */ /* 0x004fe200078e003b */
        /* <DEDUP_REMOVED lines=12> */
[----:B------:R-:W-:-:S02]  /*be70*/  MOV R6, R43 ;  /* 0x0000002b00067202 */ /* 0x000fc40000000f00 */
[----:B------:R-:W-:Y:S02]  /*be80*/  CS2R R30, SRZ ;  /* 0x00000000001e7805 */ /* 0x000fe4000001ff00 */
        /* <DEDUP_REMOVED lines=20> */
[----:B------:R-:W-:Y:S01]  /*bfd0*/  IMAD.MOV.U32 R6, RZ, RZ, R45 ;  /* 0x000000ffff067224 */ /* 0x000fe200078e002d */
[----:B------:R-:W-:Y:S01]  /*bfe0*/  MOV R8, R37 ;  /* 0x0000002500087202 */ /* 0x000fe20000000f00 */
[----:B------:R-:W-:-:S03]  /*bff0*/  IMAD.MOV.U32 R7, RZ, RZ, R36 ;  /* 0x000000ffff077224 */ /* 0x000fc600078e0024 */
[----:B------:R-:W-:Y:S02]  /*c000*/  PRMT R71, R5, 0x5410, R6 ;  /* 0x0000541005477816 */ /* 0x000fe40000000006 */
[----:B------:R-:W-:Y:S01]  /*c010*/  PRMT R69, R7, 0x5410, R8 ;  /* 0x0000541007457816 */ /* 0x000fe20000000008 */
[----:B------:R-:W-:Y:S06]  /*c020*/  BRA.DIV UR4, `(.L_x_2639) ;  /* 0x0000023a04107947 */ /* 0x000fec000b800000 */
[----:B0-----:R-:W0:Y:S04]  /*c030*/  SHFL.IDX PT, R0, R0, 0x1, 0x1c1f ;  /* 0x003c1f0000007f89 */ /* 0x001e2800000e0000 */
[----:B------:R1:W2:Y:S04]  /*c040*/  SHFL.IDX PT, R65, R4, 0x1, 0x1c1f ;  /* 0x003c1f0004417f89 */ /* 0x0002a800000e0000 */
[----:B------:R-:W3:Y:S04]  /*c050*/  SHFL.IDX PT, R63, R63, 0x1, 0x1c1f ;  /* 0x003c1f003f3f7f89 */ /* 0x000ee800000e0000 */
[----:B------:R1:W0:Y:S02]  /*c060*/  SHFL.IDX PT, R62, R3, 0x1, 0x1c1f ;  /* 0x003c1f00033e7f89 */ /* 0x00022400000e0000 */
.L_x_2928:
[----:B-1----:R-:W-:Y:S01]  /*c070*/  SHF.R.S32.HI R3, RZ, 0x1f, R40 ;  /* 0x0000001fff037819 */ /* 0x002fe20000011428 */
[----:B------:R-:W-:Y:S01]  /*c080*/  BSSY B1, `(.L_x_2640) ;  /* 0x000005b000017945 */ /* 0x000fe20003800000 */
[----:B------:R-:W-:Y:S02]  /*c090*/  LOP3.LUT R4, R216, 0x18, R18, 0xf8, !PT ;  /* 0x00000018d8047812 */ /* 0x000fe400078ef812 */
[----:B------:R-:W-:Y:S02]  /*c0a0*/  CS2R R32, SRZ ;  /* 0x0000000000207805 */ /* 0x000fe4000001ff00 */
[----:B------:R-:W-:Y:S02]  /*c0b0*/  LEA.HI R3, R3, R204, RZ, 0x3 ;  /* 0x000000cc03037211 */ /* 0x000fe400078f18ff */
[----:B------:R-:W-:Y:S02]  /*c0c0*/  CS2R R26, SRZ ;  /* 0x00000000001a7805 */ /* 0x000fe4000001ff00 */
[----:B------:R-:W-:-:S02]  /*c0d0*/  CS2R R20, SRZ ;  /* 0x0000000000147805 */ /* 0x000fc4000001ff00 */
[----:B------:R-:W-:Y:S02]  /*c0e0*/  CS2R R12, SRZ ;  /* 0x00000000000c7805 */ /* 0x000fe4000001ff00 */
[----:B------:R-:W-:Y:S01]  /*c0f0*/  LOP3.LUT R5, R3, 0xfffffff8, RZ, 0xc0, !PT ;  /* 0xfffffff803057812 */ /* 0x000fe200078ec0ff */
[----:B------:R-:W-:Y:S01]  /*c100*/  VIADD R3, R64, 0x40 ;  /* 0x0000004040037836 */ /* 0x000fe20000000000 */
[----:B------:R-:W-:Y:S02]  /*c110*/  CS2R R8, SRZ ;  /* 0x0000000000087805 */ /* 0x000fe4000001ff00 */
[----:B------:R-:W-:Y:S02]  /*c120*/  CS2R R40, SRZ ;  /* 0x0000000000287805 */ /* 0x000fe4000001ff00 */
[----:B------:R-:W-:Y:S01]  /*c130*/  CS2R R34, SRZ ;  /* 0x0000000000227805 */ /* 0x000fe2000001ff00 */
[----:B------:R-:W-:Y:S01]  /*c140*/  IMAD.IADD R5, R204, 0x1, -R5 ;  /* 0x00000001cc057824 */ /* 0x000fe200078e0a05 */
[----:B------:R-:W-:-:S02]  /*c150*/  ISETP.GE.AND P1, PT, R3, R66, PT ;  /* 0x000000420300720c */ /* 0x000fc40003f26270 */
[----:B------:R-:W-:Y:S02]  /*c160*/  CS2R R28, SRZ ;  /* 0x00000000001c7805 */ /* 0x000fe4000001ff00 */
[----:B------:R-:W-:Y:S02]  /*c170*/  LOP3.LUT R3, R4, R217, RZ, 0x3c, !PT ;  /* 0x000000d904037212 */ /* 0x000fe400078e3cff */
[----:B------:R-:W-:Y:S02]  /*c180*/  CS2R R24, SRZ ;  /* 0x0000000000187805 */ /* 0x000fe4000001ff00 */
[----:B------:R-:W-:Y:S02]  /*c190*/  LOP3.LUT P0, RZ, R5, 0x4, RZ, 0xc0, !PT ;  /* 0x0000000405ff7812 */ /* 0x000fe4000780c0ff */
[----:B----4-:R-:W-:Y:S02]  /*c1a0*/  CS2R R14, SRZ ;  /* 0x00000000000e7805 */ /* 0x010fe4000001ff00 */
[----:B------:R-:W-:Y:S01]  /*c1b0*/  CS2R R10, SRZ ;  /* 0x00000000000a7805 */ /* 0x000fe2000001ff00 */
[----:B------:R-:W-:-:S04]  /*c1c0*/  IMAD.IADD R3, R218, 0x1, R3 ;  /* 0x00000001da037824 */ /* 0x000fc800078e0203 */
[----:B------:R-:W-:Y:S01]  /*c1d0*/  IMAD R3, R3, 0x2, R16 ;  /* 0x0000000203037824 */ /* 0x000fe200078e0210 */
        /* <DEDUP_REMOVED lines=8> */
[----:B------:R-:W-:-:S03]  /*c260*/  SHF.R.S32.HI R35, RZ, 0x1f, R214 ;  /* 0x0000001fff237819 */ /* 0x000fc600000114d6 */
[C---:B------:R-:W-:Y:S01]  /*c270*/  @!P4 IMAD.SHL.U32 R24, R213.reuse, 0x2, RZ ;  /* 0x00000002d518c824 */ /* 0x040fe200078e00ff */
[----:B------:R-:W-:-:S03]  /*c280*/  @!P4 SHF.L.U64.HI R78, R213, 0x1, R78 ;  /* 0x00000001d54ec819 */ /* 0x000fc6000001024e */
[C---:B------:R-:W-:Y:S01]  /*c290*/  @!P3 IMAD.SHL.U32 R14, R211.reuse, 0x2, RZ ;  /* 0x00000002d30eb824 */ /* 0x040fe200078e00ff */
[----:B------:R-:W-:Y:S01]  /*c2a0*/  @!P3 SHF.L.U64.HI R74, R211, 0x1, R74 ;  /* 0x00000001d34ab819 */ /* 0x000fe2000001024a */
[----:B------:R-:W-:Y:S01]  /*c2b0*/  @!P2 IMAD.SHL.U32 R10, R212, 0x2, RZ ;  /* 0x00000002d40aa824 */ /* 0x000fe200078e00ff */
[CC--:B--2---:R-:W-:Y:S01]  /*c2c0*/  @!P4 IADD3 R26, P5, R65.reuse, R24.reuse, RZ ;  /* 0x00000018411ac210 */ /* 0x0c4fe20007fbe0ff */
[----:B------:R-:W-:Y:S01]  /*c2d0*/  @!P1 IMAD.SHL.U32 R4, R210, 0x2, RZ ;  /* 0x00000002d2049824 */ /* 0x000fe200078e00ff */
[----:B0-----:R-:W-:Y:S02]  /*c2e0*/  @!P4 IADD3 R24, P6, R62, R24, RZ ;  /* 0x000000183e18c210 */ /* 0x001fe40007fde0ff */
[----:B------:R-:W-:Y:S02]  /*c2f0*/  @!P4 IADD3.X R27, R0, R78, RZ, P5, !PT ;  /* 0x0000004e001bc210 */ /* 0x000fe40002ffe4ff */
[----:B------:R-:W-:Y:S01]  /*c300*/  @!P3 IADD3 R20, P5, R65, R14, RZ ;  /* 0x0000000e4114b210 */ /* 0x000fe20007fbe0ff */
[----:B---3--:R-:W-:Y:S01]  /*c310*/  @!P4 IMAD.X R25, R63, 0x1, R78, P6 ;  /* 0x000000013f19c824 */ /* 0x008fe200030e064e */
[----:B------:R-:W-:-:S02]  /*c320*/  @!P2 SHF.L.U64.HI R79, R212, 0x1, R79 ;  /* 0x00000001d44fa819 */ /* 0x000fc4000001024f */
[----:B------:R-:W-:Y:S01]  /*c330*/  @!P3 IADD3 R14, P6, R62, R14, RZ ;  /* 0x0000000e3e0eb210 */ /* 0x000fe20007fde0ff */
[--C-:B------:R-:W-:Y:S01]  /*c340*/  @!P3 IMAD.X R21, R0, 0x1, R74.reuse, P5 ;  /* 0x000000010015b824 */ /* 0x100fe200028e064a */
[-C--:B------:R-:W-:Y:S02]  /*c350*/  @!P2 IADD3 R12, P5, R65, R10.reuse, RZ ;  /* 0x0000000a410ca210 */ /* 0x080fe40007fbe0ff */
[----:B------:R-:W-:Y:S01]  /*c360*/  @!P1 SHF.L.U64.HI R75, R210, 0x1, R75 ;  /* 0x00000001d24b9819 */ /* 0x000fe2000001024b */
[----:B------:R-:W-:Y:S01]  /*c370*/  @!P3 IMAD.X R15, R63, 0x1, R74, P6 ;  /* 0x000000013f0fb824 */ /* 0x000fe200030e064a */
[----:B------:R-:W-:Y:S01]  /*c380*/  @!P2 IADD3 R10, P6, R62, R10, RZ ;  /* 0x0000000a3e0aa210 */ /* 0x000fe20007fde0ff */
[----:B------:R-:W-:Y:S01]  /*c390*/  @!P2 IMAD.X R13, R0, 0x1, R79, P5 ;  /* 0x00000001000da824 */ /* 0x000fe200028e064f */
[----:B------:R-:W-:Y:S02]  /*c3a0*/  @!P1 IADD3 R8, P5, R65, R4, RZ ;  /* 0x0000000441089210 */ /* 0x000fe40007fbe0ff */
[----:B------:R-:W-:-:S02]  /*c3b0*/  @!P2 IADD3.X R11, R63, R79, RZ, P6, !PT ;  /* 0x0000004f3f0ba210 */ /* 0x000fc400037fe4ff */
[----:B------:R-:W-:Y:S01]  /*c3c0*/  ISETP.GE.AND P6, PT, R22, UR4, PT ;  /* 0x0000000416007c0c */ /* 0x000fe2000bfc6270 */
[----:B------:R-:W-:Y:S01]  /*c3d0*/  @!P1 IMAD.X R9, R0, 0x1, R75, P5 ;  /* 0x0000000100099824 */ /* 0x000fe200028e064b */
[----:B------:R-:W-:-:S05]  /*c3e0*/  @!P1 IADD3 R4, P5, R62, R4, RZ ;  /* 0x000000043e049210 */ /* 0x000fca0007fbe0ff */
[----:B------:R-:W-:Y:S01]  /*c3f0*/  @!P1 IMAD.X R5, R63, 0x1, R75, P5 ;  /* 0x000000013f059824 */ /* 0x000fe200028e064b */
[----:B------:R-:W-:-:S05]  /*c400*/  ISETP.GE.AND P5, PT, R214, UR4, PT ;  /* 0x00000004d6007c0c */ /* 0x000fca000bfa6270 */
[----:B------:R-:W-:Y:S02]  /*c410*/  @!P6 IMAD.MOV.U32 R28, RZ, RZ, R65 ;  /* 0x000000ffff1ce224 */ /* 0x000fe400078e0041 */
[----:B------:R-:W-:Y:S02]  /*c420*/  @!P6 IMAD.MOV.U32 R29, RZ, RZ, R0 ;  /* 0x000000ffff1de224 */ /* 0x000fe400078e0000 */
[----:B------:R-:W-:Y:S02]  /*c430*/  @!P6 IMAD.MOV.U32 R6, RZ, RZ, R62 ;  /* 0x000000ffff06e224 */ /* 0x000fe400078e003e */
[----:B------:R-:W-:Y:S02]  /*c440*/  @!P6 IMAD.MOV.U32 R7, RZ, RZ, R63 ;  /* 0x000000ffff07e224 */ /* 0x000fe400078e003f */
[----:B------:R-:W-:Y:S01]  /*c450*/  @!P6 IMAD.WIDE R28, R22, 0x2, R28 ;  /* 0x00000002161ce825 */ /* 0x000fe200078e021c */
[----:B------:R-:W-:-:S03]  /*c460*/  @!P5 SHF.L.U32 R33, R214, 0x1, RZ ;  /* 0x00000001d621d819 */ /* 0x000fc600000006ff */
[----:B------:R-:W-:Y:S01]  /*c470*/  @!P6 IMAD.WIDE R6, R22, 0x2, R6 ;  /* 0x000000021606e825 */ /* 0x000fe200078e0206 */
[----:B------:R0:W5:Y:S01]  /*c480*/  @!P6 LD.E.64 R40, desc[UR60][R28.64] ;  /* 0x0000003c1c28e980 */ /* 0x000162000c101b00 */
[----:B------:R-:W-:-:S03]  /*c490*/  @!P5 SHF.L.U64.HI R32, R214, 0x1, R35 ;  /* 0x00000001d620d819 */ /* 0x000fc60000010223 */
[----:B------:R1:W5:Y:S01]  /*c4a0*/  @!P6 LD.E.64 R30, desc[UR60][R6.64] ;  /* 0x0000003c061ee980 */ /* 0x000362000c101b00 */
[----:B------:R-:W-:Y:S02]  /*c4b0*/  CS2R R34, SRZ ;  /* 0x0000000000227805 */ /* 0x000fe4000001ff00 */
[----:B0-----:R-:W-:-:S04]  /*c4c0*/  CS2R R28, SRZ ;  /* 0x00000000001c7805 */ /* 0x001fc8000001ff00 */
[----:B------:R0:W5:Y:S01]  /*c4d0*/  @!P4 LD.E.64 R34, desc[UR60][R26.64] ;  /* 0x0000003c1a22c980 */ /* 0x000162000c101b00 */
[----:B-1----:R-:W-:-:S03]  /*c4e0*/  @!P5 IADD3 R6, P6, R65, R33, RZ ;  /* 0x000000214106d210 */ /* 0x002fc60007fde0ff */
[----:B------:R1:W5:Y:S02]  /*c4f0*/  @!P3 LD.E.64 R28, desc[UR60][R20.64] ;  /* 0x0000003c141cb980 */ /* 0x000364000c101b00 */
[----:B------:R-:W-:Y:S01]  /*c500*/  @!P5 IMAD.X R7, R0, 0x1, R32, P6 ;  /* 0x000000010007d824 */ /* 0x000fe200030e0620 */
[----:B------:R-:W-:Y:S02]  /*c510*/  @!P5 IADD3 R62, P6, R62, R33, RZ ;  /* 0x000000213e3ed210 */ /* 0x000fe40007fde0ff */
[----:B0-----:R-:W-:-:S03]  /*c520*/  CS2R R26, SRZ ;  /* 0x00000000001a7805 */ /* 0x001fc6000001ff00 */
[----:B------:R-:W-:Y:S01]  /*c530*/  @!P5 IMAD.X R63, R63, 0x1, R32, P6 ;  /* 0x000000013f3fd824 */ /* 0x000fe200030e0620 */
[----:B------:R-:W-:Y:S02]  /*c540*/  CS2R R32, SRZ ;  /* 0x0000000000207805 */ /* 0x000fe4000001ff00 */
[----:B------:R0:W5:Y:S01]  /*c550*/  @!P3 LD.E.64 R26, desc[UR60][R14.64] ;  /* 0x0000003c0e1ab980 */ /* 0x000162000c101b00 */
[----:B-1----:R-:W-:-:S03]  /*c560*/  CS2R R20, SRZ ;  /* 0x0000000000147805 */ /* 0x002fc6000001ff00 */
[----:B------:R1:W5:Y:S04]  /*c570*/  @!P4 LD.E.64 R32, desc[UR60][R24.64] ;  /* 0x0000003c1820c980 */ /* 0x000368000c101b00 */
[----:B------:R2:W5:Y:S01]  /*c580*/  @!P2 LD.E.64 R20, desc[UR60][R10.64] ;  /* 0x0000003c0a14a980 */ /* 0x000562000c101b00 */
[----:B0-----:R-:W-:Y:S02]  /*c590*/  CS2R R14, SRZ ;  /* 0x00000000000e7805 */ /* 0x001fe4000001ff00 */
[----:B-1----:R-:W-:-:S04]  /*c5a0*/  CS2R R24, SRZ ;  /* 0x0000000000187805 */ /* 0x002fc8000001ff00 */
[----:B------:R0:W5:Y:S01]  /*c5b0*/  @!P1 LD.E.64 R14, desc[UR60][R8.64] ;  /* 0x0000003c080e9980 */ /* 0x000162000c101b00 */
[----:B--2---:R-:W-:-:S03]  /*c5c0*/  CS2R R10, SRZ ;  /* 0x00000000000a7805 */ /* 0x004fc6000001ff00 */
[----:B------:R1:W5:Y:S04]  /*c5d0*/  @!P2 LD.E.64 R24, desc[UR60][R12.64] ;  /* 0x0000003c0c18a980 */ /* 0x000368000c101b00 */
[----:B------:R4:W5:Y:S01]  /*c5e0*/  @!P5 LD.E.64 R10, desc[UR60][R6.64] ;  /* 0x0000003c060ad980 */ /* 0x000962000c101b00 */
[----:B0-----:R-:W-:Y:S02]  /*c5f0*/  CS2R R8, SRZ ;  /* 0x0000000000087805 */ /* 0x001fe4000001ff00 */
[----:B-1----:R-:W-:-:S04]  /*c600*/  CS2R R12, SRZ ;  /* 0x00000000000c7805 */ /* 0x002fc8000001ff00 */
[----:B------:R4:W5:Y:S04]  /*c610*/  @!P5 LD.E.64 R8, desc[UR60][R62.64] ;  /* 0x0000003c3e08d980 */ /* 0x000968000c101b00 */
[----:B------:R4:W5:Y:S02]  /*c620*/  @!P1 LD.E.64 R12, desc[UR60][R4.64] ;  /* 0x0000003c040c9980 */ /* 0x000964000c101b00 */
.L_x_2641:
[----:B------:R-:W-:Y:S05]  /*c630*/  BSYNC B1 ;  /* 0x0000000000017941 */ /* 0x000fea0003800000 */
.L_x_2640:
[----:B----4-:R-:W-:Y:S01]  /*c640*/  LEA.HI R4, R233, R233, RZ, 0x1 ;  /* 0x000000e9e9047211 */ /* 0x010fe200078f08ff */
[----:B-----5:R-:W-:Y:S01]  /*c650*/  IMAD.MOV.U32 R5, RZ, RZ, R30 ;  /* 0x000000ffff057224 */ /* 0x020fe200078e001e */
[----:B---3--:R-:W-:Y:S01]  /*c660*/  MOV R63, R34 ;  /* 0x00000022003f7202 */ /* 0x008fe20000000f00 */
[C---:B------:R-:W-:Y:S01]  /*c670*/  VIADD R6, R3.reuse, 0x15400 ;  /* 0x0001540003067836 */ /* 0x040fe20000000000 */
[----:B------:R-:W-:Y:S01]  /*c680*/  LOP3.LUT R4, R4, 0xfffffffe, RZ, 0xc0, !PT ;  /* 0xfffffffe04047812 */ /* 0x000fe200078ec0ff */
[----:B0-----:R-:W-:Y:S01]  /*c690*/  VIADD R0, R3, 0x15440 ;  /* 0x0001544003007836 */ /* 0x001fe20000000000 */
[----:B------:R-:W-:Y:S01]  /*c6a0*/  PRMT R83, R5, 0x7610, R83 ;  /* 0x0000761005537816 */ /* 0x000fe20000000053 */
[----:B------:R-:W-:Y:S01]  /*c6b0*/  @P0 VIADD R0, R6, 0xffffffc0 ;  /* 0xffffffc006000836 */ /* 0x000fe20000000000 */
[----:B------:R-:W-:Y:S01]  /*c6c0*/  MOV R5, R31 ;  /* 0x0000001f00057202 */ /* 0x000fe20000000f00 */
[----:B------:R-:W-:Y:S01]  /*c6d0*/  IMAD.IADD R4, R233, 0x1, -R4 ;  /* 0x00000001e9047824 */ /* 0x000fe200078e0a04 */
[----:B------:R-:W-:Y:S01]  /*c6e0*/  PRMT R81, R63, 0x7610, R81 ;  /* 0x000076103f517816 */ /* 0x000fe20000000051 */
[----:B------:R-:W-:Y:S01]  /*c6f0*/  IMAD.MOV.U32 R6, RZ, RZ, R32 ;  /* 0x000000ffff067224 */ /* 0x000fe200078e0020 */
[----:B------:R-:W-:Y:S01]  /*c700*/  PRMT R83, R83, 0x5410, R5 ;  /* 0x0000541053537816 */ /* 0x000fe20000000005 */
[----:B------:R-:W-:Y:S01]  /*c710*/  IMAD.MOV.U32 R7, RZ, RZ, R33 ;  /* 0x000000ffff077224 */ /* 0x000fe200078e0021 */
[----:B------:R-:W-:Y:S01]  /*c720*/  SHF.L.U32 R5, R4, 0x1f, RZ ;  /* 0x0000001f04057819 */ /* 0x000fe200000006ff */
[----:B------:R-:W-:Y:S01]  /*c730*/  IMAD.MOV.U32 R62, RZ, RZ, R20 ;  /* 0x000000ffff3e7224 */ /* 0x000fe200078e0014 */
[----:B------:R-:W-:Y:S01]  /*c740*/  MOV R4, R21 ;  /* 0x0000001500047202 */ /* 0x000fe20000000f00 */
[----:B------:R-:W-:Y:S01]  /*c750*/  BSSY B1, `(.L_x_2642) ;  /* 0x0000021000017945 */ /* 0x000fe20003800000 */
[----:B------:R-:W0:Y:S01]  /*c760*/  SYNCS.PHASECHK.TRANS64.TRYWAIT P0, [R16+URZ+0x36800], R5 ;  /* 0x03680005100075a7 */ /* 0x000e22000800017f */
[----:B------:R-:W-:Y:S01]  /*c770*/  PRMT R80, R6, 0x5410, R7 ;  /* 0x0000541006507816 */ /* 0x000fe20000000007 */
[----:B------:R-:W-:Y:S01]  /*c780*/  IMAD.MOV.U32 R6, RZ, RZ, R26 ;  /* 0x000000ffff067224 */ /* 0x000fe200078e001a */
[----:B------:R-:W-:Y:S01]  /*c790*/  PRMT R74, R62, 0x7610, R74 ;  /* 0x000076103e4a7816 */ /* 0x000fe2000000004a */
[----:B------:R-:W-:Y:S01]  /*c7a0*/  IMAD.MOV.U32 R7, RZ, RZ, R27 ;  /* 0x000000ffff077224 */ /* 0x000fe200078e001b */
[----:B------:R-:W-:Y:S01]  /*c7b0*/  VIADDMNMX R63, R66, -R223, 0x80, PT ;  /* 0x00000080423f7446 */ /* 0x000fe200038009df */
        /* <DEDUP_REMOVED lines=9> */
[----:B------:R-:W-:-:S02]  /*c850*/  ISETP.GE.AND P1, PT, R204, R63, PT ;  /* 0x0000003fcc00720c */ /* 0x000fc40003f26270 */
[----:B--2---:R-:W-:Y:S01]  /*c860*/  PRMT R65, R6, 0x5410, R7 ;  /* 0x0000541006417816 */ /* 0x004fe20000000007 */
[----:B------:R-:W-:Y:S01]  /*c870*/  IMAD.MOV.U32 R6, RZ, RZ, R40 ;  /* 0x000000ffff067224 */ /* 0x000fe200078e0028 */
[----:B------:R-:W-:Y:S01]  /*c880*/  PRMT R82, R82, 0x5410, R4 ;  /* 0x0000541052527816 */ /* 0x000fe20000000004 */
[----:B------:R-:W-:Y:S02]  /*c890*/  IMAD.MOV.U32 R7, RZ, RZ, R41 ;  /* 0x000000ffff077224 */ /* 0x000fe400078e0029 */
[----:B------:R-:W-:-:S03]  /*c8a0*/  IMAD.MOV.U32 R4, RZ, RZ, R24 ;  /* 0x000000ffff047224 */ /* 0x000fc600078e0018 */
        /* <DEDUP_REMOVED lines=11> */
.L_x_2929:
[----:B------:R-:W-:Y:S05]  /*c960*/  BSYNC B1 ;  /* 0x0000000000017941 */ /* 0x000fea0003800000 */
.L_x_2642:
        /* <DEDUP_REMOVED lines=24> */
[CC--:B------:R-:W-:Y:S01]  /*caf0*/  FMUL.FTZ R91, R61.reuse, R90.reuse ;  /* 0x0000005a3d5b7220 */ /* 0x0c0fe20000410000 */
[----:B------:R-:W-:Y:S01]  /*cb00*/  FMUL.FTZ R61, R61, R87 ;  /* 0x000000573d3d7220 */ /* 0x000fe20000410000 */
[----:B------:R-:W-:Y:S02]  /*cb10*/  HADD2.F32 R4, -RZ, R4.H1_H1 ;  /* 0x30000004ff047230 */ /* 0x000fe40000004100 */
[--C-:B------:R-:W-:Y:S02]  /*cb20*/  HADD2.F32 R58, -RZ, R6.reuse.H0_H0 ;  /* 0x20000006ff3a7230 */ /* 0x100fe40000004100 */
[----:B------:R-:W-:Y:S01]  /*cb30*/  FFMA.FTZ R94, R60, R90, R61 ;  /* 0x0000005a3c5e7223 */ /* 0x000fe2000001003d */
[----:B------:R-:W-:-:S02]  /*cb40*/  HADD2.F32 R59, -RZ, R6.H1_H1 ;  /* 0x30000006ff3b7230 */ /* 0x000fc40000004100 */
[----:B------:R-:W-:Y:S01]  /*cb50*/  FMUL.FTZ R92, R4, R89 ;  /* 0x00000059045c7220 */ /* 0x000fe20000410000 */
[--C-:B------:R-:W-:Y:S02]  /*cb60*/  HADD2.F32 R61, -RZ, R86.reuse.H1_H1 ;  /* 0x30000056ff3d7230 */ /* 0x100fe40000004100 */
[----:B------:R-:W-:Y:S01]  /*cb70*/  FFMA.FTZ R91, R60, R87, -R91 ;  /* 0x000000573c5b7223 */ /* 0x000fe2000001085b */
[--C-:B------:R-:W-:Y:S02]  /*cb80*/  HADD2.F32 R6, -RZ, R5.reuse.H0_H0 ;  /* 0x20000005ff067230 */ /* 0x100fe40000004100 */
[-C--:B------:R-:W-:Y:S01]  /*cb90*/  FMUL.FTZ R90, R4, R88.reuse ;  /* 0x00000058045a7220 */ /* 0x080fe20000410000 */
[----:B------:R-:W-:Y:S02]  /*cba0*/  HADD2.F32 R86, -RZ, R86.H0_H0 ;  /* 0x20000056ff567230 */ /* 0x000fe40000004100 */
[----:B------:R-:W-:Y:S01]  /*cbb0*/  FFMA.FTZ R92, R7, R88, -R92 ;  /* 0x00000058075c7223 */ /* 0x000fe2000001085c */
[----:B------:R-:W-:-:S02]  /*cbc0*/  HADD2.F32 R5, -RZ, R5.H1_H1 ;  /* 0x30000005ff057230 */ /* 0x000fc40000004100 */
[----:B------:R-:W-:Y:S01]  /*cbd0*/  FFMA.FTZ R89, R7, R89, R90 ;  /* 0x0000005907597223 */ /* 0x000fe2000001005a */
[----:B------:R-:W-:Y:S02]  /*cbe0*/  HADD2.F32 R60, -RZ, R93.H0_H0 ;  /* 0x2000005dff3c7230 */ /* 0x000fe40000004100 */
[CC--:B------:R-:W-:Y:S01]  /*cbf0*/  FMUL.FTZ R87, R59.reuse, R61.reuse ;  /* 0x0000003d3b577220 */ /* 0x0c0fe20000410000 */
[----:B------:R-:W-:Y:S02]  /*cc00*/  HADD2.F32 R4, -RZ, R95.H0_H0 ;  /* 0x2000005fff047230 */ /* 0x000fe40000004100 */
[----:B------:R-:W-:Y:S01]  /*cc10*/  FMUL.FTZ R88, R59, R86 ;  /* 0x000000563b587220 */ /* 0x000fe20000410000 */
        /* <DEDUP_REMOVED lines=11> */
.L_x_2647:
[----:B------:R-:W-:Y:S05]  /*ccd0*/  BSYNC B2 ;  /* 0x0000000000027941 */ /* 0x000fea0003800000 */
.L_x_2646:
[----:B------:R-:W-:Y:S04]  /*cce0*/  BSSY B2, `(.L_x_2648) ;  /* 0x000002c000027945 */ /* 0x000fe80003800000 */
[----:B------:R-:W-:Y:S05]  /*ccf0*/  @P1 BRA `(.L_x_2649) ;  /* 0x0000000000a81947 */ /* 0x000fea0003800000 */
[----:B0-----:R-:W0:Y:S01]  /*cd00*/  LDS.128 R4, [R0] ;  /* 0x0000000000047984 */ /* 0x001e220000000c00 */
        /* <DEDUP_REMOVED lines=8> */
[----:B0-----:R-:W-:-:S02]  /*cd90*/  HADD2.F32 R56, -RZ, R7.H0_H0 ;  /* 0x20000007ff387230 */ /* 0x001fc40000004100 */
[----:B------:R-:W-:Y:S02]  /*cda0*/  HADD2.F32 R57, -RZ, R7.H1_H1 ;  /* 0x30000007ff397230 */ /* 0x000fe40000004100 */
[--C-:B------:R-:W-:Y:S02]  /*cdb0*/  HADD2.F32 R7, -RZ, R4.reuse.H0_H0 ;  /* 0x20000004ff077230 */ /* 0x100fe40000004100 */
[----:B------:R-:W-:Y:S02]  /*cdc0*/  HADD2.F32 R4, -RZ, R4.H1_H1 ;  /* 0x30000004ff047230 */ /* 0x000fe40000004100 */
[CC--:B------:R-:W-:Y:S01]  /*cdd0*/  FMUL.FTZ R61, R57.reuse, R60.reuse ;  /* 0x0000003c393d7220 */ /* 0x0c0fe20000410000 */
[----:B------:R-:W-:Y:S01]  /*cde0*/  FMUL.FTZ R57, R57, R59 ;  /* 0x0000003b39397220 */ /* 0x000fe20000410000 */
[--C-:B------:R-:W-:Y:S02]  /*cdf0*/  HADD2.F32 R54, -RZ, R6.reuse.H0_H0 ;  /* 0x20000006ff367230 */ /* 0x100fe40000004100 */
[----:B------:R-:W-:Y:S01]  /*ce00*/  FMUL.FTZ R86, R4, R85 ;  /* 0x0000005504567220 */ /* 0x000fe20000410000 */
[----:B------:R-:W-:Y:S01]  /*ce10*/  FFMA.FTZ R88, R56, R60, R57 ;  /* 0x0000003c38587223 */ /* 0x000fe20000010039 */
[----:B------:R-:W-:-:S02]  /*ce20*/  HADD2.F32 R55, -RZ, R6.H1_H1 ;  /* 0x30000006ff377230 */ /* 0x000fc40000004100 */
[-C--:B------:R-:W-:Y:S01]  /*ce30*/  FMUL.FTZ R60, R4, R58.reuse ;  /* 0x0000003a043c7220 */ /* 0x080fe20000410000 */
[C---:B------:R-:W-:Y:S01]  /*ce40*/  FFMA.FTZ R86, R7.reuse, R58, -R86 ;  /* 0x0000003a07567223 */ /* 0x040fe20000010856 */
[--C-:B------:R-:W-:Y:S02]  /*ce50*/  HADD2.F32 R6, -RZ, R5.reuse.H0_H0 ;  /* 0x20000005ff067230 */ /* 0x100fe40000004100 */
[----:B------:R-:W-:Y:S01]  /*ce60*/  FFMA.FTZ R61, R56, R59, -R61 ;  /* 0x0000003b383d7223 */ /* 0x000fe2000001083d */
[----:B------:R-:W-:Y:S02]  /*ce70*/  HADD2.F32 R58, -RZ, R82.H0_H0 ;  /* 0x20000052ff3a7230 */ /* 0x000fe40000004100 */
[----:B------:R-:W-:Y:S01]  /*ce80*/  FFMA.FTZ R85, R7, R85, R60 ;  /* 0x0000005507557223 */ /* 0x000fe2000001003c */
[----:B------:R-:W-:Y:S02]  /*ce90*/  HADD2.F32 R5, -RZ, R5.H1_H1 ;  /* 0x30000005ff057230 */ /* 0x000fe40000004100 */
[----:B------:R-:W-:-:S02]  /*cea0*/  HADD2.F32 R56, -RZ, R81.H1_H1 ;  /* 0x30000051ff387230 */ /* 0x000fc40000004100 */
[C---:B------:R-:W-:Y:S01]  /*ceb0*/  FMUL.FTZ R59, R55.reuse, R58 ;  /* 0x0000003a373b7220 */ /* 0x040fe20000410000 */
[----:B------:R-:W-:Y:S02]  /*cec0*/  HADD2.F32 R57, -RZ, R87.H0_H0 ;  /* 0x20000057ff397230 */ /* 0x000fe40000004100 */
[----:B------:R-:W-:Y:S02]  /*ced0*/  HADD2.F32 R4, -RZ, R89.H0_H0 ;  /* 0x20000059ff047230 */ /* 0x000fe40000004100 */
[-C--:B------:R-:W-:Y:S01]  /*cee0*/  FMUL.FTZ R55, R55, R56.reuse ;  /* 0x0000003837377220 */ /* 0x080fe20000410000 */
[C---:B------:R-:W-:Y:S01]  /*cef0*/  FFMA.FTZ R59, R54.reuse, R56, -R59 ;  /* 0x00000038363b7223 */ /* 0x040fe2000001083b */
[C---:B------:R-:W-:Y:S01]  /*cf00*/  FMUL.FTZ R7, R5.reuse, R57 ;  /* 0x0000003905077220 */ /* 0x040fe20000410000 */
[----:B------:R-:W-:Y:S01]  /*cf10*/  FMUL.FTZ R60, R5, R4 ;  /* 0x00000004053c7220 */ /* 0x000fe20000410000 */
[----:B------:R-:W-:Y:S02]  /*cf20*/  FFMA.FTZ R54, R54, R58, R55 ;  /* 0x0000003a36367223 */ /* 0x000fe40000010037 */
[----:B------:R-:W-:Y:S01]  /*cf30*/  FFMA.FTZ R5, R6, R4, -R7 ;  /* 0x0000000406057223 */ /* 0x000fe20000010807 */
[----:B------:R-:W-:Y:S01]  /*cf40*/  F2FP.F16.F32.PACK_AB R7, R88, R61 ;  /* 0x0000003d5807723e */ /* 0x000fe200000000ff */
[----:B------:R-:W-:Y:S01]  /*cf50*/  FFMA.FTZ R60, R6, R57, R60 ;  /* 0x00000039063c7223 */ /* 0x000fe2000001003c */
[----:B------:R-:W-:-:S02]  /*cf60*/  F2FP.F16.F32.PACK_AB R4, R85, R86 ;  /* 0x000000565504723e */ /* 0x000fc400000000ff */
[----:B------:R-:W-:Y:S02]  /*cf70*/  F2FP.F16.F32.PACK_AB R6, R54, R59 ;  /* 0x0000003b3606723e */ /* 0x000fe400000000ff */
[----:B------:R-:W-:-:S05]  /*cf80*/  F2FP.F16.F32.PACK_AB R5, R60, R5 ;  /* 0x000000053c05723e */ /* 0x000fca00000000ff */
[----:B------:R1:W-:Y:S02]  /*cf90*/  STS.128 [R0], R4 ;  /* 0x0000000400007388 */ /* 0x0003e40000000c00 */
.L_x_2649:
[----:B------:R-:W-:Y:S05]  /*cfa0*/  BSYNC B2 ;  /* 0x0000000000027941 */ /* 0x000fea0003800000 */
.L_x_2648:
        /* <DEDUP_REMOVED lines=44> */
.L_x_2651:
[----:B------:R-:W-:Y:S05]  /*d270*/  BSYNC B2 ;  /* 0x0000000000027941 */ /* 0x000fea0003800000 */
.L_x_2650:
        /* <DEDUP_REMOVED lines=44> */
.L_x_2653:
[----:B------:R-:W-:Y:S05]  /*d540*/  BSYNC B2 ;  /* 0x0000000000027941 */ /* 0x000fea0003800000 */
.L_x_2652:
        /* <DEDUP_REMOVED lines=44> */
.L_x_2655:
[----:B------:R-:W-:Y:S05]  /*d810*/  BSYNC B2 ;  /* 0x0000000000027941 */ /* 0x000fea0003800000 */
.L_x_2654:
[----:B------:R-:W-:Y:S05]  /*d820*/  @P5 BRA `(.L_x_2645) ;  /* 0x0000000000a85947 */ /* 0x000fea0003800000 */
[----:B01234-:R-:W0:Y:S01]  /*d830*/  LDS.128 R4, [R0+0x8000] ;  /* 0x0080000000047984 */ /* 0x01fe220000000c00 */
[----:B------:R-:W-:Y:S01]  /*d840*/  SHF.R.U32.HI R43, RZ, 0x10, R37 ;  /* 0x00000010ff2b7819 */ /* 0x000fe20000011625 */
[----:B------:R-:W-:Y:S01]  /*d850*/  HADD2.F32 R42, -RZ, R69.H0_H0 ;  /* 0x20000045ff2a7230 */ /* 0x000fe20000004100 */
[--C-:B------:R-:W-:Y:S01]  /*d860*/  SHF.R.U32.HI R45, RZ, 0x10, R39.reuse ;  /* 0x00000010ff2d7819 */ /* 0x100fe20000011627 */
        /* <DEDUP_REMOVED lines=38> */
.L_x_2645:
[----:B------:R-:W-:Y:S05]  /*dad0*/  BSYNC B1 ;  /* 0x0000000000017941 */ /* 0x000fea0003800000 */
.L_x_2644:
        /* <DEDUP_REMOVED lines=53> */
.L_x_2658:
[----:B------:R-:W-:Y:S05]  /*de30*/  BSYNC B1 ;  /* 0x0000000000017941 */ /* 0x000fea0003800000 */
.L_x_2657:
[----:B------:R-:W-:Y:S04]  /*de40*/  BSSY B1, `(.L_x_2659) ;  /* 0x000002c000017945 */ /* 0x000fe80003800000 */
[----:B------:R-:W-:Y:S05]  /*de50*/  @P1 BRA `(.L_x_2660) ;  /* 0x0000000000a81947 */ /* 0x000fea0003800000 */
[----:B0-----:R-:W0:Y:S01]  /*de60*/  LDS.128 R4, [R0+0x2000] ;  /* 0x0020000000047984 */ /* 0x001e220000000c00 */
[----:B------:R-:W-:Y:S01]  /*de70*/  SHF.R.U64 R41, R34, 0x10, R35 ;  /* 0x0000001022297819 */ /* 0x000fe20000001223 */
[----:B------:R-:W-:Y:S01]  /*de80*/  HADD2.F32 R81, -RZ, R81.H0_H0 ;  /* 0x20000051ff517230 */ /* 0x000fe20000004100 */
[----:B------:R-:W-:Y:S01]  /*de90*/  SHF.R.U32.HI R36, RZ, 0x10, R33 ;  /* 0x00000010ff247819 */ /* 0x000fe20000011621 */
[----:B------:R-:W-:Y:S01]  /*dea0*/  HADD2.F32 R82, -RZ, R82.H1_H1 ;  /* 0x30000052ff527230 */ /* 0x000fe20000004100 */
[----:B------:R-:W-:Y:S01]  /*deb0*/  SHF.R.U32.HI R34, RZ, 0x10, R35 ;  /* 0x00000010ff227819 */ /* 0x000fe20000011623 */
        /* <DEDUP_REMOVED lines=12> */
[----:B------:R-:W-:Y:S01]  /*df80*/  FFMA.FTZ R39, R32, R34, -R37 ;  /* 0x0000002220277223 */ /* 0x000fe20000010825 */
[----:B------:R-:W-:Y:S02]  /*df90*/  HADD2.F32 R31, -RZ, R6.H1_H1 ;  /* 0x30000006ff1f7230 */ /* 0x000fe40000004100 */
[----:B------:R-:W-:Y:S01]  /*dfa0*/  FMUL.FTZ R38, R4, R35 ;  /* 0x0000002304267220 */ /* 0x000fe20000410000 */
        /* <DEDUP_REMOVED lines=21> */
.L_x_2660:
[----:B------:R-:W-:Y:S05]  /*e100*/  BSYNC B1 ;  /* 0x0000000000017941 */ /* 0x000fea0003800000 */
.L_x_2659:
        /* <DEDUP_REMOVED lines=44> */
.L_x_2662:
[----:B------:R-:W-:Y:S05]  /*e3d0*/  BSYNC B1 ;  /* 0x0000000000017941 */ /* 0x000fea0003800000 */
.L_x_2661:
        /* <DEDUP_REMOVED lines=44> */
.L_x_2664:
[----:B------:R-:W-:Y:S05]  /*e6a0*/  BSYNC B1 ;  /* 0x0000000000017941 */ /* 0x000fea0003800000 */
.L_x_2663:
[----:B------:R-:W-:Y:S04]  /*e6b0*/  BSSY B1, `(.L_x_2665) ;  /* 0x000002c000017945 */ /* 0x000fe80003800000 */
[----:B------:R-:W-:Y:S05]  /*e6c0*/  @P4 BRA `(.L_x_2666) ;  /* 0x0000000000a84947 */ /* 0x000fea0003800000 */
[----:B0123--:R-:W0:Y:S01]  /*e6d0*/  LDS.128 R4, [R3+0x1f400] ;  /* 0x01f4000003047984 */ /* 0x00fe220000000c00 */
        /* <DEDUP_REMOVED lines=41> */
.L_x_2666:
[----:B------:R-:W-:Y:S05]  /*e970*/  BSYNC B1 ;  /* 0x0000000000017941 */ /* 0x000fea0003800000 */
.L_x_2665:
        /* <DEDUP_REMOVED lines=32> */
[CC--:B------:R-:W-:Y:S01]  /*eb80*/  FMUL.FTZ R11, R5.reuse, R9.reuse ;  /* 0x00000009050b7220 */ /* 0x0c0fe20000410000 */
        /* <DEDUP_REMOVED lines=11> */
.L_x_2635:
[----:B------:R-:W0:Y:S01]  /*ec40*/  LDC R75, c[0x0][0x448] ;  /* 0x00011200ff4b7b82 */ /* 0x000e220000000800 */
[----:B------:R-:W-:Y:S01]  /*ec50*/  LEA.HI R40, R40, R73, RZ, 0x2 ;  /* 0x0000004928287211 */ /* 0x000fe200078f10ff */
[----:B------:R-:W-:Y:S01]  /*ec60*/  ULDC.64 UR4, c[0x0][0x3f8] ;  /* 0x0000fe0000047ab9 */ /* 0x000fe20000000a00 */
[----:B------:R-:W-:Y:S01]  /*ec70*/  ULDC.64 UR6, c[0x0][0x408] ;  /* 0x0001020000067ab9 */ /* 0x000fe20000000a00 */
[----:B------:R-:W-:Y:S01]  /*ec80*/  MOV R6, R146 ;  /* 0x0000009200067202 */ /* 0x000fe20000000f00 */
[----:B------:R-:W-:Y:S01]  /*ec90*/  IMAD.MOV.U32 R4, RZ, RZ, R24 ;  /* 0x000000ffff047224 */ /* 0x000fe200078e0018 */
[----:B------:R-:W-:Y:S01]  /*eca0*/  LOP3.LUT R40, R40, 0xfffffffc, RZ, 0xc0, !PT ;  /* 0xfffffffc28287812 */ /* 0x000fe200078ec0ff */
[----:B------:R-:W-:Y:S01]  /*ecb0*/  IMAD.MOV.U32 R7, RZ, RZ, R29 ;  /* 0x000000ffff077224 */ /* 0x000fe200078e001d */
[----:B------:R-:W-:-:S03]  /*ecc0*/  SHF.R.S32.HI R21, RZ, 0x1f, R206 ;  /* 0x0000001fff157819 */ /* 0x000fc600000114ce */
        /* <DEDUP_REMOVED lines=36> */
.L_x_2935:
        /* <DEDUP_REMOVED lines=24> */
[----:B------:R-:W-:-:S03]  /*f090*/  CS2R R46, SRZ ;  /* 0x00000000002e7805 */ /* 0x000fc6000001ff00 */
[----:B------:R-:W-:-:S04]  /*f0a0*/  @!P0 IMAD.WIDE R10, R18, 0x2, R8 ;  /* 0x00000002120a8825 */ /* 0x000fc800078e0208 */
[----:B------:R-:W-:Y:S02]  /*f0b0*/  @!P1 SHF.L.U32 R13, R72, 0x3, RZ ;  /* 0x00000003480d9819 */ /* 0x000fe400000006ff */
[----:B------:R-:W-:Y:S01]  /*f0c0*/  @!P2 IMAD.SHL.U32 R25, R20, 0x8, RZ ;  /* 0x000000081419a824 */ /* 0x000fe200078e00ff */
[----:B------:R4:W5:Y:S01]  /*f0d0*/  @!P0 LD.E.128 R32, desc[UR60][R10.64] ;  /* 0x0000003c0a208980 */ /* 0x000962000c101d00 */
        /* <DEDUP_REMOVED lines=10> */
[----:B------:R-:W-:Y:S01]  /*f180*/  CS2R R24, SRZ ;  /* 0x0000000000187805 */ /* 0x000fe2000001ff00 */
[----:B------:R0:W5:Y:S02]  /*f190*/  @!P1 LD.E.128 R28, desc[UR60][R4.64] ;  /* 0x0000003c041c9980 */ /* 0x000164000c101d00 */
[--C-:B------:R-:W-:Y:S02]  /*f1a0*/  @!P1 IMAD.WIDE R8, R13, 0x2, R14.reuse ;  /* 0x000000020d089825 */ /* 0x100fe400078e020e */
[----:B------:R0:W5:Y:S02]  /*f1b0*/  @!P2 LD.E.128 R36, desc[UR60][R10.64] ;  /* 0x0000003c0a24a980 */ /* 0x000164000c101d00 */
[----:B------:R-:W-:-:S02]  /*f1c0*/  @!P0 IMAD.WIDE R14, R18, 0x2, R14 ;  /* 0x00000002120e8825 */ /* 0x000fc400078e020e */
[----:B------:R0:W5:Y:S04]  /*f1d0*/  @!P1 LD.E.128 R40, desc[UR60][R8.64] ;  /* 0x0000003c08289980 */ /* 0x000168000c101d00 */
[----:B------:R0:W5:Y:S04]  /*f1e0*/  @!P0 LD.E.128 R44, desc[UR60][R14.64] ;  /* 0x0000003c0e2c8980 */ /* 0x000168000c101d00 */
[----:B------:R0:W5:Y:S02]  /*f1f0*/  @!P2 LD.E.128 R24, desc[UR60][R6.64] ;  /* 0x0000003c0618a980 */ /* 0x000164000c101d00 */
.L_x_2669:
[----:B------:R-:W-:Y:S05]  /*f200*/  BSYNC B1 ;  /* 0x0000000000017941 */ /* 0x000fea0003800000 */
.L_x_2668:
[----:B0----5:R-:W-:Y:S01]  /*f210*/  IMAD.MOV.U32 R4, RZ, RZ, R44 ;  /* 0x000000ffff047224 */ /* 0x021fe200078e002c */
[----:B------:R-:W-:Y:S01]  /*f220*/  UMOV UR4, 0xffffffff ;  /* 0xffffffff00047882 */ /* 0x000fe20000000000 */
        /* <DEDUP_REMOVED lines=47> */
.L_x_2941:
        /* <DEDUP_REMOVED lines=25> */
[----:B------:R-:W-:Y:S02]  /*f6b0*/  @!P1 IMAD.SHL.U32 R65, R72, 0x8, RZ ;  /* 0x0000000848419824 */ /* 0x000fe400078e00ff */
[----:B------:R-:W-:Y:S01]  /*f6c0*/  @!P2 SHF.L.U32 R67, R20, 0x3, RZ ;  /* 0x000000031443a819 */ /* 0x000fe200000006ff */
        /* <DEDUP_REMOVED lines=8> */
[----:B------:R-:W-:Y:S01]  /*f750*/  CS2R R14, SRZ ;  /* 0x00000000000e7805 */ /* 0x000fe2000001ff00 */
[----:B------:R4:W5:Y:S01]  /*f760*/  @!P1 LD.E.128 R52, desc[UR60][R60.64] ;  /* 0x0000003c3c349980 */ /* 0x000962000c101d00 */
[--C-:B--23--:R-:W-:Y:S01]  /*f770*/  @!P1 IMAD.WIDE R64, R65, 0x2, R70.reuse ;  /* 0x0000000241409825 */ /* 0x10cfe200078e0246 */
[----:B0-----:R-:W-:Y:S02]  /*f780*/  CS2R R12, SRZ ;  /* 0x00000000000c7805 */ /* 0x001fe4000001ff00 */
[----:B------:R4:W5:Y:S01]  /*f790*/  @!P2 LD.E.128 R56, desc[UR60][R62.64] ;  /* 0x0000003c3e38a980 */ /* 0x000962000c101d00 */
[----:B------:R-:W-:-:S03]  /*f7a0*/  @!P2 IMAD.WIDE R66, R67, 0x2, R70 ;  /* 0x000000024342a825 */ /* 0x000fc600078e0246 */
[----:B------:R4:W5:Y:S01]  /*f7b0*/  @!P1 LD.E.128 R8, desc[UR60][R64.64] ;  /* 0x0000003c40089980 */ /* 0x000962000c101d00 */
[----:B------:R-:W-:-:S03]  /*f7c0*/  @!P0 IMAD.WIDE R70, R18, 0x2, R70 ;  /* 0x0000000212468825 */ /* 0x000fc600078e0246 */
[----:B------:R4:W5:Y:S04]  /*f7d0*/  @!P2 LD.E.128 R12, desc[UR60][R66.64] ;  /* 0x0000003c420ca980 */ /* 0x000968000c101d00 */
[----:B------:R4:W5:Y:S02]  /*f7e0*/  @!P0 LD.E.128 R4, desc[UR60][R70.64] ;  /* 0x0000003c46048980 */ /* 0x000964000c101d00 */
.L_x_2672:
[----:B------:R-:W-:Y:S05]  /*f7f0*/  BSYNC B1 ;  /* 0x0000000000017941 */ /* 0x000fea0003800000 */
.L_x_2671:
[----:B----4-:R-:W-:Y:S01]  /*f800*/  LEA.HI R60, R233, R233, RZ, 0x1 ;  /* 0x000000e9e93c7211 */ /* 0x010fe200078f08ff */
[----:B-----5:R-:W-:Y:S01]  /*f810*/  IMAD.MOV.U32 R61, RZ, RZ, R4 ;  /* 0x000000ffff3d7224 */ /* 0x020fe200078e0004 */
[----:B--2---:R-:W-:Y:S01]  /*f820*/  VIADDMNMX R71, R75, -R223, 0x80, PT ;  /* 0x000000804b477446 */ /* 0x004fe200038009df */
[----:B-1----:R-:W-:Y:S01]  /*f830*/  IMAD.MOV.U32 R62, RZ, RZ, R5 ;  /* 0x000000ffff3e7224 */ /* 0x002fe200078e0005 */
[----:B------:R-:W-:Y:S01]  /*f840*/  LOP3.LUT R60, R60, 0xfffffffe, RZ, 0xc0, !PT ;  /* 0xfffffffe3c3c7812 */ /* 0x000fe200078ec0ff */
[----:B0-----:R-:W-:Y:S01]  /*f850*/  IMAD.MOV.U32 R63, RZ, RZ, R7 ;  /* 0x000000ffff3f7224 */ /* 0x001fe200078e0007 */
[----:B------:R-:W-:Y:S01]  /*f860*/  BSSY B1, `(.L_x_2673) ;  /* 0x0000029000017945 */ /* 0x000fe20003800000 */
[----:B------:R-:W-:Y:S01]  /*f870*/  IMAD.MOV.U32 R64, RZ, RZ, R10 ;  /* 0x000000ffff407224 */ /* 0x000fe200078e000a */
[----:B------:R-:W-:Y:S01]  /*f880*/  PRMT R88, R61, 0x5410, R62 ;  /* 0x000054103d587816 */ /* 0x000fe2000000003e */
[----:B------:R-:W-:Y:S01]  /*f890*/  IMAD.MOV.U32 R61, RZ, RZ, R6 ;  /* 0x000000ffff3d7224 */ /* 0x000fe200078e0006 */
[----:B------:R-:W-:Y:S01]  /*f8a0*/  ISETP.GE.AND P1, PT, R204, R71, PT ;  /* 0x00000047cc00720c */ /* 0x000fe20003f26270 */
[----:B------:R-:W-:Y:S01]  /*f8b0*/  IMAD.IADD R60, R233, 0x1, -R60 ;  /* 0x00000001e93c7824 */ /* 0x000fe200078e0a3c */
[----:B------:R-:W-:Y:S01]  /*f8c0*/  PRMT R81, R64, 0x7610, R81 ;  /* 0x0000761040517816 */ /* 0x000fe20000000051 */
[----:B------:R-:W-:Y:S01]  /*f8d0*/  IMAD.MOV.U32 R62, RZ, RZ, R8 ;  /* 0x000000ffff3e7224 */ /* 0x000fe200078e0008 */
[----:B------:R-:W-:Y:S01]  /*f8e0*/  PRMT R89, R61, 0x5410, R63 ;  /* 0x000054103d597816 */ /* 0x000fe2000000003f */
[----:B------:R-:W-:Y:S01]  /*f8f0*/  IMAD.MOV.U32 R64, RZ, RZ, R14 ;  /* 0x000000ffff407224 */ /* 0x000fe200078e000e */
[----:B------:R-:W-:Y:S01]  /*f900*/  SHF.L.U32 R61, R60, 0x1f, RZ ;  /* 0x0000001f3c3d7819 */ /* 0x000fe200000006ff */
[----:B------:R-:W-:Y:S01]  /*f910*/  IMAD.MOV.U32 R60, RZ, RZ, R11 ;  /* 0x000000ffff3c7224 */ /* 0x000fe200078e000b */
[----:B------:R-:W-:-:S02]  /*f920*/  MOV R63, R9 ;  /* 0x00000009003f7202 */ /* 0x000fc40000000f00 */
[----:B------:R-:W0:Y:S01]  /*f930*/  SYNCS.PHASECHK.TRANS64.TRYWAIT P0, [R16+URZ+0x36800], R61 ;  /* 0x0368003d100075a7 */ /* 0x000e22000800017f */
[----:B------:R-:W-:Y:S01]  /*f940*/  PRMT R74, R64, 0x7610, R74 ;  /* 0x00007610404a7816 */ /* 0x000fe2000000004a */
[----:B------:R-:W-:Y:S01]  /*f950*/  IMAD.MOV.U32 R64, RZ, RZ, R50 ;  /* 0x000000ffff407224 */ /* 0x000fe200078e0032 */
[----:B------:R-:W-:Y:S01]  /*f960*/  PRMT R80, R62, 0x5410, R63 ;  /* 0x000054103e507816 */ /* 0x000fe2000000003f */
[----:B------:R-:W-:Y:S01]  /*f970*/  IMAD.MOV.U32 R62, RZ, RZ, R12 ;  /* 0x000000ffff3e7224 */ /* 0x000fe200078e000c */
[----:B------:R-:W-:Y:S01]  /*f980*/  PRMT R81, R81, 0x5410, R60 ;  /* 0x0000541051517816 */ /* 0x000fe2000000003c */
[----:B------:R-:W-:Y:S01]  /*f990*/  IMAD.MOV.U32 R63, RZ, RZ, R13 ;  /* 0x000000ffff3f7224 */ /* 0x000fe200078e000d */
[----:B------:R-:W-:Y:S01]  /*f9a0*/  PRMT R91, R64, 0x7610, R91 ;  /* 0x00007610405b7816 */ /* 0x000fe2000000005b */
[----:B------:R-:W-:Y:S02]  /*f9b0*/  IMAD.MOV.U32 R60, RZ, RZ, R15 ;  /* 0x000000ffff3c7224 */ /* 0x000fe400078e000f */
[----:B------:R-:W-:Y:S01]  /*f9c0*/  IMAD.MOV.U32 R64, RZ, RZ, R57 ;  /* 0x000000ffff407224 */ /* 0x000fe200078e0039 */
[----:B---3--:R-:W-:Y:S01]  /*f9d0*/  PRMT R70, R62, 0x5410, R63 ;  /* 0x000054103e467816 */ /* 0x008fe2000000003f */
[----:B------:R-:W-:Y:S01]  /*f9e0*/  IMAD.MOV.U32 R63, RZ, RZ, R49 ;  /* 0x000000ffff3f7224 */ /* 0x000fe200078e0031 */
[----:B------:R-:W-:-:S02]  /*f9f0*/  MOV R62, R48 ;  /* 0x00000030003e7202 */ /* 0x000fc40000000f00 */
[----:B------:R-:W-:Y:S01]  /*fa00*/  PRMT R74, R74, 0x5410, R60 ;  /* 0x000054104a4a7816 */ /* 0x000fe2000000003c */
[----:B------:R-:W-:Y:S01]  /*fa10*/  IMAD.MOV.U32 R60, RZ, RZ, R51 ;  /* 0x000000ffff3c7224 */ /* 0x000fe200078e0033 */
[----:B------:R-:W-:Y:S01]  /*fa20*/  PRMT R90, R62, 0x5410, R63 ;  /* 0x000054103e5a7816 */ /* 0x000fe2000000003f */
[----:B------:R-:W-:Y:S02]  /*fa30*/  IMAD.MOV.U32 R62, RZ, RZ, R52 ;  /* 0x000000ffff3e7224 */ /* 0x000fe400078e0034 */
[----:B------:R-:W-:Y:S01]  /*fa40*/  IMAD.MOV.U32 R63, RZ, RZ, R53 ;  /* 0x000000ffff3f7224 */ /* 0x000fe200078e0035 */
[----:B------:R-:W-:Y:S01]  /*fa50*/  PRMT R91, R91, 0x5410, R60 ;  /* 0x000054105b5b7816 */ /* 0x000fe2000000003c */
[----:B------:R-:W-:-:S03]  /*fa60*/  IMAD.MOV.U32 R60, RZ, RZ, R54 ;  /* 0x000000ffff3c7224 */ /* 0x000fc600078e0036 */
[----:B------:R-:W-:Y:S01]  /*fa70*/  PRMT R82, R62, 0x5410, R63 ;  /* 0x000054103e527816 */ /* 0x000fe2000000003f */
[----:B------:R-:W-:Y:S01]  /*fa80*/  IMAD.MOV.U32 R63, RZ, RZ, R56 ;  /* 0x000000ffff3f7224 */ /* 0x000fe200078e0038 */
[----:B------:R-:W-:-:S04]  /*fa90*/  MOV R62, R55 ;  /* 0x00000037003e7202 */ /* 0x000fc80000000f00 */
[----:B------:R-:W-:Y:S01]  /*faa0*/  PRMT R83, R60, 0x5410, R62 ;  /* 0x000054103c537816 */ /* 0x000fe2000000003e */
[----:B------:R-:W-:Y:S01]  /*fab0*/  IMAD.MOV.U32 R60, RZ, RZ, R58 ;  /* 0x000000ffff3c7224 */ /* 0x000fe200078e003a */
[----:B------:R-:W-:Y:S01]  /*fac0*/  PRMT R76, R63, 0x5410, R64 ;  /* 0x000054103f4c7816 */ /* 0x000fe20000000040 */
[----:B------:R-:W-:Y:S01]  /*fad0*/  IMAD.MOV.U32 R62, RZ, RZ, R59 ;  /* 0x000000ffff3e7224 */ /* 0x000fe200078e003b */
[----:B0-----:R-:W-:Y:S06]  /*fae0*/  @!P0 BRA `(.L_x_2674) ;  /* 0x0000020000d48947 */ /* 0x001fec0003800000 */
.L_x_2942:
[----:B------:R-:W-:Y:S05]  /*faf0*/  BSYNC B1 ;  /* 0x0000000000017941 */ /* 0x000fea0003800000 */
.L_x_2673:
        /* <DEDUP_REMOVED lines=10> */
[--C-:B------:R-:W-:Y:S01]  /*fba0*/  HADD2.F32 R110, -RZ, R100.reuse.H0_H0 ;  /* 0x20000064ff6e7230 */ /* 0x100fe20000004100 */
[----:B------:R-:W-:Y:S01]  /*fbb0*/  LOP3.LUT R60, R216, 0x38, R18, 0xf8, !PT ;  /* 0x00000038d83c7812 */ /* 0x000fe200078ef812 */
[----:B------:R-:W-:Y:S01]  /*fbc0*/  HADD2.F32 R108, -RZ, R100.H1_H1 ;  /* 0x30000064ff6c7230 */ /* 0x000fe20000004100 */
[----:B------:R-:W-:Y:S01]  /*fbd0*/  SHF.R.S32.HI R65, RZ, 0x1f, R62 ;  /* 0x0000001fff417819 */ /* 0x000fe2000001143e */
[----:B------:R-:W-:Y:S01]  /*fbe0*/  IMAD.SHL.U32 R63, R62, 0x8, RZ ;  /* 0x000000083e3f7824 */ /* 0x000fe200078e00ff */
[----:B0-----:R-:W-:Y:S02]  /*fbf0*/  LOP3.LUT R61, R60, R217, RZ, 0x3c, !PT ;  /* 0x000000d93c3d7212 */ /* 0x001fe400078e3cff */
[----:B------:R-:W-:Y:S02]  /*fc00*/  LEA.HI R65, R65, R62, RZ, 0x3 ;  /* 0x0000003e41417211 */ /* 0x000fe400078f18ff */
[----:B------:R-:W-:Y:S01]  /*fc10*/  LOP3.LUT R60, R216, 0x38, R63, 0xf8, !PT ;  /* 0x00000038d83c7812 */ /* 0x000fe200078ef83f */
[----:B------:R-:W-:Y:S01]  /*fc20*/  IMAD.IADD R61, R218, 0x1, R61 ;  /* 0x00000001da3d7824 */ /* 0x000fe200078e023d */
[----:B------:R-:W-:-:S02]  /*fc30*/  SHF.L.U32 R65, R65, 0xa, RZ ;  /* 0x0000000a41417819 */ /* 0x000fc400000006ff */
[----:B------:R-:W-:Y:S01]  /*fc40*/  LOP3.LUT R64, R60, R217, RZ, 0x3c, !PT ;  /* 0x000000d93c407212 */ /* 0x000fe200078e3cff */
[----:B------:R-:W-:Y:S01]  /*fc50*/  IMAD R78, R61, 0x2, R16 ;  /* 0x000000023d4e7824 */ /* 0x000fe200078e0210 */
[----:B------:R-:W-:Y:S02]  /*fc60*/  LOP3.LUT R65, R65, 0x7fffe000, RZ, 0xc0, !PT ;  /* 0x7fffe00041417812 */ /* 0x000fe400078ec0ff */
[----:B------:R-:W-:Y:S02]  /*fc70*/  SHF.R.U32.HI R97, RZ, 0x10, R45 ;  /* 0x00000010ff617819 */ /* 0x000fe4000001162d */
[----:B------:R-:W-:Y:S01]  /*fc80*/  IADD3 R65, R64, R65, R218 ;  /* 0x0000004140417210 */ /* 0x000fe20007ffe0da */
[----:B------:R-:W0:Y:S01]  /*fc90*/  LDS.128 R60, [R78+0x15400] ;  /* 0x015400004e3c7984 */ /* 0x000e220000000c00 */
[--C-:B------:R-:W-:Y:S01]  /*fca0*/  SHF.R.U32.HI R96, RZ, 0x10, R33.reuse ;  /* 0x00000010ff607819 */ /* 0x100fe20000011621 */
[----:B------:R-:W-:Y:S01]  /*fcb0*/  HADD2.F32 R105, -RZ, R97.H0_H0 ;  /* 0x20000061ff697230 */ /* 0x000fe20000004100 */
[----:B------:R-:W-:Y:S01]  /*fcc0*/  SHF.R.U64 R32, R32, 0x10, R33 ;  /* 0x0000001020207819 */ /* 0x000fe20000001221 */
[----:B------:R-:W-:Y:S01]  /*fcd0*/  IMAD R79, R65, 0x2, R16 ;  /* 0x00000002414f7824 */ /* 0x000fe200078e0210 */
[----:B------:R-:W-:-:S02]  /*fce0*/  SHF.R.U64 R33, R44, 0x10, R45 ;  /* 0x000000102c217819 */ /* 0x000fc4000000122d */
[--C-:B------:R-:W-:Y:S02]  /*fcf0*/  SHF.R.U64 R34, R34, 0x10, R35.reuse ;  /* 0x0000001022227819 */ /* 0x100fe40000001223 */
[----:B------:R-:W1:Y:S01]  /*fd00*/  LDS.128 R64, [R79+0x15400] ;  /* 0x015400004f407984 */ /* 0x000e620000000c00 */
[----:B------:R-:W-:Y:S02]  /*fd10*/  SHF.R.U32.HI R44, RZ, 0x10, R35 ;  /* 0x00000010ff2c7819 */ /* 0x000fe40000011623 */
[--C-:B------:R-:W-:Y:S02]  /*fd20*/  SHF.R.U64 R35, R46, 0x10, R47.reuse ;  /* 0x000000102e237819 */ /* 0x100fe4000000122f */
[----:B------:R-:W-:Y:S01]  /*fd30*/  SHF.R.U32.HI R46, RZ, 0x10, R47 ;  /* 0x00000010ff2e7819 */ /* 0x000fe2000001162f */
[----:B------:R-:W-:Y:S02]  /*fd40*/  HADD2.F32 R44, -RZ, R44.H0_H0 ;  /* 0x2000002cff2c7230 */ /* 0x000fe40000004100 */
[----:B0-----:R-:W-:-:S02]  /*fd50*/  HADD2.F32 R99, -RZ, R61.H0_H0 ;  /* 0x2000003dff637230 */ /* 0x001fc40000004100 */
[----:B------:R-:W-:Y:S02]  /*fd60*/  HADD2.F32 R98, -RZ, R61.H1_H1 ;  /* 0x3000003dff627230 */ /* 0x000fe40000004100 */
[----:B------:R-:W-:Y:S02]  /*fd70*/  HADD2.F32 R61, -RZ, R60.H0_H0 ;  /* 0x2000003cff3d7230 */ /* 0x000fe40000004100 */
[----:B------:R-:W-:Y:S02]  /*fd80*/  HADD2.F32 R45, -RZ, R62.H0_H0 ;  /* 0x2000003eff2d7230 */ /* 0x000fe40000004100 */
[----:B------:R-:W-:Y:S02]  /*fd90*/  HADD2.F32 R47, -RZ, R63.H0_H0 ;  /* 0x2000003fff2f7230 */ /* 0x000fe40000004100 */
[--C-:B-1----:R-:W-:Y:S02]  /*fda0*/  HADD2.F32 R107, -RZ, R65.reuse.H0_H0 ;  /* 0x20000041ff6b7230 */ /* 0x102fe40000004100 */
[----:B------:R-:W-:-:S02]  /*fdb0*/  HADD2.F32 R104, -RZ, R65.H1_H1 ;  /* 0x30000041ff687230 */ /* 0x000fc40000004100 */
[----:B------:R-:W-:Y:S02]  /*fdc0*/  HADD2.F32 R102, -RZ, R64.H0_H0 ;  /* 0x20000040ff667230 */ /* 0x000fe40000004100 */
[C---:B------:R-:W-:Y:S01]  /*fdd0*/  FMUL.FTZ R112, R107.reuse, R110 ;  /* 0x0000006e6b707220 */ /* 0x040fe20000410000 */
[-C--:B------:R-:W-:Y:S01]  /*fde0*/  FMUL.FTZ R114, R107, R108.reuse ;  /* 0x0000006c6b727220 */ /* 0x080fe20000410000 */
[----:B------:R-:W-:Y:S02]  /*fdf0*/  HADD2.F32 R107, -RZ, R96.H0_H0 ;  /* 0x20000060ff6b7230 */ /* 0x000fe40000004100 */
[----:B------:R-:W-:Y:S01]  /*fe00*/  FMUL.FTZ R109, R104, R105 ;  /* 0x00000069686d7220 */ /* 0x000fe20000410000 */
[C---:B------:R-:W-:Y:S01]  /*fe10*/  FFMA.FTZ R97, R99.reuse, R108, -R112 ;  /* 0x0000006c63617223 */ /* 0x040fe20000010870 */
[--C-:B------:R-:W-:Y:S02]  /*fe20*/  HADD2.F32 R108, -RZ, R106.reuse.H1_H1 ;  /* 0x3000006aff6c7230 */ /* 0x100fe40000004100 */
[----:B------:R-:W-:Y:S01]  /*fe30*/  FFMA.FTZ R99, R99, R110, R114 ;  /* 0x0000006e63637223 */ /* 0x000fe20000010072 */
[----:B------:R-:W-:-:S02]  /*fe40*/  HADD2.F32 R106, -RZ, R106.H0_H0 ;  /* 0x2000006aff6a7230 */ /* 0x000fc40000004100 */
[-C--:B------:R-:W-:Y:S01]  /*fe50*/  FMUL.FTZ R111, R104, R107.reuse ;  /* 0x0000006b686f7220 */ /* 0x080fe20000410000 */
[----:B------:R-:W-:Y:S01]  /*fe60*/  FFMA.FTZ R96, R98, R107, -R109 ;  /* 0x0000006b62607223 */ /* 0x000fe2000001086d */
[C---:B------:R-:W-:Y:S01]  /*fe70*/  FMUL.FTZ R110, R102.reuse, R108 ;  /* 0x0000006c666e7220 */ /* 0x040fe20000410000 */
[----:B------:R-:W-:Y:S02]  /*fe80*/  HADD2.F32 R100, -RZ, R66.H0_H0 ;  /* 0x20000042ff647230 */ /* 0x000fe40000004100 */
[-C--:B------:R-:W-:Y:S01]  /*fe90*/  FMUL.FTZ R107, R102, R106.reuse ;  /* 0x0000006a666b7220 */ /* 0x080fe20000410000 */
[--C-:B------:R-:W-:Y:S02]  /*fea0*/  HADD2.F32 R104, -RZ, R103.reuse.H1_H1 ;  /* 0x30000067ff687230 */ /* 0x100fe40000004100 */
[C---:B------:R-:W-:Y:S01]  /*feb0*/  FFMA.FTZ R102, R61.reuse, R106, -R110 ;  /* 0x0000006a3d667223 */ /* 0x040fe2000001086e */
[----:B------:R-:W-:Y:S02]  /*fec0*/  HADD2.F32 R103, -RZ, R103.H0_H0 ;  /* 0x20000067ff677230 */ /* 0x000fe40000004100 */
[----:B------:R-:W-:Y:S01]  /*fed0*/  FFMA.FTZ R61, R61, R108, R107 ;  /* 0x0000006c3d3d7223 */ /* 0x000fe2000001006b */
[----:B------:R-:W-:-:S02]  /*fee0*/  HADD2.F32 R65, -RZ, R67.H0_H0 ;  /* 0x20000043ff417230 */ /* 0x000fc40000004100 */
[C---:B------:R-:W-:Y:S01]  /*fef0*/  FMUL.FTZ R110, R100.reuse, R104 ;  /* 0x00000068646e7220 */ /* 0x040fe20000410000 */
[--C-:B------:R-:W-:Y:S02]  /*ff00*/  HADD2.F32 R108, -RZ, R101.reuse.H0_H0 ;  /* 0x20000065ff6c7230 */ /* 0x100fe40000004100 */
[-C--:B------:R-:W-:Y:S01]  /*ff10*/  FMUL.FTZ R112, R100, R103.reuse ;  /* 0x0000006764707220 */ /* 0x080fe20000410000 */
[----:B------:R-:W-:Y:S02]  /*ff20*/  HADD2.F32 R106, -RZ, R101.H1_H1 ;  /* 0x30000065ff6a7230 */ /* 0x000fe40000004100 */
[----:B------:R-:W-:Y:S01]  /*ff30*/  FFMA.FTZ R100, R45, R103, -R110 ;  /* 0x000000672d647223 */ /* 0x000fe2000001086e */
[----:B------:R-:W-:Y:S02]  /*ff40*/  HADD2.F32 R67, -RZ, R67.H1_H1 ;  /* 0x30000043ff437230 */ /* 0x000fe40000004100 */
[----:B------:R-:W-:Y:S01]  /*ff50*/  FMUL.FTZ R114, R65, R108 ;  /* 0x0000006c41727220 */ /* 0x000fe20000410000 */
[----:B------:R-:W-:-:S02]  /*ff60*/  HADD2.F32 R110, -RZ, R46.H0_H0 ;  /* 0x2000002eff6e7230 */ /* 0x000fc40000004100 */
[----:B------:R-:W-:Y:S01]  /*ff70*/  FMUL.FTZ R65, R65, R106 ;  /* 0x0000006a41417220 */ /* 0x000fe20000410000 */
[----:B------:R-:W-:Y:S02]  /*ff80*/  HADD2.F32 R63, -RZ, R63.H1_H1 ;  /* 0x3000003fff3f7230 */ /* 0x000fe40000004100 */
[----:B------:R-:W-:Y:S01]  /*ff90*/  FFMA.FTZ R46, R45, R104, R112 ;  /* 0x000000682d2e7223 */ /* 0x000fe20000010070 */
[C---:B------:R-:W-:Y:S01]  /*ffa0*/  FFMA.FTZ R114, R47.reuse, R106, -R114 ;  /* 0x0000006a2f727223 */ /* 0x040fe20000010872 */
[----:B------:R-:W-:Y:S01]  /*ffb0*/  FFMA.FTZ R108, R47, R108, R65 ;  /* 0x0000006c2f6c7223 */ /* 0x000fe20000010041 */
[----:B------:R-:W-:Y:S02]  /*ffc0*/  HADD2.F32 R64, -RZ, R64.H1_H1 ;  /* 0x30000040ff407230 */ /* 0x000fe40000004100 */
        /* <DEDUP_REMOVED lines=9> */
[----:B------:R-:W-:Y:S02]  /*10060*/  HADD2.F32 R35, -RZ, R34.H0_H0 ;  /* 0x20000022ff237230 */ /* 0x000fe40000004100 */
[----:B------:R-:W-:Y:S01]  /*10070*/  FMUL.FTZ R65, R66, R47 ;  /* 0x0000002f42417220 */ /* 0x000fe20000410000 */
[----:B------:R-:W-:-:S02]  /*10080*/  HADD2.F32 R60, -RZ, R60.H1_H1 ;  /* 0x3000003cff3c7230 */ /* 0x000fc40000004100 */
[----:B------:R-:W-:Y:S01]  /*10090*/  FMUL.FTZ R64, R64, R33 ;  /* 0x0000002140407220 */ /* 0x000fe20000410000 */
[----:B------:R-:W-:Y:S02]  /*100a0*/  HADD2.F32 R62, -RZ, R62.H1_H1 ;  /* 0x3000003eff3e7230 */ /* 0x000fe40000004100 */
[----:B------:R-:W-:Y:S01]  /*100b0*/  FMUL.FTZ R66, R66, R35 ;  /* 0x0000002342427220 */ /* 0x000fe20000410000 */
[----:B------:R-:W-:Y:S01]  /*100c0*/  FFMA.FTZ R98, R98, R105, R111 ;  /* 0x0000006962627223 */ /* 0x000fe2000001006f */
        /* <DEDUP_REMOVED lines=14> */
.L_x_2678:
[----:B------:R-:W-:Y:S05]  /*101b0*/  BSYNC B2 ;  /* 0x0000000000027941 */ /* 0x000fea0003800000 */
.L_x_2677:
[----:B------:R-:W-:Y:S04]  /*101c0*/  BSSY B2, `(.L_x_2679) ;  /* 0x0000069000027945 */ /* 0x000fe80003800000 */
[----:B------:R-:W-:Y:S05]  /*101d0*/  @P1 BRA `(.L_x_2680) ;  /* 0x00000004009c1947 */ /* 0x000fea0003800000 */
[----:B-1----:R-:W2:Y:S01]  /*101e0*/  LDL R32, [R1+0x50] ;  /* 0x0000500001207983 */ /* 0x002ea20000100800 */
[----:B------:R-:W-:Y:S01]  /*101f0*/  LEA.HI R33, R21, R206, RZ, 0x6 ;  /* 0x000000ce15217211 */ /* 0x000fe200078f30ff */
[--C-:B------:R-:W-:Y:S01]  /*10200*/  HADD2.F32 R79, -RZ, R95.reuse.H1_H1 ;  /* 0x3000005fff4f7230 */ /* 0x100fe20000004100 */
[----:B------:R-:W-:Y:S01]  /*10210*/  LOP3.LUT R34, R216, 0x38, R69, 0xf8, !PT ;  /* 0x00000038d8227812 */ /* 0x000fe200078ef845 */
[----:B------:R-:W-:Y:S01]  /*10220*/  HADD2.F32 R95, -RZ, R95.H0_H0 ;  /* 0x2000005fff5f7230 */ /* 0x000fe20000004100 */
[--C-:B------:R-:W-:Y:S01]  /*10230*/  SHF.R.U64 R28, R28, 0x10, R29.reuse ;  /* 0x000000101c1c7819 */ /* 0x100fe2000000121d */
[----:B------:R-:W-:Y:S01]  /*10240*/  IMAD.SHL.U32 R33, R33, 0x80, RZ ;  /* 0x0000008021217824 */ /* 0x000fe200078e00ff */
[----:B------:R-:W-:Y:S01]  /*10250*/  LOP3.LUT R34, R34, R217, RZ, 0x3c, !PT ;  /* 0x000000d922227212 */ /* 0x000fe200078e3cff */
[--C-:B------:R-:W-:Y:S01]  /*10260*/  HADD2.F32 R98, -RZ, R92.reuse.H0_H0 ;  /* 0x2000005cff627230 */ /* 0x100fe20000004100 */
[----:B------:R-:W-:Y:S01]  /*10270*/  SHF.R.U32.HI R96, RZ, 0x10, R29 ;  /* 0x00000010ff607819 */ /* 0x000fe2000001161d */
[----:B------:R-:W-:Y:S01]  /*10280*/  HADD2.F32 R92, -RZ, R92.H1_H1 ;  /* 0x3000005cff5c7230 */ /* 0x000fe20000004100 */
[----:B------:R-:W-:-:S02]  /*10290*/  LOP3.LUT R45, R33, 0xffffe000, RZ, 0xc0, !PT ;  /* 0xffffe000212d7812 */ /* 0x000fc400078ec0ff */
[----:B------:R-:W-:Y:S02]  /*102a0*/  SHF.R.U64 R29, R30, 0x10, R31 ;  /* 0x000000101e1d7819 */ /* 0x000fe4000000121f */
[----:B------:R-:W-:Y:S02]  /*102b0*/  IADD3 R34, R34, R45, R218 ;  /* 0x0000002d22227210 */ /* 0x000fe40007ffe0da */
[--C-:B------:R-:W-:Y:S01]  /*102c0*/  SHF.R.U64 R30, R42, 0x10, R43.reuse ;  /* 0x000000102a1e7819 */ /* 0x100fe2000000122b */
[----:B------:R-:W-:Y:S01]  /*102d0*/  HADD2.F32 R29, -RZ, R29.H0_H0 ;  /* 0x2000001dff1d7230 */ /* 0x000fe20000004100 */
[----:B------:R-:W-:Y:S02]  /*102e0*/  SHF.R.U32.HI R42, RZ, 0x10, R43 ;  /* 0x00000010ff2a7819 */ /* 0x000fe4000001162b */
[----:B------:R-:W-:Y:S02]  /*102f0*/  SHF.R.U32.HI R97, RZ, 0x10, R41 ;  /* 0x00000010ff617819 */ /* 0x000fe40000011629 */
[----:B------:R-:W-:-:S02]  /*10300*/  SHF.R.U32.HI R31, RZ, 0x10, R31 ;  /* 0x00000010ff1f7819 */ /* 0x000fc4000001161f */
[----:B------:R-:W-:Y:S01]  /*10310*/  SHF.R.U64 R40, R40, 0x10, R41 ;  /* 0x0000001028287819 */ /* 0x000fe20000001229 */
[----:B------:R-:W-:Y:S01]  /*10320*/  HADD2.F32 R97, -RZ, R97.H0_H0 ;  /* 0x20000061ff617230 */ /* 0x000fe20000004100 */
[----:B--2---:R-:W-:Y:S02]  /*10330*/  R2UR UR4, R32 ;  /* 0x00000000200472ca */ /* 0x004fe400000e0000 */
[----:B------:R-:W-:-:S04]  /*10340*/  LEA.HI R32, R75, R72, RZ, 0x1d ;  /* 0x000000484b207211 */ /* 0x000fc800078fe8ff */
[----:B------:R-:W-:Y:S01]  /*10350*/  SHF.R.S32.HI R35, RZ, 0x1f, R32 ;  /* 0x0000001fff237819 */ /* 0x000fe20000011420 */
[----:B------:R-:W-:-:S03]  /*10360*/  IMAD.SHL.U32 R33, R32, 0x8, RZ ;  /* 0x0000000820217824 */ /* 0x000fc600078e00ff */
[----:B------:R-:W-:Y:S02]  /*10370*/  LEA.HI R35, R35, R32, RZ, 0x3 ;  /* 0x0000002023237211 */ /* 0x000fe400078f18ff */
[----:B------:R-:W-:Y:S02]  /*10380*/  LOP3.LUT R32, R216, 0x38, R33, 0xf8, !PT ;  /* 0x00000038d8207812 */ /* 0x000fe400078ef821 */
[----:B------:R-:W-:Y:S01]  /*10390*/  LEA R60, R34, UR4, 0x1 ;  /* 0x00000004223c7c11 */ /* 0x000fe2000f8e08ff */
[----:B------:R-:W-:Y:S01]  /*103a0*/  IMAD.SHL.U32 R35, R35, 0x400, RZ ;  /* 0x0000040023237824 */ /* 0x000fe200078e00ff */
[----:B------:R-:W-:-:S04]  /*103b0*/  LOP3.LUT R44, R32, R217, RZ, 0x3c, !PT ;  /* 0x000000d9202c7212 */ /* 0x000fc800078e3cff */
[----:B------:R-:W-:Y:S02]  /*103c0*/  LOP3.LUT R45, R35, 0x7fffe000, RZ, 0xc0, !PT ;  /* 0x7fffe000232d7812 */ /* 0x000fe400078ec0ff */
[----:B------:R-:W1:Y:S02]  /*103d0*/  LDS.128 R32, [R60] ;  /* 0x000000003c207984 */ /* 0x000e640000000c00 */
[----:B------:R-:W-:-:S05]  /*103e0*/  IADD3 R45, R44, R45, R218 ;  /* 0x0000002d2c2d7210 */ /* 0x000fca0007ffe0da */
[----:B0-----:R-:W-:-:S05]  /*103f0*/  IMAD R61, R45, 0x2, R16 ;  /* 0x000000022d3d7824 */ /* 0x001fca00078e0210 */
[----:B------:R-:W0:Y:S01]  /*10400*/  LDS.128 R44, [R61+0x15400] ;  /* 0x015400003d2c7984 */ /* 0x000e220000000c00 */
[--C-:B-1----:R-:W-:Y:S02]  /*10410*/  HADD2.F32 R62, -RZ, R33.reuse.H0_H0 ;  /* 0x20000021ff3e7230 */ /* 0x102fe40000004100 */
[----:B------:R-:W-:Y:S02]  /*10420*/  HADD2.F32 R64, -RZ, R33.H1_H1 ;  /* 0x30000021ff407230 */ /* 0x000fe40000004100 */
[----:B------:R-:W-:Y:S02]  /*10430*/  HADD2.F32 R65, -RZ, R32.H0_H0 ;  /* 0x20000020ff417230 */ /* 0x000fe40000004100 */
[----:B------:R-:W-:Y:S02]  /*10440*/  HADD2.F32 R33, -RZ, R34.H0_H0 ;  /* 0x20000022ff217230 */ /* 0x000fe40000004100 */
[--C-:B------:R-:W-:Y:S02]  /*10450*/  HADD2.F32 R41, -RZ, R35.reuse.H0_H0 ;  /* 0x20000023ff297230 */ /* 0x100fe40000004100 */
[----:B------:R-:W-:-:S02]  /*10460*/  HADD2.F32 R35, -RZ, R35.H1_H1 ;  /* 0x30000023ff237230 */ /* 0x000fc40000004100 */
[--C-:B0-----:R-:W-:Y:S02]  /*10470*/  HADD2.F32 R43, -RZ, R45.reuse.H0_H0 ;  /* 0x2000002dff2b7230 */ /* 0x101fe40000004100 */
[----:B------:R-:W-:Y:S02]  /*10480*/  HADD2.F32 R66, -RZ, R45.H1_H1 ;  /* 0x3000002dff427230 */ /* 0x000fe40000004100 */
[----:B------:R-:W-:Y:S02]  /*10490*/  HADD2.F32 R63, -RZ, R44.H0_H0 ;  /* 0x2000002cff3f7230 */ /* 0x000fe40000004100 */
[C---:B------:R-:W-:Y:S01]  /*104a0*/  FMUL.FTZ R45, R43.reuse, R95 ;  /* 0x0000005f2b2d7220 */ /* 0x040fe20000410000 */
[----:B------:R-:W-:Y:S01]  /*104b0*/  FMUL.FTZ R99, R43, R79 ;  /* 0x0000004f2b637220 */ /* 0x000fe20000410000 */
[----:B------:R-:W-:Y:S01]  /*104c0*/  FMUL.FTZ R101, R66, R97 ;  /* 0x0000006142657220 */ /* 0x000fe20000410000 */
[----:B------:R-:W-:Y:S02]  /*104d0*/  HADD2.F32 R67, -RZ, R46.H0_H0 ;  /* 0x2000002eff437230 */ /* 0x000fe40000004100 */
[----:B------:R-:W-:Y:S01]  /*104e0*/  FFMA.FTZ R43, R62, R79, -R45 ;  /* 0x0000004f3e2b7223 */ /* 0x000fe2000001082d */
[----:B------:R-:W-:-:S02]  /*104f0*/  HADD2.F32 R79, -RZ, R96.H0_H0 ;  /* 0x20000060ff4f7230 */ /* 0x000fc40000004100 */
[----:B------:R-:W-:Y:S01]  /*10500*/  FFMA.FTZ R45, R62, R95, R99 ;  /* 0x0000005f3e2d7223 */ /* 0x000fe20000010063 */
[--C-:B------:R-:W-:Y:S02]  /*10510*/  HADD2.F32 R96, -RZ, R94.reuse.H0_H0 ;  /* 0x2000005eff607230 */ /* 0x100fe40000004100 */
[----:B------:R-:W-:Y:S02]  /*10520*/  HADD2.F32 R78, -RZ, R47.H0_H0 ;  /* 0x2000002fff4e7230 */ /* 0x000fe40000004100 */
[-C--:B------:R-:W-:Y:S01]  /*10530*/  FMUL.FTZ R95, R66, R79.reuse ;  /* 0x0000004f425f7220 */ /* 0x080fe20000410000 */
[C---:B------:R-:W-:Y:S01]  /*10540*/  FMUL.FTZ R66, R63.reuse, R98 ;  /* 0x000000623f427220 */ /* 0x040fe20000410000 */
[----:B------:R-:W-:Y:S01]  /*10550*/  FFMA.FTZ R62, R64, R79, -R101 ;  /* 0x0000004f403e7223 */ /* 0x000fe20000010865 */
[-C--:B------:R-:W-:Y:S01]  /*10560*/  FMUL.FTZ R79, R63, R96.reuse ;  /* 0x000000603f4f7220 */ /* 0x080fe20000410000 */
[----:B------:R-:W-:Y:S02]  /*10570*/  HADD2.F32 R94, -RZ, R94.H1_H1 ;  /* 0x3000005eff5e7230 */ /* 0x000fe40000004100 */
[----:B------:R-:W-:Y:S01]  /*10580*/  FFMA.FTZ R63, R65, R96, -R66 ;  /* 0x00000060413f7223 */ /* 0x000fe20000010842 */
[----:B------:R-:W-:-:S02]  /*10590*/  HADD2.F32 R66, -RZ, R93.H1_H1 ;  /* 0x3000005dff427230 */ /* 0x000fc40000004100 */
[----:B------:R-:W-:Y:S01]  /*105a0*/  FMUL.FTZ R96, R67, R92 ;  /* 0x0000005c43607220 */ /* 0x000fe20000410000 */
[----:B------:R-:W-:Y:S02]  /*105b0*/  HADD2.F32 R93, -RZ, R93.H0_H0 ;  /* 0x2000005dff5d7230 */ /* 0x000fe40000004100 */
[----:B------:R-:W-:Y:S01]  /*105c0*/  FFMA.FTZ R79, R65, R98, R79 ;  /* 0x00000062414f7223 */ /* 0x000fe2000001004f */
[----:B------:R-:W-:Y:S02]  /*105d0*/  HADD2.F32 R47, -RZ, R47.H1_H1 ;  /* 0x3000002fff2f7230 */ /* 0x000fe40000004100 */
[-C--:B------:R-:W-:Y:S01]  /*105e0*/  FMUL.FTZ R98, R67, R66.reuse ;  /* 0x0000004243627220 */ /* 0x080fe20000410000 */
[----:B------:R-:W-:Y:S01]  /*105f0*/  FFMA.FTZ R96, R33, R66, -R96 ;  /* 0x0000004221607223 */ /* 0x000fe20000010860 */
[----:B------:R-:W-:Y:S02]  /*10600*/  HADD2.F32 R66, -RZ, R42.H0_H0 ;  /* 0x2000002aff427230 */ /* 0x000fe40000004100 */
[----:B------:R-:W-:Y:S01]  /*10610*/  FMUL.FTZ R100, R78, R93 ;  /* 0x0000005d4e647220 */ /* 0x000fe20000410000 */
[----:B------:R-:W-:-:S02]  /*10620*/  HADD2.F32 R42, -RZ, R31.H0_H0 ;  /* 0x2000001fff2a7230 */ /* 0x000fc40000004100 */
[----:B------:R-:W-:Y:S01]  /*10630*/  FMUL.FTZ R78, R78, R94 ;  /* 0x0000005e4e4e7220 */ /* 0x000fe20000410000 */
[----:B------:R-:W-:Y:S01]  /*10640*/  FFMA.FTZ R98, R33, R92, R98 ;  /* 0x0000005c21627223 */ /* 0x000fe20000010062 */
[C---:B------:R-:W-:Y:S01]  /*10650*/  FFMA.FTZ R100, R41.reuse, R94, -R100 ;  /* 0x0000005e29647223 */ /* 0x040fe20000010864 */
[----:B------:R-:W-:Y:S02]  /*10660*/  HADD2.F32 R44, -RZ, R44.H1_H1 ;  /* 0x3000002cff2c7230 */ /* 0x000fe40000004100 */
[----:B------:R-:W-:Y:S01]  /*10670*/  FFMA.FTZ R78, R41, R93, R78 ;  /* 0x0000005d294e7223 */ /* 0x000fe2000001004e */
[----:B------:R-:W-:Y:S02]  /*10680*/  HADD2.F32 R46, -RZ, R46.H1_H1 ;  /* 0x3000002eff2e7230 */ /* 0x000fe40000004100 */
[C---:B------:R-:W-:Y:S01]  /*10690*/  FMUL.FTZ R92, R47.reuse, R66 ;  /* 0x000000422f5c7220 */ /* 0x040fe20000410000 */
[----:B------:R-:W-:Y:S01]  /*106a0*/  FMUL.FTZ R94, R47, R42 ;  /* 0x0000002a2f5e7220 */ /* 0x000fe20000410000 */
[----:B------:R-:W-:-:S02]  /*106b0*/  HADD2.F32 R33, -RZ, R40.H0_H0 ;  /* 0x20000028ff217230 */ /* 0x000fc40000004100 */
[----:B------:R-:W-:Y:S01]  /*106c0*/  FFMA.FTZ R64, R64, R97, R95 ;  /* 0x0000006140407223 */ /* 0x000fe2000001005f */
[----:B------:R-:W-:Y:S02]  /*106d0*/  HADD2.F32 R41, -RZ, R30.H0_H0 ;  /* 0x2000001eff297230 */ /* 0x000fe40000004100 */
[C---:B------:R-:W-:Y:S01]  /*106e0*/  FFMA.FTZ R65, R35.reuse, R42, -R92 ;  /* 0x0000002a23417223 */ /* 0x040fe2000001085c */
[----:B------:R-:W-:Y:S02]  /*106f0*/  HADD2.F32 R31, -RZ, R28.H0_H0 ;  /* 0x2000001cff1f7230 */ /* 0x000fe40000004100 */
[----:B------:R-:W-:Y:S01]  /*10700*/  FFMA.FTZ R67, R35, R66, R94 ;  /* 0x0000004223437223 */ /* 0x000fe2000001005e */
[----:B------:R-:W-:Y:S02]  /*10710*/  HADD2.F32 R32, -RZ, R32.H1_H1 ;  /* 0x30000020ff207230 */ /* 0x000fe40000004100 */
[----:B------:R-:W-:Y:S01]  /*10720*/  FMUL.FTZ R35, R44, R33 ;  /* 0x000000212c237220 */ /* 0x000fe20000410000 */
[----:B------:R-:W-:-:S02]  /*10730*/  HADD2.F32 R34, -RZ, R34.H1_H1 ;  /* 0x30000022ff227230 */ /* 0x000fc40000004100 */
        /* <DEDUP_REMOVED lines=8> */
[----:B------:R-:W-:Y:S02]  /*107c0*/  F2FP.F16.F32.PACK_AB R29, R62, R43 ;  /* 0x0000002b3e1d723e */ /* 0x000fe400000000ff */
[----:B------:R-:W-:-:S02]  /*107d0*/  F2FP.F16.F32.PACK_AB R28, R28, R63 ;  /* 0x0000003f1c1c723e */ /* 0x000fc400000000ff */
[----:B------:R-:W-:Y:S02]  /*107e0*/  F2FP.F16.F32.PACK_AB R30, R47, R96 ;  /* 0x000000602f1e723e */ /* 0x000fe400000000ff */
[----:B------:R-:W-:Y:S02]  /*107f0*/  F2FP.F16.F32.PACK_AB R35, R67, R78 ;  /* 0x0000004e4323723e */ /* 0x000fe400000000ff */
[----:B------:R-:W-:Y:S01]  /*10800*/  F2FP.F16.F32.PACK_AB R33, R64, R45 ;  /* 0x0000002d4021723e */ /* 0x000fe200000000ff */
[----:B------:R2:W-:Y:S01]  /*10810*/  STS.128 [R60], R28 ;  /* 0x0000001c3c007388 */ /* 0x0005e20000000c00 */
[----:B------:R-:W-:Y:S02]  /*10820*/  F2FP.F16.F32.PACK_AB R32, R32, R79 ;  /* 0x0000004f2020723e */ /* 0x000fe400000000ff */
[----:B------:R-:W-:-:S05]  /*10830*/  F2FP.F16.F32.PACK_AB R34, R41, R98 ;  /* 0x000000622922723e */ /* 0x000fca00000000ff */
[----:B------:R2:W-:Y:S02]  /*10840*/  STS.128 [R61+0x15400], R32 ;  /* 0x015400203d007388 */ /* 0x0005e40000000c00 */
.L_x_2680:
[----:B------:R-:W-:Y:S05]  /*10850*/  BSYNC B2 ;  /* 0x0000000000027941 */ /* 0x000fea0003800000 */
.L_x_2679:
[----:B------:R-:W-:Y:S05]  /*10860*/  @P2 BRA `(.L_x_2676) ;  /* 0x00000004009c2947 */ /* 0x000fea0003800000 */
[----:B--2---:R-:W2:Y:S01]  /*10870*/  LDL R28, [R1+0x50] ;  /* 0x00005000011c7983 */ /* 0x004ea20000100800 */
[----:B------:R-:W-:Y:S01]  /*10880*/  LEA.HI R75, R75, R20, RZ, 0x1d ;  /* 0x000000144b4b7211 */ /* 0x000fe200078fe8ff */
[----:B-1----:R-:W-:Y:S01]  /*10890*/  HADD2.F32 R46, -RZ, R86.H1_H1 ;  /* 0x30000056ff2e7230 */ /* 0x002fe20000004100 */
[----:B------:R-:W-:Y:S01]  /*108a0*/  LOP3.LUT R30, R216, 0x38, R3, 0xf8, !PT ;  /* 0x00000038d81e7812 */ /* 0x000fe200078ef803 */
[--C-:B------:R-:W-:Y:S01]  /*108b0*/  HADD2.F32 R47, -RZ, R84.reuse.H1_H1 ;  /* 0x30000054ff2f7230 */ /* 0x100fe20000004100 */
[----:B------:R-:W-:Y:S01]  /*108c0*/  SHF.R.U32.HI R60, RZ, 0x10, R37 ;  /* 0x00000010ff3c7819 */ /* 0x000fe20000011625 */
[----:B------:R-:W-:Y:S01]  /*108d0*/  HADD2.F32 R84, -RZ, R84.H0_H0 ;  /* 0x20000054ff547230 */ /* 0x000fe20000004100 */
[----:B------:R-:W-:Y:S01]  /*108e0*/  LOP3.LUT R30, R30, R217, RZ, 0x3c, !PT ;  /* 0x000000d91e1e7212 */ /* 0x000fe200078e3cff */
[----:B------:R-:W-:Y:S01]  /*108f0*/  HADD2.F32 R86, -RZ, R86.H0_H0 ;  /* 0x20000056ff567230 */ /* 0x000fe20000004100 */
[----:B0-----:R-:W-:Y:S01]  /*10900*/  SHF.R.U32.HI R61, RZ, 0x10, R25 ;  /* 0x00000010ff3d7819 */ /* 0x001fe20000011619 */
[----:B------:R-:W-:Y:S01]  /*10910*/  HADD2.F32 R60, -RZ, R60.H0_H0 ;  /* 0x2000003cff3c7230 */ /* 0x000fe20000004100 */
[----:B------:R-:W-:-:S02]  /*10920*/  SHF.R.U64 R36, R36, 0x10, R37 ;  /* 0x0000001024247819 */ /* 0x000fc40000001225 */
[----:B------:R-:W-:Y:S02]  /*10930*/  SHF.R.U64 R24, R24, 0x10, R25 ;  /* 0x0000001018187819 */ /* 0x000fe40000001219 */
[--C-:B------:R-:W-:Y:S02]  /*10940*/  SHF.R.U64 R25, R26, 0x10, R27.reuse ;  /* 0x000000101a197819 */ /* 0x100fe4000000121b */
[----:B------:R-:W-:Y:S02]  /*10950*/  SHF.R.U32.HI R65, RZ, 0x10, R27 ;  /* 0x00000010ff417819 */ /* 0x000fe4000001161b */
[--C-:B------:R-:W-:Y:S01]  /*10960*/  SHF.R.U32.HI R63, RZ, 0x10, R39.reuse ;  /* 0x00000010ff3f7819 */ /* 0x100fe20000011627 */
[----:B------:R-:W-:Y:S01]  /*10970*/  HADD2.F32 R25, -RZ, R25.H0_H0 ;  /* 0x20000019ff197230 */ /* 0x000fe20000004100 */
[----:B------:R-:W-:Y:S02]  /*10980*/  SHF.R.U64 R26, R38, 0x10, R39 ;  /* 0x00000010261a7819 */ /* 0x000fe40000001227 */
[----:B--2---:R-:W-:-:S02]  /*10990*/  R2UR UR4, R28 ;  /* 0x000000001c0472ca */ /* 0x004fc400000e0000 */
[----:B------:R-:W-:-:S04]  /*109a0*/  LEA.HI R28, R0, R207, RZ, 0x6 ;  /* 0x000000cf001c7211 */ /* 0x000fc800078f30ff */
[----:B------:R-:W-:Y:S02]  /*109b0*/  SHF.L.U32 R29, R28, 0x7, RZ ;  /* 0x000000071c1d7819 */ /* 0x000fe400000006ff */
[----:B------:R-:W-:Y:S02]  /*109c0*/  SHF.R.S32.HI R28, RZ, 0x1f, R75 ;  /* 0x0000001fff1c7819 */ /* 0x000fe4000001144b */
[----:B------:R-:W-:Y:S01]  /*109d0*/  LOP3.LUT R31, R29, 0xffffe000, RZ, 0xc0, !PT ;  /* 0xffffe0001d1f7812 */ /* 0x000fe200078ec0ff */
[----:B------:R-:W-:Y:S01]  /*109e0*/  IMAD.SHL.U32 R29, R75, 0x8, RZ ;  /* 0x000000084b1d7824 */ /* 0x000fe200078e00ff */
[----:B------:R-:W-:Y:S02]  /*109f0*/  LEA.HI R75, R28, R75, RZ, 0x3 ;  /* 0x0000004b1c4b7211 */ /* 0x000fe400078f18ff */
[----:B------:R-:W-:Y:S02]  /*10a00*/  IADD3 R30, R30, R31, R218 ;  /* 0x0000001f1e1e7210 */ /* 0x000fe40007ffe0da */
[----:B------:R-:W-:Y:S01]  /*10a10*/  LOP3.LUT R28, R216, 0x38, R29, 0xf8, !PT ;  /* 0x00000038d81c7812 */ /* 0x000fe200078ef81d */
[----:B------:R-:W-:Y:S01]  /*10a20*/  IMAD.SHL.U32 R75, R75, 0x400, RZ ;  /* 0x000004004b4b7824 */ /* 0x000fe200078e00ff */
[----:B------:R-:W-:-:S02]  /*10a30*/  LEA R40, R30, UR4, 0x1 ;  /* 0x000000041e287c11 */ /* 0x000fc4000f8e08ff */
[----:B------:R-:W-:Y:S02]  /*10a40*/  LOP3.LUT R32, R28, R217, RZ, 0x3c, !PT ;  /* 0x000000d91c207212 */ /* 0x000fe400078e3cff */
[----:B------:R-:W-:Y:S01]  /*10a50*/  LOP3.LUT R75, R75, 0x7fffe000, RZ, 0xc0, !PT ;  /* 0x7fffe0004b4b7812 */ /* 0x000fe200078ec0ff */
[----:B------:R-:W0:Y:S03]  /*10a60*/  LDS.128 R28, [R40] ;  /* 0x00000000281c7984 */ /* 0x000e260000000c00 */
[----:B------:R-:W-:-:S05]  /*10a70*/  IADD3 R41, R32, R75, R218 ;  /* 0x0000004b20297210 */ /* 0x000fca0007ffe0da */
[----:B------:R-:W-:-:S05]  /*10a80*/  IMAD R41, R41, 0x2, R16 ;  /* 0x0000000229297824 */ /* 0x000fca00078e0210 */
[----:B------:R-:W1:Y:S01]  /*10a90*/  LDS.128 R32, [R41+0x15400] ;  /* 0x0154000029207984 */ /* 0x000e620000000c00 */
[--C-:B0-----:R-:W-:Y:S02]  /*10aa0*/  HADD2.F32 R37, -RZ, R29.reuse.H0_H0 ;  /* 0x2000001dff257230 */ /* 0x101fe40000004100 */
[----:B------:R-:W-:Y:S02]  /*10ab0*/  HADD2.F32 R29, -RZ, R29.H1_H1 ;  /* 0x3000001dff1d7230 */ /* 0x000fe40000004100 */
[----:B------:R-:W-:Y:S02]  /*10ac0*/  HADD2.F32 R27, -RZ, R28.H0_H0 ;  /* 0x2000001cff1b7230 */ /* 0x000fe40000004100 */
[----:B------:R-:W-:Y:S02]  /*10ad0*/  HADD2.F32 R38, -RZ, R30.H0_H0 ;  /* 0x2000001eff267230 */ /* 0x000fe40000004100 */
[--C-:B------:R-:W-:Y:S02]  /*10ae0*/  HADD2.F32 R39, -RZ, R31.reuse.H0_H0 ;  /* 0x2000001fff277230 */ /* 0x100fe40000004100 */
[----:B------:R-:W-:-:S02]  /*10af0*/  HADD2.F32 R31, -RZ, R31.H1_H1 ;  /* 0x3000001fff1f7230 */ /* 0x000fc40000004100 */
[----:B------:R-:W-:Y:S02]  /*10b00*/  HADD2.F32 R28, -RZ, R28.H1_H1 ;  /* 0x3000001cff1c7230 */ /* 0x000fe40000004100 */
[--C-:B-1----:R-:W-:Y:S02]  /*10b10*/  HADD2.F32 R42, -RZ, R33.reuse.H0_H0 ;  /* 0x20000021ff2a7230 */ /* 0x102fe40000004100 */
[----:B------:R-:W-:Y:S02]  /*10b20*/  HADD2.F32 R43, -RZ, R33.H1_H1 ;  /* 0x30000021ff2b7230 */ /* 0x000fe40000004100 */
[----:B------:R-:W-:Y:S02]  /*10b30*/  HADD2.F32 R33, -RZ, R32.H0_H0 ;  /* 0x20000020ff217230 */ /* 0x000fe40000004100 */
[C---:B------:R-:W-:Y:S01]  /*10b40*/  FMUL.FTZ R62, R42.reuse, R47 ;  /* 0x0000002f2a3e7220 */ /* 0x040fe20000410000 */
[----:B------:R-:W-:Y:S01]  /*10b50*/  FMUL.FTZ R64, R42, R46 ;  /* 0x0000002e2a407220 */ /* 0x000fe20000410000 */
[----:B------:R-:W-:-:S02]  /*10b60*/  HADD2.F32 R42, -RZ, R61.H0_H0 ;  /* 0x2000003dff2a7230 */ /* 0x000fc40000004100 */
[----:B------:R-:W-:Y:S01]  /*10b70*/  FFMA.FTZ R62, R37, R46, -R62 ;  /* 0x0000002e253e7223 */ /* 0x000fe2000001083e */
[----:B------:R-:W-:Y:S01]  /*10b80*/  FMUL.FTZ R46, R43, R60 ;  /* 0x0000003c2b2e7220 */ /* 0x000fe20000410000 */
[----:B------:R-:W-:Y:S01]  /*10b90*/  FFMA.FTZ R64, R37, R47, R64 ;  /* 0x0000002f25407223 */ /* 0x000fe20000010040 */
[-C--:B------:R-:W-:Y:S01]  /*10ba0*/  FMUL.FTZ R66, R43, R42.reuse ;  /* 0x0000002a2b427220 */ /* 0x080fe20000410000 */
[----:B------:R-:W-:Y:S02]  /*10bb0*/  HADD2.F32 R44, -RZ, R34.H0_H0 ;  /* 0x20000022ff2c7230 */ /* 0x000fe40000004100 */
[----:B------:R-:W-:Y:S01]  /*10bc0*/  FFMA.FTZ R43, R29, R42, -R46 ;  /* 0x0000002a1d2b7223 */ /* 0x000fe2000001082e */
[----:B------:R-:W-:Y:S01]  /*10bd0*/  FMUL.FTZ R42, R33, R84 ;  /* 0x00000054212a7220 */ /* 0x000fe20000410000 */
[----:B------:R-:W-:Y:S01]  /*10be0*/  FFMA.FTZ R47, R29, R60, R66 ;  /* 0x0000003c1d2f7223 */ /* 0x000fe20000010042 */
[----:B------:R-:W-:Y:S02]  /*10bf0*/  HADD2.F32 R37, -RZ, R85.H0_H0 ;  /* 0x20000055ff257230 */ /* 0x000fe40000004100 */
[----:B------:R-:W-:Y:S01]  /*10c00*/  FMUL.FTZ R33, R33, R86 ;  /* 0x0000005621217220 */ /* 0x000fe20000410000 */
        /* <DEDUP_REMOVED lines=9> */
[C---:B------:R-:W-:Y:S01]  /*10ca0*/  FMUL.FTZ R66, R45.reuse, R46 ;  /* 0x0000002e2d427220 */ /* 0x040fe20000410000 */
[----:B------:R-:W-:Y:S02]  /*10cb0*/  HADD2.F32 R60, -RZ, R63.H0_H0 ;  /* 0x2000003fff3c7230 */ /* 0x000fe40000004100 */
[C---:B------:R-:W-:Y:S01]  /*10cc0*/  FFMA.FTZ R61, R38.reuse, R29, -R27 ;  /* 0x0000001d263d7223 */ /* 0x040fe2000001081b */
[----:B------:R-:W-:Y:S02]  /*10cd0*/  HADD2.F32 R44, -RZ, R65.H0_H0 ;  /* 0x20000041ff2c7230 */ /* 0x000fe40000004100 */
[-C--:B------:R-:W-:Y:S01]  /*10ce0*/  FMUL.FTZ R45, R45, R42.reuse ;  /* 0x0000002a2d2d7220 */ /* 0x080fe20000410000 */
[----:B------:R-:W-:Y:S01]  /*10cf0*/  FFMA.FTZ R38, R38, R37, R33 ;  /* 0x0000002526267223 */ /* 0x000fe20000010021 */
[----:B------:R-:W-:Y:S01]  /*10d00*/  FFMA.FTZ R66, R39, R42, -R66 ;  /* 0x0000002a27427223 */ /* 0x000fe20000010842 */
[----:B------:R-:W-:Y:S02]  /*10d10*/  HADD2.F32 R32, -RZ, R32.H1_H1 ;  /* 0x30000020ff207230 */ /* 0x000fe40000004100 */
[----:B------:R-:W-:Y:S01]  /*10d20*/  FMUL.FTZ R78, R35, R60 ;  /* 0x0000003c234e7220 */ /* 0x000fe20000410000 */
[----:B------:R-:W-:-:S02]  /*10d30*/  HADD2.F32 R34, -RZ, R34.H1_H1 ;  /* 0x30000022ff227230 */ /* 0x000fc40000004100 */
[----:B------:R-:W-:Y:S01]  /*10d40*/  FMUL.FTZ R42, R35, R44 ;  /* 0x0000002c232a7220 */ /* 0x000fe20000410000 */
[----:B------:R-:W-:Y:S02]  /*10d50*/  HADD2.F32 R29, -RZ, R36.H0_H0 ;  /* 0x20000024ff1d7230 */ /* 0x000fe40000004100 */
[----:B------:R-:W-:Y:S01]  /*10d60*/  FFMA.FTZ R45, R39, R46, R45 ;  /* 0x0000002e272d7223 */ /* 0x000fe2000001002d */
[----:B------:R-:W-:Y:S02]  /*10d70*/  HADD2.F32 R33, -RZ, R26.H0_H0 ;  /* 0x2000001aff217230 */ /* 0x000fe40000004100 */
[C---:B------:R-:W-:Y:S01]  /*10d80*/  FFMA.FTZ R63, R31.reuse, R44, -R78 ;  /* 0x0000002c1f3f7223 */ /* 0x040fe2000001084e */
[----:B------:R-:W-:Y:S02]  /*10d90*/  HADD2.F32 R27, -RZ, R24.H0_H0 ;  /* 0x20000018ff1b7230 */ /* 0x000fe40000004100 */
        /* <DEDUP_REMOVED lines=20> */
.L_x_2676:
[----:B------:R-:W-:Y:S05]  /*10ee0*/  BSYNC B1 ;  /* 0x0000000000017941 */ /* 0x000fea0003800000 */
.L_x_2675:
[----:B------:R-:W-:-:S13]  /*10ef0*/  ISETP.GE.AND P0, PT, R234, R71, PT ;  /* 0x00000047ea00720c */ /* 0x000fda0003f06270 */
[----:B------:R-:W-:Y:S05]  /*10f00*/  @P0 BRA `(.L_x_2656) ;  /* 0x0000001000ec0947 */ /* 0x000fea0003800000 */
[----:B------:R4:W5:Y:S01]  /*10f10*/  LDL R63, [R1+0x50] ;  /* 0x00005000013f7983 */ /* 0x0009620000100800 */
[----:B-12---:R-:W1:Y:S01]  /*10f20*/  LDC R33, c[0x0][0x3f4] ;  /* 0x0000fd00ff217b82 */ /* 0x006e620000000800 */
[----:B------:R-:W-:Y:S01]  /*10f30*/  BSSY B1, `(.L_x_2681) ;  /* 0x0000068000017945 */ /* 0x000fe20003800000 */
[----:B------:R-:W-:Y:S02]  /*10f40*/  SHF.R.U32.HI R62, RZ, 0x3, R215 ;  /* 0x00000003ff3e7819 */ /* 0x000fe400000116d7 */
[-C--:B-1----:R-:W-:Y:S02]  /*10f50*/  ISETP.GE.AND P0, PT, R18, R33.reuse, PT ;  /* 0x000000211200720c */ /* 0x082fe40003f06270 */
[-C--:B------:R-:W-:Y:S02]  /*10f60*/  ISETP.GE.AND P1, PT, R206, R33.reuse, PT ;  /* 0x00000021ce00720c */ /* 0x080fe40003f26270 */
[----:B------:R-:W-:-:S09]  /*10f70*/  ISETP.GE.AND P2, PT, R207, R33, PT ;  /* 0x00000021cf00720c */ /* 0x000fd20003f46270 */
[----:B----4-:R-:W-:Y:S05]  /*10f80*/  @P0 BRA `(.L_x_2682) ;  /* 0x0000000400880947 */ /* 0x010fea0003800000 */
[----:B------:R-:W-:Y:S01]  /*10f90*/  LEA.HI R73, R33, R73, RZ, 0x1d ;  /* 0x0000004921497211 */ /* 0x000fe200078fe8ff */
[----:B---3--:R-:W-:Y:S01]  /*10fa0*/  HADD2.F32 R40, -RZ, R90.H1_H1 ;  /* 0x3000005aff287230 */ /* 0x008fe20000004100 */
[----:B-----5:R-:W-:Y:S01]  /*10fb0*/  R2UR UR4, R63 ;  /* 0x000000003f0472ca */ /* 0x020fe200000e0000 */
[--C-:B------:R-:W-:Y:S01]  /*10fc0*/  HADD2.F32 R42, -RZ, R88.reuse.H1_H1 ;  /* 0x30000058ff2a7230 */ /* 0x100fe20000004100 */
[----:B------:R-:W-:Y:S01]  /*10fd0*/  SHF.R.S32.HI R26, RZ, 0x1f, R73 ;  /* 0x0000001fff1a7819 */ /* 0x000fe20000011449 */
[----:B------:R-:W-:Y:S01]  /*10fe0*/  IMAD.SHL.U32 R24, R73, 0x8, RZ ;  /* 0x0000000849187824 */ /* 0x000fe200078e00ff */
[----:B------:R-:W-:Y:S01]  /*10ff0*/  LOP3.LUT R28, R215, 0x38, R18, 0xf8, !PT ;  /* 0x00000038d71c7812 */ /* 0x000fe200078ef812 */
[----:B------:R-:W-:Y:S01]  /*11000*/  HADD2.F32 R88, -RZ, R88.H0_H0 ;  /* 0x20000058ff587230 */ /* 0x000fe20000004100 */
[----:B------:R-:W-:Y:S01]  /*11010*/  LEA.HI R26, R26, R73, RZ, 0x3 ;  /* 0x000000491a1a7211 */ /* 0x000fe200078f18ff */
[----:B------:R-:W-:Y:S01]  /*11020*/  HADD2.F32 R90, -RZ, R90.H0_H0 ;  /* 0x2000005aff5a7230 */ /* 0x000fe20000004100 */
[----:B------:R-:W-:-:S02]  /*11030*/  LOP3.LUT R28, R219, R28, R62, 0xf6, !PT ;  /* 0x0000001cdb1c7212 */ /* 0x000fc400078ef63e */
[----:B------:R-:W-:Y:S01]  /*11040*/  LOP3.LUT R24, R215, 0x38, R24, 0xf8, !PT ;  /* 0x00000038d7187812 */ /* 0x000fe200078ef818 */
[----:B------:R-:W-:Y:S01]  /*11050*/  IMAD.SHL.U32 R26, R26, 0x400, RZ ;  /* 0x000004001a1a7824 */ /* 0x000fe200078e00ff */
[----:B------:R-:W-:Y:S02]  /*11060*/  SHF.R.U32.HI R39, RZ, 0x10, R5 ;  /* 0x00000010ff277819 */ /* 0x000fe40000011605 */
[----:B------:R-:W-:Y:S02]  /*11070*/  LEA R32, R28, UR4, 0x1 ;  /* 0x000000041c207c11 */ /* 0x000fe4000f8e08ff */
[----:B------:R-:W-:Y:S01]  /*11080*/  LOP3.LUT R28, R24, R62, RZ, 0x3c, !PT ;  /* 0x0000003e181c7212 */ /* 0x000fe200078e3cff */
[----:B------:R-:W-:Y:S01]  /*11090*/  HADD2.F32 R39, -RZ, R39.H0_H0 ;  /* 0x20000027ff277230 */ /* 0x000fe20000004100 */
[----:B------:R-:W-:Y:S02]  /*110a0*/  LOP3.LUT R29, R26, 0x7fffe000, RZ, 0xc0, !PT ;  /* 0x7fffe0001a1d7812 */ /* 0x000fe400078ec0ff */
[----:B------:R-:W1:Y:S01]  /*110b0*/  LDS.128 R24, [R32] ;  /* 0x0000000020187984 */ /* 0x000e620000000c00 */
[----:B0-----:R-:W-:-:S02]  /*110c0*/  SHF.R.U64 R61, R48, 0x10, R49 ;  /* 0x00000010303d7819 */ /* 0x001fc40000001231 */
[----:B------:R-:W-:Y:S02]  /*110d0*/  IADD3 R29, R28, R29, R219 ;  /* 0x0000001d1c1d7210 */ /* 0x000fe40007ffe0db */
[----:B------:R-:W-:Y:S02]  /*110e0*/  SHF.R.U32.HI R48, RZ, 0x10, R49 ;  /* 0x00000010ff307819 */ /* 0x000fe40000011631 */
[----:B------:R-:W-:Y:S01]  /*110f0*/  SHF.R.U64 R49, R4, 0x10, R5 ;  /* 0x0000001004317819 */ /* 0x000fe20000001205 */
[----:B------:R-:W-:Y:S01]  /*11100*/  IMAD R34, R29, 0x2, R16 ;  /* 0x000000021d227824 */ /* 0x000fe200078e0210 */
[--C-:B------:R-:W-:Y:S02]  /*11110*/  SHF.R.U64 R60, R50, 0x10, R51.reuse ;  /* 0x00000010323c7819 */ /* 0x100fe40000001233 */
[----:B------:R-:W-:Y:S02]  /*11120*/  SHF.R.U32.HI R50, RZ, 0x10, R51 ;  /* 0x00000010ff327819 */ /* 0x000fe40000011633 */
[----:B------:R-:W0:Y:S01]  /*11130*/  LDS.128 R28, [R34+0x15400] ;  /* 0x01540000221c7984 */ /* 0x000e220000000c00 */
[----:B------:R-:W-:-:S02]  /*11140*/  SHF.R.U32.HI R43, RZ, 0x10, R7 ;  /* 0x00000010ff2b7819 */ /* 0x000fc40000011607 */
[----:B------:R-:W-:Y:S01]  /*11150*/  SHF.R.U64 R47, R6, 0x10, R7 ;  /* 0x00000010062f7819 */ /* 0x000fe20000001207 */
[--C-:B-1----:R-:W-:Y:S02]  /*11160*/  HADD2.F32 R5, -RZ, R25.reuse.H0_H0 ;  /* 0x20000019ff057230 */ /* 0x102fe40000004100 */
[----:B------:R-:W-:Y:S02]  /*11170*/  HADD2.F32 R25, -RZ, R25.H1_H1 ;  /* 0x30000019ff197230 */ /* 0x000fe40000004100 */
[----:B------:R-:W-:Y:S02]  /*11180*/  HADD2.F32 R4, -RZ, R24.H0_H0 ;  /* 0x20000018ff047230 */ /* 0x000fe40000004100 */
[----:B------:R-:W-:Y:S02]  /*11190*/  HADD2.F32 R6, -RZ, R26.H0_H0 ;  /* 0x2000001aff067230 */ /* 0x000fe40000004100 */
[--C-:B------:R-:W-:Y:S02]  /*111a0*/  HADD2.F32 R7, -RZ, R27.reuse.H0_H0 ;  /* 0x2000001bff077230 */ /* 0x100fe40000004100 */
[----:B------:R-:W-:-:S02]  /*111b0*/  HADD2.F32 R27, -RZ, R27.H1_H1 ;  /* 0x3000001bff1b7230 */ /* 0x000fc40000004100 */
        /* <DEDUP_REMOVED lines=8> */
[----:B------:R-:W-:Y:S01]  /*11240*/  FFMA.FTZ R46, R5, R42, R46 ;  /* 0x0000002a052e7223 */ /* 0x000fe2000001002e */
[C---:B------:R-:W-:Y:S01]  /*11250*/  FMUL.FTZ R40, R36.reuse, R39 ;  /* 0x0000002724287220 */ /* 0x040fe20000410000 */
[C---:B------:R-:W-:Y:S01]  /*11260*/  FMUL.FTZ R5, R29.reuse, R88 ;  /* 0x000000581d057220 */ /* 0x040fe20000410000 */
[-C--:B------:R-:W-:Y:S01]  /*11270*/  FMUL.FTZ R29, R29, R90.reuse ;  /* 0x0000005a1d1d7220 */ /* 0x080fe20000410000 */
[-C--:B------:R-:W-:Y:S01]  /*11280*/  FMUL.FTZ R36, R36, R35.reuse ;  /* 0x0000002324247220 */ /* 0x080fe20000410000 */
[C---:B------:R-:W-:Y:S01]  /*11290*/  FFMA.FTZ R41, R25.reuse, R35, -R40 ;  /* 0x0000002319297223 */ /* 0x040fe20000010828 */
[----:B------:R-:W-:Y:S01]  /*112a0*/  FFMA.FTZ R90, R4, R90, -R5 ;  /* 0x0000005a045a7223 */ /* 0x000fe20000010805 */
[----:B------:R-:W-:Y:S02]  /*112b0*/  HADD2.F32 R37, -RZ, R30.H0_H0 ;  /* 0x2000001eff257230 */ /* 0x000fe40000004100 */
[----:B------:R-:W-:Y:S01]  /*112c0*/  FFMA.FTZ R39, R25, R39, R36 ;  /* 0x0000002719277223 */ /* 0x000fe20000010024 */
[----:B------:R-:W-:-:S02]  /*112d0*/  HADD2.F32 R35, -RZ, R89.H0_H0 ;  /* 0x20000059ff237230 */ /* 0x000fc40000004100 */
[----:B------:R-:W-:Y:S01]  /*112e0*/  FFMA.FTZ R88, R4, R88, R29 ;  /* 0x0000005804587223 */ /* 0x000fe2000001001d */
[----:B------:R-:W-:Y:S02]  /*112f0*/  HADD2.F32 R5, -RZ, R91.H0_H0 ;  /* 0x2000005bff057230 */ /* 0x000fe40000004100 */
[----:B------:R-:W-:Y:S02]  /*11300*/  HADD2.F32 R38, -RZ, R31.H0_H0 ;  /* 0x2000001fff267230 */ /* 0x000fe40000004100 */
[C---:B------:R-:W-:Y:S01]  /*11310*/  FMUL.FTZ R25, R37.reuse, R35 ;  /* 0x0000002325197220 */ /* 0x040fe20000410000 */
[----:B------:R-:W-:Y:S02]  /*11320*/  HADD2.F32 R91, -RZ, R91.H1_H1 ;  /* 0x3000005bff5b7230 */ /* 0x000fe40000004100 */
[-C--:B------:R-:W-:Y:S01]  /*11330*/  FMUL.FTZ R29, R37, R5.reuse ;  /* 0x00000005251d7220 */ /* 0x080fe20000410000 */
[----:B------:R-:W-:Y:S02]  /*11340*/  HADD2.F32 R89, -RZ, R89.H1_H1 ;  /* 0x30000059ff597230 */ /* 0x000fe40000004100 */
[----:B------:R-:W-:Y:S01]  /*11350*/  FFMA.FTZ R37, R6, R5, -R25 ;  /* 0x0000000506257223 */ /* 0x000fe20000010819 */
[----:B------:R-:W-:-:S02]  /*11360*/  HADD2.F32 R31, -RZ, R31.H1_H1 ;  /* 0x3000001fff1f7230 */ /* 0x000fc40000004100 */
[C---:B------:R-:W-:Y:S01]  /*11370*/  FMUL.FTZ R42, R38.reuse, R91 ;  /* 0x0000005b262a7220 */ /* 0x040fe20000410000 */
[----:B------:R-:W-:Y:S02]  /*11380*/  HADD2.F32 R36, -RZ, R43.H0_H0 ;  /* 0x2000002bff247230 */ /* 0x000fe40000004100 */
[----:B------:R-:W-:Y:S01]  /*11390*/  FMUL.FTZ R40, R38, R89 ;  /* 0x0000005926287220 */ /* 0x000fe20000410000 */
[----:B------:R-:W-:Y:S02]  /*113a0*/  HADD2.F32 R4, -RZ, R50.H0_H0 ;  /* 0x20000032ff047230 */ /* 0x000fe40000004100 */
[----:B------:R-:W-:Y:S01]  /*113b0*/  FFMA.FTZ R38, R6, R35, R29 ;  /* 0x0000002306267223 */ /* 0x000fe2000001001d */
[----:B------:R-:W-:Y:S02]  /*113c0*/  HADD2.F32 R28, -RZ, R28.H1_H1 ;  /* 0x3000001cff1c7230 */ /* 0x000fe40000004100 */
[----:B------:R-:W-:Y:S01]  /*113d0*/  FMUL.FTZ R6, R31, R36 ;  /* 0x000000241f067220 */ /* 0x000fe20000410000 */
[----:B------:R-:W-:-:S02]  /*113e0*/  HADD2.F32 R30, -RZ, R30.H1_H1 ;  /* 0x3000001eff1e7230 */ /* 0x000fc40000004100 */
[C---:B------:R-:W-:Y:S01]  /*113f0*/  FFMA.FTZ R40, R7.reuse, R91, -R40 ;  /* 0x0000005b07287223 */ /* 0x040fe20000010828 */
[----:B------:R-:W-:Y:S01]  /*11400*/  FFMA.FTZ R42, R7, R89, R42 ;  /* 0x00000059072a7223 */ /* 0x000fe2000001002a */
[-C--:B------:R-:W-:Y:S01]  /*11410*/  FMUL.FTZ R48, R31, R4.reuse ;  /* 0x000000041f307220 */ /* 0x080fe20000410000 */
[----:B------:R-:W-:Y:S02]  /*11420*/  HADD2.F32 R25, -RZ, R49.H0_H0 ;  /* 0x20000031ff197230 */ /* 0x000fe40000004100 */
[C---:B------:R-:W-:Y:S01]  /*11430*/  FFMA.FTZ R45, R27.reuse, R4, -R6 ;  /* 0x000000041b2d7223 */ /* 0x040fe20000010806 */
        /* <DEDUP_REMOVED lines=23> */
.L_x_2682:
[----:B------:R-:W-:Y:S05]  /*115b0*/  BSYNC B1 ;  /* 0x0000000000017941 */ /* 0x000fea0003800000 */
.L_x_2681:
[----:B------:R-:W-:Y:S04]  /*115c0*/  BSSY B1, `(.L_x_2683) ;  /* 0x0000068000017945 */ /* 0x000fe80003800000 */
[----:B------:R-:W-:Y:S05]  /*115d0*/  @P1 BRA `(.L_x_2684) ;  /* 0x0000000400981947 */ /* 0x000fea0003800000 */
[----:B------:R-:W-:Y:S01]  /*115e0*/  LEA.HI R72, R33, R72, RZ, 0x1d ;  /* 0x0000004821487211 */ /* 0x000fe200078fe8ff */
[----:B------:R-:W-:Y:S01]  /*115f0*/  HADD2.F32 R35, -RZ, R82.H1_H1 ;  /* 0x30000052ff237230 */ /* 0x000fe20000004100 */
[----:B------:R-:W-:Y:S01]  /*11600*/  LEA.HI R21, R21, R206, RZ, 0x6 ;  /* 0x000000ce15157211 */ /* 0x000fe200078f30ff */
[--C-:B------:R-:W-:Y:S01]  /*11610*/  HADD2.F32 R37, -RZ, R80.reuse.H1_H1 ;  /* 0x30000050ff257230 */ /* 0x100fe20000004100 */
[----:B-1----:R-:W-:Y:S01]  /*11620*/  SHF.R.S32.HI R5, RZ, 0x1f, R72 ;  /* 0x0000001fff057819 */ /* 0x002fe20000011448 */
[----:B------:R-:W-:Y:S01]  /*11630*/  IMAD.SHL.U32 R4, R72, 0x8, RZ ;  /* 0x0000000848047824 */ /* 0x000fe200078e00ff */
[----:B------:R-:W-:Y:S01]  /*11640*/  SHF.L.U32 R21, R21, 0x7, RZ ;  /* 0x0000000715157819 */ /* 0x000fe200000006ff */
[----:B------:R-:W-:Y:S01]  /*11650*/  HADD2.F32 R80, -RZ, R80.H0_H0 ;  /* 0x20000050ff507230 */ /* 0x000fe20000004100 */
[----:B------:R-:W-:Y:S01]  /*11660*/  LEA.HI R5, R5, R72, RZ, 0x3 ;  /* 0x0000004805057211 */ /* 0x000fe200078f18ff */
[----:B------:R-:W-:Y:S01]  /*11670*/  HADD2.F32 R82, -RZ, R82.H0_H0 ;  /* 0x20000052ff527230 */ /* 0x000fe20000004100 */
[----:B------:R-:W-:-:S02]  /*11680*/  LOP3.LUT R4, R215, 0x38, R4, 0xf8, !PT ;  /* 0x00000038d7047812 */ /* 0x000fc400078ef804 */
[----:B------:R-:W-:Y:S01]  /*11690*/  LOP3.LUT R6, R21, 0xffffe000, RZ, 0xc0, !PT ;  /* 0xffffe00015067812 */ /* 0x000fe200078ec0ff */
[----:B------:R-:W-:Y:S01]  /*116a0*/  IMAD.SHL.U32 R5, R5, 0x400, RZ ;  /* 0x0000040005057824 */ /* 0x000fe200078e00ff */
[----:B---3--:R-:W-:Y:S02]  /*116b0*/  LOP3.LUT R24, R4, R62, RZ, 0x3c, !PT ;  /* 0x0000003e04187212 */ /* 0x008fe400078e3cff */
[----:B-----5:R-:W-:Y:S02]  /*116c0*/  R2UR UR4, R63 ;  /* 0x000000003f0472ca */ /* 0x020fe400000e0000 */
[----:B------:R-:W-:Y:S02]  /*116d0*/  LOP3.LUT R21, R5, 0x7fffe000, RZ, 0xc0, !PT ;  /* 0x7fffe00005157812 */ /* 0x000fe400078ec0ff */
[----:B------:R-:W-:Y:S02]  /*116e0*/  LOP3.LUT R69, R215, 0x38, R69, 0xf8, !PT ;  /* 0x00000038d7457812 */ /* 0x000fe400078ef845 */
[----:B------:R-:W-:-:S02]  /*116f0*/  IADD3 R21, R24, R21, R219 ;  /* 0x0000001518157210 */ /* 0x000fc40007ffe0db */
[----:B------:R-:W-:Y:S02]  /*11700*/  LOP3.LUT R69, R69, R62, RZ, 0x3c, !PT ;  /* 0x0000003e45457212 */ /* 0x000fe400078e3cff */
[----:B------:R-:W-:Y:S01]  /*11710*/  SHF.R.U64 R45, R52, 0x10, R53 ;  /* 0x00000010342d7819 */ /* 0x000fe20000001235 */
[----:B------:R-:W-:Y:S01]  /*11720*/  IMAD R21, R21, 0x2, R16 ;  /* 0x0000000215157824 */ /* 0x000fe200078e0210 */
[----:B------:R-:W-:Y:S02]  /*11730*/  IADD3 R6, R69, R6, R219 ;  /* 0x0000000645067210 */ /* 0x000fe40007ffe0db */
[----:B------:R-:W-:Y:S02]  /*11740*/  SHF.R.U32.HI R52, RZ, 0x10, R53 ;  /* 0x00000010ff347819 */ /* 0x000fe40000011635 */
[----:B------:R-:W1:Y:S01]  /*11750*/  LDS.128 R24, [R21+0x15400] ;  /* 0x0154000015187984 */ /* 0x000e620000000c00 */
[----:B------:R-:W-:Y:S02]  /*11760*/  LEA R46, R6, UR4, 0x1 ;  /* 0x00000004062e7c11 */ /* 0x000fe4000f8e08ff */
[----:B------:R-:W-:-:S02]  /*11770*/  SHF.R.U32.HI R32, RZ, 0x10, R9 ;  /* 0x00000010ff207819 */ /* 0x000fc40000011609 */
[----:B------:R-:W-:Y:S01]  /*11780*/  SHF.R.U64 R43, R8, 0x10, R9 ;  /* 0x00000010082b7819 */ /* 0x000fe20000001209 */
[----:B------:R-:W2:Y:S01]  /*11790*/  LDS.128 R4, [R46] ;  /* 0x000000002e047984 */ /* 0x000ea20000000c00 */
[----:B------:R-:W-:Y:S01]  /*117a0*/  SHF.R.U32.HI R38, RZ, 0x10, R11 ;  /* 0x00000010ff267819 */ /* 0x000fe2000001160b */
[----:B------:R-:W-:Y:S01]  /*117b0*/  HADD2.F32 R32, -RZ, R32.H0_H0 ;  /* 0x20000020ff207230 */ /* 0x000fe20000004100 */
[--C-:B------:R-:W-:Y:S02]  /*117c0*/  SHF.R.U64 R44, R54, 0x10, R55.reuse ;  /* 0x00000010362c7819 */ /* 0x100fe40000001237 */
[----:B------:R-:W-:Y:S02]  /*117d0*/  SHF.R.U32.HI R54, RZ, 0x10, R55 ;  /* 0x00000010ff367819 */ /* 0x000fe40000011637 */
[----:B------:R-:W-:Y:S01]  /*117e0*/  SHF.R.U64 R42, R10, 0x10, R11 ;  /* 0x000000100a2a7819 */ /* 0x000fe2000000120b */
[--C-:B-1----:R-:W-:Y:S02]  /*117f0*/  HADD2.F32 R28, -RZ, R25.reuse.H0_H0 ;  /* 0x20000019ff1c7230 */ /* 0x102fe40000004100 */
[----:B------:R-:W-:-:S02]  /*11800*/  HADD2.F32 R29, -RZ, R25.H1_H1 ;  /* 0x30000019ff1d7230 */ /* 0x000fc40000004100 */
[----:B------:R-:W-:Y:S02]  /*11810*/  HADD2.F32 R25, -RZ, R24.H0_H0 ;  /* 0x20000018ff197230 */ /* 0x000fe40000004100 */
[C---:B------:R-:W-:Y:S01]  /*11820*/  FMUL.FTZ R39, R28.reuse, R37 ;  /* 0x000000251c277220 */ /* 0x040fe20000410000 */
[----:B------:R-:W-:Y:S01]  /*11830*/  FMUL.FTZ R41, R28, R35 ;  /* 0x000000231c297220 */ /* 0x000fe20000410000 */
[----:B------:R-:W-:Y:S02]  /*11840*/  HADD2.F32 R28, -RZ, R52.H0_H0 ;  /* 0x20000034ff1c7230 */ /* 0x000fe40000004100 */
[C---:B------:R-:W-:Y:S01]  /*11850*/  FMUL.FTZ R34, R29.reuse, R32 ;  /* 0x000000201d227220 */ /* 0x040fe20000410000 */
[--C-:B--2---:R-:W-:Y:S02]  /*11860*/  HADD2.F32 R8, -RZ, R5.reuse.H0_H0 ;  /* 0x20000005ff087230 */ /* 0x104fe40000004100 */
[----:B------:R-:W-:Y:S02]  /*11870*/  HADD2.F32 R9, -RZ, R5.H1_H1 ;  /* 0x30000005ff097230 */ /* 0x000fe40000004100 */
[----:B------:R-:W-:Y:S01]  /*11880*/  FMUL.FTZ R36, R29, R28 ;  /* 0x0000001c1d247220 */ /* 0x000fe20000410000 */
[----:B------:R-:W-:-:S02]  /*11890*/  HADD2.F32 R5, -RZ, R4.H0_H0 ;  /* 0x20000004ff057230 */ /* 0x000fc40000004100 */
[C---:B------:R-:W-:Y:S01]  /*118a0*/  FFMA.FTZ R39, R8.reuse, R35, -R39 ;  /* 0x0000002308277223 */ /* 0x040fe20000010827 */
[----:B------:R-:W-:Y:S01]  /*118b0*/  FFMA.FTZ R41, R8, R37, R41 ;  /* 0x0000002508297223 */ /* 0x000fe20000010029 */
[----:B------:R-:W-:Y:S01]  /*118c0*/  FMUL.FTZ R8, R25, R80 ;  /* 0x0000005019087220 */ /* 0x000fe20000410000 */
[C---:B------:R-:W-:Y:S01]  /*118d0*/  FFMA.FTZ R34, R9.reuse, R28, -R34 ;  /* 0x0000001c09227223 */ /* 0x040fe20000010822 */
[----:B------:R-:W-:Y:S01]  /*118e0*/  FFMA.FTZ R36, R9, R32, R36 ;  /* 0x0000002009247223 */ /* 0x000fe20000010024 */
[----:B------:R-:W-:Y:S02]  /*118f0*/  HADD2.F32 R30, -RZ, R26.H0_H0 ;  /* 0x2000001aff1e7230 */ /* 0x000fe40000004100 */
[-C--:B------:R-:W-:Y:S01]  /*11900*/  FMUL.FTZ R25, R25, R82.reuse ;  /* 0x0000005219197220 */ /* 0x080fe20000410000 */
[----:B------:R-:W-:Y:S02]  /*11910*/  HADD2.F32 R29, -RZ, R81.H0_H0 ;  /* 0x20000051ff1d7230 */ /* 0x000fe40000004100 */
[----:B------:R-:W-:Y:S01]  /*11920*/  FFMA.FTZ R82, R5, R82, -R8 ;  /* 0x0000005205527223 */ /* 0x000fe20000010808 */
[----:B------:R-:W-:-:S02]  /*11930*/  HADD2.F32 R9, -RZ, R83.H0_H0 ;  /* 0x20000053ff097230 */ /* 0x000fc40000004100 */
[----:B------:R-:W-:Y:S01]  /*11940*/  FFMA.FTZ R80, R5, R80, R25 ;  /* 0x0000005005507223 */ /* 0x000fe20000010019 */
[----:B------:R-:W-:Y:S02]  /*11950*/  HADD2.F32 R31, -RZ, R27.H0_H0 ;  /* 0x2000001bff1f7230 */ /* 0x000fe40000004100 */
[C---:B------:R-:W-:Y:S01]  /*11960*/  FMUL.FTZ R5, R30.reuse, R29 ;  /* 0x0000001d1e057220 */ /* 0x040fe20000410000 */
[----:B------:R-:W-:Y:S02]  /*11970*/  HADD2.F32 R32, -RZ, R81.H1_H1 ;  /* 0x30000051ff207230 */ /* 0x000fe40000004100 */
[----:B------:R-:W-:Y:S01]  /*11980*/  FMUL.FTZ R25, R30, R9 ;  /* 0x000000091e197220 */ /* 0x000fe20000410000 */
[----:B------:R-:W-:Y:S02]  /*11990*/  HADD2.F32 R8, -RZ, R83.H1_H1 ;  /* 0x30000053ff087230 */ /* 0x000fe40000004100 */
[----:B------:R-:W-:Y:S02]  /*119a0*/  HADD2.F32 R30, -RZ, R38.H0_H0 ;  /* 0x20000026ff1e7230 */ /* 0x000fe40000004100 */
[----:B------:R-:W-:Y:S01]  /*119b0*/  FMUL.FTZ R38, R31, R32 ;  /* 0x000000201f267220 */ /* 0x000fe20000410000 */
[----:B------:R-:W-:-:S02]  /*119c0*/  HADD2.F32 R11, -RZ, R7.H0_H0 ;  /* 0x20000007ff0b7230 */ /* 0x000fc40000004100 */
[-C--:B------:R-:W-:Y:S01]  /*119d0*/  FMUL.FTZ R31, R31, R8.reuse ;  /* 0x000000081f1f7220 */ /* 0x080fe20000410000 */
[----:B------:R-:W-:Y:S02]  /*119e0*/  HADD2.F32 R10, -RZ, R6.H0_H0 ;  /* 0x20000006ff0a7230 */ /* 0x000fe40000004100 */
[----:B------:R-:W-:Y:S02]  /*119f0*/  HADD2.F32 R27, -RZ, R27.H1_H1 ;  /* 0x3000001bff1b7230 */ /* 0x000fe40000004100 */
[C---:B------:R-:W-:Y:S01]  /*11a00*/  FFMA.FTZ R38, R11.reuse, R8, -R38 ;  /* 0x000000080b267223 */ /* 0x040fe20000010826 */
[----:B------:R-:W-:Y:S02]  /*11a10*/  HADD2.F32 R28, -RZ, R54.H0_H0 ;  /* 0x20000036ff1c7230 */ /* 0x000fe40000004100 */
[----:B------:R-:W-:Y:S01]  /*11a20*/  FFMA.FTZ R32, R11, R32, R31 ;  /* 0x000000200b207223 */ /* 0x000fe2000001001f */
[----:B------:R-:W-:Y:S02]  /*11a30*/  HADD2.F32 R7, -RZ, R7.H1_H1 ;  /* 0x30000007ff077230 */ /* 0x000fe40000004100 */
[----:B------:R-:W-:Y:S01]  /*11a40*/  FFMA.FTZ R35, R10, R9, -R5 ;  /* 0x000000090a237223 */ /* 0x000fe20000010805 */
[----:B------:R-:W-:-:S02]  /*11a50*/  HADD2.F32 R24, -RZ, R24.H1_H1 ;  /* 0x30000018ff187230 */ /* 0x000fc40000004100 */
[C---:B------:R-:W-:Y:S01]  /*11a60*/  FMUL.FTZ R40, R27.reuse, R30 ;  /* 0x0000001e1b287220 */ /* 0x040fe20000410000 */
[-C--:B------:R-:W-:Y:S01]  /*11a70*/  FMUL.FTZ R8, R27, R28.reuse ;  /* 0x0000001c1b087220 */ /* 0x080fe20000410000 */
[----:B------:R-:W-:Y:S02]  /*11a80*/  HADD2.F32 R11, -RZ, R43.H0_H0 ;  /* 0x2000002bff0b7230 */ /* 0x000fe40000004100 */
[----:B------:R-:W-:Y:S01]  /*11a90*/  FFMA.FTZ R10, R10, R29, R25 ;  /* 0x0000001d0a0a7223 */ /* 0x000fe20000010019 */
[----:B------:R-:W-:Y:S02]  /*11aa0*/  HADD2.F32 R5, -RZ, R45.H0_H0 ;  /* 0x2000002dff057230 */ /* 0x000fe40000004100 */
[C---:B------:R-:W-:Y:S01]  /*11ab0*/  FFMA.FTZ R37, R7.reuse, R28, -R40 ;  /* 0x0000001c07257223 */ /* 0x040fe20000010828 */
[----:B------:R-:W-:Y:S02]  /*11ac0*/  HADD2.F32 R26, -RZ, R26.H1_H1 ;  /* 0x3000001aff1a7230 */ /* 0x000fe40000004100 */
[----:B------:R-:W-:Y:S01]  /*11ad0*/  FFMA.FTZ R43, R7, R30, R8 ;  /* 0x0000001e072b7223 */ /* 0x000fe20000010008 */
[----:B------:R-:W-:-:S02]  /*11ae0*/  HADD2.F32 R25, -RZ, R42.H0_H0 ;  /* 0x2000002aff197230 */ /* 0x000fc40000004100 */
[C---:B------:R-:W-:Y:S01]  /*11af0*/  FMUL.FTZ R7, R24.reuse, R11 ;  /* 0x0000000b18077220 */ /* 0x040fe20000410000 */
[----:B------:R-:W-:Y:S02]  /*11b00*/  HADD2.F32 R9, -RZ, R44.H0_H0 ;  /* 0x2000002cff097230 */ /* 0x000fe40000004100 */
[----:B------:R-:W-:Y:S01]  /*11b10*/  FMUL.FTZ R24, R24, R5 ;  /* 0x0000000518187220 */ /* 0x000fe20000410000 */
[----:B------:R-:W-:Y:S02]  /*11b20*/  HADD2.F32 R4, -RZ, R4.H1_H1 ;  /* 0x30000004ff047230 */ /* 0x000fe40000004100 */
[C---:B------:R-:W-:Y:S01]  /*11b30*/  FMUL.FTZ R31, R26.reuse, R25 ;  /* 0x000000191a1f7220 */ /* 0x040fe20000410000 */
[----:B------:R-:W-:Y:S02]  /*11b40*/  HADD2.F32 R6, -RZ, R6.H1_H1 ;  /* 0x30000006ff067230 */ /* 0x000fe40000004100 */
[----:B------:R-:W-:Y:S01]  /*11b50*/  FMUL.FTZ R26, R26, R9 ;  /* 0x000000091a1a7220 */ /* 0x000fe20000410000 */
[C---:B------:R-:W-:Y:S01]  /*11b60*/  FFMA.FTZ R29, R4.reuse, R11, R24 ;  /* 0x0000000b041d7223 */ /* 0x040fe20000010018 */
[----:B------:R-:W-:Y:S01]  /*11b70*/  FFMA.FTZ R27, R4, R5, -R7 ;  /* 0x00000005041b7223 */ /* 0x000fe20000010807 */
        /* <DEDUP_REMOVED lines=12> */
.L_x_2684:
[----:B------:R-:W-:Y:S05]  /*11c40*/  BSYNC B1 ;  /* 0x0000000000017941 */ /* 0x000fea0003800000 */
.L_x_2683:
[----:B------:R-:W-:Y:S05]  /*11c50*/  @P2 BRA `(.L_x_2656) ;  /* 0x0000000400982947 */ /* 0x000fea0003800000 */
[----:B------:R-:W-:Y:S01]  /*11c60*/  LEA.HI R0, R0, R207, RZ, 0x6 ;  /* 0x000000cf00007211 */ /* 0x000fe200078f30ff */
[----:B-1-3--:R-:W-:Y:S01]  /*11c70*/  HADD2.F32 R25, -RZ, R76.H1_H1 ;  /* 0x3000004cff197230 */ /* 0x00afe20000004100 */
[----:B------:R-:W-:Y:S01]  /*11c80*/  LEA.HI R20, R33, R20, RZ, 0x1d ;  /* 0x0000001421147211 */ /* 0x000fe200078fe8ff */
[--C-:B------:R-:W-:Y:S01]  /*11c90*/  HADD2.F32 R26, -RZ, R70.reuse.H1_H1 ;  /* 0x30000046ff1a7230 */ /* 0x100fe20000004100 */
[----:B--2---:R-:W-:Y:S01]  /*11ca0*/  LOP3.LUT R4, R215, 0x38, R3, 0xf8, !PT ;  /* 0x00000038d7047812 */ /* 0x004fe200078ef803 */
        /* <DEDUP_REMOVED lines=8> */
[----:B-----5:R-:W-:Y:S02]  /*11d30*/  R2UR UR4, R63 ;  /* 0x000000003f0472ca */ /* 0x020fe400000e0000 */
[----:B------:R-:W-:Y:S01]  /*11d40*/  LOP3.LUT R0, R215, 0x38, R0, 0xf8, !PT ;  /* 0x00000038d7007812 */ /* 0x000fe200078ef800 */
[----:B------:R-:W-:Y:S01]  /*11d50*/  IMAD.SHL.U32 R3, R3, 0x400, RZ ;  /* 0x0000040003037824 */ /* 0x000fe200078e00ff */
[----:B------:R-:W-:Y:S02]  /*11d60*/  IADD3 R4, R5, R4, R219 ;  /* 0x0000000405047210 */ /* 0x000fe40007ffe0db */
[----:B------:R-:W-:Y:S02]  /*11d70*/  LOP3.LUT R0, R0, R62, RZ, 0x3c, !PT ;  /* 0x0000003e00007212 */ /* 0x000fe400078e3cff */
[----:B------:R-:W-:Y:S02]  /*11d80*/  LOP3.LUT R3, R3, 0x7fffe000, RZ, 0xc0, !PT ;  /* 0x7fffe00003037812 */ /* 0x000fe400078ec0ff */
[----:B------:R-:W-:-:S02]  /*11d90*/  SHF.R.U32.HI R27, RZ, 0x10, R13 ;  /* 0x00000010ff1b7819 */ /* 0x000fc4000001160d */
[----:B------:R-:W-:Y:S02]  /*11da0*/  IADD3 R3, R0, R3, R219 ;  /* 0x0000000300037210 */ /* 0x000fe40007ffe0db */
[----:B------:R-:W-:Y:S01]  /*11db0*/  LEA R37, R4, UR4, 0x1 ;  /* 0x0000000404257c11 */ /* 0x000fe2000f8e08ff */
[----:B------:R-:W-:Y:S01]  /*11dc0*/  HADD2.F32 R27, -RZ, R27.H0_H0 ;  /* 0x2000001bff1b7230 */ /* 0x000fe20000004100 */
[----:B------:R-:W-:Y:S02]  /*11dd0*/  LEA R3, R3, R16, 0x1 ;  /* 0x0000001003037211 */ /* 0x000fe400078e08ff */
[--C-:B------:R-:W-:Y:S01]  /*11de0*/  SHF.R.U64 R33, R14, 0x10, R15.reuse ;  /* 0x000000100e217819 */ /* 0x100fe2000000120f */
[----:B------:R-:W1:Y:S01]  /*11df0*/  LDS.128 R4, [R37] ;  /* 0x0000000025047984 */ /* 0x000e620000000c00 */
[----:B------:R-:W-:Y:S02]  /*11e00*/  SHF.R.U32.HI R32, RZ, 0x10, R15 ;  /* 0x00000010ff207819 */ /* 0x000fe4000001160f */
[--C-:B------:R-:W-:Y:S01]  /*11e10*/  SHF.R.U64 R36, R56, 0x10, R57.reuse ;  /* 0x0000001038247819 */ /* 0x100fe20000001239 */
[----:B------:R-:W2:Y:S01]  /*11e20*/  LDS.128 R8, [R3+0x15400] ;  /* 0x0154000003087984 */ /* 0x000ea20000000c00 */
[----:B------:R-:W-:-:S02]  /*11e30*/  SHF.R.U32.HI R56, RZ, 0x10, R57 ;  /* 0x00000010ff387819 */ /* 0x000fc40000011639 */
[----:B------:R-:W-:Y:S02]  /*11e40*/  SHF.R.U64 R34, R12, 0x10, R13 ;  /* 0x000000100c227819 */ /* 0x000fe4000000120d */
[--C-:B------:R-:W-:Y:S02]  /*11e50*/  SHF.R.U64 R35, R58, 0x10, R59.reuse ;  /* 0x000000103a237819 */ /* 0x100fe4000000123b */
[----:B------:R-:W-:Y:S01]  /*11e60*/  SHF.R.U32.HI R58, RZ, 0x10, R59 ;  /* 0x00000010ff3a7819 */ /* 0x000fe2000001163b */
[--C-:B-1----:R-:W-:Y:S02]  /*11e70*/  HADD2.F32 R12, -RZ, R5.reuse.H0_H0 ;  /* 0x20000005ff0c7230 */ /* 0x102fe40000004100 */
[----:B------:R-:W-:Y:S02]  /*11e80*/  HADD2.F32 R5, -RZ, R5.H1_H1 ;  /* 0x30000005ff057230 */ /* 0x000fe40000004100 */
[--C-:B--2---:R-:W-:Y:S02]  /*11e90*/  HADD2.F32 R15, -RZ, R9.reuse.H0_H0 ;  /* 0x20000009ff0f7230 */ /* 0x104fe40000004100 */
[----:B------:R-:W-:-:S02]  /*11ea0*/  HADD2.F32 R20, -RZ, R9.H1_H1 ;  /* 0x30000009ff147230 */ /* 0x000fc40000004100 */
[----:B------:R-:W-:Y:S02]  /*11eb0*/  HADD2.F32 R9, -RZ, R8.H0_H0 ;  /* 0x20000008ff097230 */ /* 0x000fe40000004100 */
[CC--:B------:R-:W-:Y:S01]  /*11ec0*/  FMUL.FTZ R29, R15.reuse, R26.reuse ;  /* 0x0000001a0f1d7220 */ /* 0x0c0fe20000410000 */
[----:B------:R-:W-:Y:S01]  /*11ed0*/  FMUL.FTZ R31, R15, R25 ;  /* 0x000000190f1f7220 */ /* 0x000fe20000410000 */
[----:B------:R-:W-:Y:S02]  /*11ee0*/  HADD2.F32 R15, -RZ, R56.H0_H0 ;  /* 0x20000038ff0f7230 */ /* 0x000fe40000004100 */
[----:B------:R-:W-:Y:S01]  /*11ef0*/  FMUL.FTZ R28, R20, R27 ;  /* 0x0000001b141c7220 */ /* 0x000fe20000410000 */
[C---:B------:R-:W-:Y:S01]  /*11f00*/  FFMA.FTZ R29, R12.reuse, R25, -R29 ;  /* 0x000000190c1d7223 */ /* 0x040fe2000001081d */
[----:B------:R-:W-:Y:S01]  /*11f10*/  FFMA.FTZ R31, R12, R26, R31 ;  /* 0x0000001a0c1f7223 */ /* 0x000fe2000001001f */
[----:B------:R-:W-:Y:S02]  /*11f20*/  HADD2.F32 R0, -RZ, R4.H0_H0 ;  /* 0x20000004ff007230 */ /* 0x000fe40000004100 */
[-C--:B------:R-:W-:Y:S01]  /*11f30*/  FMUL.FTZ R12, R20, R15.reuse ;  /* 0x0000000f140c7220 */ /* 0x080fe20000410000 */
[----:B------:R-:W-:Y:S01]  /*11f40*/  FFMA.FTZ R28, R5, R15, -R28 ;  /* 0x0000000f051c7223 */ /* 0x000fe2000001081c */
[----:B------:R-:W-:Y:S01]  /*11f50*/  FMUL.FTZ R15, R9, R70 ;  /* 0x00000046090f7220 */ /* 0x000fe20000410000 */
[----:B------:R-:W-:-:S02]  /*11f60*/  HADD2.F32 R21, -RZ, R10.H0_H0 ;  /* 0x2000000aff157230 */ /* 0x000fc40000004100 */
[-C--:B------:R-:W-:Y:S01]  /*11f70*/  FMUL.FTZ R9, R9, R76.reuse ;  /* 0x0000004c09097220 */ /* 0x080fe20000410000 */
[----:B------:R-:W-:Y:S02]  /*11f80*/  HADD2.F32 R20, -RZ, R74.H0_H0 ;  /* 0x2000004aff147230 */ /* 0x000fe40000004100 */
[----:B------:R-:W-:Y:S01]  /*11f90*/  FFMA.FTZ R26, R5, R27, R12 ;  /* 0x0000001b051a7223 */ /* 0x000fe2000001000c */
[----:B------:R-:W-:Y:S02]  /*11fa0*/  HADD2.F32 R13, -RZ, R6.H0_H0 ;  /* 0x20000006ff0d7230 */ /* 0x000fe40000004100 */
[C---:B------:R-:W-:Y:S01]  /*11fb0*/  FFMA.FTZ R15, R0.reuse, R76, -R15 ;  /* 0x0000004c000f7223 */ /* 0x040fe2000001080f */
[----:B------:R-:W-:Y:S02]  /*11fc0*/  HADD2.F32 R24, -RZ, R11.H0_H0 ;  /* 0x2000000bff187230 */ /* 0x000fe40000004100 */
[----:B------:R-:W-:Y:S01]  /*11fd0*/  FFMA.FTZ R70, R0, R70, R9 ;  /* 0x0000004600467223 */ /* 0x000fe20000010009 */
[----:B------:R-:W-:-:S02]  /*11fe0*/  HADD2.F32 R12, -RZ, R77.H0_H0 ;  /* 0x2000004dff0c7230 */ /* 0x000fc40000004100 */
[C---:B------:R-:W-:Y:S01]  /*11ff0*/  FMUL.FTZ R0, R21.reuse, R20 ;  /* 0x0000001415007220 */ /* 0x040fe20000410000 */
[----:B------:R-:W-:Y:S02]  /*12000*/  HADD2.F32 R5, -RZ, R74.H1_H1 ;  /* 0x3000004aff057230 */ /* 0x000fe40000004100 */
[----:B------:R-:W-:Y:S02]  /*12010*/  HADD2.F32 R77, -RZ, R77.H1_H1 ;  /* 0x3000004dff4d7230 */ /* 0x000fe40000004100 */
[-C--:B------:R-:W-:Y:S01]  /*12020*/  FMUL.FTZ R30, R21, R12.reuse ;  /* 0x0000000c151e7220 */ /* 0x080fe20000410000 */
[----:B------:R-:W-:Y:S02]  /*12030*/  HADD2.F32 R14, -RZ, R7.H0_H0 ;  /* 0x20000007ff0e7230 */ /* 0x000fe40000004100 */
[----:B------:R-:W-:Y:S01]  /*12040*/  FFMA.FTZ R25, R13, R12, -R0 ;  /* 0x0000000c0d197223 */ /* 0x000fe20000010800 */
[----:B------:R-:W-:Y:S01]  /*12050*/  FMUL.FTZ R9, R24, R5 ;  /* 0x0000000518097220 */ /* 0x000fe20000410000 */
[----:B------:R-:W-:-:S02]  /*12060*/  HADD2.F32 R11, -RZ, R11.H1_H1 ;  /* 0x3000000bff0b7230 */ /* 0x000fc40000004100 */
[-C--:B------:R-:W-:Y:S01]  /*12070*/  FMUL.FTZ R24, R24, R77.reuse ;  /* 0x0000004d18187220 */ /* 0x080fe20000410000 */
[----:B------:R-:W-:Y:S02]  /*12080*/  HADD2.F32 R12, -RZ, R32.H0_H0 ;  /* 0x20000020ff0c7230 */ /* 0x000fe40000004100 */
[----:B------:R-:W-:Y:S01]  /*12090*/  FFMA.FTZ R30, R13, R20, R30 ;  /* 0x000000140d1e7223 */ /* 0x000fe2000001001e */
[----:B------:R-:W-:Y:S02]  /*120a0*/  HADD2.F32 R0, -RZ, R58.H0_H0 ;  /* 0x2000003aff007230 */ /* 0x000fe40000004100 */
[C---:B------:R-:W-:Y:S01]  /*120b0*/  FFMA.FTZ R77, R14.reuse, R77, -R9 ;  /* 0x0000004d0e4d7223 */ /* 0x040fe20000010809 */
[----:B------:R-:W-:Y:S01]  /*120c0*/  FFMA.FTZ R24, R14, R5, R24 ;  /* 0x000000050e187223 */ /* 0x000fe20000010018 */
[----:B------:R-:W-:Y:S02]  /*120d0*/  HADD2.F32 R7, -RZ, R7.H1_H1 ;  /* 0x30000007ff077230 */ /* 0x000fe40000004100 */
        /* <DEDUP_REMOVED lines=13> */
[----:B------:R-:W-:Y:S01]  /*121b0*/  FMUL.FTZ R8, R8, R5 ;  /* 0x0000000508087220 */ /* 0x000fe20000410000 */
[----:B------:R-:W-:Y:S02]  /*121c0*/  HADD2.F32 R6, -RZ, R6.H1_H1 ;  /* 0x30000006ff067230 */ /* 0x000fe40000004100 */
        /* <DEDUP_REMOVED lines=15> */
.L_x_2656:
[----:B------:R-:W-:Y:S05]  /*122c0*/  BSYNC B0 ;  /* 0x0000000000007941 */ /* 0x000fea0003800000 */
.L_x_2634:
        /* <DEDUP_REMOVED lines=8> */
.L_x_2632:
[----:B0--3--:R-:W3:Y:S02]  /*12350*/  LDL R0, [R1+0x4c] ;  /* 0x00004c0001007983 */ /* 0x009ee40000100800 */
[----:B---3--:R-:W-:-:S13]  /*12360*/  R2UR UR4, R0 ;  /* 0x00000000000472ca */ /* 0x008fda00000e0000 */
[----:B------:R-:W-:-:S05]  /*12370*/  IMAD.U32 R0, RZ, RZ, UR4 ;  /* 0x00000004ff007e24 */ /* 0x000fca000f8e00ff */
[----:B------:R-:W-:-:S13]  /*12380*/  ISETP.NE.AND P0, PT, R0, 0x3, PT ;  /* 0x000000030000780c */ /* 0x000fda0003f05270 */
[----:B------:R-:W-:Y:S05]  /*12390*/  @!P0 BRA `(.L_x_2685) ;  /* 0x0000000000048947 */ /* 0x000fea0003800000 */
[----:B------:R-:W-:Y:S01]  /*123a0*/  BPT.TRAP 0x1 ;  /* 0x000000040000795c */ /* 0x000fe20000300000 */
.L_x_2685:
[----:B-12-4-:R-:W-:Y:S01]  /*123b0*/  IMAD R3, R205, 0x8, R16 ;  /* 0x00000008cd037824 */ /* 0x016fe200078e0210 */
[----:B------:R-:W-:-:S04]  /*123c0*/  SHF.L.U32 R0, R208, 0x1f, RZ ;  /* 0x0000001fd0007819 */ /* 0x000fc800000006ff */
[----:B------:R0:W1:Y:S01]  /*123d0*/  SYNCS.PHASECHK.TRANS64.TRYWAIT P2, [R3+URZ+0x36830], R0 ;  /* 0x03683000030075a7 */ /* 0x000062000804017f */
[----:B------:R-:W-:Y:S05]  /*123e0*/  @!P0 BRA `(.L_x_2686) ;  /* 0x0000000000048947 */ /* 0x000fea0003800000 */
[----:B------:R-:W-:Y:S01]  /*123f0*/  BPT.TRAP 0x1 ;  /* 0x000000040000795c */ /* 0x000fe20000300000 */
.L_x_2686:
[----:B------:R-:W2:Y:S02]  /*12400*/  S2R R4, SR_TID.X ;  /* 0x0000000000047919 */ /* 0x000ea40000002100 */
[----:B--2---:R-:W-:-:S04]  /*12410*/  LOP3.LUT R4, R4, 0x7f, RZ, 0xc0, !PT ;  /* 0x0000007f04047812 */ /* 0x004fc800078ec0ff */
[----:B------:R-:W-:Y:S01]  /*12420*/  ISETP.NE.AND P1, PT, R4, RZ, PT ;  /* 0x000000ff0400720c */ /* 0x000fe20003f25270 */
[----:B-1----:R-:W-:-:S12]  /*12430*/  @P2 BRA `(.L_x_2687) ;  /* 0x0000000000082947 */ /* 0x002fd80003800000 */
[----:B------:R-:W1:Y:S02]  /*12440*/  SYNCS.PHASECHK.TRANS64.TRYWAIT P2, [R3+URZ+0x36830], R0 ;  /* 0x03683000030075a7 */ /* 0x000e64000804017f */
[----:B-1----:R-:W-:Y:S05]  /*12450*/  @!P2 BRA `(.L_x_2688) ;  /* 0x000001d8008ca947 */ /* 0x002fea0003800000 */
.L_x_2687:
        /* <DEDUP_REMOVED lines=11> */
[----:B------:R-:W-:Y:S01]  /*12510*/  UMOV UR5, UR17 ;  /* 0x0000001100057c82 */ /* 0x000fe20008000000 */
[----:B------:R-:W-:Y:S01]  /*12520*/  R2UR UR7, R7 ;  /* 0x00000000070772ca */ /* 0x000fe200000e0000 */
[----:B------:R-:W-:Y:S01]  /*12530*/  IMAD.MOV.U32 R7, RZ, RZ, 0x40000040 ;  /* 0x40000040ff077424 */ /* 0x000fe200078e00ff */
[----:B------:R-:W-:Y:S01]  /*12540*/  LOP3.LUT R220, R0, 0x10000, RZ, 0xfc, !PT ;  /* 0x0001000000dc7812 */ /* 0x000fe200078efcff */
[----:B------:R-:W-:Y:S01]  /*12550*/  ULOP3.LUT UR20, UR20, 0x10000, URZ, 0xfc, !UPT ;  /* 0x0001000014147892 */ /* 0x000fe2000f8efc3f */
[----:B------:R-:W-:Y:S01]  /*12560*/  IMAD.U32 R13, RZ, RZ, UR9 ;  /* 0x00000009ff0d7e24 */ /* 0x000fe2000f8e00ff */
[----:B------:R-:W-:Y:S01]  /*12570*/  UMOV UR13, UR17 ;  /* 0x00000011000d7c82 */ /* 0x000fe20008000000 */
[----:B------:R-:W-:Y:S01]  /*12580*/  IMAD.MOV.U32 R9, RZ, RZ, 0x40000040 ;  /* 0x40000040ff097424 */ /* 0x000fe200078e00ff */
[----:B------:R-:W-:Y:S01]  /*12590*/  UMOV UR25, 0x40000040 ;  /* 0x4000004000197882 */ /* 0x000fe20000000000 */
[----:B------:R-:W-:Y:S01]  /*125a0*/  IMAD R4, R205, 0xa80, R220 ;  /* 0x00000a80cd047824 */ /* 0x000fe200078e02dc */
[----:B------:R-:W-:Y:S01]  /*125b0*/  UMOV UR23, UR25 ;  /* 0x0000001900177c82 */ /* 0x000fe20008000000 */
[----:B------:R-:W-:Y:S01]  /*125c0*/  UMOV UR8, UR20 ;  /* 0x0000001400087c82 */ /* 0x000fe20008000000 */
[----:B------:R-:W-:Y:S01]  /*125d0*/  R2UR UR15, R9 ;  /* 0x00000000090f72ca */ /* 0x000fe200000e0000 */
[C---:B------:R-:W-:Y:S01]  /*125e0*/  VIADD R6, R4.reuse, 0x80 ;  /* 0x0000008004067836 */ /* 0x040fe20000000000 */
[----:B------:R-:W-:Y:S01]  /*125f0*/  R2UR UR10, R4 ;  /* 0x00000000040a72ca */ /* 0x000fe200000e0000 */
[----:B------:R-:W-:Y:S01]  /*12600*/  UMOV UR16, UR8 ;  /* 0x0000000800107c82 */ /* 0x000fe20008000000 */
[----:B------:R-:W-:Y:S01]  /*12610*/  MOV R12, UR8 ;  /* 0x00000008000c7c02 */ /* 0x000fe20008000f00 */
[----:B------:R-:W-:Y:S01]  /*12620*/  UMOV UR4, UR16 ;  /* 0x0000001000047c82 */ /* 0x000fe20008000000 */
[----:B------:R-:W-:Y:S01]  /*12630*/  R2UR UR6, R6 ;  /* 0x00000000060672ca */ /* 0x000fe200000e0000 */
[C---:B------:R-:W-:Y:S01]  /*12640*/  VIADD R6, R4.reuse, 0x100 ;  /* 0x0000010004067836 */ /* 0x040fe20000000000 */
[----:B------:R-:W-:Y:S01]  /*12650*/  UMOV UR12, UR16 ;  /* 0x00000010000c7c82 */ /* 0x000fe20008000000 */
[C---:B------:R-:W-:Y:S01]  /*12660*/  VIADD R8, R4.reuse, 0x200 ;  /* 0x0000020004087836 */ /* 0x040fe20000000000 */
[----:B------:R0:W-:Y:S01]  /*12670*/  STL.64 [R1+0x38], R12 ;  /* 0x0000380c01007387 */ /* 0x0001e20000100a00 */
[----:B------:R-:W-:Y:S01]  /*12680*/  IMAD.MOV.U32 R9, RZ, RZ, 0x40000040 ;  /* 0x40000040ff097424 */ /* 0x000fe200078e00ff */
[----:B------:R-:W-:Y:S01]  /*12690*/  UIADD3 UR52, UR20, 0x406, URZ ;  /* 0x0000040614347890 */ /* 0x000fe2000fffe03f */
[----:B------:R-:W-:Y:S01]  /*126a0*/  VIADD R10, R4, 0xa04 ;  /* 0x00000a04040a7836 */ /* 0x000fe20000000000 */
[----:B------:R-:W-:Y:S01]  /*126b0*/  R2UR UR14, R8 ;  /* 0x00000000080e72ca */ /* 0x000fe200000e0000 */
[----:B------:R-:W-:Y:S01]  /*126c0*/  HGMMA.64x16x16.F32 R72, gdesc[UR8], RZ, !UPT, gsb0 ;  /* 0x00200000084879f0 */ /* 0x000fe2000c0008ff */
[----:B------:R-:W-:Y:S01]  /*126d0*/  UMOV UR8, UR16 ;  /* 0x0000001000087c82 */ /* 0x000fe20008000000 */
[----:B------:R-:W-:Y:S01]  /*126e0*/  UMOV UR9, UR17 ;  /* 0x0000001100097c82 */ /* 0x000fe20008000000 */
[----:B------:R-:W-:Y:S01]  /*126f0*/  VIADD R8, R4, 0x300 ;  /* 0x0000030004087836 */ /* 0x000fe20000000000 */
[----:B------:R-:W-:Y:S01]  /*12700*/  R2UR UR19, R9 ;  /* 0x00000000091372ca */ /* 0x000fe200000e0000 */
[----:B------:R-:W-:Y:S01]  /*12710*/  IMAD.MOV.U32 R9, RZ, RZ, 0x40000040 ;  /* 0x40000040ff097424 */ /* 0x000fe200078e00ff */
[----:B------:R-:W-:Y:S01]  /*12720*/  UMOV UR53, 0x40000040 ;  /* 0x4000004000357882 */ /* 0x000fe20000000000 */
[----:B0-----:R-:W-:Y:S01]  /*12730*/  IMAD.U32 R13, RZ, RZ, UR25 ;  /* 0x00000019ff0d7e24 */ /* 0x001fe2000f8e00ff */
[----:B------:R-:W-:Y:S01]  /*12740*/  R2UR UR18, R8 ;  /* 0x00000000081272ca */ /* 0x000fe200000e0000 */
[----:B------:R-:W-:Y:S01]  /*12750*/  UIADD3 UR48, UR20, 0x800, URZ ;  /* 0x0000080014307890 */ /* 0x000fe2000fffe03f */
[----:B------:R-:W-:Y:S01]  /*12760*/  IADD3 R8, R4, 0x202, RZ ;  /* 0x0000020204087810 */ /* 0x000fe20007ffe0ff */
[----:B------:R-:W-:Y:S01]  /*12770*/  UMOV UR49, 0x40000040 ;  /* 0x4000004000317882 */ /* 0x000fe20000000000 */
[----:B------:R-:W-:Y:S01]  /*12780*/  UIADD3 UR44, UR20, 0x802, URZ ;  /* 0x00000802142c7890 */ /* 0x000fe2000fffe03f */
[----:B------:R-:W-:Y:S01]  /*12790*/  IMAD.MOV.U32 R11, RZ, RZ, 0x40000040 ;  /* 0x40000040ff0b7424 */ /* 0x000fe200078e00ff */
[----:B------:R-:W-:Y:S01]  /*127a0*/  UMOV UR45, 0x40000040 ;  /* 0x40000040002d7882 */ /* 0x000fe20000000000 */
[----:B------:R-:W-:Y:S01]  /*127b0*/  UIADD3 UR40, UR20, 0x804, URZ ;  /* 0x0000080414287890 */ /* 0x000fe2000fffe03f */
[----:B------:R-:W0:Y:S01]  /*127c0*/  LDC R0, c[0x0][0x448] ;  /* 0x00011200ff007b82 */ /* 0x000e220000000800 */
[----:B------:R-:W-:Y:S01]  /*127d0*/  UMOV UR41, 0x40000040 ;  /* 0x4000004000297882 */ /* 0x000fe20000000000 */
[----:B------:R-:W-:Y:S01]  /*127e0*/  UIADD3 UR36, UR20, 0x806, URZ ;  /* 0x0000080614247890 */ /* 0x000fe2000fffe03f */
[----:B------:R-:W-:Y:S01]  /*127f0*/  @!P1 VIADD R3, R3, 0x36840 ;  /* 0x0003684003039836 */ /* 0x000fe20000000000 */
[----:B------:R-:W-:Y:S01]  /*12800*/  UMOV UR37, 0x40000040 ;  /* 0x4000004000257882 */ /* 0x000fe20000000000 */
[----:B------:R-:W-:Y:S01]  /*12810*/  BSSY B0, `(.L_x_2689) ;  /* 0x0000a03000007945 */ /* 0x000fe20003800000 */
        /* <DEDUP_REMOVED lines=11> */
[----:B0-----:R-:W-:Y:S01]  /*128d0*/  ISETP.NE.AND P2, PT, R0, 0x1, PT ;  /* 0x000000010000780c */ /* 0x001fe20003f45270 */
[----:B------:R-:W-:Y:S02]  /*128e0*/  WARPGROUP.DEPBAR.LE gsb0, 0x0 ;  /* 0x00008000000079c5 */ /* 0x000fe40000010000 */
[----:B------:R-:W-:-:S10]  /*128f0*/  WARPGROUP.ARRIVE ;  /* 0x00000000000079c5 */ /* 0x000fd40000000000 */
[----:B------:R-:W0:Y:S01]  /*12900*/  @P2 LDC R5, c[0x0][0x44c] ;  /* 0x00011300ff052b82 */ /* 0x000e220000000800 */
[----:B------:R-:W-:Y:S01]  /*12910*/  HGMMA.64x16x16.F32 R64, gdesc[UR4], RZ, !UPT, gsb0 ;  /* 0x00200000044079f0 */ /* 0x000fe2000c0008ff */
        /* <DEDUP_REMOVED lines=9> */
[----:B------:R-:W-:Y:S01]  /*129b0*/  IADD3 R6, R4, 0x280, RZ ;  /* 0x0000028004067810 */ /* 0x000fe20007ffe0ff */
[----:B------:R-:W-:Y:S02]  /*129c0*/  WARPGROUP.DEPBAR.LE gsb0, 0x0 ;  /* 0x00008000000079c5 */ /* 0x000fe40000010000 */
[----:B-----5:R-:W-:-:S06]  /*129d0*/  WARPGROUP.ARRIVE ;  /* 0x00000000000079c5 */ /* 0x020fcc0000000000 */
        /* <DEDUP_REMOVED lines=12> */
[----:B------:R-:W-:-:S06]  /*12aa0*/  WARPGROUP.ARRIVE ;  /* 0x00000000000079c5 */ /* 0x000fcc0000000000 */
[----:B------:R-:W-:Y:S01]  /*12ab0*/  HGMMA.64x16x16.F32 R48, gdesc[UR8], RZ, !UPT, gsb0 ;  /* 0x00200000083079f0 */ /* 0x000fe2000c0008ff */
[----:B------:R-:W-:Y:S02]  /*12ac0*/  UMOV UR9, UR23 ;  /* 0x0000001700097c82 */ /* 0x000fe40008000000 */
[----:B------:R-:W-:Y:S02]  /*12ad0*/  WARPGROUP.DEPBAR.LE gsb0, 0x0 ;  /* 0x00008000000079c5 */ /* 0x000fe40000010000 */
[----:B------:R-:W-:-:S06]  /*12ae0*/  WARPGROUP.ARRIVE ;  /* 0x00000000000079c5 */ /* 0x000fcc0000000000 */
[----:B------:R-:W-:Y:S01]  /*12af0*/  HGMMA.64x16x16.F32 R40, gdesc[UR12], RZ, !UPT, gsb0 ;  /* 0x002000000c2879f0 */ /* 0x000fe2000c0008ff */
[----:B------:R-:W-:Y:S02]  /*12b00*/  UMOV UR13, UR23 ;  /* 0x00000017000d7c82 */ /* 0x000fe40008000000 */
        /* <DEDUP_REMOVED lines=15> */
[----:B------:R-:W-:Y:S01]  /*12c00*/  VIADD R6, R4, 0x182 ;  /* 0x0000018204067836 */ /* 0x000fe20000000000 */
[----:B------:R-:W-:Y:S01]  /*12c10*/  UMOV UR12, UR22 ;  /* 0x00000016000c7c82 */ /* 0x000fe20008000000 */
[----:B------:R-:W-:-:S02]  /*12c20*/  IMAD.MOV.U32 R7, RZ, RZ, 0x40000040 ;  /* 0x40000040ff077424 */ /* 0x000fc400078e00ff */
[----:B------:R-:W-:Y:S01]  /*12c30*/  IMAD.U32 R12, RZ, RZ, UR24 ;  /* 0x00000018ff0c7e24 */ /* 0x000fe2000f8e00ff */
[----:B------:R-:W-:Y:S01]  /*12c40*/  R2UR UR14, R6 ;  /* 0x00000000060e72ca */ /* 0x000fe200000e0000 */
[----:B------:R-:W-:Y:S01]  /*12c50*/  VIADD R6, R4, 0x282 ;  /* 0x0000028204067836 */ /* 0x000fe20000000000 */
[----:B------:R-:W-:Y:S01]  /*12c60*/  R2UR UR15, R7 ;  /* 0x00000000070f72ca */ /* 0x000fe200000e0000 */
[----:B------:R-:W-:Y:S01]  /*12c70*/  IMAD.MOV.U32 R7, RZ, RZ, 0x40000040 ;  /* 0x40000040ff077424 */ /* 0x000fe200078e00ff */
[----:B------:R1:W-:Y:S01]  /*12c80*/  STL.64 [R1+0x30], R12 ;  /* 0x0000300c01007387 */ /* 0x0003e20000100a00 */
[----:B------:R-:W-:Y:S02]  /*12c90*/  WARPGROUP.DEPBAR.LE gsb0, 0x0 ;  /* 0x00008000000079c5 */ /* 0x000fe40000010000 */
[----:B------:R-:W-:-:S06]  /*12ca0*/  WARPGROUP.ARRIVE ;  /* 0x00000000000079c5 */ /* 0x000fcc0000000000 */
[----:B------:R-:W-:Y:S01]  /*12cb0*/  HGMMA.64x16x16.F32 R24, gdesc[UR16], RZ, !UPT, gsb0 ;  /* 0x00200000101879f0 */ /* 0x000fe2000c0008ff */
        /* <DEDUP_REMOVED lines=10> */
[----:B------:R-:W-:Y:S01]  /*12d60*/  UMOV UR25, 0x40000040 ;  /* 0x4000004000197882 */ /* 0x000fe20000000000 */
[----:B------:R-:W-:Y:S01]  /*12d70*/  R2UR UR27, R7 ;  /* 0x00000000071b72ca */ /* 0x000fe200000e0000 */
[----:B------:R-:W-:Y:S02]  /*12d80*/  VIADD R6, R4, 0x84 ;  /* 0x0000008404067836 */ /* 0x000fe40000000000 */
[----:B------:R-:W-:Y:S02]  /*12d90*/  IMAD.MOV.U32 R7, RZ, RZ, 0x40000040 ;  /* 0x40000040ff077424 */ /* 0x000fe400078e00ff */
[----:B-1----:R-:W-:Y:S01]  /*12da0*/  IMAD.U32 R13, RZ, RZ, UR25 ;  /* 0x00000019ff0d7e24 */ /* 0x002fe2000f8e00ff */
        /* <DEDUP_REMOVED lines=33> */
[----:B------:R-:W-:Y:S01]  /*12fc0*/  IMAD.U32 R12, RZ, RZ, UR24 ;  /* 0x00000018ff0c7e24 */ /* 0x000fe2000f8e00ff */
[----:B------:R-:W-:-:S04]  /*12fd0*/  UMOV UR4, UR12 ;  /* 0x0000000c00047c82 */ /* 0x000fc80008000000 */
[----:B------:R1:W-:Y:S01]  /*12fe0*/  STL.64 [R1+0x28], R12 ;  /* 0x0000280c01007387 */ /* 0x0003e20000100a00 */
        /* <DEDUP_REMOVED lines=21> */
[----:B------:R-:W-:Y:S02]  /*13140*/  UMOV UR25, 0x40000040 ;  /* 0x4000004000197882 */ /* 0x000fe40000000000 */
[----:B-1----:R-:W-:Y:S01]  /*13150*/  MOV R13, UR25 ;  /* 0x00000019000d7c02 */ /* 0x002fe20008000f00 */
        /* <DEDUP_REMOVED lines=32> */
[----:B------:R-:W-:Y:S01]  /*13360*/  UIADD3 UR4, UR20, 0x6, URZ ;  /* 0x0000000614047890 */ /* 0x000fe2000fffe03f */
[----:B------:R-:W-:Y:S01]  /*13370*/  R2UR UR6, R6 ;  /* 0x00000000060672ca */ /* 0x000fe200000e0000 */
[----:B------:R-:W-:Y:S01]  /*13380*/  VIADD R6, R4, 0x106 ;  /* 0x0000010604067836 */ /* 0x000fe20000000000 */
[----:B------:R-:W-:Y:S01]  /*13390*/  R2UR UR7, R7 ;  /* 0x00000000070772ca */ /* 0x000fe200000e0000 */
[----:B------:R-:W-:-:S03]  /*133a0*/  IMAD.MOV.U32 R7, RZ, RZ, 0x40000040 ;  /* 0x40000040ff077424 */ /* 0x000fc600078e00ff */
[----:B------:R-:W-:Y:S02]  /*133b0*/  UMOV UR24, UR4 ;  /* 0x0000000400187c82 */ /* 0x000fe40008000000 */
[----:B------:R-:W-:-:S05]  /*133c0*/  IMAD.U32 R12, RZ, RZ, UR24 ;  /* 0x00000018ff0c7e24 */ /* 0x000fca000f8e00ff */
[----:B------:R1:W-:Y:S01]  /*133d0*/  STL.64 [R1+0x18], R12 ;  /* 0x0000180c01007387 */ /* 0x0003e20000100a00 */
[----:B------:R-:W-:Y:S02]  /*133e0*/  WARPGROUP.DEPBAR.LE gsb0, 0x0 ;  /* 0x00008000000079c5 */ /* 0x000fe40000010000 */
[----:B------:R-:W-:-:S06]  /*133f0*/  WARPGROUP.ARRIVE ;  /* 0x00000000000079c5 */ /* 0x000fcc0000000000 */
[----:B------:R-:W-:Y:S01]  /*13400*/  HGMMA.64x16x16.F32 R32, gdesc[UR8], R32, gsb0 ;  /* 0x00200000082079f0 */ /* 0x000fe20008000820 */
        /* <DEDUP_REMOVED lines=11> */
[----:B------:R-:W-:Y:S01]  /*134c0*/  UMOV UR12, UR24 ;  /* 0x00000018000c7c82 */ /* 0x000fe20008000000 */
[----:B------:R-:W-:Y:S01]  /*134d0*/  UMOV UR13, UR25 ;  /* 0x00000019000d7c82 */ /* 0x000fe20008000000 */
[----:B------:R-:W-:Y:S01]  /*134e0*/  UMOV UR4, UR12 ;  /* 0x0000000c00047c82 */ /* 0x000fe20008000000 */
[----:B------:R-:W-:Y:S01]  /*134f0*/  UMOV UR5, UR13 ;  /* 0x0000000d00057c82 */ /* 0x000fe20008000000 */
[----:B------:R-:W-:Y:S01]  /*13500*/  UMOV UR8, UR12 ;  /* 0x0000000c00087c82 */ /* 0x000fe20008000000 */
[----:B------:R-:W-:Y:S01]  /*13510*/  UMOV UR9, UR13 ;  /* 0x0000000d00097c82 */ /* 0x000fe20008000000 */
[----:B------:R-:W-:Y:S01]  /*13520*/  UMOV UR16, UR12 ;  /* 0x0000000c00107c82 */ /* 0x000fe20008000000 */
[----:B------:R-:W-:Y:S01]  /*13530*/  UMOV UR17, UR13 ;  /* 0x0000000d00117c82 */ /* 0x000fe20008000000 */
[----:B------:R-:W-:Y:S02]  /*13540*/  WARPGROUP.DEPBAR.LE gsb0, 0x0 ;  /* 0x00008000000079c5 */ /* 0x000fe40000010000 */
[----:B------:R-:W-:-:S06]  /*13550*/  WARPGROUP.ARRIVE ;  /* 0x00000000000079c5 */ /* 0x000fcc0000000000 */
[----:B------:R-:W-:Y:S01]  /*13560*/  HGMMA.64x16x16.F32 R72, gdesc[UR24], R72, gsb0 ;  /* 0x00200000184879f0 */ /* 0x000fe20008000848 */
[----:B------:R-:W-:Y:S02]  /*13570*/  UMOV UR25, 0x40000040 ;  /* 0x4000004000197882 */ /* 0x000fe40000000000 */
        /* <DEDUP_REMOVED lines=46> */
[----:B------:R-:W-:Y:S02]  /*13860*/  R2UR UR11, R7 ;  /* 0x00000000070b72ca */ /* 0x000fe400000e0000 */
[----:B------:R-:W-:Y:S02]  /*13870*/  MOV R7, 0x40000040 ;  /* 0x4000004000077802 */ /* 0x000fe40000000f00 */
[----:B------:R-:W-:Y:S01]  /*13880*/  R2UR UR18, R6 ;  /* 0x00000000061272ca */ /* 0x000fe200000e0000 */
[----:B------:R-:W-:Y:S01]  /*13890*/  VIADD R6, R4, 0x600 ;  /* 0x0000060004067836 */ /* 0x000fe20000000000 */
[----:B------:R-:W-:Y:S01]  /*138a0*/  R2UR UR19, R7 ;  /* 0x00000000071372ca */ /* 0x000fe200000e0000 */
[----:B------:R-:W-:Y:S01]  /*138b0*/  IMAD.MOV.U32 R7, RZ, RZ, 0x40000040 ;  /* 0x40000040ff077424 */ /* 0x000fe200078e00ff */
[----:B------:R-:W-:-:S02]  /*138c0*/  WARPGROUP.DEPBAR.LE gsb0, 0x0 ;  /* 0x00008000000079c5 */ /* 0x000fc40000010000 */
        /* <DEDUP_REMOVED lines=58> */
[----:B------:R-:W-:Y:S02]  /*13c70*/  R2UR UR10, R6 ;  /* 0x00000000060a72ca */ /* 0x000fe400000e0000 */
[----:B------:R-:W-:Y:S01]  /*13c80*/  R2UR UR11, R7 ;  /* 0x00000000070b72ca */ /* 0x000fe200000e0000 */
        /* <DEDUP_REMOVED lines=55> */
[----:B------:R-:W-:Y:S02]  /*14000*/  R2UR UR6, R6 ;  /* 0x00000000060672ca */ /* 0x000fe400000e0000 */
[----:B------:R-:W-:Y:S01]  /*14010*/  R2UR UR7, R7 ;  /* 0x00000000070772ca */ /* 0x000fe200000e0000 */
[----:B------:R-:W-:Y:S01]  /*14020*/  IMAD.MOV.U32 R7, RZ, RZ, 0x40000040 ;  /* 0x40000040ff077424 */ /* 0x000fe200078e00ff */
[----:B------:R-:W-:Y:S02]  /*14030*/  IADD3 R6, R4, 0x484, RZ ;  /* 0x0000048404067810 */ /* 0x000fe40007ffe0ff */
[----:B------:R-:W-:Y:S02]  /*14040*/  UMOV UR24, UR4 ;  /* 0x0000000400187c82 */ /* 0x000fe40008000000 */
[----:B------:R-:W-:-:S05]  /*14050*/  IMAD.U32 R12, RZ, RZ, UR24 ;  /* 0x00000018ff0c7e24 */ /* 0x000fca000f8e00ff */
[----:B------:R1:W-:Y:S01]  /*14060*/  STL.64 [R1], R12 ;  /* 0x0000000c01007387 */ /* 0x0003e20000100a00 */
        /* <DEDUP_REMOVED lines=256> */
[----:B------:R-:W2:Y:S01]  /*15070*/  @P2 LDC R9, c[0x0][0x450] ;  /* 0x00011400ff092b82 */ /* 0x000ea20000000800 */
        /* <DEDUP_REMOVED lines=36> */
[----:B------:R-:W-:-:S05]  /*152c0*/  IADD3 R10, R227, R223, RZ ;  /* 0x000000dfe30a7210 */ /* 0x000fca0007ffe0ff */
[----:B0-----:R-:W-:-:S05]  /*152d0*/  @P2 IMAD.HI.U32 R0, R10, R5, RZ ;  /* 0x000000050a002227 */ /* 0x001fca00078e00ff */
[----:B--2---:R-:W-:Y:S01]  /*152e0*/  @P2 SHF.R.U32.HI R10, RZ, R9, R0 ;  /* 0x00000009ff0a2219 */ /* 0x004fe20000011600 */
[----:B------:R-:W-:-:S04]  /*152f0*/  IMAD R0, R2, -0x70, RZ ;  /* 0xffffff9002007824 */ /* 0x000fc800078e02ff */
[----:B------:R-:W0:Y:S01]  /*15300*/  SHFL.IDX PT, R9, R10, 0x1, 0x1c1f ;  /* 0x003c1f000a097f89 */ /* 0x000e2200000e0000 */
[----:B------:R-:W-:-:S04]  /*15310*/  IADD3 R5, -R225, 0x71, R0 ;  /* 0x00000071e1057810 */ /* 0x000fc80007ffe100 */
[----:B------:R-:W-:Y:S01]  /*15320*/  IADD3 R81, -R224, R5, R226 ;  /* 0x00000005e0517210 */ /* 0x000fe20007ffe1e2 */
[----:B------:R-:W-:Y:S01]  /*15330*/  IMAD.MOV.U32 R5, RZ, RZ, 0x40000040 ;  /* 0x40000040ff057424 */ /* 0x000fe200078e00ff */
        /* <DEDUP_REMOVED lines=39> */
[----:B------:R-:W-:Y:S01]  /*155b0*/  IMAD R6, R2, -0x70, R226 ;  /* 0xffffff9002067824 */ /* 0x000fe200078e02e2 */
[----:B------:R-:W-:-:S04]  /*155c0*/  MOV R7, 0x40000040 ;  /* 0x4000004000077802 */ /* 0x000fc80000000f00 */
[----:B-1----:R-:W-:Y:S01]  /*155d0*/  IADD3 R12, -R225, 0x70, R6 ;  /* 0x00000070e10c7810 */ /* 0x002fe20007ffe106 */
[C---:B------:R-:W-:Y:S01]  /*155e0*/  VIADD R6, R4.reuse, 0x906 ;  /* 0x0000090604067836 */ /* 0x040fe20000000000 */
[----:B------:R-:W-:Y:S01]  /*155f0*/  R2UR UR11, R7 ;  /* 0x00000000070b72ca */ /* 0x000fe200000e0000 */
[----:B------:R-:W-:Y:S01]  /*15600*/  VIADD R4, R4, 0xa06 ;  /* 0x00000a0604047836 */ /* 0x000fe20000000000 */
[----:B0-----:R-:W-:Y:S01]  /*15610*/  VIADDMNMX R0, R9, R81, R12, PT ;  /* 0x0000005109007246 */ /* 0x001fe2000380010c */
[----:B------:R-:W-:Y:S01]  /*15620*/  IMAD.MOV.U32 R9, RZ, RZ, 0x40000040 ;  /* 0x40000040ff097424 */ /* 0x000fe200078e00ff */
[----:B------:R-:W-:Y:S02]  /*15630*/  R2UR UR10, R6 ;  /* 0x00000000060a72ca */ /* 0x000fe400000e0000 */
[C---:B------:R-:W-:Y:S02]  /*15640*/  ISETP.GT.AND P3, PT, R0.reuse, RZ, PT ;  /* 0x000000ff0000720c */ /* 0x040fe40003f64270 */
[----:B------:R-:W-:-:S02]  /*15650*/  ISETP.GT.AND P4, PT, R0, 0x1, PT ;  /* 0x000000010000780c */ /* 0x000fc40003f84270 */
[----:B------:R-:W-:Y:S02]  /*15660*/  ISETP.GT.AND P5, PT, R0, 0x8, PT ;  /* 0x000000080000780c */ /* 0x000fe40003fa4270 */
[----:B------:R-:W-:Y:S02]  /*15670*/  FSEL R83, R74, -INF , P3 ;  /* 0xff8000004a537808 */ /* 0x000fe40001800000 */
[----:B------:R-:W-:Y:S02]  /*15680*/  FSEL R95, R75, -INF , P4 ;  /* 0xff8000004b5f7808 */ /* 0x000fe40002000000 */
[----:B------:R-:W-:Y:S02]  /*15690*/  ISETP.GT.AND P3, PT, R0, 0x9, PT ;  /* 0x000000090000780c */ /* 0x000fe40003f64270 */
[----:B------:R-:W-:Y:S02]  /*156a0*/  FSEL R87, R78, -INF , P5 ;  /* 0xff8000004e577808 */ /* 0x000fe40002800000 */
[----:B------:R-:W-:-:S02]  /*156b0*/  FMNMX.FTZ R6, R83, R95, !PT ;  /* 0x0000005f53067209 */ /* 0x000fc40007810000 */
[C---:B------:R-:W-:Y:S02]  /*156c0*/  ISETP.GT.AND P4, PT, R0.reuse, 0x10, PT ;  /* 0x000000100000780c */ /* 0x040fe40003f84270 */
[----:B------:R-:W-:Y:S02]  /*156d0*/  FSEL R91, R79, -INF , P3 ;  /* 0xff8000004f5b7808 */ /* 0x000fe40001800000 */
[----:B------:R-:W-:Y:S02]  /*156e0*/  FMNMX.FTZ R6, R87, R6, !PT ;  /* 0x0000000657067209 */ /* 0x000fe40007810000 */
[----:B------:R-:W-:Y:S02]  /*156f0*/  ISETP.GT.AND P3, PT, R0, 0x11, PT ;  /* 0x000000110000780c */ /* 0x000fe40003f64270 */
[----:B------:R-:W-:Y:S02]  /*15700*/  FSEL R93, R66, -INF , P4 ;  /* 0xff800000425d7808 */ /* 0x000fe40002000000 */
[----:B------:R-:W-:-:S02]  /*15710*/  FMNMX.FTZ R6, R91, R6, !PT ;  /* 0x000000065b067209 */ /* 0x000fc40007810000 */
[C---:B------:R-:W-:Y:S02]  /*15720*/  ISETP.GT.AND P4, PT, R0.reuse, 0x18, PT ;  /* 0x000000180000780c */ /* 0x040fe40003f84270 */
[----:B------:R-:W-:Y:S02]  /*15730*/  FSEL R89, R67, -INF , P3 ;  /* 0xff80000043597808 */ /* 0x000fe40001800000 */
[----:B------:R-:W-:Y:S01]  /*15740*/  FMNMX.FTZ R6, R93, R6, !PT ;  /* 0x000000065d067209 */ /* 0x000fe20007810000 */
[----:B------:R-:W-:Y:S02]  /*15750*/  WARPGROUP.DEPBAR.LE gsb0, 0x0 ;  /* 0x00008000000079c5 */ /* 0x000fe40000010000 */
[----:B------:R-:W-:Y:S01]  /*15760*/  WARPGROUP.ARRIVE ;  /* 0x00000000000079c5 */ /* 0x000fe20000000000 */
[----:B------:R-:W-:Y:S02]  /*15770*/  ISETP.GT.AND P3, PT, R0, 0x19, PT ;  /* 0x000000190000780c */ /* 0x000fe40003f64270 */
[----:B------:R-:W-:-:S02]  /*15780*/  FSEL R85, R70, -INF , P4 ;  /* 0xff80000046557808 */ /* 0x000fc40002000000 */
[----:B------:R-:W-:Y:S01]  /*15790*/  FMNMX.FTZ R6, R89, R6, !PT ;  /* 0x0000000659067209 */ /* 0x000fe20007810000 */
[----:B------:R-:W-:Y:S01]  /*157a0*/  HGMMA.64x16x16.F32 R48, gdesc[UR4], R48, gsb0 ;  /* 0x00200000043079f0 */ /* 0x000fe20008000830 */
[----:B------:R-:W-:Y:S01]  /*157b0*/  R2UR UR6, R8 ;  /* 0x00000000080672ca */ /* 0x000fe200000e0000 */
[----:B------:R-:W-:Y:S01]  /*157c0*/  UMOV UR4, UR36 ;  /* 0x0000002400047c82 */ /* 0x000fe20008000000 */
[----:B------:R-:W-:Y:S01]  /*157d0*/  R2UR UR7, R9 ;  /* 0x00000000090772ca */ /* 0x000fe200000e0000 */
[----:B------:R-:W-:Y:S01]  /*157e0*/  UMOV UR5, UR37 ;  /* 0x0000002500057c82 */ /* 0x000fe20008000000 */
        /* <DEDUP_REMOVED lines=24> */
[C---:B------:R-:W-:Y:S02]  /*15970*/  ISETP.GT.AND P3, PT, R0.reuse, 0x39, PT ;  /* 0x000000390000780c */ /* 0x040fe40003f64270 */
[----:B------:R-:W-:Y:S02]  /*15980*/  FMNMX.FTZ R6, R51, R6, !PT ;  /* 0x0000000633067209 */ /* 0x000fe40007810000 */
[----:B------:R-:W-:Y:S02]  /*15990*/  FSEL R55, R55, -INF , P3 ;  /* 0xff80000037377808 */ /* 0x000fe40001800000 */
[----:B------:R-:W-:Y:S01]  /*159a0*/  ISETP.GT.AND P3, PT, R0, 0x41, PT ;  /* 0x000000410000780c */ /* 0x000fe20003f64270 */
[----:B------:R-:W-:Y:S02]  /*159b0*/  WARPGROUP.DEPBAR.LE gsb0, 0x0 ;  /* 0x00008000000079c5 */ /* 0x000fe40000010000 */
[----:B------:R-:W-:Y:S01]  /*159c0*/  WARPGROUP.ARRIVE ;  /* 0x00000000000079c5 */ /* 0x000fe20000000000 */
[----:B------:R-:W-:-:S02]  /*159d0*/  FSEL R59, R43, -INF , P3 ;  /* 0xff8000002b3b7808 */ /* 0x000fc40001800000 */
[----:B------:R-:W-:-:S03]  /*159e0*/  ISETP.GT.AND P3, PT, R0, 0x49, PT ;  /* 0x000000490000780c */ /* 0x000fc60003f64270 */
[----:B------:R-:W-:Y:S01]  /*159f0*/  HGMMA.64x16x16.F32 R32, gdesc[UR4], R32, gsb0 ;  /* 0x00200000042079f0 */ /* 0x000fe20008000820 */
[----:B------:R-:W-:Y:S01]  /*15a00*/  R2UR UR6, R4 ;  /* 0x00000000040672ca */ /* 0x000fe200000e0000 */
[----:B------:R-:W-:Y:S01]  /*15a10*/  UMOV UR4, UR36 ;  /* 0x0000002400047c82 */ /* 0x000fe20008000000 */
[----:B------:R-:W-:Y:S01]  /*15a20*/  R2UR UR7, R5 ;  /* 0x00000000050772ca */ /* 0x000fe200000e0000 */
[----:B------:R-:W-:Y:S01]  /*15a30*/  UMOV UR5, UR37 ;  /* 0x0000002500057c82 */ /* 0x000fe20008000000 */
[----:B------:R-:W-:Y:S02]  /*15a40*/  FSEL R5, R54, -INF , P4 ;  /* 0xff80000036057808 */ /* 0x000fe40002000000 */
[----:B------:R-:W-:Y:S02]  /*15a50*/  ISETP.GT.AND P4, PT, R0, 0x40, PT ;  /* 0x000000400000780c */ /* 0x000fe40003f84270 */
[----:B------:R-:W-:Y:S02]  /*15a60*/  FMNMX.FTZ R6, R5, R6, !PT ;  /* 0x0000000605067209 */ /* 0x000fe40007810000 */
[----:B------:R-:W-:-:S02]  /*15a70*/  FSEL R9, R42, -INF , P4 ;  /* 0xff8000002a097808 */ /* 0x000fc40002000000 */
[----:B------:R-:W-:Y:S02]  /*15a80*/  FMNMX.FTZ R6, R55, R6, !PT ;  /* 0x0000000637067209 */ /* 0x000fe40007810000 */
[----:B------:R-:W-:Y:S02]  /*15a90*/  ISETP.GT.AND P4, PT, R0, 0x48, PT ;  /* 0x000000480000780c */ /* 0x000fe40003f84270 */
[----:B------:R-:W-:Y:S02]  /*15aa0*/  FMNMX.FTZ R6, R9, R6, !PT ;  /* 0x0000000609067209 */ /* 0x000fe40007810000 */
[----:B------:R-:W-:Y:S02]  /*15ab0*/  FSEL R21, R46, -INF , P4 ;  /* 0xff8000002e157808 */ /* 0x000fe40002000000 */
[----:B------:R-:W-:Y:S01]  /*15ac0*/  FMNMX.FTZ R6, R59, R6, !PT ;  /* 0x000000063b067209 */ /* 0x000fe20007810000 */
[----:B------:R-:W0:Y:S01]  /*15ad0*/  @P2 LDC R46, c[0x0][0x450] ;  /* 0x00011400ff2e2b82 */ /* 0x000e220000000800 */
[----:B------:R-:W-:-:S02]  /*15ae0*/  ISETP.GT.AND P4, PT, R0, 0x50, PT ;  /* 0x000000500000780c */ /* 0x000fc40003f84270 */
[----:B------:R-:W-:Y:S02]  /*15af0*/  FSEL R47, R47, -INF , P3 ;  /* 0xff8000002f2f7808 */ /* 0x000fe40001800000 */
[----:B------:R-:W-:Y:S02]  /*15b00*/  FMNMX.FTZ R6, R21, R6, !PT ;  /* 0x0000000615067209 */ /* 0x000fe40007810000 */
[----:B------:R-:W-:Y:S02]  /*15b10*/  ISETP.GT.AND P3, PT, R0, 0x51, PT ;  /* 0x000000510000780c */ /* 0x000fe40003f64270 */
[----:B------:R-:W-:Y:S01]  /*15b20*/  FMNMX.FTZ R6, R47, R6, !PT ;  /* 0x000000062f067209 */ /* 0x000fe20007810000 */
[----:B------:R-:W-:Y:S02]  /*15b30*/  WARPGROUP.DEPBAR.LE gsb0, 0x0 ;  /* 0x00008000000079c5 */ /* 0x000fe40000010000 */
[----:B------:R-:W-:Y:S01]  /*15b40*/  WARPGROUP.ARRIVE ;  /* 0x00000000000079c5 */ /* 0x000fe20000000000 */
[----:B------:R-:W-:-:S02]  /*15b50*/  FSEL R43, R34, -INF , P4 ;  /* 0xff800000222b7808 */ /* 0x000fc40002000000 */
[C---:B------:R-:W-:Y:S01]  /*15b60*/  ISETP.GT.AND P4, PT, R0.reuse, 0x58, PT ;  /* 0x000000580000780c */ /* 0x040fe20003f84270 */
[----:B------:R-:W1:Y:S01]  /*15b70*/  SHFL.IDX PT, R34, R10, RZ, 0x1c1f ;  /* 0x001c1fff0a227589 */ /* 0x000e6200000e0000 */
[----:B------:R-:W-:Y:S01]  /*15b80*/  FSEL R35, R35, -INF , P3 ;  /* 0xff80000023237808 */ /* 0x000fe20001800000 */
[----:B------:R-:W-:Y:S01]  /*15b90*/  HGMMA.64x16x16.F32 R24, gdesc[UR4], R24, gsb0 ;  /* 0x00200000041879f0 */ /* 0x000fe20008000818 */
[----:B------:R-:W-:Y:S01]  /*15ba0*/  FMNMX.FTZ R6, R43, R6, !PT ;  /* 0x000000062b067209 */ /* 0x000fe20007810000 */
[----:B------:R-:W-:Y:S01]  /*15bb0*/  ULDC UR4, c[0x0][0x988] ;  /* 0x0002620000047ab9 */ /* 0x000fe20000000800 */
[----:B------:R-:W-:Y:S02]  /*15bc0*/  ISETP.GT.AND P3, PT, R0, 0x59, PT ;  /* 0x000000590000780c */ /* 0x000fe40003f64270 */
[----:B------:R-:W-:Y:S02]  /*15bd0*/  FSEL R13, R38, -INF , P4 ;  /* 0xff800000260d7808 */ /* 0x000fe40002000000 */
[----:B------:R-:W-:-:S02]  /*15be0*/  FMNMX.FTZ R6, R35, R6, !PT ;  /* 0x0000000623067209 */ /* 0x000fc40007810000 */
[C---:B------:R-:W-:Y:S02]  /*15bf0*/  ISETP.GT.AND P4, PT, R0.reuse, 0x60, PT ;  /* 0x000000600000780c */ /* 0x040fe40003f84270 */
[----:B------:R-:W-:Y:S02]  /*15c00*/  FSEL R39, R39, -INF , P3 ;  /* 0xff80000027277808 */ /* 0x000fe40001800000 */
[----:B------:R-:W-:Y:S02]  /*15c10*/  FMNMX.FTZ R6, R13, R6, !PT ;  /* 0x000000060d067209 */ /* 0x000fe40007810000 */
[----:B------:R-:W-:Y:S02]  /*15c20*/  ISETP.GT.AND P3, PT, R0, 0x61, PT ;  /* 0x000000610000780c */ /* 0x000fe40003f64270 */
[----:B------:R-:W-:Y:S02]  /*15c30*/  FMNMX.FTZ R6, R39, R6, !PT ;  /* 0x0000000627067209 */ /* 0x000fe40007810000 */
[----:B-1----:R-:W-:-:S04]  /*15c40*/  VIADDMNMX R34, R34, R81, R12, PT ;  /* 0x0000005122227246 */ /* 0x002fc8000380010c */
[----:B------:R-:W-:Y:S01]  /*15c50*/  ISETP.GT.AND P5, PT, R34, 0x8, PT ;  /* 0x000000082200780c */ /* 0x000fe20003fa4270 */
[----:B------:R-:W-:Y:S02]  /*15c60*/  WARPGROUP.DEPBAR.LE gsb0, 0x0 ;  /* 0x00008000000079c5 */ /* 0x000fe40000010000 */
[----:B------:R-:W-:Y:S02]  /*15c70*/  FSEL R15, R26, -INF , P4 ;  /* 0xff8000001a0f7808 */ /* 0x000fe40002000000 */
[C---:B------:R-:W-:Y:S02]  /*15c80*/  ISETP.GT.AND P4, PT, R0.reuse, 0x68, PT ;  /* 0x000000680000780c */ /* 0x040fe40003f84270 */
[----:B------:R-:W-:Y:S02]  /*15c90*/  FSEL R27, R27, -INF , P3 ;  /* 0xff8000001b1b7808 */ /* 0x000fe40001800000 */
[----:B------:R-:W-:Y:S02]  /*15ca0*/  FMNMX.FTZ R6, R15, R6, !PT ;  /* 0x000000060f067209 */ /* 0x000fe40007810000 */
[----:B------:R-:W-:Y:S01]  /*15cb0*/  ISETP.GT.AND P3, PT, R0, 0x69, PT ;  /* 0x000000690000780c */ /* 0x000fe20003f64270 */
[----:B------:R-:W-:Y:S01]  /*15cc0*/  IMAD.U32 R0, RZ, RZ, UR4 ;  /* 0x00000004ff007e24 */ /* 0x000fe2000f8e00ff */
[----:B------:R-:W-:-:S02]  /*15cd0*/  FSEL R11, R30, -INF , P4 ;  /* 0xff8000001e0b7808 */ /* 0x000fc40002000000 */
[----:B------:R-:W-:Y:S02]  /*15ce0*/  FMNMX.FTZ R6, R27, R6, !PT ;  /* 0x000000061b067209 */ /* 0x000fe40007810000 */
[----:B------:R-:W-:Y:S02]  /*15cf0*/  FSEL R31, R31, -INF , P3 ;  /* 0xff8000001f1f7808 */ /* 0x000fe40001800000 */
[----:B------:R-:W-:Y:S02]  /*15d00*/  FMNMX.FTZ R6, R11, R6, !PT ;  /* 0x000000060b067209 */ /* 0x000fe40007810000 */
[----:B------:R-:W-:Y:S02]  /*15d10*/  ISETP.GT.AND P4, PT, R34, 0x1, PT ;  /* 0x000000012200780c */ /* 0x000fe40003f84270 */
[----:B------:R-:W-:-:S05]  /*15d20*/  FMNMX.FTZ R6, R31, R6, !PT ;  /* 0x000000061f067209 */ /* 0x000fca0007810000 */
[----:B------:R-:W1:Y:S02]  /*15d30*/  SHFL.BFLY PT, R97, R6, 0x2, 0x1f ;  /* 0x0c401f0006617f89 */ /* 0x000e6400000e0000 */
[----:B-1----:R-:W-:Y:S02]  /*15d40*/  FMNMX.FTZ R97, R6, R97, !PT ;  /* 0x0000006106617209 */ /* 0x002fe40007810000 */
[----:B------:R-:W-:Y:S02]  /*15d50*/  FSEL R6, R73, -INF , P4 ;  /* 0xff80000049067808 */ /* 0x000fe40002000000 */
[----:B------:R-:W-:Y:S01]  /*15d60*/  FSEL R73, R76, -INF , P5 ;  /* 0xff8000004c497808 */ /* 0x000fe20002800000 */
[----:B------:R-:W1:Y:S01]  /*15d70*/  SHFL.BFLY PT, R4, R97, 0x1, 0x1f ;  /* 0x0c201f0061047f89 */ /* 0x000e6200000e0000 */
        /* <DEDUP_REMOVED lines=8> */
[----:B-1----:R-:W-:Y:S02]  /*15e00*/  FMNMX.FTZ R4, R97, R4, !PT ;  /* 0x0000000461047209 */ /* 0x002fe40007810000 */
[----:B------:R-:W-:Y:S02]  /*15e10*/  CS2R R96, SRZ ;  /* 0x0000000000607805 */ /* 0x000fe4000001ff00 */
[----:B------:R-:W-:Y:S02]  /*15e20*/  ISETP.GT.AND P4, PT, R34, 0x31, PT ;  /* 0x000000312200780c */ /* 0x000fe40003f84270 */
[C---:B------:R-:W-:Y:S01]  /*15e30*/  FSETP.NEU.FTZ.AND P3, PT, R4.reuse, -INF , PT ;  /* 0xff8000000400780b */ /* 0x040fe20003f7d000 */
[----:B------:R-:W-:Y:S01]  /*15e40*/  FMUL.FTZ R14, R4, R0 ;  /* 0x00000000040e7220 */ /* 0x000fe20000410000 */
[----:B------:R-:W-:-:S02]  /*15e50*/  FSEL R49, R49, -INF , P4 ;  /* 0xff80000031317808 */ /* 0x000fc40002000000 */
[----:B------:R-:W-:Y:S02]  /*15e60*/  ISETP.GT.AND P4, PT, R34, 0x39, PT ;  /* 0x000000392200780c */ /* 0x000fe40003f84270 */
[----:B------:R-:W-:Y:S02]  /*15e70*/  FSEL R14, R14, RZ, P3 ;  /* 0x000000ff0e0e7208 */ /* 0x000fe40001800000 */
[----:B------:R-:W-:Y:S02]  /*15e80*/  ISETP.GT.AND P3, PT, R34, RZ, PT ;  /* 0x000000ff2200720c */ /* 0x000fe40003f64270 */
[----:B------:R-:W-:Y:S01]  /*15e90*/  FSEL R53, R53, -INF , P4 ;  /* 0xff80000035357808 */ /* 0x000fe20002000000 */
[-CC-:B------:R-:W-:Y:S01]  /*15ea0*/  FFMA.FTZ R201, R83, R0.reuse, -R14.reuse ;  /* 0x0000000053c97223 */ /* 0x180fe2000001080e */
[----:B------:R-:W-:Y:S01]  /*15eb0*/  FSEL R81, R72, -INF , P3 ;  /* 0xff80000048517808 */ /* 0x000fe20001800000 */
[-CC-:B------:R-:W-:Y:S01]  /*15ec0*/  FFMA.FTZ R203, R87, R0.reuse, -R14.reuse ;  /* 0x0000000057cb7223 */ /* 0x180fe2000001080e */
[C---:B------:R-:W-:Y:S01]  /*15ed0*/  ISETP.GT.AND P3, PT, R34.reuse, 0x9, PT ;  /* 0x000000092200780c */ /* 0x040fe20003f64270 */
[--C-:B------:R-:W-:Y:S01]  /*15ee0*/  FFMA.FTZ R20, R91, R0, -R14.reuse ;  /* 0x000000005b147223 */ /* 0x100fe2000001080e */
[----:B------:R-:W-:Y:S01]  /*15ef0*/  FMNMX.FTZ R10, R81, R6, !PT ;  /* 0x00000006510a7209 */ /* 0x000fe20007810000 */
[-CC-:B------:R-:W-:Y:S01]  /*15f00*/  FFMA.FTZ R197, R93, R0.reuse, -R14.reuse ;  /* 0x000000005dc57223 */ /* 0x180fe2000001080e */
[----:B------:R-:W-:Y:S01]  /*15f10*/  FSEL R77, R77, -INF , P3 ;  /* 0xff8000004d4d7808 */ /* 0x000fe20001800000 */
        /* <DEDUP_REMOVED lines=16> */
[--C-:B------:R-:W-:Y:S01]  /*16020*/  FFMA.FTZ R189, R7, R0, -R14.reuse ;  /* 0x0000000007bd7223 */ /* 0x100fe2000001080e */
[----:B------:R-:W-:Y:S01]  /*16030*/  ISETP.GT.AND P3, PT, R34, 0x20, PT ;  /* 0x000000202200780c */ /* 0x000fe20003f64270 */
[----:B------:R1:W-:Y:S01]  /*16040*/  MUFU.EX2 R10, R20 ;  /* 0x00000014000a7308 */ /* 0x0003e20000000800 */
[----:B------:R-:W-:Y:S01]  /*16050*/  FMNMX.FTZ R12, R87, R12, !PT ;  /* 0x0000000c570c7209 */ /* 0x000fe20007810000 */
[-CC-:B------:R-:W-:Y:S01]  /*16060*/  FFMA.FTZ R185, R9, R0.reuse, -R14.reuse ;  /* 0x0000000009b97223 */ /* 0x180fe2000001080e */
[----:B------:R-:W-:Y:S01]  /*16070*/  FSEL R91, R56, -INF , P3 ;  /* 0xff800000385b7808 */ /* 0x000fe20001800000 */
[--C-:B------:R-:W-:Y:S01]  /*16080*/  FFMA.FTZ R179, R11, R0, -R14.reuse ;  /* 0x000000000bb37223 */ /* 0x100fe2000001080e */
[----:B------:R-:W-:Y:S01]  /*16090*/  FMNMX.FTZ R12, R69, R12, !PT ;  /* 0x0000000c450c7209 */ /* 0x000fe20007810000 */
[--C-:B------:R-:W-:Y:S01]  /*160a0*/  FFMA.FTZ R183, R13, R0, -R14.reuse ;  /* 0x000000000db77223 */ /* 0x100fe2000001080e */
[----:B------:R-:W-:Y:S01]  /*160b0*/  ISETP.GT.AND P3, PT, R34, 0x28, PT ;  /* 0x000000282200780c */ /* 0x000fe20003f64270 */
[----:B------:R-:W-:Y:S01]  /*160c0*/  MUFU.EX2 R201, R201 ;  /* 0x000000c900c97308 */ /* 0x000fe20000000800 */
[----:B------:R-:W-:Y:S01]  /*160d0*/  FMNMX.FTZ R12, R91, R12, !PT ;  /* 0x0000000c5b0c7209 */ /* 0x000fe20007810000 */
[-CC-:B------:R-:W-:Y:S01]  /*160e0*/  FFMA.FTZ R177, R15, R0.reuse, -R14.reuse ;  /* 0x000000000fb17223 */ /* 0x180fe2000001080e */
[----:B------:R-:W-:Y:S01]  /*160f0*/  FSEL R93, R60, -INF , P3 ;  /* 0xff8000003c5d7808 */ /* 0x000fe20001800000 */
[--C-:B------:R-:W-:Y:S01]  /*16100*/  FFMA.FTZ R187, R21, R0, -R14.reuse ;  /* 0x0000000015bb7223 */ /* 0x100fe2000001080e */
[----:B-1----:R-:W-:Y:S01]  /*16110*/  FMNMX.FTZ R20, R57, R12, !PT ;  /* 0x0000000c39147209 */ /* 0x002fe20007810000 */
[--C-:B------:R-:W-:Y:S01]  /*16120*/  FFMA.FTZ R27, R27, R0, -R14.reuse ;  /* 0x000000001b1b7223 */ /* 0x100fe2000001080e */
[----:B------:R-:W-:Y:S01]  /*16130*/  ISETP.GT.AND P3, PT, R34, 0x30, PT ;  /* 0x000000302200780c */ /* 0x000fe20003f64270 */
[----:B------:R1:W-:Y:S01]  /*16140*/  MUFU.EX2 R12, R26 ;  /* 0x0000001a000c7308 */ /* 0x0003e20000000800 */
[----:B------:R-:W-:Y:S01]  /*16150*/  FMNMX.FTZ R20, R93, R20, !PT ;  /* 0x000000145d147209 */ /* 0x000fe20007810000 */
[----:B------:R-:W-:Y:S01]  /*16160*/  FFMA.FTZ R181, R43, R0, -R14 ;  /* 0x000000002bb57223 */ /* 0x000fe2000001080e */
[----:B------:R-:W-:-:S02]  /*16170*/  FSEL R89, R48, -INF , P3 ;  /* 0xff80000030597808 */ /* 0x000fc40001800000 */
[----:B------:R-:W-:Y:S02]  /*16180*/  FMNMX.FTZ R20, R61, R20, !PT ;  /* 0x000000143d147209 */ /* 0x000fe40007810000 */
[----:B------:R-:W-:Y:S01]  /*16190*/  ISETP.GT.AND P3, PT, R34, 0x38, PT ;  /* 0x000000382200780c */ /* 0x000fe20003f64270 */
[----:B------:R-:W2:Y:S01]  /*161a0*/  MUFU.EX2 R8, R8 ;  /* 0x0000000800087308 */ /* 0x000ea20000000800 */
[----:B------:R-:W-:Y:S02]  /*161b0*/  FMNMX.FTZ R20, R89, R20, !PT ;  /* 0x0000001459147209 */ /* 0x000fe40007810000 */
[----:B------:R-:W-:Y:S02]  /*161c0*/  FSEL R85, R52, -INF , P3 ;  /* 0xff80000034557808 */ /* 0x000fe40001800000 */
[----:B-1----:R-:W-:Y:S02]  /*161d0*/  FMNMX.FTZ R26, R49, R20, !PT ;  /* 0x00000014311a7209 */ /* 0x002fe40007810000 */
[----:B------:R-:W-:Y:S01]  /*161e0*/  ISETP.GT.AND P3, PT, R34, 0x40, PT ;  /* 0x000000402200780c */ /* 0x000fe20003f64270 */
[----:B------:R1:W-:Y:S01]  /*161f0*/  MUFU.EX2 R20, R30 ;  /* 0x0000001e00147308 */ /* 0x0003e20000000800 */
[----:B------:R-:W-:-:S02]  /*16200*/  FMNMX.FTZ R26, R85, R26, !PT ;  /* 0x0000001a551a7209 */ /* 0x000fc40007810000 */
[----:B------:R-:W-:Y:S02]  /*16210*/  ISETP.GT.AND P4, PT, R34, 0x41, PT ;  /* 0x000000412200780c */ /* 0x000fe40003f84270 */
[----:B------:R-:W-:Y:S02]  /*16220*/  FSEL R79, R40, -INF , P3 ;  /* 0xff800000284f7808 */ /* 0x000fe40001800000 */
[----:B------:R-:W-:Y:S01]  /*16230*/  FMNMX.FTZ R26, R53, R26, !PT ;  /* 0x0000001a351a7209 */ /* 0x000fe20007810000 */
[----:B------:R-:W3:Y:S01]  /*16240*/  MUFU.EX2 R203, R203 ;  /* 0x000000cb00cb7308 */ /* 0x000ee20000000800 */
[----:B------:R-:W-:Y:S02]  /*16250*/  ISETP.GT.AND P3, PT, R34, 0x48, PT ;  /* 0x000000482200780c */ /* 0x000fe40003f64270 */
[----:B------:R-:W-:Y:S02]  /*16260*/  FSEL R75, R41, -INF , P4 ;  /* 0xff800000294b7808 */ /* 0x000fe40002000000 */
[----:B------:R-:W-:-:S02]  /*16270*/  FMNMX.FTZ R26, R79, R26, !PT ;  /* 0x0000001a4f1a7209 */ /* 0x000fc40007810000 */
[----:B------:R-:W-:Y:S01]  /*16280*/  ISETP.GT.AND P4, PT, R34, 0x49, PT ;  /* 0x000000492200780c */ /* 0x000fe20003f84270 */
[----:B------:R-:W4:Y:S01]  /*16290*/  MUFU.EX2 R197, R197 ;  /* 0x000000c500c57308 */ /* 0x000f220000000800 */
[----:B------:R-:W-:Y:S02]  /*162a0*/  FSEL R41, R44, -INF , P3 ;  /* 0xff8000002c297808 */ /* 0x000fe40001800000 */
[----:B-1----:R-:W-:Y:S01]  /*162b0*/  FMNMX.FTZ R30, R75, R26, !PT ;  /* 0x0000001a4b1e7209 */ /* 0x002fe20007810000 */
[----:B------:R-:W1:Y:S01]  /*162c0*/  @P2 LDC R44, c[0x0][0x44c] ;  /* 0x00011300ff2c2b82 */ /* 0x000e620000000800 */
[----:B------:R-:W-:Y:S02]  /*162d0*/  FSEL R45, R45, -INF , P4 ;  /* 0xff8000002d2d7808 */ /* 0x000fe40002000000 */
[----:B------:R-:W-:Y:S01]  /*162e0*/  ISETP.GT.AND P3, PT, R34, 0x50, PT ;  /* 0x000000502200780c */ /* 0x000fe20003f64270 */
[----:B------:R-:W4:Y:S01]  /*162f0*/  MUFU.EX2 R199, R199 ;  /* 0x000000c700c77308 */ /* 0x000f220000000800 */
[----:B------:R-:W-:-:S02]  /*16300*/  FMNMX.FTZ R30, R41, R30, !PT ;  /* 0x0000001e291e7209 */ /* 0x000fc40007810000 */
[----:B------:R-:W-:Y:S02]  /*16310*/  ISETP.GT.AND P4, PT, R34, 0x51, PT ;  /* 0x000000512200780c */ /* 0x000fe40003f84270 */
[----:B------:R-:W-:Y:S02]  /*16320*/  FSEL R71, R32, -INF , P3 ;  /* 0xff80000020477808 */ /* 0x000fe40001800000 */
[----:B------:R-:W-:Y:S01]  /*16330*/  FMNMX.FTZ R30, R45, R30, !PT ;  /* 0x0000001e2d1e7209 */ /* 0x000fe20007810000 */
[----:B------:R0:W-:Y:S01]  /*16340*/  MUFU.EX2 R26, R38 ;  /* 0x00000026001a7308 */ /* 0x0001e20000000800 */
[----:B------:R-:W-:Y:S02]  /*16350*/  ISETP.GT.AND P3, PT, R34, 0x58, PT ;  /* 0x000000582200780c */ /* 0x000fe40003f64270 */
[----:B------:R-:W-:Y:S02]  /*16360*/  FSEL R33, R33, -INF , P4 ;  /* 0xff80000021217808 */ /* 0x000fe40002000000 */
[----:B------:R-:W-:-:S02]  /*16370*/  FMNMX.FTZ R30, R71, R30, !PT ;  /* 0x0000001e471e7209 */ /* 0x000fc40007810000 */
[----:B------:R-:W-:Y:S01]  /*16380*/  ISETP.GT.AND P4, PT, R34, 0x59, PT ;  /* 0x000000592200780c */ /* 0x000fe20003f84270 */
[----:B------:R-:W-:Y:S01]  /*16390*/  MUFU.EX2 R193, R193 ;  /* 0x000000c100c17308 */ /* 0x000fe20000000800 */
[----:B------:R-:W-:Y:S01]  /*163a0*/  FSEL R67, R36, -INF , P3 ;  /* 0xff80000024437808 */ /* 0x000fe20001800000 */
[--C-:B------:R-:W-:Y:S01]  /*163b0*/  FFMA.FTZ R36, R63, R0, -R14.reuse ;  /* 0x000000003f247223 */ /* 0x100fe2000001080e */
[----:B------:R-:W-:Y:S01]  /*163c0*/  FMNMX.FTZ R32, R33, R30, !PT ;  /* 0x0000001e21207209 */ /* 0x000fe20007810000 */
[----:B0-----:R-:W-:Y:S01]  /*163d0*/  FFMA.FTZ R38, R39, R0, -R14 ;  /* 0x0000000027267223 */ /* 0x001fe2000001080e */
[----:B------:R-:W-:Y:S01]  /*163e0*/  FSEL R37, R37, -INF , P4 ;  /* 0xff80000025257808 */ /* 0x000fe20002000000 */
[----:B-1----:R-:W-:Y:S01]  /*163f0*/  @P2 IMAD.HI.U32 R39, R223, R44, RZ ;  /* 0x0000002cdf272227 */ /* 0x002fe200078e00ff */
[----:B------:R-:W-:Y:S01]  /*16400*/  ISETP.GT.AND P3, PT, R34, 0x60, PT ;  /* 0x000000602200780c */ /* 0x000fe20003f64270 */
[----:B------:R0:W-:Y:S01]  /*16410*/  MUFU.EX2 R30, R36 ;  /* 0x00000024001e7308 */ /* 0x0001e20000000800 */
[----:B------:R-:W-:-:S02]  /*16420*/  FMNMX.FTZ R32, R67, R32, !PT ;  /* 0x0000002043207209 */ /* 0x000fc40007810000 */
[----:B------:R-:W-:Y:S02]  /*16430*/  ISETP.GT.AND P4, PT, R34, 0x61, PT ;  /* 0x000000612200780c */ /* 0x000fe40003f84270 */
[----:B------:R-:W-:Y:S01]  /*16440*/  FSEL R63, R24, -INF , P3 ;  /* 0xff800000183f7808 */ /* 0x000fe20001800000 */
[----:B------:R-:W-:Y:S01]  /*16450*/  FFMA.FTZ R24, R51, R0, -R14 ;  /* 0x0000000033187223 */ /* 0x000fe2000001080e */
[----:B------:R-:W-:Y:S01]  /*16460*/  FMNMX.FTZ R32, R37, R32, !PT ;  /* 0x0000002025207209 */ /* 0x000fe20007810000 */
[----:B------:R-:W-:Y:S01]  /*16470*/  MUFU.EX2 R195, R195 ;  /* 0x000000c300c37308 */ /* 0x000fe20000000800 */
[----:B------:R-:W-:Y:S02]  /*16480*/  ISETP.GT.AND P3, PT, R34, 0x68, PT ;  /* 0x000000682200780c */ /* 0x000fe40003f64270 */
[----:B------:R-:W-:Y:S02]  /*16490*/  CS2R R50, SRZ ;  /* 0x0000000000327805 */ /* 0x000fe4000001ff00 */
[----:B------:R-:W-:-:S02]  /*164a0*/  FSEL R25, R25, -INF , P4 ;  /* 0xff80000019197808 */ /* 0x000fc40002000000 */
[----:B------:R-:W-:Y:S02]  /*164b0*/  FMNMX.FTZ R32, R63, R32, !PT ;  /* 0x000000203f207209 */ /* 0x000fe40007810000 */
[----:B------:R-:W-:Y:S01]  /*164c0*/  ISETP.GT.AND P4, PT, R34, 0x69, PT ;  /* 0x000000692200780c */ /* 0x000fe20003f84270 */
[--C-:B------:R-:W-:Y:S01]  /*164d0*/  FFMA.FTZ R34, R47, R0, -R14.reuse ;  /* 0x000000002f227223 */ /* 0x100fe2000001080e */
[----:B------:R-:W-:Y:S01]  /*164e0*/  FSEL R95, R28, -INF , P3 ;  /* 0xff8000001c5f7808 */ /* 0x000fe20001800000 */
[----:B------:R-:W-:Y:S01]  /*164f0*/  IMAD.MOV.U32 R47, RZ, RZ, R223 ;  /* 0x000000ffff2f7224 */ /* 0x000fe200078e00df */
[----:B------:R-:W-:Y:S01]  /*16500*/  FMNMX.FTZ R32, R25, R32, !PT ;  /* 0x0000002019207209 */ /* 0x000fe20007810000 */
[----:B------:R-:W-:Y:S01]  /*16510*/  MUFU.EX2 R189, R189 ;  /* 0x000000bd00bd7308 */ /* 0x000fe20000000800 */
[----:B------:R-:W-:Y:S01]  /*16520*/  FSEL R29, R29, -INF , P4 ;  /* 0xff8000001d1d7808 */ /* 0x000fe20002000000 */
[----:B------:R-:W-:Y:S01]  /*16530*/  FFMA.FTZ R28, R55, R0, -R14 ;  /* 0x00000000371c7223 */ /* 0x000fe2000001080e */
[----:B------:R-:W-:-:S02]  /*16540*/  FMNMX.FTZ R32, R95, R32, !PT ;  /* 0x000000205f207209 */ /* 0x000fc40007810000 */
[----:B------:R-:W-:Y:S02]  /*16550*/  CS2R R54, SRZ ;  /* 0x0000000000367805 */ /* 0x000fe4000001ff00 */
[----:B------:R-:W-:Y:S02]  /*16560*/  @P2 SHF.R.U32.HI R47, RZ, R46, R39 ;  /* 0x0000002eff2f2219 */ /* 0x000fe40000011627 */
[----:B------:R-:W-:Y:S01]  /*16570*/  FMNMX.FTZ R5, R29, R32, !PT ;  /* 0x000000201d057209 */ /* 0x000fe20007810000 */
[----:B------:R-:W-:Y:S01]  /*16580*/  MUFU.EX2 R24, R24 ;  /* 0x0000001800187308 */ /* 0x000fe20000000800 */
[--C-:B------:R-:W-:Y:S01]  /*16590*/  FFMA.FTZ R32, R59, R0, -R14.reuse ;  /* 0x000000003b207223 */ /* 0x100fe2000001080e */
[----:B------:R-:W-:Y:S02]  /*165a0*/  CS2R R58, SRZ ;  /* 0x00000000003a7805 */ /* 0x000fe4000001ff00 */
[----:B0-----:R-:W0:Y:S04]  /*165b0*/  SHFL.BFLY PT, R36, R5, 0x2, 0x1f ;  /* 0x0c401f0005247f89 */ /* 0x001e2800000e0000 */
        /* <DEDUP_REMOVED lines=13> */
[----:B------:R-:W-:Y:S02]  /*16690*/  FMUL.FTZ R42, R5, R0 ;  /* 0x00000000052a7220 */ /* 0x000fe40000410000 */
[----:B------:R0:W-:Y:S03]  /*166a0*/  MUFU.EX2 R40, R27 ;  /* 0x0000001b00287308 */ /* 0x0001e60000000800 */
[----:B------:R-:W-:-:S05]  /*166b0*/  FSEL R42, R42, RZ, P3 ;  /* 0x000000ff2a2a7208 */ /* 0x000fca0001800000 */
[-CC-:B------:R-:W-:Y:S01]  /*166c0*/  FFMA.FTZ R200, R81, R0.reuse, -R42.reuse ;  /* 0x0000000051c87223 */ /* 0x180fe2000001082a */
[-CC-:B------:R-:W-:Y:S01]  /*166d0*/  FFMA.FTZ R9, R6, R0.reuse, -R42.reuse ;  /* 0x0000000006097223 */ /* 0x180fe2000001082a */
[-C--:B------:R-:W-:Y:S01]  /*166e0*/  FFMA.FTZ R202, R73, R0.reuse, -R42 ;  /* 0x0000000049ca7223 */ /* 0x080fe2000001082a */
[----:B--2---:R-:W-:Y:S01]  /*166f0*/  FADD.FTZ R6, R201, R8 ;  /* 0x00000008c9067221 */ /* 0x004fe20000010000 */
[-CC-:B------:R-:W-:Y:S01]  /*16700*/  FFMA.FTZ R11, R77, R0.reuse, -R42.reuse ;  /* 0x000000004d0b7223 */ /* 0x180fe2000001082a */
[-C--:B------:R-:W-:Y:S01]  /*16710*/  FFMA.FTZ R196, R83, R0.reuse, -R42 ;  /* 0x0000000053c47223 */ /* 0x080fe2000001082a */
[----:B------:R-:W-:Y:S01]  /*16720*/  MUFU.EX2 R200, R200 ;  /* 0x000000c800c87308 */ /* 0x000fe20000000800 */
[----:B---3--:R-:W-:Y:S01]  /*16730*/  FADD.FTZ R7, R203, R6 ;  /* 0x00000006cb077221 */ /* 0x008fe20000010000 */
[-CC-:B------:R-:W-:Y:S01]  /*16740*/  FFMA.FTZ R13, R65, R0.reuse, -R42.reuse ;  /* 0x00000000410d7223 */ /* 0x180fe2000001082a */
[-CC-:B------:R-:W-:Y:S01]  /*16750*/  FFMA.FTZ R198, R87, R0.reuse, -R42.reuse ;  /* 0x0000000057c67223 */ /* 0x180fe2000001082a */
[-CC-:B------:R-:W-:Y:S01]  /*16760*/  FFMA.FTZ R15, R69, R0.reuse, -R42.reuse ;  /* 0x00000000450f7223 */ /* 0x180fe2000001082a */
[----:B------:R-:W-:Y:S01]  /*16770*/  FADD.FTZ R6, R10, R7 ;  /* 0x000000070a067221 */ /* 0x000fe20000010000 */
[-CC-:B------:R-:W-:Y:S01]  /*16780*/  FFMA.FTZ R192, R91, R0.reuse, -R42.reuse ;  /* 0x000000005bc07223 */ /* 0x180fe2000001082a */
[-C--:B------:R-:W-:Y:S01]  /*16790*/  FFMA.FTZ R21, R57, R0.reuse, -R42 ;  /* 0x0000000039157223 */ /* 0x080fe2000001082a */
[----:B------:R-:W1:Y:S01]  /*167a0*/  MUFU.EX2 R9, R9 ;  /* 0x0000000900097308 */ /* 0x000e620000000800 */
[----:B----4-:R-:W-:Y:S01]  /*167b0*/  FADD.FTZ R7, R197, R6 ;  /* 0x00000006c5077221 */ /* 0x010fe20000010000 */
[-CC-:B------:R-:W-:Y:S01]  /*167c0*/  FFMA.FTZ R194, R93, R0.reuse, -R42.reuse ;  /* 0x000000005dc27223 */ /* 0x180fe2000001082a */
[-CC-:B0-----:R-:W-:Y:S01]  /*167d0*/  FFMA.FTZ R27, R61, R0.reuse, -R42.reuse ;  /* 0x000000003d1b7223 */ /* 0x181fe2000001082a */
[-CC-:B------:R-:W-:Y:S01]  /*167e0*/  FFMA.FTZ R188, R89, R0.reuse, -R42.reuse ;  /* 0x0000000059bc7223 */ /* 0x180fe2000001082a */
[----:B------:R-:W-:Y:S01]  /*167f0*/  FADD.FTZ R6, R12, R7 ;  /* 0x000000070c067221 */ /* 0x000fe20000010000 */
[-CC-:B------:R-:W-:Y:S01]  /*16800*/  FFMA.FTZ R186, R41, R0.reuse, -R42.reuse ;  /* 0x0000000029ba7223 */ /* 0x180fe2000001082a */
[-C--:B------:R-:W-:Y:S01]  /*16810*/  FFMA.FTZ R31, R49, R0.reuse, -R42 ;  /* 0x00000000311f7223 */ /* 0x080fe2000001082a */
[----:B------:R-:W0:Y:S01]  /*16820*/  MUFU.EX2 R202, R202 ;  /* 0x000000ca00ca7308 */ /* 0x000e220000000800 */
[----:B------:R-:W-:Y:S01]  /*16830*/  FADD.FTZ R39, R199, R6 ;  /* 0x00000006c7277221 */ /* 0x000fe20000010000 */
[----:B------:R-:W-:Y:S01]  /*16840*/  @!P1 PRMT R6, RZ, 0x654, R3 ;  /* 0x00000654ff069816 */ /* 0x000fe20000000003 */
[-CC-:B------:R-:W-:Y:S01]  /*16850*/  FFMA.FTZ R190, R85, R0.reuse, -R42.reuse ;  /* 0x0000000055be7223 */ /* 0x180fe2000001082a */
[-CC-:B------:R-:W-:Y:S01]  /*16860*/  FFMA.FTZ R35, R53, R0.reuse, -R42.reuse ;  /* 0x0000000035237223 */ /* 0x180fe2000001082a */
[----:B------:R-:W-:Y:S01]  /*16870*/  FADD.FTZ R46, R20, R39 ;  /* 0x00000027142e7221 */ /* 0x000fe20000010000 */
[----:B------:R2:W-:Y:S01]  /*16880*/  @!P1 SYNCS.ARRIVE.TRANS64.RED.A1T0 RZ, [R6+URZ], RZ ;  /* 0x000000ff06ff99a7 */ /* 0x0005e2000810043f */
[-C--:B------:R-:W-:Y:S01]  /*16890*/  FFMA.FTZ R184, R79, R0.reuse, -R42 ;  /* 0x000000004fb87223 */ /* 0x080fe2000001082a */
[----:B------:R-:W3:Y:S01]  /*168a0*/  MUFU.EX2 R11, R11 ;  /* 0x0000000b000b7308 */ /* 0x000ee20000000800 */
[----:B-1----:R-:W-:Y:S01]  /*168b0*/  FADD.FTZ R7, R200, R9 ;  /* 0x00000009c8077221 */ /* 0x002fe20000010000 */
[----:B------:R-:W-:Y:S01]  /*168c0*/  FADD.FTZ R43, R193, R46 ;  /* 0x0000002ec12b7221 */ /* 0x000fe20000010000 */
[-CC-:B------:R-:W-:Y:S01]  /*168d0*/  FFMA.FTZ R75, R75, R0.reuse, -R42.reuse ;  /* 0x000000004b4b7223 */ /* 0x180fe2000001082a */
[-CC-:B------:R-:W-:Y:S01]  /*168e0*/  FFMA.FTZ R45, R45, R0.reuse, -R42.reuse ;  /* 0x000000002d2d7223 */ /* 0x180fe2000001082a */
[----:B------:R-:W-:Y:S01]  /*168f0*/  FFMA.FTZ R71, R71, R0, -R42 ;  /* 0x0000000047477223 */ /* 0x000fe2000001082a */
[----:B------:R-:W-:Y:S01]  /*16900*/  FADD.FTZ R46, R26, R43 ;  /* 0x0000002b1a2e7221 */ /* 0x000fe20000010000 */
[----:B--2---:R-:W-:Y:S01]  /*16910*/  MOV R6, RZ ;  /* 0x000000ff00067202 */ /* 0x004fe20000000f00 */
[----:B------:R-:W1:Y:S01]  /*16920*/  MUFU.EX2 R196, R196 ;  /* 0x000000c400c47308 */ /* 0x000e620000000800 */
[----:B0-----:R-:W-:Y:S01]  /*16930*/  FADD.FTZ R44, R202, R7 ;  /* 0x00000007ca2c7221 */ /* 0x001fe20000010000 */
[----:B------:R-:W-:Y:S01]  /*16940*/  IADD3 R7, R47, R226, -R224 ;  /* 0x000000e22f077210 */ /* 0x000fe20007ffe8e0 */
[----:B------:R-:W-:Y:S01]  /*16950*/  FADD.FTZ R41, R195, R46 ;  /* 0x0000002ec3297221 */ /* 0x000fe20000010000 */
[-CC-:B------:R-:W-:Y:S01]  /*16960*/  FFMA.FTZ R33, R33, R0.reuse, -R42.reuse ;  /* 0x0000000021217223 */ /* 0x180fe2000001082a */
[-CC-:B------:R-:W-:Y:S01]  /*16970*/  FFMA.FTZ R67, R67, R0.reuse, -R42.reuse ;  /* 0x0000000043437223 */ /* 0x180fe2000001082a */
[----:B------:R-:W-:Y:S01]  /*16980*/  FFMA.FTZ R37, R37, R0, -R42 ;  /* 0x0000000025257223 */ /* 0x000fe2000001082a */
[----:B------:R-:W-:Y:S01]  /*16990*/  FADD.FTZ R46, R30, R41 ;  /* 0x000000291e2e7221 */ /* 0x000fe20000010000 */
[----:B------:R-:W0:Y:S01]  /*169a0*/  MUFU.EX2 R13, R13 ;  /* 0x0000000d000d7308 */ /* 0x000e220000000800 */
[----:B---3--:R-:W-:Y:S01]  /*169b0*/  FADD.FTZ R39, R11, R44 ;  /* 0x0000002c0b277221 */ /* 0x008fe20000010000 */
[----:B------:R-:W-:-:S04]  /*169c0*/  IMAD.HI R221, R7, -0x6db6db6d, R6 ;  /* 0x9249249307dd7827 */ /* 0x000fc800078e0206 */
[----:B------:R-:W-:Y:S01]  /*169d0*/  FADD.FTZ R41, R189, R46 ;  /* 0x0000002ebd297221 */ /* 0x000fe20000010000 */
[-CC-:B------:R-:W-:Y:S01]  /*169e0*/  FFMA.FTZ R63, R63, R0.reuse, -R42.reuse ;  /* 0x000000003f3f7223 */ /* 0x180fe2000001082a */
[-CC-:B------:R-:W-:Y:S01]  /*169f0*/  FFMA.FTZ R25, R25, R0.reuse, -R42.reuse ;  /* 0x0000000019197223 */ /* 0x180fe2000001082a */
[-CC-:B------:R-:W-:Y:S01]  /*16a00*/  FFMA.FTZ R95, R95, R0.reuse, -R42.reuse ;  /* 0x000000005f5f7223 */ /* 0x180fe2000001082a */
[----:B------:R-:W-:Y:S01]  /*16a10*/  FFMA.FTZ R29, R29, R0, -R42 ;  /* 0x000000001d1d7223 */ /* 0x000fe2000001082a */
[----:B------:R-:W2:Y:S01]  /*16a20*/  MUFU.EX2 R198, R198 ;  /* 0x000000c600c67308 */ /* 0x000ea20000000800 */
[----:B-1----:R-:W-:Y:S01]  /*16a30*/  FADD.FTZ R44, R196, R39 ;  /* 0x00000027c42c7221 */ /* 0x002fe20000010000 */
[----:B------:R-:W-:Y:S02]  /*16a40*/  F2FP.F16.F32.PACK_AB R201, R8, R201 ;  /* 0x000000c908c9723e */ /* 0x000fe400000000ff */
[----:B------:R-:W-:Y:S02]  /*16a50*/  CS2R R92, SRZ ;  /* 0x00000000005c7805 */ /* 0x000fe4000001ff00 */
[----:B------:R-:W-:Y:S01]  /*16a60*/  F2FP.F16.F32.PACK_AB R203, R10, R203 ;  /* 0x000000cb0acb723e */ /* 0x000fe200000000ff */
[----:B------:R-:W-:Y:S01]  /*16a70*/  VIADD R10, R2, 0xfffffffe ;  /* 0xfffffffe020a7836 */ /* 0x000fe20000000000 */
[----:B------:R-:W-:Y:S01]  /*16a80*/  F2FP.F16.F32.PACK_AB R200, R9, R200 ;  /* 0x000000c809c8723e */ /* 0x000fe200000000ff */
[----:B------:R-:W-:Y:S01]  /*16a90*/  IMAD.MOV.U32 R2, RZ, RZ, 0x3f800000 ;  /* 0x3f800000ff027424 */ /* 0x000fe200078e00ff */
[----:B------:R-:W1:Y:S01]  /*16aa0*/  MUFU.EX2 R15, R15 ;  /* 0x0000000f000f7308 */ /* 0x000e620000000800 */
[----:B0-----:R-:W-:Y:S01]  /*16ab0*/  FADD.FTZ R39, R13, R44 ;  /* 0x0000002c0d277221 */ /* 0x001fe20000010000 */
[----:B------:R-:W-:-:S02]  /*16ac0*/  F2FP.F16.F32.PACK_AB R193, R26, R193 ;  /* 0x000000c11ac1723e */ /* 0x000fc400000000ff */
[----:B------:R-:W-:Y:S02]  /*16ad0*/  CS2R R90, SRZ ;  /* 0x00000000005a7805 */ /* 0x000fe4000001ff00 */
[----:B------:R-:W-:Y:S02]  /*16ae0*/  F2FP.F16.F32.PACK_AB R195, R30, R195 ;  /* 0x000000c31ec3723e */ /* 0x000fe400000000ff */
[----:B------:R-:W-:Y:S02]  /*16af0*/  CS2R R88, SRZ ;  /* 0x0000000000587805 */ /* 0x000fe4000001ff00 */
[----:B------:R-:W-:Y:S02]  /*16b00*/  F2FP.F16.F32.PACK_AB R189, R24, R189 ;  /* 0x000000bd18bd723e */ /* 0x000fe400000000ff */
[----:B------:R-:W-:Y:S01]  /*16b10*/  CS2R R86, SRZ ;  /* 0x0000000000567805 */ /* 0x000fe2000001ff00 */
[----:B------:R-:W0:Y:S01]  /*16b20*/  MUFU.EX2 R192, R192 ;  /* 0x000000c000c07308 */ /* 0x000e220000000800 */
[----:B--2---:R-:W-:Y:S01]  /*16b30*/  FADD.FTZ R44, R198, R39 ;  /* 0x00000027c62c7221 */ /* 0x004fe20000010000 */
[----:B------:R-:W-:-:S02]  /*16b40*/  F2FP.F16.F32.PACK_AB R197, R12, R197 ;  /* 0x000000c50cc5723e */ /* 0x000fc400000000ff */
[----:B------:R-:W-:Y:S02]  /*16b50*/  CS2R R84, SRZ ;  /* 0x0000000000547805 */ /* 0x000fe4000001ff00 */
[----:B------:R-:W-:Y:S02]  /*16b60*/  F2FP.F16.F32.PACK_AB R199, R20, R199 ;  /* 0x000000c714c7723e */ /* 0x000fe400000000ff */
[----:B------:R-:W-:Y:S02]  /*16b70*/  CS2R R82, SRZ ;  /* 0x0000000000527805 */ /* 0x000fe4000001ff00 */
[----:B------:R-:W-:Y:S02]  /*16b80*/  F2FP.F16.F32.PACK_AB R202, R11, R202 ;  /* 0x000000ca0bca723e */ /* 0x000fe400000000ff */
[----:B------:R-:W-:Y:S01]  /*16b90*/  CS2R R80, SRZ ;  /* 0x0000000000507805 */ /* 0x000fe2000001ff00 */
[----:B------:R-:W2:Y:S01]  /*16ba0*/  MUFU.EX2 R21, R21 ;  /* 0x0000001500157308 */ /* 0x000ea20000000800 */
[----:B-1----:R-:W-:Y:S01]  /*16bb0*/  FADD.FTZ R39, R15, R44 ;  /* 0x0000002c0f277221 */ /* 0x002fe20000010000 */
[----:B------:R-:W-:Y:S01]  /*16bc0*/  FADD.FTZ R44, R24, R41 ;  /* 0x00000029182c7221 */ /* 0x000fe20000010000 */
[----:B------:R-:W-:-:S02]  /*16bd0*/  F2FP.F16.F32.PACK_AB R196, R13, R196 ;  /* 0x000000c40dc4723e */ /* 0x000fc400000000ff */
[----:B------:R-:W-:Y:S02]  /*16be0*/  CS2R R78, SRZ ;  /* 0x00000000004e7805 */ /* 0x000fe4000001ff00 */
[----:B------:R-:W-:Y:S01]  /*16bf0*/  F2FP.F16.F32.PACK_AB R198, R15, R198 ;  /* 0x000000c60fc6723e */ /* 0x000fe200000000ff */
[----:B------:R-:W-:Y:S01]  /*16c00*/  FADD.FTZ R41, R191, R44 ;  /* 0x0000002cbf297221 */ /* 0x000fe20000010000 */
[----:B------:R-:W-:Y:S01]  /*16c10*/  F2FP.F16.F32.PACK_AB R191, R28, R191 ;  /* 0x000000bf1cbf723e */ /* 0x000fe200000000ff */
[----:B------:R-:W1:Y:S01]  /*16c20*/  MUFU.EX2 R194, R194 ;  /* 0x000000c200c27308 */ /* 0x000e620000000800 */
[----:B0-----:R-:W-:Y:S01]  /*16c30*/  FADD.FTZ R6, R192, R39 ;  /* 0x00000027c0067221 */ /* 0x001fe20000010000 */
[----:B------:R-:W-:Y:S01]  /*16c40*/  FADD.FTZ R44, R28, R41 ;  /* 0x000000291c2c7221 */ /* 0x000fe20000010000 */
[----:B------:R-:W-:Y:S02]  /*16c50*/  CS2R R76, SRZ ;  /* 0x00000000004c7805 */ /* 0x000fe4000001ff00 */
[----:B------:R-:W-:-:S02]  /*16c60*/  CS2R R72, SRZ ;  /* 0x0000000000487805 */ /* 0x000fc4000001ff00 */
[----:B------:R-:W-:Y:S01]  /*16c70*/  CS2R R68, SRZ ;  /* 0x0000000000447805 */ /* 0x000fe2000001ff00 */
[----:B------:R-:W-:Y:S01]  /*16c80*/  FADD.FTZ R41, R185, R44 ;  /* 0x0000002cb9297221 */ /* 0x000fe20000010000 */
[----:B------:R-:W-:Y:S01]  /*16c90*/  SHF.R.U32.HI R44, RZ, 0x1f, R221 ;  /* 0x0000001fff2c7819 */ /* 0x000fe200000116dd */
[----:B------:R-:W0:Y:S01]  /*16ca0*/  MUFU.EX2 R27, R27 ;  /* 0x0000001b001b7308 */ /* 0x000e220000000800 */
[----:B--2---:R-:W-:Y:S01]  /*16cb0*/  FADD.FTZ R39, R21, R6 ;  /* 0x0000000615277221 */ /* 0x004fe20000010000 */
[C---:B------:R-:W-:Y:S01]  /*16cc0*/  FADD.FTZ R42, R32.reuse, R41 ;  /* 0x00000029202a7221 */ /* 0x040fe20000010000 */
[----:B------:R-:W-:Y:S02]  /*16cd0*/  LEA.HI.SX32 R221, R221, R44, 0x1a ;  /* 0x0000002cdddd7211 */ /* 0x000fe400078fd2ff */
[----:B------:R-:W-:Y:S02]  /*16ce0*/  CS2R R64, SRZ ;  /* 0x0000000000407805 */ /* 0x000fe4000001ff00 */
[----:B------:R-:W-:Y:S01]  /*16cf0*/  F2FP.F16.F32.PACK_AB R185, R32, R185 ;  /* 0x000000b920b9723e */ /* 0x000fe200000000ff */
[----:B------:R-:W-:Y:S01]  /*16d00*/  FADD.FTZ R41, R187, R42 ;  /* 0x0000002abb297221 */ /* 0x000fe20000010000 */
[----:B------:R-:W-:Y:S01]  /*16d10*/  VIMNMX R221, R222, R221, !PT ;  /* 0x000000dddedd7248 */ /* 0x000fe20007fe0100 */
[----:B------:R-:W2:Y:S01]  /*16d20*/  MUFU.EX2 R188, R188 ;  /* 0x000000bc00bc7308 */ /* 0x000ea20000000800 */
[----:B-1----:R-:W-:Y:S01]  /*16d30*/  FADD.FTZ R6, R194, R39 ;  /* 0x00000027c2067221 */ /* 0x002fe20000010000 */
[----:B------:R-:W-:Y:S01]  /*16d40*/  FADD.FTZ R8, R34, R41 ;  /* 0x0000002922087221 */ /* 0x000fe20000010000 */
[----:B------:R-:W-:-:S02]  /*16d50*/  ISETP.GE.AND P3, PT, R10, R221, PT ;  /* 0x000000dd0a00720c */ /* 0x000fc40003f66270 */
[----:B------:R-:W-:Y:S02]  /*16d60*/  CS2R R60, SRZ ;  /* 0x00000000003c7805 */ /* 0x000fe4000001ff00 */
[----:B------:R-:W-:Y:S02]  /*16d70*/  F2FP.F16.F32.PACK_AB R187, R34, R187 ;  /* 0x000000bb22bb723e */ /* 0x000fe400000000ff */
[----:B------:R-:W-:Y:S02]  /*16d80*/  CS2R R56, SRZ ;  /* 0x0000000000387805 */ /* 0x000fe4000001ff00 */
[----:B------:R-:W-:Y:S01]  /*16d90*/  F2FP.F16.F32.PACK_AB R192, R21, R192 ;  /* 0x000000c015c0723e */ /* 0x000fe200000000ff */
[----:B------:R-:W1:Y:S01]  /*16da0*/  MUFU.EX2 R31, R31 ;  /* 0x0000001f001f7308 */ /* 0x000e620000000800 */
[C---:B0-----:R-:W-:Y:S01]  /*16db0*/  FADD.FTZ R39, R27.reuse, R6 ;  /* 0x000000061b277221 */ /* 0x041fe20000010000 */
[----:B------:R-:W-:Y:S02]  /*16dc0*/  F2FP.F16.F32.PACK_AB R194, R27, R194 ;  /* 0x000000c21bc2723e */ /* 0x000fe400000000ff */
[----:B------:R-:W-:-:S02]  /*16dd0*/  CS2R R52, SRZ ;  /* 0x0000000000347805 */ /* 0x000fc4000001ff00 */
[----:B------:R-:W-:Y:S02]  /*16de0*/  CS2R R48, SRZ ;  /* 0x0000000000307805 */ /* 0x000fe4000001ff00 */
[----:B------:R-:W-:Y:S02]  /*16df0*/  CS2R R46, SRZ ;  /* 0x00000000002e7805 */ /* 0x000fe4000001ff00 */
[----:B------:R-:W-:Y:S02]  /*16e00*/  CS2R R42, SRZ ;  /* 0x00000000002a7805 */ /* 0x000fe4000001ff00 */
[----:B------:R-:W-:Y:S01]  /*16e10*/  CS2R R26, SRZ ;  /* 0x00000000001a7805 */ /* 0x000fe2000001ff00 */
[----:B------:R-:W0:Y:S01]  /*16e20*/  MUFU.EX2 R190, R190 ;  /* 0x000000be00be7308 */ /* 0x000e220000000800 */
[----:B--2---:R-:W-:-:S07]  /*16e30*/  FADD.FTZ R6, R188, R39 ;  /* 0x00000027bc067221 */ /* 0x004fce0000010000 */
[----:B------:R-:W2:Y:S01]  /*16e40*/  MUFU.EX2 R35, R35 ;  /* 0x0000002300237308 */ /* 0x000ea20000000800 */
[C---:B-1----:R-:W-:Y:S01]  /*16e50*/  FADD.FTZ R39, R31.reuse, R6 ;  /* 0x000000061f277221 */ /* 0x042fe20000010000 */
[----:B------:R-:W-:Y:S02]  /*16e60*/  F2FP.F16.F32.PACK_AB R188, R31, R188 ;  /* 0x000000bc1fbc723e */ /* 0x000fe400000000ff */
[----:B------:R-:W-:-:S04]  /*16e70*/  CS2R R30, SRZ ;  /* 0x00000000001e7805 */ /* 0x000fc8000001ff00 */
[----:B------:R-:W-:Y:S01]  /*16e80*/  MUFU.EX2 R184, R184 ;  /* 0x000000b800b87308 */ /* 0x000fe20000000800 */
[----:B0-----:R-:W-:Y:S01]  /*16e90*/  FADD.FTZ R6, R190, R39 ;  /* 0x00000027be067221 */ /* 0x001fe20000010000 */
[----:B------:R-:W-:-:S06]  /*16ea0*/  FADD.FTZ R39, R181, R8 ;  /* 0x00000008b5277221 */ /* 0x000fcc0000010000 */
[----:B------:R0:W-:Y:S01]  /*16eb0*/  MUFU.EX2 R3, R75 ;  /* 0x0000004b00037308 */ /* 0x0001e20000000800 */
[----:B--2---:R-:W-:-:S07]  /*16ec0*/  F2FP.F16.F32.PACK_AB R190, R35, R190 ;  /* 0x000000be23be723e */ /* 0x004fce00000000ff */
[----:B------:R-:W1:Y:S01]  /*16ed0*/  MUFU.EX2 R36, R36 ;  /* 0x0000002400247308 */ /* 0x000e620000000800 */
[----:B0-----:R-:W-:-:S07]  /*16ee0*/  CS2R R74, SRZ ;  /* 0x00000000004a7805 */ /* 0x001fce000001ff00 */
[----:B------:R-:W-:Y:S08]  /*16ef0*/  MUFU.EX2 R186, R186 ;  /* 0x000000ba00ba7308 */ /* 0x000ff00000000800 */
[----:B------:R-:W0:Y:S01]  /*16f00*/  MUFU.EX2 R183, R183 ;  /* 0x000000b700b77308 */ /* 0x000e220000000800 */
[C---:B-1----:R-:W-:Y:S01]  /*16f10*/  FADD.FTZ R8, R36.reuse, R39 ;  /* 0x0000002724087221 */ /* 0x042fe20000010000 */
[----:B------:R-:W-:-:S06]  /*16f20*/  F2FP.F16.F32.PACK_AB R181, R36, R181 ;  /* 0x000000b524b5723e */ /* 0x000fcc00000000ff */
[----:B------:R1:W2:Y:S08]  /*16f30*/  MUFU.EX2 R7, R45 ;  /* 0x0000002d00077308 */ /* 0x0002b00000000800 */
[----:B------:R3:W-:Y:S01]  /*16f40*/  MUFU.EX2 R180, R33 ;  /* 0x0000002100b47308 */ /* 0x0007e20000000800 */
[----:B0-----:R-:W-:Y:S01]  /*16f50*/  FADD.FTZ R39, R183, R8 ;  /* 0x00000008b7277221 */ /* 0x001fe20000010000 */
[----:B-1----:R-:W-:-:S06]  /*16f60*/  CS2R R44, SRZ ;  /* 0x00000000002c7805 */ /* 0x002fcc000001ff00 */
[----:B------:R-:W0:Y:S01]  /*16f70*/  MUFU.EX2 R38, R38 ;  /* 0x0000002600267308 */ /* 0x000e220000000800 */
[----:B---3--:R-:W-:Y:S01]  /*16f80*/  FADD.FTZ R33, R35, R6 ;  /* 0x0000000623217221 */ /* 0x008fe20000010000 */
[----:B------:R-:W-:-:S03]  /*16f90*/  CS2R R34, SRZ ;  /* 0x0000000000227805 */ /* 0x000fc6000001ff00 */
[----:B------:R-:W-:Y:S01]  /*16fa0*/  FADD.FTZ R6, R184, R33 ;  /* 0x00000021b8067221 */ /* 0x000fe20000010000 */
[C---:B------:R-:W-:Y:S02]  /*16fb0*/  F2FP.F16.F32.PACK_AB R184, R3.reuse, R184 ;  /* 0x000000b803b8723e */ /* 0x040fe400000000ff */
[----:B------:R-:W1:Y:S01]  /*16fc0*/  MUFU.EX2 R71, R71 ;  /* 0x0000004700477308 */ /* 0x000e620000000800 */
[----:B------:R-:W-:Y:S01]  /*16fd0*/  FADD.FTZ R33, R3, R6 ;  /* 0x0000000603217221 */ /* 0x000fe20000010000 */
[----:B------:R-:W-:-:S03]  /*16fe0*/  IMAD.MOV.U32 R3, RZ, RZ, 0x3f800000 ;  /* 0x3f800000ff037424 */ /* 0x000fc600078e00ff */
[----:B------:R-:W-:Y:S01]  /*16ff0*/  FADD.FTZ R6, R186, R33 ;  /* 0x00000021ba067221 */ /* 0x000fe20000010000 */
[C---:B--2---:R-:W-:Y:S02]  /*17000*/  F2FP.F16.F32.PACK_AB R186, R7.reuse, R186 ;  /* 0x000000ba07ba723e */ /* 0x044fe400000000ff */
[----:B------:R-:W2:Y:S01]  /*17010*/  MUFU.EX2 R177, R177 ;  /* 0x000000b100b17308 */ /* 0x000ea20000000800 */
[----:B------:R-:W-:Y:S01]  /*17020*/  FADD.FTZ R6, R7, R6 ;  /* 0x0000000607067221 */ /* 0x000fe20000010000 */
[C---:B0-----:R-:W-:Y:S01]  /*17030*/  FADD.FTZ R8, R38.reuse, R39 ;  /* 0x0000002726087221 */ /* 0x041fe20000010000 */
[----:B------:R-:W-:Y:S02]  /*17040*/  F2FP.F16.F32.PACK_AB R183, R38, R183 ;  /* 0x000000b726b7723e */ /* 0x000fe400000000ff */
[----:B------:R-:W-:-:S03]  /*17050*/  CS2R R38, SRZ ;  /* 0x0000000000267805 */ /* 0x000fc6000001ff00 */
[----:B------:R-:W-:Y:S01]  /*17060*/  MUFU.EX2 R67, R67 ;  /* 0x0000004300437308 */ /* 0x000fe20000000800 */
[----:B-1----:R-:W-:-:S04]  /*17070*/  FADD.FTZ R33, R71, R6 ;  /* 0x0000000647217221 */ /* 0x002fc80000010000 */
[C---:B------:R-:W-:Y:S01]  /*17080*/  FADD.FTZ R6, R180.reuse, R33 ;  /* 0x00000021b4067221 */ /* 0x040fe20000010000 */
[----:B------:R-:W-:Y:S02]  /*17090*/  F2FP.F16.F32.PACK_AB R180, R180, R71 ;  /* 0x00000047b4b4723e */ /* 0x000fe400000000ff */
[----:B------:R-:W-:Y:S01]  /*170a0*/  CS2R R70, SRZ ;  /* 0x0000000000467805 */ /* 0x000fe2000001ff00 */
[----:B------:R-:W0:Y:S08]  /*170b0*/  MUFU.EX2 R179, R179 ;  /* 0x000000b300b37308 */ /* 0x000e300000000800 */
[----:B------:R2:W1:Y:S08]  /*170c0*/  MUFU.EX2 R182, R37 ;  /* 0x0000002500b67308 */ /* 0x0004700000000800 */
[----:B------:R-:W3:Y:S01]  /*170d0*/  MUFU.EX2 R63, R63 ;  /* 0x0000003f003f7308 */ /* 0x000ee20000000800 */
[----:B--2---:R-:W-:Y:S01]  /*170e0*/  FADD.FTZ R37, R177, R8 ;  /* 0x00000008b1257221 */ /* 0x004fe20000010000 */
[----:B------:R-:W-:-:S03]  /*170f0*/  F2FP.F16.F32.PACK_AB R177, R40, R177 ;  /* 0x000000b128b1723e */ /* 0x000fc600000000ff */
[----:B------:R-:W-:Y:S01]  /*17100*/  FADD.FTZ R8, R40, R37 ;  /* 0x0000002528087221 */ /* 0x000fe20000010000 */
[----:B------:R-:W-:Y:S02]  /*17110*/  CS2R R40, SRZ ;  /* 0x0000000000287805 */ /* 0x000fe4000001ff00 */
[----:B------:R-:W-:Y:S01]  /*17120*/  CS2R R36, SRZ ;  /* 0x0000000000247805 */ /* 0x000fe2000001ff00 */
[----:B------:R2:W4:Y:S01]  /*17130*/  MUFU.EX2 R176, R25 ;  /* 0x0000001900b07308 */ /* 0x0005220000000800 */
[----:B0-----:R-:W-:-:S07]  /*17140*/  FADD.FTZ R33, R179, R8 ;  /* 0x00000008b3217221 */ /* 0x001fce0000010000 */
[----:B------:R-:W0:Y:S01]  /*17150*/  MUFU.EX2 R95, R95 ;  /* 0x0000005f005f7308 */ /* 0x000e220000000800 */
[----:B--2---:R-:W-:-:S04]  /*17160*/  FADD.FTZ R25, R67, R6 ;  /* 0x0000000643197221 */ /* 0x004fc80000010000 */
[C---:B-1----:R-:W-:Y:S01]  /*17170*/  FADD.FTZ R8, R182.reuse, R25 ;  /* 0x00000019b6087221 */ /* 0x042fe20000010000 */
[----:B------:R-:W-:Y:S02]  /*17180*/  F2FP.F16.F32.PACK_AB R182, R182, R67 ;  /* 0x00000043b6b6723e */ /* 0x000fe400000000ff */
[----:B------:R-:W-:Y:S01]  /*17190*/  CS2R R66, SRZ ;  /* 0x0000000000427805 */ /* 0x000fe2000001ff00 */
[----:B------:R1:W2:Y:S01]  /*171a0*/  MUFU.EX2 R178, R29 ;  /* 0x0000001d00b27308 */ /* 0x0002a20000000800 */
[----:B---3--:R-:W-:Y:S01]  /*171b0*/  FADD.FTZ R9, R63, R8 ;  /* 0x000000083f097221 */ /* 0x008fe20000010000 */
[----:B------:R-:W-:-:S03]  /*171c0*/  CS2R R24, SRZ ;  /* 0x0000000000187805 */ /* 0x000fc6000001ff00 */
[C---:B----4-:R-:W-:Y:S01]  /*171d0*/  FADD.FTZ R8, R176.reuse, R9 ;  /* 0x00000009b0087221 */ /* 0x050fe20000010000 */
[----:B------:R-:W-:Y:S02]  /*171e0*/  F2FP.F16.F32.PACK_AB R176, R176, R63 ;  /* 0x0000003fb0b0723e */ /* 0x000fe400000000ff */
[----:B------:R-:W-:Y:S01]  /*171f0*/  CS2R R62, SRZ ;  /* 0x00000000003e7805 */ /* 0x000fe2000001ff00 */
[----:B------:R-:W3:Y:S01]  /*17200*/  MUFU.EX2 R14, R14 ;  /* 0x0000000e000e7308 */ /* 0x000ee20000000800 */
[----:B0-----:R-:W-:Y:S01]  /*17210*/  FADD.FTZ R7, R95, R8 ;  /* 0x000000085f077221 */ /* 0x001fe20000010000 */
[----:B-1----:R-:W-:-:S03]  /*17220*/  CS2R R28, SRZ ;  /* 0x00000000001c7805 */ /* 0x002fc6000001ff00 */
[C---:B--2---:R-:W-:Y:S01]  /*17230*/  FADD.FTZ R7, R178.reuse, R7 ;  /* 0x00000007b2077221 */ /* 0x044fe20000010000 */
[----:B------:R-:W-:Y:S02]  /*17240*/  F2FP.F16.F32.PACK_AB R178, R178, R95 ;  /* 0x0000005fb2b2723e */ /* 0x000fe400000000ff */
[----:B------:R-:W-:Y:S01]  /*17250*/  CS2R R94, SRZ ;  /* 0x00000000005e7805 */ /* 0x000fe2000001ff00 */
[C---:B---3--:R-:W-:Y:S01]  /*17260*/  FADD.FTZ R6, R14.reuse, R33 ;  /* 0x000000210e067221 */ /* 0x048fe20000010000 */
[----:B------:R-:W-:Y:S02]  /*17270*/  F2FP.F16.F32.PACK_AB R179, R14, R179 ;  /* 0x000000b30eb3723e */ /* 0x000fe400000000ff */
[----:B------:R-:W-:Y:S01]  /*17280*/  CS2R R32, SRZ ;  /* 0x0000000000207805 */ /* 0x000fe2000001ff00 */
[----:B------:R-:W-:Y:S06]  /*17290*/  @!P3 BRA `(.L_x_2690) ;  /* 0x000000540068b947 */ /* 0x000fec0003800000 */
[----:B------:R-:W-:Y:S01]  /*172a0*/  BSSY B1, `(.L_x_2690) ;  /* 0x0000559000017945 */ /* 0x000fe20003800000 */
[----:B------:R-:W-:Y:S01]  /*172b0*/  IMAD.MOV.U32 R8, RZ, RZ, R4 ;  /* 0x000000ffff087224 */ /* 0x000fe200078e0004 */
[----:B------:R-:W-:Y:S01]  /*172c0*/  MOV R12, R205 ;  /* 0x000000cd000c7202 */ /* 0x000fe20000000f00 */
[----:B------:R-:W-:Y:S02]  /*172d0*/  IMAD.MOV.U32 R9, RZ, RZ, R5 ;  /* 0x000000ffff097224 */ /* 0x000fe400078e0005 */
[----:B------:R-:W-:Y:S02]  /*172e0*/  IMAD.MOV.U32 R11, RZ, RZ, R208 ;  /* 0x000000ffff0b7224 */ /* 0x000fe400078e00d0 */
[----:B------:R-:W-:Y:S02]  /*172f0*/  IMAD.MOV.U32 R3, RZ, RZ, 0x3f800000 ;  /* 0x3f800000ff037424 */ /* 0x000fe400078e00ff */
[----:B------:R-:W-:-:S07]  /*17300*/  IMAD.MOV.U32 R119, RZ, RZ, RZ ;  /* 0x000000ffff777224 */ /* 0x000fce00078e00ff */
.L_x_2701:
[----:B------:R-:W-:-:S05]  /*17310*/  VIADD R0, R12, 0x1 ;  /* 0x000000010c007836 */ /* 0x000fca0000000000 */
[----:B------:R-:W-:-:S04]  /*17320*/  ISETP.NE.AND P3, PT, R0, 0x2, PT ;  /* 0x000000020000780c */ /* 0x000fc80003f65270 */
[----:B------:R-:W-:Y:S02]  /*17330*/  SEL R208, RZ, 0x1, P3 ;  /* 0x00000001ffd07807 */ /* 0x000fe40001800000 */
[----:B------:R-:W-:Y:S02]  /*17340*/  SEL R205, R0, RZ, P3 ;  /* 0x000000ff00cd7207 */ /* 0x000fe40001800000 */
[----:B------:R-:W-:Y:S01]  /*17350*/  LOP3.LUT R208, R11, R208, RZ, 0x3c, !PT ;  /* 0x000000d00bd07212 */ /* 0x000fe200078e3cff */
[----:B------:R-:W-:Y:S06]  /*17360*/  @!P0 BRA `(.L_x_2691) ;  /* 0x0000000000048947 */ /* 0x000fec0003800000 */
[----:B------:R-:W-:Y:S01]  /*17370*/  BPT.TRAP 0x1 ;  /* 0x000000040000795c */ /* 0x000fe20000300000 */
.L_x_2691:
[----:B------:R-:W-:Y:S01]  /*17380*/  IMAD R13, R205, 0x8, R16 ;  /* 0x00000008cd0d7824 */ /* 0x000fe200078e0210 */
[----:B------:R-:W-:-:S04]  /*17390*/  SHF.L.U32 R4, R208, 0x1f, RZ ;  /* 0x0000001fd0047819 */ /* 0x000fc800000006ff */
[----:B------:R0:W1:Y:S01]  /*173a0*/  SYNCS.PHASECHK.TRANS64.TRYWAIT P3, [R13+URZ+0x36830], R4 ;  /* 0x036830040d0075a7 */ /* 0x000062000806017f */
[----:B------:R-:W-:Y:S05]  /*173b0*/  @!P0 BRA `(.L_x_2692) ;  /* 0x0000000000048947 */ /* 0x000fea0003800000 */
[----:B------:R-:W-:Y:S01]  /*173c0*/  BPT.TRAP 0x1 ;  /* 0x000000040000795c */ /* 0x000fe20000300000 */
.L_x_2692:
[----:B------:R-:W-:Y:S01]  /*173d0*/  IMAD R0, R205, 0xa80, R220 ;  /* 0x00000a80cd007824 */ /* 0x000fe200078e02dc */
[----:B------:R-:W-:Y:S03]  /*173e0*/  BSSY B2, `(.L_x_2693) ;  /* 0x0000006000027945 */ /* 0x000fe60003800000 */
[C---:B------:R-:W-:Y:S02]  /*173f0*/  VIADD R20, R0.reuse, 0x80 ;  /* 0x0000008000147836 */ /* 0x040fe40000000000 */
[----:B------:R-:W-:Y:S01]  /*17400*/  VIADD R120, R0, 0x100 ;  /* 0x0000010000787836 */ /* 0x000fe20000000000 */
[----:B-1----:R-:W-:Y:S06]  /*17410*/  @P3 BRA `(.L_x_2694) ;  /* 0x0000000000083947 */ /* 0x002fec0003800000 */
[----:B------:R-:W1:Y:S02]  /*17420*/  SYNCS.PHASECHK.TRANS64.TRYWAIT P3, [R13+URZ+0x36830], R4 ;  /* 0x036830040d0075a7 */ /* 0x000e64000806017f */
[----:B-1----:R-:W-:Y:S05]  /*17430*/  @!P3 BRA `(.L_x_2695) ;  /* 0x0000018800a8b947 */ /* 0x002fea0003800000 */
.L_x_2694:
[----:B------:R-:W-:Y:S05]  /*17440*/  BSYNC B2 ;  /* 0x0000000000027941 */ /* 0x000fea0003800000 */
.L_x_2693:
[----:B------:R-:W2:Y:S04]  /*17450*/  LDL.64 R14, [R1+0x30] ;  /* 0x00003000010e7983 */ /* 0x000ea80000100a00 */
[----:B------:R-:W3:Y:S01]  /*17460*/  LDL.64 R122, [R1+0x38] ;  /* 0x00003800017a7983 */ /* 0x000ee20000100a00 */
        /* <DEDUP_REMOVED lines=11> */
[----:B------:R-:W-:Y:S01]  /*17520*/  IMAD.MOV.U32 R15, RZ, RZ, 0x40000040 ;  /* 0x40000040ff0f7424 */ /* 0x000fe200078e00ff */
[----:B------:R-:W-:Y:S02]  /*17530*/  R2UR UR42, R14 ;  /* 0x000000000e2a72ca */ /* 0x000fe400000e0000 */
[----:B------:R-:W-:Y:S02]  /*17540*/  MOV R14, R0 ;  /* 0x00000000000e7202 */ /* 0x000fe40000000f00 */
        /* <DEDUP_REMOVED lines=28> */
[----:B------:R-:W-:Y:S01]  /*17710*/  VIADD R120, R0, 0x280 ;  /* 0x0000028000787836 */ /* 0x000fe20000000000 */
[----:B------:R-:W-:Y:S02]  /*17720*/  WARPGROUP.DEPBAR.LE gsb0, 0x0 ;  /* 0x00008000000079c5 */ /* 0x000fe40000010000 */
[----:B------:R-:W-:-:S06]  /*17730*/  WARPGROUP.ARRIVE ;  /* 0x00000000000079c5 */ /* 0x000fcc0000000000 */
[----:B------:R-:W-:Y:S01]  /*17740*/  HGMMA.64x16x16.F32 R136, gdesc[UR12], RZ, !UPT, gsb0 ;  /* 0x002000000c8879f0 */ /* 0x000fe2000c0008ff */
[----:B------:R-:W-:Y:S01]  /*17750*/  IMAD.MOV.U32 R121, RZ, RZ, 0x40000040 ;  /* 0x40000040ff797424 */ /* 0x000fe200078e00ff */
[----:B------:R-:W-:-:S04]  /*17760*/  R2UR UR10, R120 ;  /* 0x00000000780a72ca */ /* 0x000fc800000e0000 */
[----:B------:R-:W-:Y:S01]  /*17770*/  R2UR UR11, R121 ;  /* 0x00000000790b72ca */ /* 0x000fe200000e0000 */
[----:B------:R-:W-:Y:S01]  /*17780*/  UMOV UR8, UR28 ;  /* 0x0000001c00087c82 */ /* 0x000fe20008000000 */
[----:B------:R-:W-:Y:S01]  /*17790*/  UMOV UR9, UR29 ;  /* 0x0000001d00097c82 */ /* 0x000fe20008000000 */
[----:B------:R-:W-:Y:S02]  /*177a0*/  WARPGROUP.DEPBAR.LE gsb0, 0x0 ;  /* 0x00008000000079c5 */ /* 0x000fe40000010000 */
[----:B------:R-:W-:-:S08]  /*177b0*/  WARPGROUP.ARRIVE ;  /* 0x00000000000079c5 */ /* 0x000fd00000000000 */
[----:B------:R-:W-:Y:S01]  /*177c0*/  HGMMA.64x16x16.F32 R128, gdesc[UR8], RZ, !UPT, gsb0 ;  /* 0x00200000088079f0 */ /* 0x000fe2000c0008ff */
[C---:B------:R-:W-:Y:S01]  /*177d0*/  VIADD R120, R0.reuse, 0x182 ;  /* 0x0000018200787836 */ /* 0x040fe20000000000 */
[----:B------:R-:W-:Y:S01]  /*177e0*/  IADD3 R14, R0, 0x300, RZ ;  /* 0x00000300000e7810 */ /* 0x000fe20007ffe0ff */
[----:B------:R-:W-:Y:S01]  /*177f0*/  IMAD.MOV.U32 R121, RZ, RZ, 0x40000040 ;  /* 0x40000040ff797424 */ /* 0x000fe200078e00ff */
        /* <DEDUP_REMOVED lines=85> */
[----:B------:R-:W-:Y:S01]  /*17d50*/  IMAD.MOV.U32 R15, RZ, RZ, 0x40000040 ;  /* 0x40000040ff0f7424 */ /* 0x000fe200078e00ff */
[----:B------:R-:W-:-:S04]  /*17d60*/  R2UR UR10, R14 ;  /* 0x000000000e0a72ca */ /* 0x000fc800000e0000 */
        /* <DEDUP_REMOVED lines=188> */
[----:B------:R-:W2:Y:S01]  /*18930*/  LDL.64 R20, [R1] ;  /* 0x0000000001147983 */ /* 0x000ea20000100a00 */
        /* <DEDUP_REMOVED lines=133> */
[----:B------:R-:W-:Y:S01]  /*19190*/  IMAD.MOV.U32 R5, RZ, RZ, 0x40000040 ;  /* 0x40000040ff057424 */ /* 0x000fe200078e00ff */
[----:B------:R-:W-:Y:S01]  /*191a0*/  R2UR UR44, R4 ;  /* 0x00000000042c72ca */ /* 0x000fe200000e0000 */
[----:B------:R-:W-:-:S03]  /*191b0*/  VIADD R4, R0, 0x406 ;  /* 0x0000040600047836 */ /* 0x000fc60000000000 */
        /* <DEDUP_REMOVED lines=395> */
.L_x_2696:
[----:B------:R-:W-:Y:S01]  /*1aa70*/  SHF.L.U32 R0, R11, 0x1f, RZ ;  /* 0x0000001f0b007819 */ /* 0x000fe200000006ff */
[----:B------:R-:W-:-:S04]  /*1aa80*/  IMAD R11, R12, 0x8, R16 ;  /* 0x000000080c0b7824 */ /* 0x000fc800078e0210 */
[----:B------:R0:W1:Y:S01]  /*1aa90*/  SYNCS.PHASECHK.TRANS64.TRYWAIT P3, [R11+URZ+0x36850], R0 ;  /* 0x036850000b0075a7 */ /* 0x000062000806017f */
[----:B------:R-:W-:Y:S05]  /*1aaa0*/  @!P0 BRA `(.L_x_2697) ;  /* 0x0000000000048947 */ /* 0x000fea0003800000 */
[----:B------:R-:W-:Y:S01]  /*1aab0*/  BPT.TRAP 0x1 ;  /* 0x000000040000795c */ /* 0x000fe20000300000 */
.L_x_2697:
[----:B------:R-:W-:Y:S04]  /*1aac0*/  BSSY B2, `(.L_x_2698) ;  /* 0x0000004000027945 */ /* 0x000fe80003800000 */
[----:B-1----:R-:W-:Y:S05]  /*1aad0*/  @P3 BRA `(.L_x_2699) ;  /* 0x0000000000083947 */ /* 0x002fea0003800000 */
[----:B------:R-:W1:Y:S02]  /*1aae0*/  SYNCS.PHASECHK.TRANS64.TRYWAIT P3, [R11+URZ+0x36850], R0 ;  /* 0x036850000b0075a7 */ /* 0x000e64000806017f */
[----:B-1----:R-:W-:Y:S05]  /*1aaf0*/  @!P3 BRA `(.L_x_2700) ;  /* 0x00000154000cb947 */ /* 0x002fea0003800000 */
.L_x_2699:
[----:B------:R-:W-:Y:S05]  /*1ab00*/  BSYNC B2 ;  /* 0x0000000000027941 */ /* 0x000fea0003800000 */
.L_x_2698:
[----:B01----:R-:W-:Y:S01]  /*1ab10*/  VIADD R0, R16, 0x400 ;  /* 0x0000040010007836 */ /* 0x003fe20000000000 */
[----:B------:R-:W-:Y:S01]  /*1ab20*/  WARPGROUP.ARRIVE ;  /* 0x00000000000079c5 */ /* 0x000fe20000000000 */
[----:B------:R-:W-:Y:S01]  /*1ab30*/  IMAD.MOV.U32 R3, RZ, RZ, 0x40000040 ;  /* 0x40000040ff037424 */ /* 0x000fe200078e00ff */
[----:B------:R-:W-:Y:S01]  /*1ab40*/  ULDC UR4, c[0x0][0x988] ;  /* 0x0002620000047ab9 */ /* 0x000fe20000000800 */
[----:B------:R-:W-:Y:S01]  /*1ab50*/  IMAD.MOV.U32 R5, RZ, RZ, 0x40000040 ;  /* 0x40000040ff057424 */ /* 0x000fe200078e00ff */
[----:B------:R-:W-:Y:S01]  /*1ab60*/  SHF.R.U32.HI R0, RZ, 0x4, R0 ;  /* 0x00000004ff007819 */ /* 0x000fe20000011600 */
[----:B------:R-:W-:Y:S01]  /*1ab70*/  @!P1 VIADD R11, R11, 0x36860 ;  /* 0x000368600b0b9836 */ /* 0x000fe20000000000 */
[----:B------:R-:W-:Y:S02]  /*1ab80*/  R2UR UR7, R3 ;  /* 0x00000000030772ca */ /* 0x000fe400000e0000 */
[----:B------:R-:W-:Y:S01]  /*1ab90*/  LOP3.LUT R0, R0, 0x3fff, RZ, 0xc0, !PT ;  /* 0x00003fff00007812 */ /* 0x000fe200078ec0ff */
[----:B------:R-:W0:Y:S01]  /*1aba0*/  @P2 LDC R3, c[0x0][0x450] ;  /* 0x00011400ff032b82 */ /* 0x000e220000000800 */
[----:B------:R-:W-:-:S02]  /*1abb0*/  @!P1 IADD3 R13, R13, 0x36840, RZ ;  /* 0x000368400d0d9810 */ /* 0x000fc40007ffe0ff */
[----:B------:R-:W-:Y:S02]  /*1abc0*/  LOP3.LUT R0, R0, 0x3800000, RZ, 0xfc, !PT ;  /* 0x0380000000007812 */ /* 0x000fe400078efcff */
[----:B------:R-:W-:Y:S02]  /*1abd0*/  @!P1 PRMT R13, RZ, 0x654, R13 ;  /* 0x00000654ff0d9816 */ /* 0x000fe4000000000d */
[----:B------:R-:W-:Y:S01]  /*1abe0*/  @!P1 PRMT R11, RZ, 0x654, R11 ;  /* 0x00000654ff0b9816 */ /* 0x000fe2000000000b */
[----:B------:R-:W-:Y:S02]  /*1abf0*/  IMAD R2, R12, 0xa80, R0 ;  /* 0x00000a800c027824 */ /* 0x000fe400078e0200 */
[----:B------:R-:W-:Y:S02]  /*1ac00*/  IMAD.IADD R0, R227, 0x1, R223 ;  /* 0x00000001e3007824 */ /* 0x000fe400078e02df */
[C---:B------:R-:W-:Y:S01]  /*1ac10*/  VIADD R4, R2.reuse, 0x80 ;  /* 0x0000008002047836 */ /* 0x040fe20000000000 */
[----:B------:R-:W-:-:S13]  /*1ac20*/  R2UR UR6, R2 ;  /* 0x00000000020672ca */ /* 0x000fda00000e0000 */
        /* <DEDUP_REMOVED lines=16> */
[----:B------:R-:W1:Y:S01]  /*1ad30*/  @P2 LDC R4, c[0x0][0x44c] ;  /* 0x00011300ff042b82 */ /* 0x000e620000000800 */
[----:B------:R-:W-:Y:S01]  /*1ad40*/  R2UR UR7, R5 ;  /* 0x00000000050772ca */ /* 0x000fe200000e0000 */
[----:B------:R-:W-:Y:S02]  /*1ad50*/  IMAD.MOV.U32 R5, RZ, RZ, 0x40000040 ;  /* 0x40000040ff057424 */ /* 0x000fe400078e00ff */
[----:B-1----:R-:W-:-:S05]  /*1ad60*/  @P2 IMAD.HI.U32 R4, R0, R4, RZ ;  /* 0x0000000400042227 */ /* 0x002fca00078e00ff */
[----:B0-----:R-:W-:Y:S01]  /*1ad70*/  @P2 SHF.R.U32.HI R0, RZ, R3, R4 ;  /* 0x00000003ff002219 */ /* 0x001fe20000011604 */
[----:B------:R-:W-:Y:S02]  /*1ad80*/  VIADD R4, R2, 0x200 ;  /* 0x0000020002047836 */ /* 0x000fe40000000000 */
[----:B------:R-:W-:Y:S02]  /*1ad90*/  IMAD R3, R10, -0x70, RZ ;  /* 0xffffff900a037824 */ /* 0x000fe400078e02ff */
[----:B------:R-:W-:Y:S03]  /*1ada0*/  SHFL.IDX PT, R12, R0, 0x1, 0x1c1f ;  /* 0x003c1f00000c7f89 */ /* 0x000fe600000e0000 */
[----:B------:R-:W-:-:S04]  /*1adb0*/  IADD3 R3, -R225, 0x1, R3 ;  /* 0x00000001e1037810 */ /* 0x000fc80007ffe103 */
[----:B------:R-:W-:Y:S01]  /*1adc0*/  IADD3 R3, -R224, R3, R226 ;  /* 0x00000003e0037210 */ /* 0x000fe20007ffe1e2 */
[----:B------:R-:W-:Y:S02]  /*1add0*/  WARPGROUP.DEPBAR.LE gsb0, 0x0 ;  /* 0x00008000000079c5 */ /* 0x000fe40000010000 */
[----:B------:R-:W-:-:S06]  /*1ade0*/  WARPGROUP.ARRIVE ;  /* 0x00000000000079c5 */ /* 0x000fcc0000000000 */
[----:B------:R-:W-:Y:S01]  /*1adf0*/  HGMMA.64x192x16.F32 R24, R188, gdesc[UR4].tnspB, R24, gsb0 ;  /* 0x42e00004bc187df0 */ /* 0x000fe20008000818 */
[----:B------:R-:W-:Y:S02]  /*1ae00*/  R2UR UR6, R4 ;  /* 0x00000000040672ca */ /* 0x000fe400000e0000 */
[----:B------:R0:W1:Y:S01]  /*1ae10*/  SHFL.IDX PT, R4, R0, RZ, 0x1c1f ;  /* 0x001c1fff00047589 */ /* 0x00006200000e0000 */
[----:B------:R-:W-:Y:S01]  /*1ae20*/  R2UR UR7, R5 ;  /* 0x00000000050772ca */ /* 0x000fe200000e0000 */
[----:B0-----:R-:W-:Y:S01]  /*1ae30*/  IMAD.U32 R0, RZ, RZ, UR4 ;  /* 0x00000004ff007e24 */ /* 0x001fe2000f8e00ff */
[----:B-1----:R-:W-:-:S04]  /*1ae40*/  IADD3 R4, R3, R4, RZ ;  /* 0x0000000403047210 */ /* 0x002fc80007ffe0ff */
        /* <DEDUP_REMOVED lines=81> */
[----:B------:R-:W-:Y:S02]  /*1b360*/  FSEL R125, R125, -INF , P5 ;  /* 0xff8000007d7d7808 */ /* 0x000fe40002800000 */
[----:B------:R-:W-:-:S04]  /*1b370*/  FMNMX.FTZ R5, R124, R5, !PT ;  /* 0x000000057c057209 */ /* 0x000fc80007810000 */
[----:B------:R-:W-:Y:S01]  /*1b380*/  FMNMX.FTZ R14, R125, R5, !PT ;  /* 0x000000057d0e7209 */ /* 0x000fe20007810000 */
[----:B------:R-:W-:-:S04]  /*1b390*/  IMAD.MOV.U32 R5, RZ, RZ, 0x40000040 ;  /* 0x40000040ff057424 */ /* 0x000fc800078e00ff */
[----:B------:R-:W0:Y:S01]  /*1b3a0*/  SHFL.BFLY PT, R4, R14, 0x2, 0x1f ;  /* 0x0c401f000e047f89 */ /* 0x000e2200000e0000 */
[----:B------:R-:W-:Y:S02]  /*1b3b0*/  WARPGROUP.DEPBAR.LE gsb0, 0x0 ;  /* 0x00008000000079c5 */ /* 0x000fe40000010000 */
[----:B------:R-:W-:-:S06]  /*1b3c0*/  WARPGROUP.ARRIVE ;  /* 0x00000000000079c5 */ /* 0x000fcc0000000000 */
[----:B------:R-:W-:Y:S01]  /*1b3d0*/  HGMMA.64x192x16.F32 R24, R184, gdesc[UR4].tnspB, R24, gsb0 ;  /* 0x42e00004b8187df0 */ /* 0x000fe20008000818 */
[----:B------:R-:W-:Y:S02]  /*1b3e0*/  R2UR UR7, R5 ;  /* 0x00000000050772ca */ /* 0x000fe400000e0000 */
[----:B0-----:R-:W-:Y:S01]  /*1b3f0*/  FMNMX.FTZ R14, R14, R4, !PT ;  /* 0x000000040e0e7209 */ /* 0x001fe20007810000 */
[----:B------:R-:W-:-:S04]  /*1b400*/  VIADD R4, R2, 0x280 ;  /* 0x0000028002047836 */ /* 0x000fc80000000000 */
[----:B------:R-:W0:Y:S01]  /*1b410*/  SHFL.BFLY PT, R15, R14, 0x1, 0x1f ;  /* 0x0c201f000e0f7f89 */ /* 0x000e2200000e0000 */
[----:B------:R-:W-:Y:S01]  /*1b420*/  R2UR UR6, R4 ;  /* 0x00000000040672ca */ /* 0x000fe200000e0000 */
[----:B------:R-:W-:-:S05]  /*1b430*/  IMAD.IADD R4, R3, 0x1, R12 ;  /* 0x0000000103047824 */ /* 0x000fca00078e020c */
        /* <DEDUP_REMOVED lines=8> */
[----:B------:R-:W-:Y:S02]  /*1b4c0*/  FSEL R175, R175, -INF , P5 ;  /* 0xff800000afaf7808 */ /* 0x000fe40002800000 */
[----:B0-----:R-:W-:Y:S02]  /*1b4d0*/  FMNMX.FTZ R5, R14, R15, !PT ;  /* 0x0000000f0e057209 */ /* 0x001fe40007810000 */
[C---:B------:R-:W-:Y:S02]  /*1b4e0*/  ISETP.GT.AND P4, PT, R4.reuse, 0x10, PT ;  /* 0x000000100400780c */ /* 0x040fe40003f84270 */
[C---:B------:R-:W-:Y:S01]  /*1b4f0*/  FSETP.NEU.FTZ.AND P3, PT, R5.reuse, -INF , PT ;  /* 0xff8000000500780b */ /* 0x040fe20003f7d000 */
[----:B------:R-:W-:Y:S01]  /*1b500*/  FMUL.FTZ R14, R5, R0 ;  /* 0x00000000050e7220 */ /* 0x000fe20000410000 */
[----:B------:R-:W-:-:S02]  /*1b510*/  ISETP.GT.AND P5, PT, R4, 0x11, PT ;  /* 0x000000110400780c */ /* 0x000fc40003fa4270 */
[----:B------:R-:W-:Y:S02]  /*1b520*/  FSEL R162, R162, -INF , P4 ;  /* 0xff800000a2a27808 */ /* 0x000fe40002000000 */
[----:B------:R-:W-:Y:S02]  /*1b530*/  FSEL R3, R14, RZ, P3 ;  /* 0x000000ff0e037208 */ /* 0x000fe40001800000 */
[----:B------:R-:W-:Y:S02]  /*1b540*/  FMNMX.FTZ R14, R171, R12, !PT ;  /* 0x0000000cab0e7209 */ /* 0x000fe40007810000 */
        /* <DEDUP_REMOVED lines=16> */
[----:B------:R-:W-:Y:S01]  /*1b650*/  FSEL R167, R167, -INF , P5 ;  /* 0xff800000a7a77808 */ /* 0x000fe20002800000 */
[-CC-:B------:R-:W-:Y:S01]  /*1b660*/  FFMA.FTZ R202, R172, R0.reuse, -R3.reuse ;  /* 0x00000000acca7223 */ /* 0x180fe20000010803 */
[----:B------:R-:W-:Y:S01]  /*1b670*/  ISETP.GT.AND P4, PT, R4, 0x20, PT ;  /* 0x000000200400780c */ /* 0x000fe20003f84270 */
[-CC-:B------:R-:W-:Y:S01]  /*1b680*/  FFMA.FTZ R173, R173, R0.reuse, -R3.reuse ;  /* 0x00000000adad7223 */ /* 0x180fe20000010803 */
[----:B------:R-:W-:Y:S01]  /*1b690*/  FMNMX.FTZ R15, R166, R15, !PT ;  /* 0x0000000fa60f7209 */ /* 0x000fe20007810000 */
[-CC-:B------:R-:W-:Y:S01]  /*1b6a0*/  FFMA.FTZ R161, R161, R0.reuse, -R3.reuse ;  /* 0x00000000a1a17223 */ /* 0x180fe20000010803 */
[----:B------:R-:W-:Y:S01]  /*1b6b0*/  ISETP.GT.AND P5, PT, R4, 0x21, PT ;  /* 0x000000210400780c */ /* 0x000fe20003fa4270 */
[-CC-:B------:R-:W-:Y:S01]  /*1b6c0*/  FFMA.FTZ R198, R164, R0.reuse, -R3.reuse ;  /* 0x00000000a4c67223 */ /* 0x180fe20000010803 */
[----:B------:R-:W-:Y:S01]  /*1b6d0*/  FSEL R154, R154, -INF , P4 ;  /* 0xff8000009a9a7808 */ /* 0x000fe20002000000 */
        /* <DEDUP_REMOVED lines=10> */
[----:B------:R-:W-:Y:S01]  /*1b780*/  FFMA.FTZ R125, R125, R0, -R3 ;  /* 0x000000007d7d7223 */ /* 0x000fe20000010803 */
[----:B------:R-:W-:Y:S01]  /*1b790*/  FSEL R158, R158, -INF , P4 ;  /* 0xff8000009e9e7808 */ /* 0x000fe20002000000 */
[----:B------:R-:W-:Y:S01]  /*1b7a0*/  MUFU.EX2 R200, R200 ;  /* 0x000000c800c87308 */ /* 0x000fe20000000800 */
[----:B------:R-:W-:-:S02]  /*1b7b0*/  FMNMX.FTZ R20, R155, R15, !PT ;  /* 0x0000000f9b147209 */ /* 0x000fc40007810000 */
[----:B------:R-:W-:Y:S02]  /*1b7c0*/  FSEL R159, R159, -INF , P5 ;  /* 0xff8000009f9f7808 */ /* 0x000fe40002800000 */
[----:B------:R-:W-:Y:S02]  /*1b7d0*/  ISETP.GT.AND P4, PT, R4, 0x30, PT ;  /* 0x000000300400780c */ /* 0x000fe40003f84270 */
[----:B------:R-:W-:Y:S01]  /*1b7e0*/  FMNMX.FTZ R20, R158, R20, !PT ;  /* 0x000000149e147209 */ /* 0x000fe20007810000 */
[----:B------:R-:W-:Y:S01]  /*1b7f0*/  MUFU.EX2 R12, R169 ;  /* 0x000000a9000c7308 */ /* 0x000fe20000000800 */
[----:B------:R-:W-:Y:S02]  /*1b800*/  ISETP.GT.AND P5, PT, R4, 0x31, PT ;  /* 0x000000310400780c */ /* 0x000fe40003fa4270 */
[----:B------:R-:W-:Y:S02]  /*1b810*/  FSEL R146, R146, -INF , P4 ;  /* 0xff80000092927808 */ /* 0x000fe40002000000 */
[----:B------:R-:W-:-:S02]  /*1b820*/  FMNMX.FTZ R20, R159, R20, !PT ;  /* 0x000000149f147209 */ /* 0x000fc40007810000 */
[----:B------:R-:W-:Y:S01]  /*1b830*/  ISETP.GT.AND P4, PT, R4, 0x38, PT ;  /* 0x000000380400780c */ /* 0x000fe20003f84270 */
[----:B------:R-:W-:Y:S01]  /*1b840*/  MUFU.EX2 R202, R202 ;  /* 0x000000ca00ca7308 */ /* 0x000fe20000000800 */
[----:B------:R-:W-:Y:S02]  /*1b850*/  FSEL R147, R147, -INF , P5 ;  /* 0xff80000093937808 */ /* 0x000fe40002800000 */
[----:B------:R-:W-:Y:S02]  /*1b860*/  FMNMX.FTZ R20, R146, R20, !PT ;  /* 0x0000001492147209 */ /* 0x000fe40007810000 */
[----:B------:R-:W-:Y:S02]  /*1b870*/  ISETP.GT.AND P5, PT, R4, 0x39, PT ;  /* 0x000000390400780c */ /* 0x000fe40003fa4270 */
        /* <DEDUP_REMOVED lines=18> */
[C---:B------:R-:W-:Y:S02]  /*1b9a0*/  ISETP.GT.AND P4, PT, R4.reuse, 0x50, PT ;  /* 0x000000500400780c */ /* 0x040fe40003f84270 */
[----:B------:R-:W-:Y:S02]  /*1b9b0*/  FSEL R143, R143, -INF , P5 ;  /* 0xff8000008f8f7808 */ /* 0x000fe40002800000 */
[----:B------:R-:W-:Y:S01]  /*1b9c0*/  ISETP.GT.AND P5, PT, R4, 0x51, PT ;  /* 0x000000510400780c */ /* 0x000fe20003fa4270 */
[----:B------:R0:W-:Y:S08]  /*1b9d0*/  MUFU.EX2 R21, R153 ;  /* 0x0000009900157308 */ /* 0x0001f00000000800 */
[----:B------:R-:W-:Y:S01]  /*1b9e0*/  MUFU.EX2 R20, R165 ;  /* 0x000000a500147308 */ /* 0x000fe20000000800 */
[----:B0-----:R-:W-:-:S02]  /*1b9f0*/  FMNMX.FTZ R153, R142, R152, !PT ;  /* 0x000000988e997209 */ /* 0x001fc40007810000 */
[----:B------:R-:W-:Y:S02]  /*1ba00*/  FSEL R152, R130, -INF , P4 ;  /* 0xff80000082987808 */ /* 0x000fe40002000000 */
[----:B------:R-:W-:Y:S02]  /*1ba10*/  FMNMX.FTZ R130, R143, R153, !PT ;  /* 0x000000998f827209 */ /* 0x000fe40007810000 */
[----:B------:R-:W-:Y:S01]  /*1ba20*/  ISETP.GT.AND P4, PT, R4, 0x58, PT ;  /* 0x000000580400780c */ /* 0x000fe20003f84270 */
[----:B------:R-:W-:Y:S01]  /*1ba30*/  MUFU.EX2 R192, R192 ;  /* 0x000000c000c07308 */ /* 0x000fe20000000800 */
[----:B------:R-:W-:Y:S02]  /*1ba40*/  FSEL R153, R131, -INF , P5 ;  /* 0xff80000083997808 */ /* 0x000fe40002800000 */
[----:B------:R-:W-:Y:S02]  /*1ba50*/  FMNMX.FTZ R130, R152, R130, !PT ;  /* 0x0000008298827209 */ /* 0x000fe40007810000 */
[----:B------:R-:W-:-:S02]  /*1ba60*/  ISETP.GT.AND P5, PT, R4, 0x59, PT ;  /* 0x000000590400780c */ /* 0x000fc40003fa4270 */
[----:B------:R-:W-:Y:S01]  /*1ba70*/  FSEL R156, R134, -INF , P4 ;  /* 0xff800000869c7808 */ /* 0x000fe20002000000 */
[----:B------:R-:W-:Y:S01]  /*1ba80*/  FFMA.FTZ R134, R141, R0, -R3 ;  /* 0x000000008d867223 */ /* 0x000fe20000010803 */
[----:B------:R-:W-:Y:S01]  /*1ba90*/  FMNMX.FTZ R131, R153, R130, !PT ;  /* 0x0000008299837209 */ /* 0x000fe20007810000 */
[----:B------:R-:W-:Y:S01]  /*1baa0*/  MUFU.EX2 R194, R194 ;  /* 0x000000c200c27308 */ /* 0x000fe20000000800 */
[----:B------:R-:W-:Y:S02]  /*1bab0*/  FSEL R135, R135, -INF , P5 ;  /* 0xff80000087877808 */ /* 0x000fe40002800000 */
[----:B------:R-:W-:Y:S02]  /*1bac0*/  ISETP.GT.AND P4, PT, R4, 0x60, PT ;  /* 0x000000600400780c */ /* 0x000fe40003f84270 */
[----:B------:R-:W-:Y:S02]  /*1bad0*/  FMNMX.FTZ R131, R156, R131, !PT ;  /* 0x000000839c837209 */ /* 0x000fe40007810000 */
[----:B------:R-:W-:Y:S01]  /*1bae0*/  ISETP.GT.AND P5, PT, R4, 0x61, PT ;  /* 0x000000610400780c */ /* 0x000fe20003fa4270 */
[----:B------:R0:W-:Y:S01]  /*1baf0*/  MUFU.EX2 R130, R157 ;  /* 0x0000009d00827308 */ /* 0x0001e20000000800 */
[----:B------:R-:W-:-:S02]  /*1bb00*/  FMNMX.FTZ R131, R135, R131, !PT ;  /* 0x0000008387837209 */ /* 0x000fc40007810000 */
[----:B------:R-:W-:Y:S02]  /*1bb10*/  FSEL R144, R123, -INF , P5 ;  /* 0xff8000007b907808 */ /* 0x000fe40002800000 */
[----:B------:R-:W-:-:S03]  /*1bb20*/  ISETP.GT.AND P5, PT, R4, 0x69, PT ;  /* 0x000000690400780c */ /* 0x000fc60003fa4270 */
[----:B------:R-:W-:Y:S01]  /*1bb30*/  MUFU.EX2 R188, R188 ;  /* 0x000000bc00bc7308 */ /* 0x000fe20000000800 */
[----:B0-----:R-:W-:Y:S02]  /*1bb40*/  FSEL R157, R122, -INF , P4 ;  /* 0xff8000007a9d7808 */ /* 0x001fe40002000000 */
[----:B------:R-:W-:Y:S02]  /*1bb50*/  ISETP.GT.AND P4, PT, R4, 0x68, PT ;  /* 0x000000680400780c */ /* 0x000fe40003f84270 */
[----:B------:R-:W-:Y:S02]  /*1bb60*/  FMNMX.FTZ R131, R157, R131, !PT ;  /* 0x000000839d837209 */ /* 0x000fe40007810000 */
[----:B------:R-:W-:Y:S01]  /*1bb70*/  FSEL R160, R126, -INF , P4 ;  /* 0xff8000007ea07808 */ /* 0x000fe20002000000 */
[-CC-:B------:R-:W-:Y:S01]  /*1bb80*/  FFMA.FTZ R126, R145, R0.reuse, -R3.reuse ;  /* 0x00000000917e7223 */ /* 0x180fe20000010803 */
[----:B------:R-:W-:Y:S01]  /*1bb90*/  FMNMX.FTZ R131, R144, R131, !PT ;  /* 0x0000008390837209 */ /* 0x000fe20007810000 */
[----:B------:R-:W-:Y:S01]  /*1bba0*/  MUFU.EX2 R190, R190 ;  /* 0x000000be00be7308 */ /* 0x000fe20000000800 */
[----:B------:R-:W-:Y:S01]  /*1bbb0*/  FSEL R145, R127, -INF , P5 ;  /* 0xff8000007f917808 */ /* 0x000fe20002800000 */
[----:B------:R-:W-:Y:S01]  /*1bbc0*/  FFMA.FTZ R127, R149, R0, -R3 ;  /* 0x00000000957f7223 */ /* 0x000fe20000010803 */
[----:B------:R-:W-:-:S02]  /*1bbd0*/  WARPGROUP.DEPBAR.LE gsb0, 0x0 ;  /* 0x00008000000079c5 */ /* 0x000fc40000010000 */
[----:B------:R-:W-:Y:S01]  /*1bbe0*/  WARPGROUP.ARRIVE ;  /* 0x00000000000079c5 */ /* 0x000fe20000000000 */
[----:B------:R-:W-:Y:S01]  /*1bbf0*/  FMNMX.FTZ R4, R160, R131, !PT ;  /* 0x00000083a0047209 */ /* 0x000fe20007810000 */
[-CC-:B------:R-:W-:Y:S01]  /*1bc00*/  FFMA.FTZ R184, R136, R0.reuse, -R3.reuse ;  /* 0x0000000088b87223 */ /* 0x180fe20000010803 */
[-CC-:B------:R-:W-:Y:S01]  /*1bc10*/  FFMA.FTZ R131, R137, R0.reuse, -R3.reuse ;  /* 0x0000000089837223 */ /* 0x180fe20000010803 */
[----:B------:R-:W-:Y:S01]  /*1bc20*/  FFMA.FTZ R186, R140, R0, -R3 ;  /* 0x000000008cba7223 */ /* 0x000fe20000010803 */
[----:B------:R-:W-:Y:S01]  /*1bc30*/  FMNMX.FTZ R4, R145, R4, !PT ;  /* 0x0000000491047209 */ /* 0x000fe20007810000 */
[----:B------:R-:W-:Y:S01]  /*1bc40*/  HGMMA.64x192x16.F32 R24, R180, gdesc[UR4].tnspB, R24, gsb0 ;  /* 0x42e00004b4187df0 */ /* 0x000fe20008000818 */
[----:B------:R-:W-:Y:S03]  /*1bc50*/  MUFU.EX2 R126, R126 ;  /* 0x0000007e007e7308 */ /* 0x000fe60000000800 */
[----:B------:R-:W0:Y:S05]  /*1bc60*/  SHFL.BFLY PT, R122, R4, 0x2, 0x1f ;  /* 0x0c401f00047a7f89 */ /* 0x000e2a00000e0000 */
[----:B------:R-:W-:Y:S08]  /*1bc70*/  MUFU.EX2 R127, R127 ;  /* 0x0000007f007f7308 */ /* 0x000ff00000000800 */
[----:B------:R-:W-:Y:S08]  /*1bc80*/  MUFU.EX2 R184, R184 ;  /* 0x000000b800b87308 */ /* 0x000ff00000000800 */
[----:B------:R-:W-:Y:S01]  /*1bc90*/  MUFU.EX2 R131, R131 ;  /* 0x0000008300837308 */ /* 0x000fe20000000800 */
[----:B0-----:R-:W-:-:S05]  /*1bca0*/  FMNMX.FTZ R4, R4, R122, !PT ;  /* 0x0000007a04047209 */ /* 0x001fca0007810000 */
[----:B------:R-:W0:Y:S02]  /*1bcb0*/  SHFL.BFLY PT, R122, R4, 0x1, 0x1f ;  /* 0x0c201f00047a7f89 */ /* 0x000e2400000e0000 */
[----:B------:R-:W-:Y:S08]  /*1bcc0*/  MUFU.EX2 R186, R186 ;  /* 0x000000ba00ba7308 */ /* 0x000ff00000000800 */
[----:B------:R-:W-:Y:S08]  /*1bcd0*/  MUFU.EX2 R134, R134 ;  /* 0x0000008600867308 */ /* 0x000ff00000000800 */
[----:B------:R-:W-:Y:S01]  /*1bce0*/  MUFU.EX2 R120, R120 ;  /* 0x0000007800787308 */ /* 0x000fe20000000800 */
[----:B0-----:R-:W-:Y:S01]  /*1bcf0*/  FMNMX.FTZ R4, R4, R122, !PT ;  /* 0x0000007a04047209 */ /* 0x001fe20007810000 */
[----:B------:R-:W-:-:S06]  /*1bd00*/  VIADD R122, R2, 0x300 ;  /* 0x00000300027a7836 */ /* 0x000fcc0000000000 */
[----:B------:R-:W-:Y:S01]  /*1bd10*/  MUFU.EX2 R121, R121 ;  /* 0x0000007900797308 */ /* 0x000fe20000000800 */
[----:B------:R-:W-:Y:S02]  /*1bd20*/  FSETP.NEU.FTZ.AND P4, PT, R4, -INF , PT ;  /* 0xff8000000400780b */ /* 0x000fe40003f9d000 */
[----:B------:R-:W-:Y:S02]  /*1bd30*/  R2UR UR6, R122 ;  /* 0x000000007a0672ca */ /* 0x000fe400000e0000 */
[----:B------:R-:W-:-:S03]  /*1bd40*/  FSEL R123, R4, RZ, P4 ;  /* 0x000000ff047b7208 */ /* 0x000fc60002000000 */
[----:B------:R-:W-:Y:S02]  /*1bd50*/  MUFU.EX2 R124, R124 ;  /* 0x0000007c007c7308 */ /* 0x000fe40000000800 */
[----:B------:R-:W-:Y:S01]  /*1bd60*/  FADD.FTZ R8, -R123, R8 ;  /* 0x000000087b087221 */ /* 0x000fe20000010100 */
[----:B------:R-:W-:-:S03]  /*1bd70*/  IMAD.MOV.U32 R123, RZ, RZ, 0x40000040 ;  /* 0x40000040ff7b7424 */ /* 0x000fc600078e00ff */
[-C--:B------:R-:W-:Y:S02]  /*1bd80*/  FMUL.FTZ R8, R8, R0.reuse ;  /* 0x0000000008087220 */ /* 0x080fe40000410000 */
[----:B------:R-:W-:Y:S01]  /*1bd90*/  MUFU.EX2 R125, R125 ;  /* 0x0000007d007d7308 */ /* 0x000fe20000000800 */
[----:B------:R-:W-:Y:S01]  /*1bda0*/  R2UR UR7, R123 ;  /* 0x000000007b0772ca */ /* 0x000fe200000e0000 */
[----:B------:R-:W-:Y:S02]  /*1bdb0*/  WARPGROUP.DEPBAR.LE gsb0, 0x0 ;  /* 0x00008000000079c5 */ /* 0x000fe40000010000 */
[----:B------:R-:W-:Y:S01]  /*1bdc0*/  WARPGROUP.ARRIVE ;  /* 0x00000000000079c5 */ /* 0x000fe20000000000 */
[-CC-:B------:R-:W-:Y:S01]  /*1bdd0*/  FFMA.FTZ R180, R128, R0.reuse, -R3.reuse ;  /* 0x0000000080b47223 */ /* 0x180fe20000010803 */
[-CC-:B------:R-:W-:Y:S01]  /*1bde0*/  FFMA.FTZ R128, R129, R0.reuse, -R3.reuse ;  /* 0x0000000081807223 */ /* 0x180fe20000010803 */
[-CC-:B------:R-:W-:Y:S01]  /*1bdf0*/  FFMA.FTZ R129, R133, R0.reuse, -R3.reuse ;  /* 0x0000000085817223 */ /* 0x180fe20000010803 */
[-C--:B------:R-:W-:Y:S01]  /*1be00*/  FFMA.FTZ R182, R132, R0.reuse, -R3 ;  /* 0x0000000084b67223 */ /* 0x080fe20000010803 */
[----:B------:R-:W-:-:S05]  /*1be10*/  FMUL.FTZ R133, R4, R0 ;  /* 0x0000000004857220 */ /* 0x000fca0000410000 */
[----:B------:R-:W-:Y:S01]  /*1be20*/  HGMMA.64x192x16.F32 R24, R176, gdesc[UR4].tnspB, R24, gsb0 ;  /* 0x42e00004b0187df0 */ /* 0x000fe20008000818 */
[----:B------:R-:W-:Y:S01]  /*1be30*/  FSEL R3, R5, RZ, P3 ;  /* 0x000000ff05037208 */ /* 0x000fe20001800000 */
[----:B------:R-:W-:Y:S01]  /*1be40*/  MUFU.EX2 R180, R180 ;  /* 0x000000b400b47308 */ /* 0x000fe20000000800 */
[C---:B------:R-:W-:Y:S01]  /*1be50*/  ISETP.GT.AND P3, PT, R10.reuse, R221, PT ;  /* 0x000000dd0a00720c */ /* 0x040fe20003f64270 */
[----:B------:R-:W-:Y:S01]  /*1be60*/  VIADD R10, R10, 0xffffffff ;  /* 0xffffffff0a0a7836 */ /* 0x000fe20000000000 */
[----:B------:R-:W-:Y:S01]  /*1be70*/  FSEL R133, R133, RZ, P4 ;  /* 0x000000ff85857208 */ /* 0x000fe20002000000 */
[----:B------:R-:W-:-:S04]  /*1be80*/  FADD.FTZ R3, -R3, R9 ;  /* 0x0000000903037221 */ /* 0x000fc80000010100 */
[-CC-:B------:R-:W-:Y:S01]  /*1be90*/  FFMA.FTZ R201, R170, R0.reuse, -R133.reuse ;  /* 0x00000000aac97223 */ /* 0x180fe20000010885 */
[-C--:B------:R-:W-:Y:S01]  /*1bea0*/  FMUL.FTZ R3, R3, R0.reuse ;  /* 0x0000000003037220 */ /* 0x080fe20000410000 */
        /* <DEDUP_REMOVED lines=19> */
[----:B------:R1:W2:Y:S01]  /*1bfe0*/  MUFU.EX2 R3, R8 ;  /* 0x0000000800037308 */ /* 0x0002a20000000800 */
[----:B0-----:R-:W-:Y:S01]  /*1bff0*/  FFMA.FTZ R7, R2, R7, R200 ;  /* 0x0000000702077223 */ /* 0x001fe200000100c8 */
[-CC-:B------:R-:W-:Y:S01]  /*1c000*/  FFMA.FTZ R181, R152, R0.reuse, -R133.reuse ;  /* 0x0000000098b57223 */ /* 0x180fe20000010885 */
[-CC-:B------:R-:W-:Y:S01]  /*1c010*/  FFMA.FTZ R183, R156, R0.reuse, -R133.reuse ;  /* 0x000000009cb77223 */ /* 0x180fe20000010885 */
[-C--:B------:R-:W-:Y:S01]  /*1c020*/  FFMA.FTZ R135, R135, R0.reuse, -R133 ;  /* 0x0000000087877223 */ /* 0x080fe20000010885 */
[----:B------:R-:W-:Y:S01]  /*1c030*/  FADD.FTZ R7, R12, R7 ;  /* 0x000000070c077221 */ /* 0x000fe20000010000 */
[-CC-:B------:R-:W-:Y:S01]  /*1c040*/  FFMA.FTZ R157, R157, R0.reuse, -R133.reuse ;  /* 0x000000009d9d7223 */ /* 0x180fe20000010885 */
[-C--:B------:R-:W-:Y:S01]  /*1c050*/  FFMA.FTZ R144, R144, R0.reuse, -R133 ;  /* 0x0000000090907223 */ /* 0x080fe20000010885 */
[----:B------:R-:W0:Y:S01]  /*1c060*/  MUFU.EX2 R132, R132 ;  /* 0x0000008400847308 */ /* 0x000e220000000800 */
[----:B------:R-:W-:Y:S01]  /*1c070*/  FADD.FTZ R7, R202, R7 ;  /* 0x00000007ca077221 */ /* 0x000fe20000010000 */
[-CC-:B-1----:R-:W-:Y:S01]  /*1c080*/  FFMA.FTZ R8, R151, R0.reuse, -R133.reuse ;  /* 0x0000000097087223 */ /* 0x182fe20000010885 */
[----:B------:R-:W-:Y:S01]  /*1c090*/  FFMA.FTZ R160, R160, R0, -R133 ;  /* 0x00000000a0a07223 */ /* 0x000fe20000010885 */
[----:B------:R-:W-:Y:S01]  /*1c0a0*/  F2FP.F16.F32.PACK_AB R200, R12, R200 ;  /* 0x000000c80cc8723e */ /* 0x000fe200000000ff */
[C---:B------:R-:W-:Y:S01]  /*1c0b0*/  FADD.FTZ R7, R14.reuse, R7 ;  /* 0x000000070e077221 */ /* 0x040fe20000010000 */
[----:B------:R-:W-:Y:S01]  /*1c0c0*/  F2FP.F16.F32.PACK_AB R202, R14, R202 ;  /* 0x000000ca0eca723e */ /* 0x000fe200000000ff */
[----:B------:R-:W-:Y:S01]  /*1c0d0*/  IMAD.MOV.U32 R12, RZ, RZ, R205 ;  /* 0x000000ffff0c7224 */ /* 0x000fe200078e00cd */
[----:B------:R-:W1:Y:S01]  /*1c0e0*/  MUFU.EX2 R203, R203 ;  /* 0x000000cb00cb7308 */ /* 0x000e620000000800 */
[----:B--2---:R-:W-:-:S07]  /*1c0f0*/  FFMA.FTZ R6, R3, R6, R201 ;  /* 0x0000000603067223 */ /* 0x004fce00000100c9 */
[----:B------:R-:W2:Y:S01]  /*1c100*/  MUFU.EX2 R136, R136 ;  /* 0x0000008800887308 */ /* 0x000ea20000000800 */
[C---:B0-----:R-:W-:Y:S01]  /*1c110*/  FADD.FTZ R6, R132.reuse, R6 ;  /* 0x0000000684067221 */ /* 0x041fe20000010000 */
[----:B------:R-:W-:-:S06]  /*1c120*/  F2FP.F16.F32.PACK_AB R201, R132, R201 ;  /* 0x000000c984c9723e */ /* 0x000fcc00000000ff */
[----:B------:R-:W0:Y:S08]  /*1c130*/  MUFU.EX2 R197, R197 ;  /* 0x000000c500c57308 */ /* 0x000e300000000800 */
[----:B------:R-:W3:Y:S08]  /*1c140*/  MUFU.EX2 R141, R141 ;  /* 0x0000008d008d7308 */ /* 0x000ef00000000800 */
[----:B------:R-:W4:Y:S08]  /*1c150*/  MUFU.EX2 R199, R199 ;  /* 0x000000c700c77308 */ /* 0x000f300000000800 */
[----:B------:R-:W5:Y:S08]  /*1c160*/  MUFU.EX2 R137, R137 ;  /* 0x0000008900897308 */ /* 0x000f700000000800 */
        /* <DEDUP_REMOVED lines=20> */
[----:B------:R1:W-:Y:S03]  /*1c2b0*/  @!P1 SYNCS.ARRIVE.TRANS64.RED.A1T0 RZ, [R11+URZ], RZ ;  /* 0x000000ff0bff99a7 */ /* 0x0003e6000810043f */
[----:B------:R-:W5:Y:S01]  /*1c2c0*/  MUFU.EX2 R6, R139 ;  /* 0x0000008b00067308 */ /* 0x000f620000000800 */
[C---:B--2---:R-:W-:Y:S01]  /*1c2d0*/  F2FP.F16.F32.PACK_AB R203, R136.reuse, R203 ;  /* 0x000000cb88cb723e */ /* 0x044fe200000000ff */
[----:B------:R-:W-:-:S04]  /*1c2e0*/  FADD.FTZ R13, R136, R13 ;  /* 0x0000000d880d7221 */ /* 0x000fc80000010000 */
[----:B0-----:R-:W-:Y:S01]  /*1c2f0*/  FADD.FTZ R13, R197, R13 ;  /* 0x0000000dc50d7221 */ /* 0x001fe20000010000 */
[----:B-1----:R-:W-:Y:S01]  /*1c300*/  FADD.FTZ R11, R196, R7 ;  /* 0x00000007c40b7221 */ /* 0x002fe20000010000 */
[----:B------:R-:W-:Y:S01]  /*1c310*/  FFMA.FTZ R7, R143, R0, -R133 ;  /* 0x000000008f077223 */ /* 0x000fe20000010885 */
[----:B------:R-:W-:Y:S01]  /*1c320*/  MUFU.EX2 R135, R135 ;  /* 0x0000008700877308 */ /* 0x000fe20000000800 */
[----:B---3--:R-:W-:Y:S01]  /*1c330*/  FADD.FTZ R13, R141, R13 ;  /* 0x0000000d8d0d7221 */ /* 0x008fe20000010000 */
[C---:B------:R-:W-:Y:S01]  /*1c340*/  FADD.FTZ R11, R15.reuse, R11 ;  /* 0x0000000b0f0b7221 */ /* 0x040fe20000010000 */
[----:B------:R-:W-:Y:S02]  /*1c350*/  F2FP.F16.F32.PACK_AB R196, R15, R196 ;  /* 0x000000c40fc4723e */ /* 0x000fe400000000ff */
[----:B----4-:R-:W-:Y:S01]  /*1c360*/  FADD.FTZ R13, R199, R13 ;  /* 0x0000000dc70d7221 */ /* 0x010fe20000010000 */
[----:B------:R-:W-:Y:S01]  /*1c370*/  FADD.FTZ R122, R198, R11 ;  /* 0x0000000bc67a7221 */ /* 0x000fe20000010000 */
[-C--:B------:R-:W-:Y:S01]  /*1c380*/  FFMA.FTZ R11, R153, R0.reuse, -R133 ;  /* 0x00000000990b7223 */ /* 0x080fe20000010885 */
[----:B------:R-:W0:Y:S01]  /*1c390*/  MUFU.EX2 R7, R7 ;  /* 0x0000000700077308 */ /* 0x000e220000000800 */
[----:B-----5:R-:W-:Y:S01]  /*1c3a0*/  FADD.FTZ R13, R137, R13 ;  /* 0x0000000d890d7221 */ /* 0x020fe20000010000 */
[----:B------:R-:W-:Y:S01]  /*1c3b0*/  FADD.FTZ R122, R20, R122 ;  /* 0x0000007a147a7221 */ /* 0x000fe20000010000 */
[----:B------:R-:W-:Y:S01]  /*1c3c0*/  FFMA.FTZ R133, R145, R0, -R133 ;  /* 0x0000000091857223 */ /* 0x000fe20000010885 */
[----:B------:R-:W-:Y:S01]  /*1c3d0*/  F2FP.F16.F32.PACK_AB R197, R141, R197 ;  /* 0x000000c58dc5723e */ /* 0x000fe200000000ff */
[----:B------:R-:W-:Y:S01]  /*1c3e0*/  FADD.FTZ R13, R193, R13 ;  /* 0x0000000dc10d7221 */ /* 0x000fe20000010000 */
[----:B------:R-:W-:Y:S01]  /*1c3f0*/  FADD.FTZ R122, R192, R122 ;  /* 0x0000007ac07a7221 */ /* 0x000fe20000010000 */
[----:B------:R-:W-:Y:S01]  /*1c400*/  F2FP.F16.F32.PACK_AB R198, R20, R198 ;  /* 0x000000c614c6723e */ /* 0x000fe200000000ff */
[----:B------:R-:W1:Y:S01]  /*1c410*/  MUFU.EX2 R11, R11 ;  /* 0x0000000b000b7308 */ /* 0x000e620000000800 */
[----:B------:R-:W-:Y:S01]  /*1c420*/  FADD.FTZ R13, R140, R13 ;  /* 0x0000000d8c0d7221 */ /* 0x000fe20000010000 */
[----:B------:R-:W-:Y:S01]  /*1c430*/  FADD.FTZ R122, R21, R122 ;  /* 0x0000007a157a7221 */ /* 0x000fe20000010000 */
[----:B------:R-:W-:-:S02]  /*1c440*/  F2FP.F16.F32.PACK_AB R199, R137, R199 ;  /* 0x000000c789c7723e */ /* 0x000fc400000000ff */
[----:B------:R-:W-:Y:S01]  /*1c450*/  FADD.FTZ R13, R195, R13 ;  /* 0x0000000dc30d7221 */ /* 0x000fe20000010000 */
[----:B------:R-:W-:Y:S01]  /*1c460*/  FADD.FTZ R122, R194, R122 ;  /* 0x0000007ac27a7221 */ /* 0x000fe20000010000 */
[----:B------:R-:W-:Y:S01]  /*1c470*/  F2FP.F16.F32.PACK_AB R192, R21, R192 ;  /* 0x000000c015c0723e */ /* 0x000fe200000000ff */
[----:B------:R-:W2:Y:S01]  /*1c480*/  MUFU.EX2 R157, R157 ;  /* 0x0000009d009d7308 */ /* 0x000ea20000000800 */
[----:B------:R-:W-:Y:S01]  /*1c490*/  FADD.FTZ R13, R148, R13 ;  /* 0x0000000d940d7221 */ /* 0x000fe20000010000 */
[----:B------:R-:W-:Y:S01]  /*1c4a0*/  FADD.FTZ R122, R130, R122 ;  /* 0x0000007a827a7221 */ /* 0x000fe20000010000 */
[----:B------:R-:W-:Y:S02]  /*1c4b0*/  F2FP.F16.F32.PACK_AB R193, R140, R193 ;  /* 0x000000c18cc1723e */ /* 0x000fe400000000ff */
[----:B------:R-:W-:Y:S01]  /*1c4c0*/  FADD.FTZ R13, R189, R13 ;  /* 0x0000000dbd0d7221 */ /* 0x000fe20000010000 */
[----:B------:R-:W-:Y:S01]  /*1c4d0*/  FADD.FTZ R122, R188, R122 ;  /* 0x0000007abc7a7221 */ /* 0x000fe20000010000 */
[C---:B------:R-:W-:Y:S01]  /*1c4e0*/  F2FP.F16.F32.PACK_AB R189, R9.reuse, R189 ;  /* 0x000000bd09bd723e */ /* 0x040fe200000000ff */
[----:B------:R-:W3:Y:S01]  /*1c4f0*/  MUFU.EX2 R144, R144 ;  /* 0x0000009000907308 */ /* 0x000ee20000000800 */
[----:B------:R-:W-:Y:S01]  /*1c500*/  FADD.FTZ R13, R9, R13 ;  /* 0x0000000d090d7221 */ /* 0x000fe20000010000 */
[----:B------:R-:W-:Y:S01]  /*1c510*/  FADD.FTZ R122, R126, R122 ;  /* 0x0000007a7e7a7221 */ /* 0x000fe20000010000 */
[----:B------:R-:W-:Y:S01]  /*1c520*/  F2FP.F16.F32.PACK_AB R194, R130, R194 ;  /* 0x000000c282c2723e */ /* 0x000fe200000000ff */
[----:B------:R-:W-:-:S02]  /*1c530*/  IMAD.MOV.U32 R9, RZ, RZ, R5 ;  /* 0x000000ffff097224 */ /* 0x000fc400078e0005 */
[----:B------:R-:W-:Y:S01]  /*1c540*/  FADD.FTZ R13, R191, R13 ;  /* 0x0000000dbf0d7221 */ /* 0x000fe20000010000 */
[----:B------:R-:W-:Y:S01]  /*1c550*/  FADD.FTZ R122, R190, R122 ;  /* 0x0000007abe7a7221 */ /* 0x000fe20000010000 */
[C---:B------:R-:W-:Y:S01]  /*1c560*/  F2FP.F16.F32.PACK_AB R191, R8.reuse, R191 ;  /* 0x000000bf08bf723e */ /* 0x040fe200000000ff */
[----:B------:R-:W4:Y:S01]  /*1c570*/  MUFU.EX2 R160, R160 ;  /* 0x000000a000a07308 */ /* 0x000f220000000800 */
[----:B------:R-:W-:Y:S01]  /*1c580*/  FADD.FTZ R13, R8, R13 ;  /* 0x0000000d080d7221 */ /* 0x000fe20000010000 */
[----:B------:R-:W-:Y:S01]  /*1c590*/  FADD.FTZ R122, R127, R122 ;  /* 0x0000007a7f7a7221 */ /* 0x000fe20000010000 */
[----:B------:R-:W-:Y:S01]  /*1c5a0*/  F2FP.F16.F32.PACK_AB R195, R148, R195 ;  /* 0x000000c394c3723e */ /* 0x000fe200000000ff */
[----:B------:R-:W-:Y:S02]  /*1c5b0*/  IMAD.MOV.U32 R8, RZ, RZ, R4 ;  /* 0x000000ffff087224 */ /* 0x000fe400078e0004 */
[----:B------:R-:W-:Y:S01]  /*1c5c0*/  FADD.FTZ R13, R185, R13 ;  /* 0x0000000db90d7221 */ /* 0x000fe20000010000 */
[----:B------:R-:W-:Y:S01]  /*1c5d0*/  FADD.FTZ R122, R184, R122 ;  /* 0x0000007ab87a7221 */ /* 0x000fe20000010000 */
[C---:B------:R-:W-:Y:S01]  /*1c5e0*/  F2FP.F16.F32.PACK_AB R185, R6.reuse, R185 ;  /* 0x000000b906b9723e */ /* 0x040fe200000000ff */
[----:B------:R-:W5:Y:S01]  /*1c5f0*/  MUFU.EX2 R133, R133 ;  /* 0x0000008500857308 */ /* 0x000f620000000800 */
[----:B------:R-:W-:Y:S01]  /*1c600*/  FADD.FTZ R13, R6, R13 ;  /* 0x0000000d060d7221 */ /* 0x000fe20000010000 */
[----:B------:R-:W-:Y:S01]  /*1c610*/  FADD.FTZ R122, R131, R122 ;  /* 0x0000007a837a7221 */ /* 0x000fe20000010000 */
[----:B------:R-:W-:-:S02]  /*1c620*/  F2FP.F16.F32.PACK_AB R188, R126, R188 ;  /* 0x000000bc7ebc723e */ /* 0x000fc400000000ff */
[----:B------:R-:W-:Y:S01]  /*1c630*/  FADD.FTZ R13, R187, R13 ;  /* 0x0000000dbb0d7221 */ /* 0x000fe20000010000 */
[----:B------:R-:W-:Y:S01]  /*1c640*/  FADD.FTZ R122, R186, R122 ;  /* 0x0000007aba7a7221 */ /* 0x000fe20000010000 */
[C---:B0-----:R-:W-:Y:S02]  /*1c650*/  F2FP.F16.F32.PACK_AB R187, R7.reuse, R187 ;  /* 0x000000bb07bb723e */ /* 0x041fe400000000ff */
[----:B------:R-:W-:Y:S01]  /*1c660*/  FADD.FTZ R13, R7, R13 ;  /* 0x0000000d070d7221 */ /* 0x000fe20000010000 */
[----:B------:R-:W-:Y:S01]  /*1c670*/  FADD.FTZ R122, R134, R122 ;  /* 0x0000007a867a7221 */ /* 0x000fe20000010000 */
[----:B------:R-:W-:Y:S02]  /*1c680*/  F2FP.F16.F32.PACK_AB R190, R127, R190 ;  /* 0x000000be7fbe723e */ /* 0x000fe400000000ff */
[----:B------:R-:W-:Y:S01]  /*1c690*/  FADD.FTZ R13, R181, R13 ;  /* 0x0000000db50d7221 */ /* 0x000fe20000010000 */
[----:B------:R-:W-:Y:S01]  /*1c6a0*/  FADD.FTZ R122, R180, R122 ;  /* 0x0000007ab47a7221 */ /* 0x000fe20000010000 */
[----:B-1----:R-:W-:-:S02]  /*1c6b0*/  F2FP.F16.F32.PACK_AB R181, R11, R181 ;  /* 0x000000b50bb5723e */ /* 0x002fc400000000ff */
[----:B------:R-:W-:Y:S01]  /*1c6c0*/  FADD.FTZ R13, R11, R13 ;  /* 0x0000000d0b0d7221 */ /* 0x000fe20000010000 */
[----:B------:R-:W-:Y:S01]  /*1c6d0*/  FADD.FTZ R122, R128, R122 ;  /* 0x0000007a807a7221 */ /* 0x000fe20000010000 */
[----:B------:R-:W-:Y:S01]  /*1c6e0*/  F2FP.F16.F32.PACK_AB R184, R131, R184 ;  /* 0x000000b883b8723e */ /* 0x000fe200000000ff */
[----:B------:R-:W-:Y:S02]  /*1c6f0*/  IMAD.MOV.U32 R11, RZ, RZ, R208 ;  /* 0x000000ffff0b7224 */ /* 0x000fe400078e00d0 */
[----:B------:R-:W-:Y:S01]  /*1c700*/  FADD.FTZ R13, R183, R13 ;  /* 0x0000000db70d7221 */ /* 0x000fe20000010000 */
[----:B------:R-:W-:Y:S01]  /*1c710*/  FADD.FTZ R122, R182, R122 ;  /* 0x0000007ab67a7221 */ /* 0x000fe20000010000 */
[----:B------:R-:W-:Y:S02]  /*1c720*/  F2FP.F16.F32.PACK_AB R186, R134, R186 ;  /* 0x000000ba86ba723e */ /* 0x000fe400000000ff */
[----:B------:R-:W-:Y:S01]  /*1c730*/  FADD.FTZ R13, R135, R13 ;  /* 0x0000000d870d7221 */ /* 0x000fe20000010000 */
[----:B------:R-:W-:Y:S01]  /*1c740*/  FADD.FTZ R122, R129, R122 ;  /* 0x0000007a817a7221 */ /* 0x000fe20000010000 */
[----:B------:R-:W-:-:S02]  /*1c750*/  F2FP.F16.F32.PACK_AB R180, R128, R180 ;  /* 0x000000b480b4723e */ /* 0x000fc400000000ff */
[----:B--2---:R-:W-:Y:S01]  /*1c760*/  FADD.FTZ R13, R157, R13 ;  /* 0x0000000d9d0d7221 */ /* 0x004fe20000010000 */
[----:B------:R-:W-:Y:S01]  /*1c770*/  FADD.FTZ R122, R120, R122 ;  /* 0x0000007a787a7221 */ /* 0x000fe20000010000 */
[----:B------:R-:W-:Y:S02]  /*1c780*/  F2FP.F16.F32.PACK_AB R182, R129, R182 ;  /* 0x000000b681b6723e */ /* 0x000fe400000000ff */
[----:B---3--:R-:W-:Y:S01]  /*1c790*/  FADD.FTZ R13, R144, R13 ;  /* 0x0000000d900d7221 */ /* 0x008fe20000010000 */
[----:B------:R-:W-:Y:S01]  /*1c7a0*/  FADD.FTZ R122, R121, R122 ;  /* 0x0000007a797a7221 */ /* 0x000fe20000010000 */
[----:B------:R-:W-:Y:S02]  /*1c7b0*/  F2FP.F16.F32.PACK_AB R183, R135, R183 ;  /* 0x000000b787b7723e */ /* 0x000fe400000000ff */
[----:B----4-:R-:W-:Y:S01]  /*1c7c0*/  FADD.FTZ R13, R160, R13 ;  /* 0x0000000da00d7221 */ /* 0x010fe20000010000 */
[----:B------:R-:W-:Y:S01]  /*1c7d0*/  FADD.FTZ R122, R124, R122 ;  /* 0x0000007a7c7a7221 */ /* 0x000fe20000010000 */
[----:B------:R-:W-:-:S02]  /*1c7e0*/  F2FP.F16.F32.PACK_AB R177, R144, R157 ;  /* 0x0000009d90b1723e */ /* 0x000fc400000000ff */
[----:B-----5:R-:W-:Y:S01]  /*1c7f0*/  FADD.FTZ R6, R133, R13 ;  /* 0x0000000d85067221 */ /* 0x020fe20000010000 */
[----:B------:R-:W-:Y:S01]  /*1c800*/  FADD.FTZ R7, R125, R122 ;  /* 0x0000007a7d077221 */ /* 0x000fe20000010000 */
[----:B------:R-:W-:Y:S01]  /*1c810*/  F2FP.F16.F32.PACK_AB R179, R133, R160 ;  /* 0x000000a085b3723e */ /* 0x000fe200000000ff */
[----:B------:R-:W-:Y:S06]  /*1c820*/  @P3 BRA `(.L_x_2701) ;  /* 0xffffffa800b83947 */ /* 0x000fec000383ffff */
[----:B------:R-:W-:Y:S05]  /*1c830*/  BSYNC B1 ;  /* 0x0000000000017941 */ /* 0x000fea0003800000 */
.L_x_2690:
[----:B------:R-:W-:Y:S05]  /*1c840*/  BSYNC B0 ;  /* 0x0000000000007941 */ /* 0x000fea0003800000 */
.L_x_2689:
[----:B------:R-:W-:Y:S01]  /*1c850*/  ISETP.GE.AND P2, PT, R10, R222, PT ;  /* 0x000000de0a00720c */ /* 0x000fe20003f46270 */
[----:B------:R-:W-:-:S12]  /*1c860*/  BSSY B0, `(.L_x_2702) ;  /* 0x00004d8000007945 */ /* 0x000fd80003800000 */
[----:B------:R-:W-:Y:S05]  /*1c870*/  @!P2 BRA `(.L_x_2703) ;  /* 0x0000004c0058a947 */ /* 0x000fea0003800000 */
[----:B------:R-:W-:Y:S01]  /*1c880*/  MOV R8, R4 ;  /* 0x0000000400087202 */ /* 0x000fe20000000f00 */
[----:B------:R-:W-:Y:S02]  /*1c890*/  IMAD.MOV.U32 R9, RZ, RZ, R5 ;  /* 0x000000ffff097224 */ /* 0x000fe400078e0005 */
[----:B------:R-:W-:Y:S02]  /*1c8a0*/  IMAD.MOV.U32 R11, RZ, RZ, R208 ;  /* 0x000000ffff0b7224 */ /* 0x000fe400078e00d0 */
[----:B------:R-:W-:-:S07]  /*1c8b0*/  IMAD.MOV.U32 R12, RZ, RZ, R205 ;  /* 0x000000ffff0c7224 */ /* 0x000fce00078e00cd */
.L_x_2714:
        /* <DEDUP_REMOVED lines=8> */
.L_x_2704:
[----:B------:R-:W-:Y:S01]  /*1c940*/  IMAD R4, R205, 0x8, R16 ;  /* 0x00000008cd047824 */ /* 0x000fe200078e0210 */
[----:B------:R-:W-:-:S04]  /*1c950*/  SHF.L.U32 R5, R208, 0x1f, RZ ;  /* 0x0000001fd0057819 */ /* 0x000fc800000006ff */
[----:B------:R0:W1:Y:S01]  /*1c960*/  SYNCS.PHASECHK.TRANS64.TRYWAIT P2, [R4+URZ+0x36830], R5 ;  /* 0x03683005040075a7 */ /* 0x000062000804017f */
[----:B------:R-:W-:Y:S05]  /*1c970*/  @!P0 BRA `(.L_x_2705) ;  /* 0x0000000000048947 */ /* 0x000fea0003800000 */
[----:B------:R-:W-:Y:S01]  /*1c980*/  BPT.TRAP 0x1 ;  /* 0x000000040000795c */ /* 0x000fe20000300000 */
.L_x_2705:
[----:B------:R-:W-:Y:S01]  /*1c990*/  IMAD R0, R205, 0xa80, R220 ;  /* 0x00000a80cd007824 */ /* 0x000fe200078e02dc */
[----:B------:R-:W-:Y:S03]  /*1c9a0*/  BSSY B1, `(.L_x_2706) ;  /* 0x0000006000017945 */ /* 0x000fe60003800000 */
[C---:B------:R-:W-:Y:S01]  /*1c9b0*/  VIADD R120, R0.reuse, 0x100 ;  /* 0x0000010000787836 */ /* 0x040fe20000000000 */
[----:B------:R-:W-:Y:S01]  /*1c9c0*/  IADD3 R20, R0, 0x80, RZ ;  /* 0x0000008000147810 */ /* 0x000fe20007ffe0ff */
[----:B-1----:R-:W-:Y:S06]  /*1c9d0*/  @P2 BRA `(.L_x_2707) ;  /* 0x0000000000082947 */ /* 0x002fec0003800000 */
[----:B------:R-:W1:Y:S02]  /*1c9e0*/  SYNCS.PHASECHK.TRANS64.TRYWAIT P2, [R4+URZ+0x36830], R5 ;  /* 0x03683005040075a7 */ /* 0x000e64000804017f */
[----:B-1----:R-:W-:Y:S05]  /*1c9f0*/  @!P2 BRA `(.L_x_2708) ;  /* 0x000001340060a947 */ /* 0x002fea0003800000 */
.L_x_2707:
[----:B------:R-:W-:Y:S05]  /*1ca00*/  BSYNC B1 ;  /* 0x0000000000017941 */ /* 0x000fea0003800000 */
.L_x_2706:
        /* <DEDUP_REMOVED lines=8> */
[----:B------:R-:W-:Y:S02]  /*1ca90*/  R2UR UR18, R20 ;  /* 0x00000000141272ca */ /* 0x000fe400000e0000 */
[----:B------:R-:W-:Y:S02]  /*1caa0*/  IADD3 R20, R0, 0x200, RZ ;  /* 0x0000020000147810 */ /* 0x000fe40007ffe0ff */
[----:B------:R-:W-:Y:S02]  /*1cab0*/  R2UR UR15, R21 ;  /* 0x00000000150f72ca */ /* 0x000fe400000e0000 */
[----:B------:R-:W-:Y:S02]  /*1cac0*/  R2UR UR14, R20 ;  /* 0x00000000140e72ca */ /* 0x000fe400000e0000 */
[----:B--2---:R-:W-:Y:S01]  /*1cad0*/  R2UR UR42, R14 ;  /* 0x000000000e2a72ca */ /* 0x004fe200000e0000 */
[----:B------:R-:W-:Y:S01]  /*1cae0*/  IMAD.MOV.U32 R14, RZ, RZ, R0 ;  /* 0x000000ffff0e7224 */ /* 0x000fe200078e0000 */
[----:B------:R-:W-:Y:S01]  /*1caf0*/  R2UR UR43, R15 ;  /* 0x000000000f2b72ca */ /* 0x000fe200000e0000 */
[----:B------:R-:W-:Y:S01]  /*1cb00*/  IMAD.MOV.U32 R15, RZ, RZ, 0x40000040 ;  /* 0x40000040ff0f7424 */ /* 0x000fe200078e00ff */
[----:B---3--:R-:W-:-:S02]  /*1cb10*/  R2UR UR28, R122 ;  /* 0x000000007a1c72ca */ /* 0x008fc400000e0000 */
[----:B------:R-:W-:Y:S02]  /*1cb20*/  R2UR UR29, R123 ;  /* 0x000000007b1d72ca */ /* 0x000fe400000e0000 */
        /* <DEDUP_REMOVED lines=38> */
[C---:B------:R-:W-:Y:S02]  /*1cd90*/  VIADD R14, R0.reuse, 0x300 ;  /* 0x00000300000e7836 */ /* 0x040fe40000000000 */
[----:B------:R-:W-:Y:S02]  /*1cda0*/  VIADD R120, R0, 0x182 ;  /* 0x0000018200787836 */ /* 0x000fe40000000000 */
[----:B------:R-:W-:Y:S01]  /*1cdb0*/  IMAD.MOV.U32 R121, RZ, RZ, 0x40000040 ;  /* 0x40000040ff797424 */ /* 0x000fe200078e00ff */
[----:B------:R-:W-:Y:S02]  /*1cdc0*/  R2UR UR58, R14 ;  /* 0x000000000e3a72ca */ /* 0x000fe400000e0000 */
[----:B------:R-:W-:Y:S02]  /*1cdd0*/  R2UR UR59, R15 ;  /* 0x000000000f3b72ca */ /* 0x000fe400000e0000 */
[----:B------:R-:W-:-:S02]  /*1cde0*/  R2UR UR26, R120 ;  /* 0x00000000781a72ca */ /* 0x000fc400000e0000 */
[----:B------:R-:W-:Y:S01]  /*1cdf0*/  R2UR UR27, R121 ;  /* 0x00000000791b72ca */ /* 0x000fe200000e0000 */
[----:B------:R-:W-:Y:S01]  /*1ce00*/  IMAD.MOV.U32 R121, RZ, RZ, 0x40000040 ;  /* 0x40000040ff797424 */ /* 0x000fe200078e00ff */
[----:B------:R-:W-:Y:S02]  /*1ce10*/  IADD3 R120, R0, 0x302, RZ ;  /* 0x0000030200787810 */ /* 0x000fe40007ffe0ff */
[----:B--2---:R-:W-:Y:S02]  /*1ce20*/  R2UR UR38, R122 ;  /* 0x000000007a2672ca */ /* 0x004fe400000e0000 */
[----:B------:R-:W-:Y:S02]  /*1ce30*/  R2UR UR46, R120 ;  /* 0x00000000782e72ca */ /* 0x000fe400000e0000 */
[----:B------:R-:W-:Y:S02]  /*1ce40*/  R2UR UR47, R121 ;  /* 0x00000000792f72ca */ /* 0x000fe400000e0000 */
[----:B------:R-:W-:Y:S01]  /*1ce50*/  R2UR UR39, R123 ;  /* 0x000000007b2772ca */ /* 0x000fe200000e0000 */
[----:B------:R-:W-:Y:S01]  /*1ce60*/  UMOV UR56, UR28 ;  /* 0x0000001c00387c82 */ /* 0x000fe20008000000 */
[----:B------:R-:W-:Y:S01]  /*1ce70*/  UMOV UR57, UR29 ;  /* 0x0000001d00397c82 */ /* 0x000fe20008000000 */
[----:B------:R-:W-:-:S02]  /*1ce80*/  WARPGROUP.DEPBAR.LE gsb0, 0x0 ;  /* 0x00008000000079c5 */ /* 0x000fc40000010000 */
        /* <DEDUP_REMOVED lines=49> */
[----:B01----:R-:W-:Y:S01]  /*1d1a0*/  MOV R5, UR45 ;  /* 0x0000002d00057c02 */ /* 0x003fe20008000f00 */
[----:B------:R-:W-:Y:S02]  /*1d1b0*/  WARPGROUP.DEPBAR.LE gsb0, 0x0 ;  /* 0x00008000000079c5 */ /* 0x000fe40000010000 */
[----:B------:R-:W-:Y:S01]  /*1d1c0*/  WARPGROUP.ARRIVE ;  /* 0x00000000000079c5 */ /* 0x000fe20000000000 */
[----:B------:R-:W-:Y:S01]  /*1d1d0*/  MOV R4, UR44 ;  /* 0x0000002c00047c02 */ /* 0x000fe20008000f00 */
[----:B------:R-:W-:Y:S01]  /*1d1e0*/  VIADD R14, R0, 0x4 ;  /* 0x00000004000e7836 */ /* 0x000fe20000000000 */
[----:B------:R-:W-:Y:S01]  /*1d1f0*/  UMOV UR12, UR38 ;  /* 0x00000026000c7c82 */ /* 0x000fe20008000000 */
[----:B------:R-:W-:Y:S01]  /*1d200*/  IMAD.MOV.U32 R15, RZ, RZ, 0x40000040 ;  /* 0x40000040ff0f7424 */ /* 0x000fe200078e00ff */
        /* <DEDUP_REMOVED lines=738> */
.L_x_2709:
[----:B------:R-:W-:Y:S01]  /*20030*/  SHF.L.U32 R0, R11, 0x1f, RZ ;  /* 0x0000001f0b007819 */ /* 0x000fe200000006ff */
[----:B------:R-:W-:-:S04]  /*20040*/  IMAD R11, R12, 0x8, R16 ;  /* 0x000000080c0b7824 */ /* 0x000fc800078e0210 */
[----:B------:R0:W1:Y:S01]  /*20050*/  SYNCS.PHASECHK.TRANS64.TRYWAIT P2, [R11+URZ+0x36850], R0 ;  /* 0x036850000b0075a7 */ /* 0x000062000804017f */
[----:B------:R-:W-:Y:S05]  /*20060*/  @!P0 BRA `(.L_x_2710) ;  /* 0x0000000000048947 */ /* 0x000fea0003800000 */
[----:B------:R-:W-:Y:S01]  /*20070*/  BPT.TRAP 0x1 ;  /* 0x000000040000795c */ /* 0x000fe20000300000 */
.L_x_2710:
[----:B------:R-:W-:Y:S04]  /*20080*/  BSSY B1, `(.L_x_2711) ;  /* 0x0000004000017945 */ /* 0x000fe80003800000 */
[----:B-1----:R-:W-:Y:S05]  /*20090*/  @P2 BRA `(.L_x_2712) ;  /* 0x0000000000082947 */ /* 0x002fea0003800000 */
[----:B------:R-:W1:Y:S02]  /*200a0*/  SYNCS.PHASECHK.TRANS64.TRYWAIT P2, [R11+URZ+0x36850], R0 ;  /* 0x036850000b0075a7 */ /* 0x000e64000804017f */
[----:B-1----:R-:W-:Y:S05]  /*200b0*/  @!P2 BRA `(.L_x_2713) ;  /* 0x000000fc00c4a947 */ /* 0x002fea0003800000 */
.L_x_2712:
[----:B------:R-:W-:Y:S05]  /*200c0*/  BSYNC B1 ;  /* 0x0000000000017941 */ /* 0x000fea0003800000 */
.L_x_2711:
[----:B01----:R-:W-:Y:S01]  /*200d0*/  VIADD R0, R16, 0x400 ;  /* 0x0000040010007836 */ /* 0x003fe20000000000 */
[----:B------:R-:W-:Y:S01]  /*200e0*/  WARPGROUP.ARRIVE ;  /* 0x00000000000079c5 */ /* 0x000fe20000000000 */
[----:B------:R-:W-:Y:S01]  /*200f0*/  IMAD.MOV.U32 R15, RZ, RZ, 0x40000040 ;  /* 0x40000040ff0f7424 */ /* 0x000fe200078e00ff */
[----:B------:R-:W-:Y:S01]  /*20100*/  FMNMX.FTZ R4, R170, R8, !PT ;  /* 0x00000008aa047209 */ /* 0x000fe20007810000 */
[----:B------:R-:W-:Y:S01]  /*20110*/  IMAD.MOV.U32 R3, RZ, RZ, 0x40000040 ;  /* 0x40000040ff037424 */ /* 0x000fe200078e00ff */
[----:B------:R-:W-:Y:S01]  /*20120*/  SHF.R.U32.HI R0, RZ, 0x4, R0 ;  /* 0x00000004ff007819 */ /* 0x000fe20000011600 */
[----:B------:R-:W-:Y:S01]  /*20130*/  ULDC UR4, c[0x0][0x988] ;  /* 0x0002620000047ab9 */ /* 0x000fe20000000800 */
[----:B------:R-:W-:Y:S01]  /*20140*/  R2UR UR7, R15 ;  /* 0x000000000f0772ca */ /* 0x000fe200000e0000 */
[----:B------:R-:W-:Y:S01]  /*20150*/  @!P1 IMAD R13, R13, 0x8, R16 ;  /* 0x000000080d0d9824 */ /* 0x000fe200078e0210 */
[----:B------:R-:W-:Y:S01]  /*20160*/  LOP3.LUT R0, R0, 0x3fff, RZ, 0xc0, !PT ;  /* 0x00003fff00007812 */ /* 0x000fe200078ec0ff */
[----:B------:R-:W-:Y:S01]  /*20170*/  @!P1 VIADD R11, R11, 0x36860 ;  /* 0x000368600b0b9836 */ /* 0x000fe20000000000 */
[----:B------:R-:W-:-:S02]  /*20180*/  FMNMX.FTZ R4, R171, R4, !PT ;  /* 0x00000004ab047209 */ /* 0x000fc40007810000 */
[----:B------:R-:W-:Y:S02]  /*20190*/  LOP3.LUT R0, R0, 0x3800000, RZ, 0xfc, !PT ;  /* 0x0380000000007812 */ /* 0x000fe400078efcff */
[----:B------:R-:W-:Y:S02]  /*201a0*/  FMNMX.FTZ R4, R174, R4, !PT ;  /* 0x00000004ae047209 */ /* 0x000fe40007810000 */
[----:B------:R-:W-:Y:S01]  /*201b0*/  @!P1 IADD3 R13, R13, 0x36840, RZ ;  /* 0x000368400d0d9810 */ /* 0x000fe20007ffe0ff */
[----:B------:R-:W-:Y:S01]  /*201c0*/  IMAD R14, R12, 0xa80, R0 ;  /* 0x00000a800c0e7824 */ /* 0x000fe200078e0200 */
[----:B------:R-:W-:Y:S02]  /*201d0*/  FMNMX.FTZ R0, R168, R9, !PT ;  /* 0x00000009a8007209 */ /* 0x000fe40007810000 */
[----:B------:R-:W-:Y:S02]  /*201e0*/  FMNMX.FTZ R4, R175, R4, !PT ;  /* 0x00000004af047209 */ /* 0x000fe40007810000 */
[----:B------:R-:W-:-:S02]  /*201f0*/  R2UR UR6, R14 ;  /* 0x000000000e0672ca */ /* 0x000fc400000e0000 */
[----:B------:R-:W-:Y:S02]  /*20200*/  IADD3 R2, R14, 0x80, RZ ;  /* 0x000000800e027810 */ /* 0x000fe40007ffe0ff */
[----:B------:R-:W-:Y:S02]  /*20210*/  FMNMX.FTZ R0, R169, R0, !PT ;  /* 0x00000000a9007209 */ /* 0x000fe40007810000 */
[----:B------:R-:W-:Y:S02]  /*20220*/  FMNMX.FTZ R4, R162, R4, !PT ;  /* 0x00000004a2047209 */ /* 0x000fe40007810000 */
[----:B------:R-:W-:Y:S02]  /*20230*/  FMNMX.FTZ R0, R172, R0, !PT ;  /* 0x00000000ac007209 */ /* 0x000fe40007810000 */
[----:B------:R-:W-:Y:S02]  /*20240*/  FMNMX.FTZ R4, R163, R4, !PT ;  /* 0x00000004a3047209 */ /* 0x000fe40007810000 */
[----:B------:R-:W-:Y:S01]  /*20250*/  FMNMX.FTZ R0, R173, R0, !PT ;  /* 0x00000000ad007209 */ /* 0x000fe20007810000 */
[----:B------:R-:W-:Y:S01]  /*20260*/  HGMMA.64x192x16.F32 R24, R200, gdesc[UR4].tnspB, R24, gsb0 ;  /* 0x42e00004c8187df0 */ /* 0x000fe20008000818 */
[----:B------:R-:W-:Y:S01]  /*20270*/  R2UR UR6, R2 ;  /* 0x00000000020672ca */ /* 0x000fe200000e0000 */
[----:B------:R-:W-:Y:S01]  /*20280*/  VIADD R2, R14, 0x100 ;  /* 0x000001000e027836 */ /* 0x000fe20000000000 */
[----:B------:R-:W-:Y:S01]  /*20290*/  R2UR UR7, R3 ;  /* 0x00000000030772ca */ /* 0x000fe200000e0000 */
[----:B------:R-:W-:Y:S01]  /*202a0*/  IMAD.MOV.U32 R3, RZ, RZ, 0x40000040 ;  /* 0x40000040ff037424 */ /* 0x000fe200078e00ff */
[----:B------:R-:W-:-:S02]  /*202b0*/  FMNMX.FTZ R0, R160, R0, !PT ;  /* 0x00000000a0007209 */ /* 0x000fc40007810000 */
[----:B------:R-:W-:Y:S02]  /*202c0*/  FMNMX.FTZ R4, R166, R4, !PT ;  /* 0x00000004a6047209 */ /* 0x000fe40007810000 */
[----:B------:R-:W-:Y:S02]  /*202d0*/  FMNMX.FTZ R0, R161, R0, !PT ;  /* 0x00000000a1007209 */ /* 0x000fe40007810000 */
[----:B------:R-:W-:Y:S02]  /*202e0*/  FMNMX.FTZ R4, R167, R4, !PT ;  /* 0x00000004a7047209 */ /* 0x000fe40007810000 */
[----:B------:R-:W-:Y:S02]  /*202f0*/  FMNMX.FTZ R0, R164, R0, !PT ;  /* 0x00000000a4007209 */ /* 0x000fe40007810000 */
[----:B------:R-:W-:Y:S02]  /*20300*/  FMNMX.FTZ R4, R154, R4, !PT ;  /* 0x000000049a047209 */ /* 0x000fe40007810000 */
        /* <DEDUP_REMOVED lines=39> */
[----:B------:R-:W-:Y:S02]  /*20580*/  @!P1 PRMT R11, RZ, 0x654, R11 ;  /* 0x00000654ff0b9816 */ /* 0x000fe4000000000b */
[----:B------:R-:W-:Y:S02]  /*20590*/  FMNMX.FTZ R5, R125, R0, !PT ;  /* 0x000000007d057209 */ /* 0x000fe40007810000 */
[C---:B------:R-:W-:Y:S01]  /*205a0*/  ISETP.GT.AND P2, PT, R10.reuse, R222, PT ;  /* 0x000000de0a00720c */ /* 0x040fe20003f44270 */
[----:B------:R-:W-:Y:S02]  /*205b0*/  VIADD R10, R10, 0xffffffff ;  /* 0xffffffff0a0a7836 */ /* 0x000fe40000000000 */
[----:B------:R-:W0:Y:S02]  /*205c0*/  SHFL.BFLY PT, R0, R5, 0x2, 0x1f ;  /* 0x0c401f0005007f89 */ /* 0x000e2400000e0000 */
[----:B0-----:R-:W-:-:S05]  /*205d0*/  FMNMX.FTZ R5, R5, R0, !PT ;  /* 0x0000000005057209 */ /* 0x001fca0007810000 */
[----:B------:R-:W0:Y:S02]  /*205e0*/  SHFL.BFLY PT, R0, R5, 0x1, 0x1f ;  /* 0x0c201f0005007f89 */ /* 0x000e2400000e0000 */
[----:B0-----:R-:W-:Y:S01]  /*205f0*/  FMNMX.FTZ R5, R5, R0, !PT ;  /* 0x0000000005057209 */ /* 0x001fe20007810000 */
[----:B------:R-:W-:Y:S01]  /*20600*/  IMAD.U32 R0, RZ, RZ, UR4 ;  /* 0x00000004ff007e24 */ /* 0x000fe2000f8e00ff */
        /* <DEDUP_REMOVED lines=25> */
[----:B------:R-:W-:Y:S01]  /*207a0*/  FADD.FTZ R2, -R5, R9 ;  /* 0x0000000905027221 */ /* 0x000fe20000010100 */
[----:B------:R-:W-:Y:S01]  /*207b0*/  R2UR UR7, R3 ;  /* 0x00000000030772ca */ /* 0x000fe200000e0000 */
[----:B------:R-:W0:Y:S01]  /*207c0*/  SHFL.BFLY PT, R9, R4, 0x2, 0x1f ;  /* 0x0c401f0004097f89 */ /* 0x000e2200000e0000 */
[-C--:B------:R-:W-:Y:S01]  /*207d0*/  FMUL.FTZ R3, R5, R0.reuse ;  /* 0x0000000005037220 */ /* 0x080fe20000410000 */
[----:B------:R-:W-:-:S03]  /*207e0*/  FMUL.FTZ R2, R2, R0 ;  /* 0x0000000002027220 */ /* 0x000fc60000410000 */
        /* <DEDUP_REMOVED lines=19> */
[----:B0-----:R-:W-:Y:S01]  /*20920*/  FMNMX.FTZ R4, R4, R9, !PT ;  /* 0x0000000904047209 */ /* 0x001fe20007810000 */
[----:B------:R-:W-:-:S06]  /*20930*/  FFMA.FTZ R9, R120, R0, -R3 ;  /* 0x0000000078097223 */ /* 0x000fcc0000010803 */
[----:B------:R-:W0:Y:S08]  /*20940*/  MUFU.EX2 R200, R200 ;  /* 0x000000c800c87308 */ /* 0x000e300000000800 */
[----:B------:R-:W1:Y:S08]  /*20950*/  MUFU.EX2 R21, R21 ;  /* 0x0000001500157308 */ /* 0x000e700000000800 */
[----:B------:R-:W2:Y:S01]  /*20960*/  MUFU.EX2 R202, R202 ;  /* 0x000000ca00ca7308 */ /* 0x000ea20000000800 */
[----:B0-----:R-:W-:-:S07]  /*20970*/  FFMA.FTZ R7, R2, R7, R200 ;  /* 0x0000000702077223 */ /* 0x001fce00000100c8 */
[----:B------:R-:W0:Y:S01]  /*20980*/  MUFU.EX2 R168, R168 ;  /* 0x000000a800a87308 */ /* 0x000e220000000800 */
[C---:B-1----:R-:W-:Y:S01]  /*20990*/  FADD.FTZ R7, R21.reuse, R7 ;  /* 0x0000000715077221 */ /* 0x042fe20000010000 */
[----:B------:R-:W-:-:S06]  /*209a0*/  F2FP.F16.F32.PACK_AB R200, R21, R200 ;  /* 0x000000c815c8723e */ /* 0x000fcc00000000ff */
[----:B------:R-:W-:Y:S01]  /*209b0*/  MUFU.EX2 R196, R196 ;  /* 0x000000c400c47308 */ /* 0x000fe20000000800 */
[----:B--2---:R-:W-:-:S07]  /*209c0*/  FADD.FTZ R7, R202, R7 ;  /* 0x00000007ca077221 */ /* 0x004fce0000010000 */
[----:B------:R-:W-:Y:S01]  /*209d0*/  MUFU.EX2 R160, R160 ;  /* 0x000000a000a07308 */ /* 0x000fe20000000800 */
[C---:B0-----:R-:W-:Y:S01]  /*209e0*/  FADD.FTZ R7, R168.reuse, R7 ;  /* 0x00000007a8077221 */ /* 0x041fe20000010000 */
        /* <DEDUP_REMOVED lines=17> */
[-CC-:B------:R-:W-:Y:S01]  /*20b00*/  FFMA.FTZ R136, R137, R0.reuse, -R3.reuse ;  /* 0x0000000089887223 */ /* 0x180fe20000010803 */
[----:B------:R-:W-:Y:S01]  /*20b10*/  FFMA.FTZ R186, R140, R0, -R3 ;  /* 0x000000008cba7223 */ /* 0x000fe20000010803 */
[----:B------:R-:W0:Y:S02]  /*20b20*/  SHFL.BFLY PT, R137, R4, 0x1, 0x1f ;  /* 0x0c201f0004897f89 */ /* 0x000e2400000e0000 */
[----:B------:R-:W-:Y:S01]  /*20b30*/  HGMMA.64x192x16.F32 R24, R180, gdesc[UR4].tnspB, R24, gsb0 ;  /* 0x42e00004b4187df0 */ /* 0x000fe20008000818 */
[----:B------:R-:W-:Y:S08]  /*20b40*/  MUFU.EX2 R184, R184 ;  /* 0x000000b800b87308 */ /* 0x000ff00000000800 */
[----:B------:R-:W-:Y:S08]  /*20b50*/  MUFU.EX2 R136, R136 ;  /* 0x0000008800887308 */ /* 0x000ff00000000800 */
[----:B------:R-:W-:Y:S01]  /*20b60*/  MUFU.EX2 R186, R186 ;  /* 0x000000ba00ba7308 */ /* 0x000fe20000000800 */
[----:B0-----:R-:W-:-:S05]  /*20b70*/  FMNMX.FTZ R4, R4, R137, !PT ;  /* 0x0000008904047209 */ /* 0x001fca0007810000 */
[----:B------:R-:W-:-:S04]  /*20b80*/  FADD.FTZ R120, -R4, R8 ;  /* 0x0000000804787221 */ /* 0x000fc80000010100 */
[-C--:B------:R-:W-:Y:S01]  /*20b90*/  FMUL.FTZ R120, R120, R0.reuse ;  /* 0x0000000078787220 */ /* 0x080fe20000410000 */
[----:B------:R-:W-:Y:S02]  /*20ba0*/  WARPGROUP.DEPBAR.LE gsb0, 0x0 ;  /* 0x00008000000079c5 */ /* 0x000fe40000010000 */
[-CC-:B------:R-:W-:Y:S01]  /*20bb0*/  FFMA.FTZ R180, R128, R0.reuse, -R3.reuse ;  /* 0x0000000080b47223 */ /* 0x180fe20000010803 */
[-CC-:B------:R-:W-:Y:S01]  /*20bc0*/  FFMA.FTZ R128, R129, R0.reuse, -R3.reuse ;  /* 0x0000000081807223 */ /* 0x180fe20000010803 */
[-CC-:B------:R-:W-:Y:S01]  /*20bd0*/  FFMA.FTZ R182, R132, R0.reuse, -R3.reuse ;  /* 0x0000000084b67223 */ /* 0x180fe20000010803 */
[-CC-:B------:R-:W-:Y:S01]  /*20be0*/  FFMA.FTZ R129, R133, R0.reuse, -R3.reuse ;  /* 0x0000000085817223 */ /* 0x180fe20000010803 */
[-CC-:B------:R-:W-:Y:S01]  /*20bf0*/  FFMA.FTZ R132, R121, R0.reuse, -R3.reuse ;  /* 0x0000000079847223 */ /* 0x180fe20000010803 */
[-C--:B------:R-:W-:Y:S01]  /*20c00*/  FFMA.FTZ R3, R125, R0.reuse, -R3 ;  /* 0x000000007d037223 */ /* 0x080fe20000010803 */
[----:B------:R-:W-:Y:S01]  /*20c10*/  IMAD.MOV.U32 R121, RZ, RZ, 0x40000040 ;  /* 0x40000040ff797424 */ /* 0x000fe200078e00ff */
[----:B------:R-:W-:Y:S01]  /*20c20*/  WARPGROUP.ARRIVE ;  /* 0x00000000000079c5 */ /* 0x000fe20000000000 */
[-C--:B------:R-:W-:Y:S01]  /*20c30*/  FMUL.FTZ R125, R4, R0.reuse ;  /* 0x00000000047d7220 */ /* 0x080fe20000410000 */
[----:B------:R-:W-:Y:S02]  /*20c40*/  MUFU.EX2 R8, R3 ;  /* 0x0000000300087308 */ /* 0x000fe40000000800 */
[----:B------:R-:W-:Y:S01]  /*20c50*/  R2UR UR7, R121 ;  /* 0x00000000790772ca */ /* 0x000fe200000e0000 */
        /* <DEDUP_REMOVED lines=14> */
[----:B0-----:R-:W-:-:S02]  /*20d40*/  VIADD R120, R14, 0x300 ;  /* 0x000003000e787836 */ /* 0x001fc40000000000 */
[-CC-:B------:R-:W-:Y:S01]  /*20d50*/  FFMA.FTZ R189, R146, R0.reuse, -R125.reuse ;  /* 0x0000000092bd7223 */ /* 0x180fe2000001087d */
[-CC-:B------:R-:W-:Y:S01]  /*20d60*/  FFMA.FTZ R14, R147, R0.reuse, -R125.reuse ;  /* 0x00000000930e7223 */ /* 0x180fe2000001087d */
[-CC-:B------:R-:W-:Y:S01]  /*20d70*/  FFMA.FTZ R191, R150, R0.reuse, -R125.reuse ;  /* 0x0000000096bf7223 */ /* 0x180fe2000001087d */
[-CC-:B------:R-:W-:Y:S01]  /*20d80*/  FFMA.FTZ R151, R151, R0.reuse, -R125.reuse ;  /* 0x0000000097977223 */ /* 0x180fe2000001087d */
[----:B------:R-:W-:Y:S01]  /*20d90*/  R2UR UR6, R120 ;  /* 0x00000000780672ca */ /* 0x000fe200000e0000 */
[-C--:B------:R-:W-:Y:S01]  /*20da0*/  FFMA.FTZ R185, R138, R0.reuse, -R125 ;  /* 0x000000008ab97223 */ /* 0x080fe2000001087d */
[----:B------:R-:W0:Y:S01]  /*20db0*/  MUFU.EX2 R133, R133 ;  /* 0x0000008500857308 */ /* 0x000e220000000800 */
[----:B------:R-:W-:Y:S01]  /*20dc0*/  @!P1 PRMT R120, RZ, 0x654, R13 ;  /* 0x00000654ff789816 */ /* 0x000fe2000000000d */
[-CC-:B------:R-:W-:Y:S01]  /*20dd0*/  FFMA.FTZ R139, R139, R0.reuse, -R125.reuse ;  /* 0x000000008b8b7223 */ /* 0x180fe2000001087d */
[-CC-:B------:R-:W-:Y:S01]  /*20de0*/  FFMA.FTZ R187, R142, R0.reuse, -R125.reuse ;  /* 0x000000008ebb7223 */ /* 0x180fe2000001087d */
[-CC-:B------:R-:W-:Y:S01]  /*20df0*/  FFMA.FTZ R181, R130, R0.reuse, -R125.reuse ;  /* 0x0000000082b57223 */ /* 0x180fe2000001087d */
[-CC-:B------:R-:W-:Y:S01]  /*20e00*/  FFMA.FTZ R183, R134, R0.reuse, -R125.reuse ;  /* 0x0000000086b77223 */ /* 0x180fe2000001087d */
[-CC-:B------:R-:W-:Y:S01]  /*20e10*/  FFMA.FTZ R135, R135, R0.reuse, -R125.reuse ;  /* 0x0000000087877223 */ /* 0x180fe2000001087d */
[----:B------:R-:W-:Y:S01]  /*20e20*/  FFMA.FTZ R122, R122, R0, -R125 ;  /* 0x000000007a7a7223 */ /* 0x000fe2000001087d */
[----:B------:R-:W-:Y:S01]  /*20e30*/  MUFU.EX2 R203, R203 ;  /* 0x000000cb00cb7308 */ /* 0x000fe20000000800 */
[----:B-1----:R-:W-:Y:S01]  /*20e40*/  FFMA.FTZ R6, R3, R6, R201 ;  /* 0x0000000603067223 */ /* 0x002fe200000100c9 */
[-CC-:B------:R-:W-:Y:S01]  /*20e50*/  FFMA.FTZ R123, R123, R0.reuse, -R125.reuse ;  /* 0x000000007b7b7223 */ /* 0x180fe2000001087d */
[----:B------:R-:W-:Y:S01]  /*20e60*/  HGMMA.64x192x16.F32 R24, R176, gdesc[UR4].tnspB, R24, gsb0 ;  /* 0x42e00004b0187df0 */ /* 0x000fe20008000818 */
[----:B------:R-:W-:-:S04]  /*20e70*/  FFMA.FTZ R126, R126, R0, -R125 ;  /* 0x000000007e7e7223 */ /* 0x000fc8000001087d */
        /* <DEDUP_REMOVED lines=26> */
[----:B------:R-:W1:Y:S08]  /*21020*/  MUFU.EX2 R123, R123 ;  /* 0x0000007b007b7308 */ /* 0x000e700000000800 */
[----:B------:R-:W-:Y:S01]  /*21030*/  MUFU.EX2 R126, R126 ;  /* 0x0000007e007e7308 */ /* 0x000fe20000000800 */
[----:B------:R-:W-:-:S02]  /*21040*/  WARPGROUP.DEPBAR.LE gsb0, 0x0 ;  /* 0x00008000000079c5 */ /* 0x000fc40000010000 */
[----:B------:R2:W-:Y:S01]  /*21050*/  @!P1 SYNCS.ARRIVE.TRANS64.RED.A1T0 RZ, [R120+URZ], RZ ;  /* 0x000000ff78ff99a7 */ /* 0x0005e2000810043f */
[----:B0-----:R-:W-:Y:S02]  /*21060*/  F2FP.F16.F32.PACK_AB R176, R132, R9 ;  /* 0x0000000984b0723e */ /* 0x001fe400000000ff */
[----:B------:R-:W-:Y:S02]  /*21070*/  F2FP.F16.F32.PACK_AB R178, R8, R124 ;  /* 0x0000007c08b2723e */ /* 0x000fe400000000ff */
[----:B-1----:R-:W-:Y:S01]  /*21080*/  F2FP.F16.F32.PACK_AB R177, R123, R122 ;  /* 0x0000007a7bb1723e */ /* 0x002fe200000000ff */
[----:B--2---:R-:W-:Y:S01]  /*21090*/  FADD.FTZ R120, R203, R6 ;  /* 0x00000006cb787221 */ /* 0x004fe20000010000 */
[----:B------:R0:W-:Y:S01]  /*210a0*/  @!P1 SYNCS.ARRIVE.TRANS64.RED.A1T0 RZ, [R11+URZ], RZ ;  /* 0x000000ff0bff99a7 */ /* 0x0001e2000810043f */
[----:B------:R-:W1:Y:S01]  /*210b0*/  MUFU.EX2 R6, R139 ;  /* 0x0000008b00067308 */ /* 0x000e620000000800 */
[C---:B------:R-:W-:Y:S01]  /*210c0*/  F2FP.F16.F32.PACK_AB R203, R137.reuse, R203 ;  /* 0x000000cb89cb723e */ /* 0x040fe200000000ff */
[----:B------:R-:W-:-:S04]  /*210d0*/  FADD.FTZ R120, R137, R120 ;  /* 0x0000007889787221 */ /* 0x000fc80000010000 */
[----:B------:R-:W-:Y:S01]  /*210e0*/  FADD.FTZ R120, R197, R120 ;  /* 0x00000078c5787221 */ /* 0x000fe20000010000 */
[----:B0-----:R-:W-:Y:S01]  /*210f0*/  FADD.FTZ R11, R196, R7 ;  /* 0x00000007c40b7221 */ /* 0x001fe20000010000 */
[----:B------:R-:W-:Y:S01]  /*21100*/  FFMA.FTZ R7, R143, R0, -R125 ;  /* 0x000000008f077223 */ /* 0x000fe2000001087d */
[C---:B------:R-:W-:Y:S01]  /*21110*/  F2FP.F16.F32.PACK_AB R196, R160.reuse, R196 ;  /* 0x000000c4a0c4723e */ /* 0x040fe200000000ff */
[C---:B------:R-:W-:Y:S01]  /*21120*/  FADD.FTZ R120, R145.reuse, R120 ;  /* 0x0000007891787221 */ /* 0x040fe20000010000 */
[----:B------:R-:W-:Y:S01]  /*21130*/  FADD.FTZ R11, R160, R11 ;  /* 0x0000000ba00b7221 */ /* 0x000fe20000010000 */
[----:B------:R-:W-:Y:S02]  /*21140*/  F2FP.F16.F32.PACK_AB R197, R145, R197 ;  /* 0x000000c591c5723e */ /* 0x000fe400000000ff */
[----:B------:R-:W-:Y:S01]  /*21150*/  FADD.FTZ R120, R199, R120 ;  /* 0x00000078c7787221 */ /* 0x000fe20000010000 */
[----:B------:R-:W-:Y:S01]  /*21160*/  FADD.FTZ R121, R198, R11 ;  /* 0x0000000bc6797221 */ /* 0x000fe20000010000 */
[----:B------:R-:W0:Y:S01]  /*21170*/  MUFU.EX2 R7, R7 ;  /* 0x0000000700077308 */ /* 0x000e220000000800 */
[-C--:B------:R-:W-:Y:S01]  /*21180*/  FFMA.FTZ R11, R131, R0.reuse, -R125 ;  /* 0x00000000830b7223 */ /* 0x080fe2000001087d */
[----:B------:R-:W-:Y:S01]  /*21190*/  FADD.FTZ R120, R140, R120 ;  /* 0x000000788c787221 */ /* 0x000fe20000010000 */
[C---:B------:R-:W-:Y:S01]  /*211a0*/  FADD.FTZ R121, R12.reuse, R121 ;  /* 0x000000790c797221 */ /* 0x040fe20000010000 */
[----:B------:R-:W-:Y:S01]  /*211b0*/  FFMA.FTZ R125, R127, R0, -R125 ;  /* 0x000000007f7d7223 */ /* 0x000fe2000001087d */
[----:B------:R-:W-:Y:S01]  /*211c0*/  F2FP.F16.F32.PACK_AB R198, R12, R198 ;  /* 0x000000c60cc6723e */ /* 0x000fe200000000ff */
[----:B------:R-:W-:Y:S01]  /*211d0*/  FADD.FTZ R120, R193, R120 ;  /* 0x00000078c1787221 */ /* 0x000fe20000010000 */
[----:B------:R-:W-:Y:S01]  /*211e0*/  FADD.FTZ R121, R192, R121 ;  /* 0x00000079c0797221 */ /* 0x000fe20000010000 */
[----:B------:R-:W2:Y:S01]  /*211f0*/  MUFU.EX2 R11, R11 ;  /* 0x0000000b000b7308 */ /* 0x000ea20000000800 */
[----:B------:R-:W-:Y:S01]  /*21200*/  F2FP.F16.F32.PACK_AB R199, R140, R199 ;  /* 0x000000c78cc7723e */ /* 0x000fe200000000ff */
[----:B------:R-:W-:Y:S01]  /*21210*/  FADD.FTZ R120, R141, R120 ;  /* 0x000000788d787221 */ /* 0x000fe20000010000 */
[C---:B------:R-:W-:Y:S01]  /*21220*/  FADD.FTZ R121, R153.reuse, R121 ;  /* 0x0000007999797221 */ /* 0x040fe20000010000 */
[----:B------:R-:W-:Y:S01]  /*21230*/  F2FP.F16.F32.PACK_AB R192, R153, R192 ;  /* 0x000000c099c0723e */ /* 0x000fe200000000ff */
[----:B------:R-:W-:-:S02]  /*21240*/  IMAD.MOV.U32 R12, RZ, RZ, R205 ;  /* 0x000000ffff0c7224 */ /* 0x000fc400078e00cd */
[----:B------:R-:W-:Y:S01]  /*21250*/  FADD.FTZ R120, R195, R120 ;  /* 0x00000078c3787221 */ /* 0x000fe20000010000 */
[----:B------:R-:W-:Y:S01]  /*21260*/  FADD.FTZ R121, R194, R121 ;  /* 0x00000079c2797221 */ /* 0x000fe20000010000 */
[----:B------:R-:W3:Y:S01]  /*21270*/  MUFU.EX2 R125, R125 ;  /* 0x0000007d007d7308 */ /* 0x000ee20000000800 */
[----:B------:R-:W-:Y:S01]  /*21280*/  F2FP.F16.F32.PACK_AB R193, R141, R193 ;  /* 0x000000c18dc1723e */ /* 0x000fe200000000ff */
        /* <DEDUP_REMOVED lines=11> */
[----:B------:R-:W-:Y:S02]  /*21340*/  F2FP.F16.F32.PACK_AB R189, R14, R189 ;  /* 0x000000bd0ebd723e */ /* 0x000fe400000000ff */
[----:B------:R-:W-:Y:S01]  /*21350*/  FADD.FTZ R120, R13, R120 ;  /* 0x000000780d787221 */ /* 0x000fe20000010000 */
[C---:B------:R-:W-:Y:S01]  /*21360*/  FADD.FTZ R121, R144.reuse, R121 ;  /* 0x0000007990797221 */ /* 0x040fe20000010000 */
[----:B------:R-:W-:-:S02]  /*21370*/  F2FP.F16.F32.PACK_AB R190, R144, R190 ;  /* 0x000000be90be723e */ /* 0x000fc400000000ff */
[----:B------:R-:W-:Y:S01]  /*21380*/  FADD.FTZ R120, R185, R120 ;  /* 0x00000078b9787221 */ /* 0x000fe20000010000 */
[----:B------:R-:W-:Y:S01]  /*21390*/  FADD.FTZ R121, R184, R121 ;  /* 0x00000079b8797221 */ /* 0x000fe20000010000 */
[C---:B-1----:R-:W-:Y:S02]  /*213a0*/  F2FP.F16.F32.PACK_AB R185, R6.reuse, R185 ;  /* 0x000000b906b9723e */ /* 0x042fe400000000ff */
[----:B------:R-:W-:Y:S01]  /*213b0*/  FADD.FTZ R120, R6, R120 ;  /* 0x0000007806787221 */ /* 0x000fe20000010000 */
[----:B------:R-:W-:Y:S01]  /*213c0*/  FADD.FTZ R121, R136, R121 ;  /* 0x0000007988797221 */ /* 0x000fe20000010000 */
[----:B------:R-:W-:Y:S02]  /*213d0*/  F2FP.F16.F32.PACK_AB R191, R13, R191 ;  /* 0x000000bf0dbf723e */ /* 0x000fe400000000ff */
[----:B------:R-:W-:Y:S01]  /*213e0*/  FADD.FTZ R120, R187, R120 ;  /* 0x00000078bb787221 */ /* 0x000fe20000010000 */
[----:B------:R-:W-:Y:S01]  /*213f0*/  FADD.FTZ R121, R186, R121 ;  /* 0x00000079ba797221 */ /* 0x000fe20000010000 */
[----:B0-----:R-:W-:-:S02]  /*21400*/  F2FP.F16.F32.PACK_AB R187, R7, R187 ;  /* 0x000000bb07bb723e */ /* 0x001fc400000000ff */
[----:B------:R-:W-:Y:S01]  /*21410*/  FADD.FTZ R120, R7, R120 ;  /* 0x0000007807787221 */ /* 0x000fe20000010000 */
[----:B------:R-:W-:Y:S01]  /*21420*/  FADD.FTZ R121, R20, R121 ;  /* 0x0000007914797221 */ /* 0x000fe20000010000 */
[----:B------:R-:W-:Y:S02]  /*21430*/  F2FP.F16.F32.PACK_AB R184, R136, R184 ;  /* 0x000000b888b8723e */ /* 0x000fe400000000ff */
[----:B------:R-:W-:Y:S01]  /*21440*/  FADD.FTZ R120, R181, R120 ;  /* 0x00000078b5787221 */ /* 0x000fe20000010000 */
[----:B------:R-:W-:Y:S01]  /*21450*/  FADD.FTZ R121, R180, R121 ;  /* 0x00000079b4797221 */ /* 0x000fe20000010000 */
[C---:B--2---:R-:W-:Y:S02]  /*21460*/  F2FP.F16.F32.PACK_AB R181, R11.reuse, R181 ;  /* 0x000000b50bb5723e */ /* 0x044fe400000000ff */
[----:B------:R-:W-:Y:S01]  /*21470*/  FADD.FTZ R120, R11, R120 ;  /* 0x000000780b787221 */ /* 0x000fe20000010000 */
[----:B------:R-:W-:Y:S01]  /*21480*/  FADD.FTZ R121, R128, R121 ;  /* 0x0000007980797221 */ /* 0x000fe20000010000 */
[----:B------:R-:W-:Y:S01]  /*21490*/  F2FP.F16.F32.PACK_AB R186, R20, R186 ;  /* 0x000000ba14ba723e */ /* 0x000fe200000000ff */
[----:B------:R-:W-:-:S02]  /*214a0*/  IMAD.MOV.U32 R11, RZ, RZ, R208 ;  /* 0x000000ffff0b7224 */ /* 0x000fc400078e00d0 */
[----:B------:R-:W-:Y:S01]  /*214b0*/  FADD.FTZ R120, R183, R120 ;  /* 0x00000078b7787221 */ /* 0x000fe20000010000 */
[----:B------:R-:W-:Y:S01]  /*214c0*/  FADD.FTZ R121, R182, R121 ;  /* 0x00000079b6797221 */ /* 0x000fe20000010000 */
[----:B------:R-:W-:Y:S02]  /*214d0*/  F2FP.F16.F32.PACK_AB R180, R128, R180 ;  /* 0x000000b480b4723e */ /* 0x000fe400000000ff */
[----:B------:R-:W-:Y:S01]  /*214e0*/  FADD.FTZ R120, R135, R120 ;  /* 0x0000007887787221 */ /* 0x000fe20000010000 */
[C---:B------:R-:W-:Y:S01]  /*214f0*/  FADD.FTZ R121, R129.reuse, R121 ;  /* 0x0000007981797221 */ /* 0x040fe20000010000 */
[----:B------:R-:W-:Y:S02]  /*21500*/  F2FP.F16.F32.PACK_AB R182, R129, R182 ;  /* 0x000000b681b6723e */ /* 0x000fe400000000ff */
[----:B------:R-:W-:Y:S01]  /*21510*/  FADD.FTZ R120, R122, R120 ;  /* 0x000000787a787221 */ /* 0x000fe20000010000 */
[----:B------:R-:W-:Y:S01]  /*21520*/  FADD.FTZ R121, R9, R121 ;  /* 0x0000007909797221 */ /* 0x000fe20000010000 */
[----:B------:R-:W-:Y:S01]  /*21530*/  F2FP.F16.F32.PACK_AB R183, R135, R183 ;  /* 0x000000b787b7723e */ /* 0x000fe200000000ff */
[----:B------:R-:W-:-:S02]  /*21540*/  IMAD.MOV.U32 R9, RZ, RZ, R5 ;  /* 0x000000ffff097224 */ /* 0x000fc400078e0005 */
[----:B------:R-:W-:Y:S01]  /*21550*/  FADD.FTZ R120, R123, R120 ;  /* 0x000000787b787221 */ /* 0x000fe20000010000 */
[----:B------:R-:W-:Y:S01]  /*21560*/  FADD.FTZ R121, R132, R121 ;  /* 0x0000007984797221 */ /* 0x000fe20000010000 */
[----:B---3--:R-:W-:Y:S02]  /*21570*/  F2FP.F16.F32.PACK_AB R179, R125, R126 ;  /* 0x0000007e7db3723e */ /* 0x008fe400000000ff */
[----:B------:R-:W-:Y:S01]  /*21580*/  FADD.FTZ R120, R126, R120 ;  /* 0x000000787e787221 */ /* 0x000fe20000010000 */
[----:B------:R-:W-:-:S03]  /*21590*/  FADD.FTZ R121, R124, R121 ;  /* 0x000000797c797221 */ /* 0x000fc60000010000 */
[----:B------:R-:W-:Y:S01]  /*215a0*/  FADD.FTZ R6, R125, R120 ;  /* 0x000000787d067221 */ /* 0x000fe20000010000 */
[----:B------:R-:W-:Y:S01]  /*215b0*/  FADD.FTZ R7, R8, R121 ;  /* 0x0000007908077221 */ /* 0x000fe20000010000 */
[----:B------:R-:W-:Y:S01]  /*215c0*/  IMAD.MOV.U32 R8, RZ, RZ, R4 ;  /* 0x000000ffff087224 */ /* 0x000fe200078e0004 */
[----:B------:R-:W-:Y:S06]  /*215d0*/  @P2 BRA `(.L_x_2714) ;  /* 0xffffffb000b82947 */ /* 0x000fec000383ffff */
.L_x_2703:
[----:B------:R-:W-:Y:S05]  /*215e0*/  BSYNC B0 ;  /* 0x0000000000007941 */ /* 0x000fea0003800000 */
.L_x_2702:
        /* <DEDUP_REMOVED lines=99> */
.L_x_2715:
[----:B------:R-:W-:Y:S02]  /*21c20*/  LEA R8, R205, R16, 0x3 ;  /* 0x00000010cd087211 */ /* 0x000fe400078e18ff */
[----:B------:R-:W-:-:S04]  /*21c30*/  SHF.L.U32 R3, R208, 0x1f, RZ ;  /* 0x0000001fd0037819 */ /* 0x000fc800000006ff */
[----:B------:R0:W1:Y:S01]  /*21c40*/  SYNCS.PHASECHK.TRANS64.TRYWAIT P2, [R8+URZ+0x36850], R3 ;  /* 0x03685003080075a7 */ /* 0x000062000804017f */
[----:B------:R-:W-:Y:S05]  /*21c50*/  @!P0 BRA `(.L_x_2716) ;  /* 0x0000000000048947 */ /* 0x000fea0003800000 */
[----:B------:R-:W-:Y:S01]  /*21c60*/  BPT.TRAP 0x1 ;  /* 0x000000040000795c */ /* 0x000fe20000300000 */
.L_x_2716:
        /* <DEDUP_REMOVED lines=9> */
.L_x_2718:
[----:B------:R-:W-:Y:S05]  /*21d00*/  BSYNC B0 ;  /* 0x0000000000007941 */ /* 0x000fea0003800000 */
.L_x_2717:
[----:B------:R-:W-:Y:S01]  /*21d10*/  IMAD.MOV.U32 R2, RZ, RZ, R9 ;  /* 0x000000ffff027224 */ /* 0x000fe200078e0009 */
[----:B------:R-:W-:Y:S01]  /*21d20*/  WARPGROUP.ARRIVE ;  /* 0x00000000000079c5 */ /* 0x000fe20000000000 */
[----:B01----:R-:W-:Y:S02]  /*21d30*/  IMAD.MOV.U32 R3, RZ, RZ, 0x40000040 ;  /* 0x40000040ff037424 */ /* 0x003fe400078e00ff */
[----:B------:R-:W-:Y:S01]  /*21d40*/  @!P1 VIADD R12, R8, 0x36860 ;  /* 0x00036860080c9836 */ /* 0x000fe20000000000 */
[----:B------:R-:W-:Y:S01]  /*21d50*/  R2UR UR6, R2 ;  /* 0x00000000020672ca */ /* 0x000fe200000e0000 */
[----:B------:R-:W-:Y:S01]  /*21d60*/  VIADD R2, R9, 0x80 ;  /* 0x0000008009027836 */ /* 0x000fe20000000000 */
[----:B------:R-:W-:Y:S01]  /*21d70*/  R2UR UR7, R3 ;  /* 0x00000000030772ca */ /* 0x000fe200000e0000 */
[----:B------:R-:W-:Y:S01]  /*21d80*/  IMAD.MOV.U32 R3, RZ, RZ, 0x40000040 ;  /* 0x40000040ff037424 */ /* 0x000fe200078e00ff */
[----:B------:R-:W-:Y:S01]  /*21d90*/  @!P1 PRMT R12, RZ, 0x654, R12 ;  /* 0x00000654ff0c9816 */ /* 0x000fe2000000000c */
[----:B------:R-:W-:-:S02]  /*21da0*/  VIADD R205, R205, 0x1 ;  /* 0x00000001cdcd7836 */ /* 0x000fc40000000000 */
[----:B------:R-:W-:-:S03]  /*21db0*/  VIADD R233, R233, 0x1 ;  /* 0x00000001e9e97836 */ /* 0x000fc60000000000 */
[----:B------:R-:W-:-:S04]  /*21dc0*/  ISETP.NE.AND P2, PT, R205, 0x2, PT ;  /* 0x00000002cd00780c */ /* 0x000fc80003f45270 */
[----:B------:R-:W-:Y:S01]  /*21dd0*/  SEL R205, R205, RZ, P2 ;  /* 0x000000ffcdcd7207 */ /* 0x000fe20001000000 */
        /* <DEDUP_REMOVED lines=41> */
[----:B------:R-:W-:-:S02]  /*22070*/  IMAD.MOV.U32 R7, RZ, RZ, RZ ;  /* 0x000000ffff077224 */ /* 0x000fc400078e00ff */
[----:B-1----:R-:W-:Y:S01]  /*22080*/  FADD.FTZ R9, R3, R6 ;  /* 0x0000000603097221 */ /* 0x002fe20000010000 */
[----:B------:R-:W-:Y:S01]  /*22090*/  MOV R6, 0xff800000 ;  /* 0xff80000000067802 */ /* 0x000fe20000000f00 */
[----:B------:R-:W0:Y:S04]  /*220a0*/  SHFL.BFLY PT, R3, R2, 0x1, 0x1f ;  /* 0x0c201f0002037f89 */ /* 0x000e2800000e0000 */
[----:B------:R-:W1:Y:S01]  /*220b0*/  SHFL.BFLY PT, R10, R9, 0x1, 0x1f ;  /* 0x0c201f00090a7f89 */ /* 0x000e6200000e0000 */
[----:B0-----:R-:W-:Y:S01]  /*220c0*/  FADD.FTZ R13, R2, R3 ;  /* 0x00000003020d7221 */ /* 0x001fe20000010000 */
[----:B------:R-:W-:Y:S01]  /*220d0*/  IMAD.MOV.U32 R2, RZ, RZ, RZ ;  /* 0x000000ffff027224 */ /* 0x000fe200078e00ff */
[----:B------:R-:W-:Y:S01]  /*220e0*/  SEL R3, RZ, 0x1, P2 ;  /* 0x00000001ff037807 */ /* 0x000fe20001000000 */
[----:B-1----:R-:W-:-:S02]  /*220f0*/  FADD.FTZ R14, R9, R10 ;  /* 0x0000000a090e7221 */ /* 0x002fc40000010000 */
[----:B------:R-:W-:Y:S02]  /*22100*/  FSETP.NE.FTZ.AND P0, PT, R13, RZ, PT ;  /* 0x000000ff0d00720b */ /* 0x000fe40003f15000 */
        /* <DEDUP_REMOVED lines=115> */
.L_x_2626:
        /* <DEDUP_REMOVED lines=13> */
[----:B------:R-:W4:Y:S01]  /*22910*/  LDL.LU R144, [R1+0x68] ;  /* 0x0000680001907983 */ /* 0x000f220000300800 */
[----:B------:R-:W-:Y:S02]  /*22920*/  MOV R140, R16 ;  /* 0x00000010008c7202 */ /* 0x000fe40000000f00 */
[----:B---3--:R-:W-:Y:S01]  /*22930*/  MOV R141, R7 ;  /* 0x00000007008d7202 */ /* 0x008fe20000000f00 */
[----:B------:R-:W-:Y:S02]  /*22940*/  BAR.SYNC.DEFER_BLOCKING 0x1, 0x100 ;  /* 0x0044000000007b1d */ /* 0x000fe40000010000 */
[----:B--2---:R-:W-:-:S03]  /*22950*/  IMAD.WIDE R12, R0, 0x2, R140 ;  /* 0x00000002000c7825 */ /* 0x004fc600078e028c */
[C---:B------:R-:W-:Y:S02]  /*22960*/  IADD3 R86, P2, R12.reuse, 0x20, RZ ;  /* 0x000000200c567810 */ /* 0x040fe40007f5e0ff */
[C---:B------:R-:W-:Y:S02]  /*22970*/  IADD3 R90, P6, R12.reuse, 0x60, RZ ;  /* 0x000000600c5a7810 */ /* 0x040fe40007fde0ff */
[----:B------:R-:W-:Y:S02]  /*22980*/  IADD3 R92, P5, R12, 0x4000, RZ ;  /* 0x000040000c5c7810 */ /* 0x000fe40007fbe0ff */
[----:B------:R-:W-:Y:S02]  /*22990*/  LOP3.LUT R98, R86, 0x380, RZ, 0xc0, !PT ;  /* 0x0000038056627812 */ /* 0x000fe400078ec0ff */
[----:B------:R-:W-:Y:S02]  /*229a0*/  LOP3.LUT R94, R90, 0x380, RZ, 0xc0, !PT ;  /* 0x000003805a5e7812 */ /* 0x000fe400078ec0ff */
[----:B------:R-:W-:-:S02]  /*229b0*/  LOP3.LUT R96, R92, 0x380, RZ, 0xc0, !PT ;  /* 0x000003805c607812 */ /* 0x000fc400078ec0ff */
[----:B------:R-:W-:Y:S01]  /*229c0*/  SHF.R.U64 R98, R98, 0x3, RZ ;  /* 0x0000000362627819 */ /* 0x000fe200000012ff */
[----:B------:R-:W-:Y:S01]  /*229d0*/  IMAD.X R87, RZ, RZ, R13, P2 ;  /* 0x000000ffff577224 */ /* 0x000fe200010e060d */
[C---:B-1----:R-:W-:Y:S02]  /*229e0*/  IADD3 R8, P0, R12.reuse, 0x4020, RZ ;  /* 0x000040200c087810 */ /* 0x042fe40007f1e0ff */
[----:B------:R-:W-:Y:S02]  /*229f0*/  IADD3 R15, P4, R12, 0x4040, RZ ;  /* 0x000040400c0f7810 */ /* 0x000fe40007f9e0ff */
[----:B------:R-:W-:Y:S02]  /*22a00*/  SHF.R.U64 R94, R94, 0x3, RZ ;  /* 0x000000035e5e7819 */ /* 0x000fe400000012ff */
[C---:B------:R-:W-:Y:S02]  /*22a10*/  IADD3 R88, P1, R12.reuse, 0x40, RZ ;  /* 0x000000400c587810 */ /* 0x040fe40007f3e0ff */
[----:B------:R-:W-:-:S02]  /*22a20*/  IADD3 R84, P3, R12, 0x4060, RZ ;  /* 0x000040600c547810 */ /* 0x000fc40007f7e0ff */
[----:B------:R-:W-:Y:S02]  /*22a30*/  SHF.R.U64 R96, R96, 0x3, RZ ;  /* 0x0000000360607819 */ /* 0x000fe400000012ff */
[C---:B------:R-:W-:Y:S02]  /*22a40*/  LOP3.LUT R85, R12.reuse, 0x380, RZ, 0xc0, !PT ;  /* 0x000003800c557812 */ /* 0x040fe400078ec0ff */
[----:B------:R-:W-:Y:S02]  /*22a50*/  IADD3 R14, P2, R12, 0x8000, RZ ;  /* 0x000080000c0e7810 */ /* 0x000fe40007f5e0ff */
[----:B------:R-:W-:Y:S02]  /*22a60*/  LOP3.LUT R86, R98, R86, RZ, 0x3c, !PT ;  /* 0x0000005662567212 */ /* 0x000fe400078e3cff */
[----:B------:R-:W-:Y:S02]  /*22a70*/  LOP3.LUT R90, R94, R90, RZ, 0x3c, !PT ;  /* 0x0000005a5e5a7212 */ /* 0x000fe400078e3cff */
[----:B------:R-:W-:-:S02]  /*22a80*/  LOP3.LUT R107, R8, 0x380, RZ, 0xc0, !PT ;  /* 0x00000380086b7812 */ /* 0x000fc400078ec0ff */
[----:B------:R-:W-:Y:S02]  /*22a90*/  LOP3.LUT R98, R15, 0x380, RZ, 0xc0, !PT ;  /* 0x000003800f627812 */ /* 0x000fe400078ec0ff */
[----:B------:R-:W-:Y:S02]  /*22aa0*/  LOP3.LUT R100, R88, 0x380, RZ, 0xc0, !PT ;  /* 0x0000038058647812 */ /* 0x000fe400078ec0ff */
[----:B------:R-:W-:Y:S02]  /*22ab0*/  LOP3.LUT R92, R96, R92, RZ, 0x3c, !PT ;  /* 0x0000005c605c7212 */ /* 0x000fe400078e3cff */
[----:B------:R-:W-:Y:S02]  /*22ac0*/  LOP3.LUT R94, R84, 0x380, RZ, 0xc0, !PT ;  /* 0x00000380545e7812 */ /* 0x000fe400078ec0ff */
[----:B------:R-:W-:Y:S02]  /*22ad0*/  SHF.R.U64 R85, R85, 0x3, RZ ;  /* 0x0000000355557819 */ /* 0x000fe400000012ff */
[----:B------:R-:W-:Y:S01]  /*22ae0*/  LOP3.LUT R96, R14, 0x380, RZ, 0xc0, !PT ;  /* 0x000003800e607812 */ /* 0x000fe200078ec0ff */
[--C-:B------:R-:W-:Y:S01]  /*22af0*/  IMAD.X R89, RZ, RZ, R13.reuse, P1 ;  /* 0x000000ffff597224 */ /* 0x100fe200008e060d */
[----:B------:R-:W-:Y:S01]  /*22b00*/  SHF.R.U64 R107, R107, 0x3, RZ ;  /* 0x000000036b6b7819 */ /* 0x000fe200000012ff */
[--C-:B------:R-:W-:Y:S01]  /*22b10*/  IMAD.X R91, RZ, RZ, R13.reuse, P6 ;  /* 0x000000ffff5b7224 */ /* 0x100fe200030e060d */
[----:B------:R-:W-:Y:S01]  /*22b20*/  SHF.R.U64 R98, R98, 0x3, RZ ;  /* 0x0000000362627819 */ /* 0x000fe200000012ff */
[----:B------:R-:W-:Y:S01]  /*22b30*/  IMAD.X R93, RZ, RZ, R13, P5 ;  /* 0x000000ffff5d7224 */ /* 0x000fe200028e060d */
[----:B------:R-:W-:-:S02]  /*22b40*/  IADD3 R0, P1, R12, 0x8020, RZ ;  /* 0x000080200c007810 */ /* 0x000fc40007f3e0ff */
[C---:B------:R-:W-:Y:S02]  /*22b50*/  IADD3 R2, P6, R12.reuse, 0x8040, RZ ;  /* 0x000080400c027810 */ /* 0x040fe40007fde0ff */
[----:B------:R-:W-:Y:S02]  /*22b60*/  IADD3 R7, P5, R12, 0x8060, RZ ;  /* 0x000080600c077810 */ /* 0x000fe40007fbe0ff */
[----:B------:R-:W-:Y:S02]  /*22b70*/  SHF.R.U64 R100, R100, 0x3, RZ ;  /* 0x0000000364647819 */ /* 0x000fe400000012ff */
[----:B------:R-:W-:Y:S02]  /*22b80*/  SHF.R.U64 R143, R94, 0x3, RZ ;  /* 0x000000035e8f7819 */ /* 0x000fe400000012ff */
[----:B------:R-:W-:Y:S02]  /*22b90*/  LOP3.LUT R12, R85, R12, RZ, 0x3c, !PT ;  /* 0x0000000c550c7212 */ /* 0x000fe400078e3cff */
[----:B------:R-:W-:-:S02]  /*22ba0*/  SHF.R.U64 R145, R96, 0x3, RZ ;  /* 0x0000000360917819 */ /* 0x000fc400000012ff */
[----:B------:R-:W-:Y:S02]  /*22bb0*/  LOP3.LUT R94, R107, R8, RZ, 0x3c, !PT ;  /* 0x000000086b5e7212 */ /* 0x000fe400078e3cff */
[----:B------:R-:W-:Y:S01]  /*22bc0*/  LOP3.LUT R96, R98, R15, RZ, 0x3c, !PT ;  /* 0x0000000f62607212 */ /* 0x000fe200078e3cff */
[--C-:B------:R-:W-:Y:S01]  /*22bd0*/  IMAD.X R97, RZ, RZ, R13.reuse, P4 ;  /* 0x000000ffff617224 */ /* 0x100fe200020e060d */
[----:B------:R-:W-:Y:S01]  /*22be0*/  LOP3.LUT R88, R100, R88, RZ, 0x3c, !PT ;  /* 0x0000005864587212 */ /* 0x000fe200078e3cff */
[--C-:B------:R-:W-:Y:S01]  /*22bf0*/  IMAD.X R99, RZ, RZ, R13.reuse, P3 ;  /* 0x000000ffff637224 */ /* 0x100fe200018e060d */
[----:B------:R-:W-:Y:S01]  /*22c00*/  LOP3.LUT R98, R143, R84, RZ, 0x3c, !PT ;  /* 0x000000548f627212 */ /* 0x000fe200078e3cff */
[--C-:B------:R-:W-:Y:S01]  /*22c10*/  IMAD.X R101, RZ, RZ, R13.reuse, P2 ;  /* 0x000000ffff657224 */ /* 0x100fe200010e060d */
[----:B------:R-:W-:Y:S01]  /*22c20*/  LOP3.LUT R8, R7, 0x380, RZ, 0xc0, !PT ;  /* 0x0000038007087812 */ /* 0x000fe200078ec0ff */
[--C-:B------:R-:W-:Y:S01]  /*22c30*/  IMAD.X R103, RZ, RZ, R13.reuse, P1 ;  /* 0x000000ffff677224 */ /* 0x100fe200008e060d */
[-C--:B------:R-:W-:Y:S01]  /*22c40*/  IADD3.X R95, RZ, R13.reuse, RZ, P0, !PT ;  /* 0x0000000dff5f7210 */ /* 0x080fe200007fe4ff */
[--C-:B------:R-:W-:Y:S01]  /*22c50*/  IMAD.X R105, RZ, RZ, R13.reuse, P6 ;  /* 0x000000ffff697224 */ /* 0x100fe200030e060d */
[----:B------:R-:W-:Y:S01]  /*22c60*/  LOP3.LUT R100, R145, R14, RZ, 0x3c, !PT ;  /* 0x0000000e91647212 */ /* 0x000fe200078e3cff */
[----:B------:R-:W-:Y:S01]  /*22c70*/  IMAD.X R85, RZ, RZ, R13, P5 ;  /* 0x000000ffff557224 */ /* 0x000fe200028e060d */
[----:B------:R-:W-:-:S02]  /*22c80*/  MOV R143, R12 ;  /* 0x0000000c008f7202 */ /* 0x000fc40000000f00 */
[----:B------:R-:W-:Y:S02]  /*22c90*/  LOP3.LUT R107, R0, 0x380, RZ, 0xc0, !PT ;  /* 0x00000380006b7812 */ /* 0x000fe400078ec0ff */
[----:B------:R-:W-:Y:S02]  /*22ca0*/  F2FP.F16.F32.PACK_AB R12, R25, R24 ;  /* 0x00000018190c723e */ /* 0x000fe400000000ff */
[----:B------:R-:W-:Y:S02]  /*22cb0*/  F2FP.F16.F32.PACK_AB R13, R27, R26 ;  /* 0x0000001a1b0d723e */ /* 0x000fe400000000ff */
[----:B------:R-:W-:Y:S02]  /*22cc0*/  F2FP.F16.F32.PACK_AB R14, R29, R28 ;  /* 0x0000001c1d0e723e */ /* 0x000fe400000000ff */
[----:B------:R-:W-:Y:S02]  /*22cd0*/  F2FP.F16.F32.PACK_AB R15, R31, R30 ;  /* 0x0000001e1f0f723e */ /* 0x000fe400000000ff */
[----:B------:R-:W-:-:S02]  /*22ce0*/  SHF.R.U64 R8, R8, 0x3, RZ ;  /* 0x0000000308087819 */ /* 0x000fc400000012ff */
[----:B------:R-:W-:Y:S01]  /*22cf0*/  SHF.R.U64 R107, R107, 0x3, RZ ;  /* 0x000000036b6b7819 */ /* 0x000fe200000012ff */
[----:B------:R1:W-:Y:S01]  /*22d00*/  STSM.16.M88.4 [R143], R12 ;  /* 0x0000000c8f007844 */ /* 0x0003e20000000200 */
[----:B------:R-:W-:Y:S02]  /*22d10*/  LOP3.LUT R84, R8, R7, RZ, 0x3c, !PT ;  /* 0x0000000708547212 */ /* 0x000fe400078e3cff */
[----:B------:R-:W-:Y:S02]  /*22d20*/  LOP3.LUT R102, R107, R0, RZ, 0x3c, !PT ;  /* 0x000000006b667212 */ /* 0x000fe400078e3cff */
[----:B------:R-:W-:Y:S02]  /*22d30*/  MOV R86, R86 ;  /* 0x0000005600567202 */ /* 0x000fe40000000f00 */
[----:B------:R-:W-:Y:S02]  /*22d40*/  MOV R8, R92 ;  /* 0x0000005c00087202 */ /* 0x000fe40000000f00 */
[----:B------:R-:W-:-:S02]  /*22d50*/  MOV R106, R94 ;  /* 0x0000005e006a7202 */ /* 0x000fc40000000f00 */
[----:B------:R-:W-:Y:S02]  /*22d60*/  MOV R107, R96 ;  /* 0x00000060006b7202 */ /* 0x000fe40000000f00 */
[----:B------:R-:W-:Y:S02]  /*22d70*/  MOV R142, R98 ;  /* 0x00000062008e7202 */ /* 0x000fe40000000f00 */
[----:B-1----:R-:W-:Y:S02]  /*22d80*/  MOV R12, R88 ;  /* 0x00000058000c7202 */ /* 0x002fe40000000f00 */
[----:B------:R-:W-:Y:S02]  /*22d90*/  MOV R13, R90 ;  /* 0x0000005a000d7202 */ /* 0x000fe40000000f00 */
[----:B------:R-:W-:Y:S02]  /*22da0*/  F2FP.F16.F32.PACK_AB R88, R33, R32 ;  /* 0x000000202158723e */ /* 0x000fe400000000ff */
[----:B------:R-:W-:-:S02]  /*22db0*/  F2FP.F16.F32.PACK_AB R89, R35, R34 ;  /* 0x000000222359723e */ /* 0x000fc400000000ff */
[----:B------:R-:W-:Y:S02]  /*22dc0*/  F2FP.F16.F32.PACK_AB R90, R37, R36 ;  /* 0x00000024255a723e */ /* 0x000fe400000000ff */
        /* <DEDUP_REMOVED lines=10> */
[----:B------:R-:W-:-:S03]  /*22e70*/  LOP3.LUT R145, R2, 0x380, RZ, 0xc0, !PT ;  /* 0x0000038002917812 */ /* 0x000fc600078ec0ff */
[----:B------:R2:W-:Y:S01]  /*22e80*/  STSM.16.M88.4 [R12], R92 ;  /* 0x0000005c0c007844 */ /* 0x0005e20000000200 */
[----:B------:R-:W-:Y:S02]  /*22e90*/  MOV R7, R84 ;  /* 0x0000005400077202 */ /* 0x000fe40000000f00 */
[----:B------:R-:W-:Y:S01]  /*22ea0*/  F2FP.F16.F32.PACK_AB R14, R61, R60 ;  /* 0x0000003c3d0e723e */ /* 0x000fe200000000ff */
[----:B------:R3:W-:Y:S01]  /*22eb0*/  STSM.16.M88.4 [R13], R96 ;  /* 0x000000600d007844 */ /* 0x0007e20000000200 */
[----:B------:R-:W-:Y:S02]  /*22ec0*/  F2FP.F16.F32.PACK_AB R15, R63, R62 ;  /* 0x0000003e3f0f723e */ /* 0x000fe400000000ff */
[----:B------:R-:W-:Y:S02]  /*22ed0*/  F2FP.F16.F32.PACK_AB R84, R65, R64 ;  /* 0x000000404154723e */ /* 0x000fe400000000ff */
[----:B------:R-:W-:Y:S02]  /*22ee0*/  F2FP.F16.F32.PACK_AB R85, R67, R66 ;  /* 0x000000424355723e */ /* 0x000fe400000000ff */
[----:B------:R-:W-:-:S02]  /*22ef0*/  F2FP.F16.F32.PACK_AB R87, R71, R70 ;  /* 0x000000464757723e */ /* 0x000fc400000000ff */
[----:B-1----:R-:W-:Y:S02]  /*22f00*/  F2FP.F16.F32.PACK_AB R86, R69, R68 ;  /* 0x000000444556723e */ /* 0x002fe400000000ff */
[----:B--2---:R-:W-:Y:S02]  /*22f10*/  F2FP.F16.F32.PACK_AB R12, R57, R56 ;  /* 0x00000038390c723e */ /* 0x004fe400000000ff */
[----:B------:R-:W-:Y:S02]  /*22f20*/  SHF.R.U64 R145, R145, 0x3, RZ ;  /* 0x0000000391917819 */ /* 0x000fe400000012ff */
[----:B---3--:R-:W-:Y:S02]  /*22f30*/  F2FP.F16.F32.PACK_AB R13, R59, R58 ;  /* 0x0000003a3b0d723e */ /* 0x008fe400000000ff */
[----:B------:R-:W-:Y:S02]  /*22f40*/  F2FP.F16.F32.PACK_AB R88, R73, R72 ;  /* 0x000000484958723e */ /* 0x000fe400000000ff */
[----:B------:R-:W-:-:S02]  /*22f50*/  F2FP.F16.F32.PACK_AB R89, R75, R74 ;  /* 0x0000004a4b59723e */ /* 0x000fc400000000ff */
[----:B------:R-:W-:Y:S02]  /*22f60*/  F2FP.F16.F32.PACK_AB R90, R77, R76 ;  /* 0x0000004c4d5a723e */ /* 0x000fe400000000ff */
[----:B------:R-:W-:Y:S02]  /*22f70*/  F2FP.F16.F32.PACK_AB R91, R79, R78 ;  /* 0x0000004e4f5b723e */ /* 0x000fe400000000ff */
[----:B------:R-:W-:Y:S02]  /*22f80*/  F2FP.F16.F32.PACK_AB R92, R81, R80 ;  /* 0x00000050515c723e */ /* 0x000fe400000000ff */
[----:B------:R-:W-:Y:S02]  /*22f90*/  F2FP.F16.F32.PACK_AB R93, R83, R82 ;  /* 0x00000052535d723e */ /* 0x000fe400000000ff */
[----:B------:R-:W-:Y:S02]  /*22fa0*/  F2FP.F16.F32.PACK_AB R94, R5, R4 ;  /* 0x00000004055e723e */ /* 0x000fe400000000ff */
[----:B------:R-:W-:Y:S01]  /*22fb0*/  F2FP.F16.F32.PACK_AB R95, R129, R128 ;  /* 0x00000080815f723e */ /* 0x000fe200000000ff */
[----:B------:R-:W-:Y:S01]  /*22fc0*/  STSM.16.M88.4 [R8], R12 ;  /* 0x0000000c08007844 */ /* 0x000fe20000000200 */
[----:B------:R-:W-:-:S02]  /*22fd0*/  MOV R100, R100 ;  /* 0x0000006400647202 */ /* 0x000fc40000000f00 */
[----:B------:R-:W-:Y:S02]  /*22fe0*/  F2FP.F16.F32.PACK_AB R96, R21, R20 ;  /* 0x000000141560723e */ /* 0x000fe400000000ff */
[----:B------:R-:W-:Y:S02]  /*22ff0*/  F2FP.F16.F32.PACK_AB R97, R131, R130 ;  /* 0x000000828361723e */ /* 0x000fe400000000ff */
[----:B------:R-:W-:Y:S02]  /*23000*/  F2FP.F16.F32.PACK_AB R98, R121, R120 ;  /* 0x000000787962723e */ /* 0x000fe400000000ff */
[----:B------:R-:W-:Y:S01]  /*23010*/  F2FP.F16.F32.PACK_AB R99, R133, R132 ;  /* 0x000000848563723e */ /* 0x000fe200000000ff */
[----:B------:R-:W-:Y:S01]  /*23020*/  STSM.16.M88.4 [R106], R84 ;  /* 0x000000546a007844 */ /* 0x000fe20000000200 */
[----:B------:R-:W-:-:S03]  /*23030*/  LOP3.LUT R104, R145, R2, RZ, 0x3c, !PT ;  /* 0x0000000291687212 */ /* 0x000fc600078e3cff */
[----:B------:R1:W-:Y:S01]  /*23040*/  STSM.16.M88.4 [R107], R88 ;  /* 0x000000586b007844 */ /* 0x0003e20000000200 */
[----:B------:R-:W-:-:S03]  /*23050*/  MOV R0, R102 ;  /* 0x0000006600007202 */ /* 0x000fc60000000f00 */
[----:B------:R-:W-:Y:S01]  /*23060*/  STSM.16.M88.4 [R142], R92 ;  /* 0x0000005c8e007844 */ /* 0x000fe20000000200 */
[----:B------:R-:W-:Y:S02]  /*23070*/  MOV R2, R104 ;  /* 0x0000006800027202 */ /* 0x000fe40000000f00 */
[----:B------:R-:W-:Y:S01]  /*23080*/  F2FP.F16.F32.PACK_AB R101, R135, R134 ;  /* 0x000000868765723e */ /* 0x000fe200000000ff */
[----:B------:R2:W-:Y:S01]  /*23090*/  STSM.16.M88.4 [R100], R96 ;  /* 0x0000006064007844 */ /* 0x0005e20000000200 */
[----:B------:R-:W-:Y:S02]  /*230a0*/  F2FP.F16.F32.PACK_AB R102, R125, R124 ;  /* 0x0000007c7d66723e */ /* 0x000fe400000000ff */
[----:B------:R-:W-:Y:S02]  /*230b0*/  F2FP.F16.F32.PACK_AB R103, R137, R136 ;  /* 0x000000888967723e */ /* 0x000fe400000000ff */
[----:B------:R-:W-:Y:S02]  /*230c0*/  F2FP.F16.F32.PACK_AB R104, R127, R126 ;  /* 0x0000007e7f68723e */ /* 0x000fe400000000ff */
[----:B------:R-:W-:Y:S01]  /*230d0*/  F2FP.F16.F32.PACK_AB R105, R139, R138 ;  /* 0x0000008a8b69723e */ /* 0x000fe200000000ff */
[----:B-1----:R-:W1:Y:S01]  /*230e0*/  LDC.64 R90, c[0x0][0xba8] ;  /* 0x0002ea00ff5a7b82 */ /* 0x002e620000000a00 */
[----:B------:R-:W-:-:S02]  /*230f0*/  F2FP.F16.F32.PACK_AB R106, R109, R108 ;  /* 0x0000006c6d6a723e */ /* 0x000fc400000000ff */
[----:B------:R-:W-:Y:S02]  /*23100*/  F2FP.F16.F32.PACK_AB R107, R111, R110 ;  /* 0x0000006e6f6b723e */ /* 0x000fe400000000ff */
[----:B------:R-:W-:Y:S02]  /*23110*/  F2FP.F16.F32.PACK_AB R12, R113, R112 ;  /* 0x00000070710c723e */ /* 0x000fe400000000ff */
[----:B--2---:R-:W-:Y:S01]  /*23120*/  F2FP.F16.F32.PACK_AB R100, R123, R122 ;  /* 0x0000007a7b64723e */ /* 0x004fe200000000ff */
[----:B------:R-:W2:Y:S01]  /*23130*/  LDC R92, c[0x0][0xbe8] ;  /* 0x0002fa00ff5c7b82 */ /* 0x000ea20000000800 */
[----:B------:R-:W-:Y:S02]  /*23140*/  F2FP.F16.F32.PACK_AB R13, R115, R114 ;  /* 0x00000072730d723e */ /* 0x000fe400000000ff */
[----:B------:R-:W-:Y:S02]  /*23150*/  F2FP.F16.F32.PACK_AB R14, R117, R116 ;  /* 0x00000074750e723e */ /* 0x000fe400000000ff */
[----:B------:R-:W-:Y:S01]  /*23160*/  F2FP.F16.F32.PACK_AB R15, R119, R118 ;  /* 0x00000076770f723e */ /* 0x000fe200000000ff */
[----:B------:R3:W-:Y:S04]  /*23170*/  STSM.16.M88.4 [R0], R100 ;  /* 0x0000006400007844 */ /* 0x0007e80000000200 */
[----:B------:R0:W-:Y:S04]  /*23180*/  STSM.16.M88.4 [R2], R104 ;  /* 0x0000006802007844 */ /* 0x0001e80000000200 */
[----:B------:R4:W-:Y:S01]  /*23190*/  STSM.16.M88.4 [R7], R12 ;  /* 0x0000000c07007844 */ /* 0x0009e20000000200 */
[----:B------:R-:W-:Y:S01]  /*231a0*/  BAR.SYNC.DEFER_BLOCKING 0x1, 0x100 ;  /* 0x0044000000007b1d */ /* 0x000fe20000010000 */
[----:B------:R-:W-:-:S04]  /*231b0*/  ISETP.NE.U32.AND P0, PT, RZ, UR6, PT ;  /* 0x00000006ff007c0c */ /* 0x000fc8000bf05070 */
[----:B------:R-:W-:Y:S02]  /*231c0*/  ISETP.NE.AND.EX P0, PT, RZ, UR7, PT, P0 ;  /* 0x00000007ff007c0c */ /* 0x000fe4000bf05300 */
[----:B------:R-:W-:Y:S02]  /*231d0*/  IADD3 R84, P1, R231, UR6, RZ ;  /* 0x00000006e7547c10 */ /* 0x000fe4000ff3e0ff */
[----:B---3--:R-:W-:Y:S02]  /*231e0*/  MOV R0, RZ ;  /* 0x000000ff00007202 */ /* 0x008fe40000000f00 */
[----:B------:R-:W-:-:S07]  /*231f0*/  IADD3.X R85, R232, UR7, RZ, P1, !PT ;  /* 0x00000007e8557c10 */ /* 0x000fce0008ffe4ff */
[----:B------:R-:W3:Y:S01]  /*23200*/  @P0 LDG.E R0, desc[UR60][R84.64] ;  /* 0x0000003c54000981 */ /* 0x000ee2000c1e1900 */
[----:B------:R-:W-:-:S04]  /*23210*/  ISETP.NE.U32.AND P1, PT, RZ, UR4, PT ;  /* 0x00000004ff007c0c */ /* 0x000fc8000bf25070 */
[----:B------:R-:W-:Y:S01]  /*23220*/  ISETP.NE.AND.EX P1, PT, RZ, UR5, PT, P1 ;  /* 0x00000005ff007c0c */ /* 0x000fe2000bf25310 */
[----:B0-----:R-:W-:-:S12]  /*23230*/  IMAD.MOV.U32 R2, RZ, RZ, 0x9b8 ;  /* 0x000009b8ff027424 */ /* 0x001fd800078e00ff */
[----:B----4-:R-:W-:Y:S01]  /*23240*/  @P1 IADD3 R12, P2, R231, UR4, RZ ;  /* 0x00000004e70c1c10 */ /* 0x010fe2000ff5e0ff */
[----:B------:R-:W-:-:S03]  /*23250*/  ULDC UR4, c[0x0][0xa88] ;  /* 0x0002a20000047ab9 */ /* 0x000fc60000000800 */
[----:B------:R-:W-:Y:S01]  /*23260*/  @P1 IADD3.X R13, R232, UR5, RZ, P2, !PT ;  /* 0x00000005e80d1c10 */ /* 0x000fe200097fe4ff */
[----:B------:R-:W-:Y:S01]  /*23270*/  IMAD.U32 R93, RZ, RZ, UR4 ;  /* 0x00000004ff5d7e24 */ /* 0x000fe2000f8e00ff */
[----:B------:R-:W-:Y:S01]  /*23280*/  ISETP.NE.AND P2, PT, R229, RZ, PT ;  /* 0x000000ffe500720c */ /* 0x000fe20003f45270 */
[----:B------:R-:W-:-:S03]  /*23290*/  ULDC UR4, c[0x0][0xad4] ;  /* 0x0002b50000047ab9 */ /* 0x000fc60000000800 */
[----:B------:R-:W-:Y:S01]  /*232a0*/  SEL R229, R229, UR4, P2 ;  /* 0x00000004e5e57c07 */ /* 0x000fe20009000000 */
[----:B------:R0:W5:Y:S03]  /*232b0*/  @P1 LDG.E R93, desc[UR60][R12.64] ;  /* 0x0000003c0c5d1981 */ /* 0x000166000c1e1900 */
[----:B------:R-:W-:-:S04]  /*232c0*/  ISETP.GT.AND P3, PT, R229, 0x1, PT ;  /* 0x00000001e500780c */ /* 0x000fc80003f64270 */
[----:B------:R-:W-:-:S04]  /*232d0*/  SEL R2, R2, 0x978, P3 ;  /* 0x0000097802027807 */ /* 0x000fc80001800000 */
[----:B------:R-:W4:Y:S08]  /*232e0*/  LDC.64 R14, c[0x0][R2+0x220] ;  /* 0x00008800020e7b82 */ /* 0x000f300000000a00 */
[----:B------:R-:W1:Y:S01]  /*232f0*/  LDC.64 R86, c[0x0][R2+0x218] ;  /* 0x0000860002567b82 */ /* 0x000e620000000a00 */
[----:B--2---:R-:W-:-:S07]  /*23300*/  ISETP.NE.AND P4, PT, R92, 0x1, PT ;  /* 0x000000015c00780c */ /* 0x004fce0003f85270 */
[----:B------:R-:W2:Y:S01]  /*23310*/  LDC.64 R88, c[0x0][R2+0x228] ;  /* 0x00008a0002587b82 */ /* 0x000ea20000000a00 */
[----:B------:R-:W-:-:S07]  /*23320*/  ISETP.NE.U32.AND P2, PT, RZ, UR6, PT ;  /* 0x00000006ff007c0c */ /* 0x000fce000bf45070 */
[----:B0-----:R0:W0:Y:S01]  /*23330*/  LDC.64 R12, c[0x0][R2+0x210] ;  /* 0x00008400020c7b82 */ /* 0x0010220000000a00 */
[----:B------:R-:W-:-:S07]  /*23340*/  ISETP.NE.AND.EX P2, PT, RZ, UR7, PT, P2 ;  /* 0x00000007ff007c0c */ /* 0x000fce000bf45320 */
[----:B------:R-:W2:Y:S01]  /*23350*/  @P4 LDC R94, c[0x0][0xbec] ;  /* 0x0002fb00ff5e4b82 */ /* 0x000ea20000000800 */
[----:B------:R-:W-:-:S07]  /*23360*/  SEL R230, R230, RZ, !P2 ;  /* 0x000000ffe6e67207 */ /* 0x000fce0005000000 */
[----:B------:R-:W0:Y:S01]  /*23370*/  @P4 LDC R101, c[0x0][0xbf0] ;  /* 0x0002fc00ff654b82 */ /* 0x000e220000000800 */
[----:B------:R-:W-:Y:S01]  /*23380*/  SEL R7, R144, RZ, !P2 ;  /* 0x000000ff90077207 */ /* 0x000fe20005000000 */
[----:B----4-:R-:W-:-:S06]  /*23390*/  IMAD R8, R15, R230, RZ ;  /* 0x000000e60f087224 */ /* 0x010fcc00078e02ff */
[----:B-1----:R-:W1:Y:S01]  /*233a0*/  @!P3 LDC R90, c[0x0][0xb50] ;  /* 0x0002d400ff5abb82 */ /* 0x002e620000000800 */
[C---:B------:R-:W-:Y:S02]  /*233b0*/  IMAD R99, R14.reuse, R7, R8 ;  /* 0x000000070e637224 */ /* 0x040fe400078e0208 */
[----:B------:R-:W-:Y:S02]  /*233c0*/  IMAD.IADD R7, R227, 0x1, R223 ;  /* 0x00000001e3077824 */ /* 0x000fe400078e02df */
[----:B------:R-:W-:Y:S01]  /*233d0*/  IMAD.WIDE.U32 R14, R14, R230, RZ ;  /* 0x000000e60e0e7225 */ /* 0x000fe200078e00ff */
[----:B------:R-:W-:Y:S02]  /*233e0*/  SEL R95, R236, RZ, P3 ;  /* 0x000000ffec5f7207 */ /* 0x000fe40001800000 */
[----:B------:R-:W4:Y:S01]  /*233f0*/  @!P3 LDC R91, c[0x0][0xb54] ;  /* 0x0002d500ff5bbb82 */ /* 0x000f220000000800 */
[----:B--2---:R-:W-:-:S04]  /*23400*/  @P4 IMAD.HI.U32 R8, R7, R94, RZ ;  /* 0x0000005e07084227 */ /* 0x004fc800078e00ff */
[-C--:B------:R-:W-:Y:S02]  /*23410*/  IMAD R97, R87, R228.reuse, RZ ;  /* 0x000000e457617224 */ /* 0x080fe400078e02ff */
[----:B------:R-:W-:-:S04]  /*23420*/  IMAD.WIDE.U32 R86, R86, R228, RZ ;  /* 0x000000e456567225 */ /* 0x000fc800078e00ff */
[----:B------:R-:W-:Y:S02]  /*23430*/  IMAD.IADD R99, R15, 0x1, R99 ;  /* 0x000000010f637824 */ /* 0x000fe400078e0263 */
[----:B------:R-:W-:Y:S01]  /*23440*/  IMAD.MOV.U32 R15, RZ, RZ, R7 ;  /* 0x000000ffff0f7224 */ /* 0x000fe200078e0007 */
[----:B0-----:R-:W-:Y:S01]  /*23450*/  @P4 SHF.R.U32.HI R15, RZ, R101, R8 ;  /* 0x00000065ff0f4219 */ /* 0x001fe20000011608 */
[----:B------:R-:W-:Y:S02]  /*23460*/  IMAD.IADD R87, R87, 0x1, R97 ;  /* 0x0000000157577824 */ /* 0x000fe400078e0261 */
[-C--:B------:R-:W-:Y:S02]  /*23470*/  IMAD R97, R89, R95.reuse, RZ ;  /* 0x0000005f59617224 */ /* 0x080fe400078e02ff */
[----:B------:R-:W-:Y:S01]  /*23480*/  IMAD.WIDE.U32 R88, R88, R95, RZ ;  /* 0x0000005f58587225 */ /* 0x000fe200078e00ff */
[----:B------:R-:W-:-:S03]  /*23490*/  SHF.R.S32.HI R8, RZ, 0x1f, R15 ;  /* 0x0000001fff087819 */ /* 0x000fc6000001140f */
[----:B------:R-:W-:Y:S01]  /*234a0*/  IMAD.IADD R97, R89, 0x1, R97 ;  /* 0x0000000159617824 */ /* 0x000fe200078e0261 */
[--C-:B---3--:R-:W-:Y:S02]  /*234b0*/  IADD3 R14, P2, P5, R14, R86, R0.reuse ;  /* 0x000000560e0e7210 */ /* 0x108fe40007d5e000 */
[----:B------:R-:W-:Y:S02]  /*234c0*/  SHF.R.S32.HI R2, RZ, 0x1f, R0 ;  /* 0x0000001fff027819 */ /* 0x000fe40000011400 */
[----:B------:R-:W-:Y:S02]  /*234d0*/  IADD3 R86, -R15, RZ, RZ ;  /* 0x000000ff0f567210 */ /* 0x000fe40007ffe1ff */
        /* <DEDUP_REMOVED lines=8> */
[----:B-1----:R-:W-:-:S03]  /*23560*/  LEA R90, P2, R88, R90, 0x2 ;  /* 0x0000005a585a7211 */ /* 0x002fc600078410ff */
[----:B------:R-:W-:-:S05]  /*23570*/  IMAD.IADD R8, R89, 0x1, R87 ;  /* 0x0000000159087824 */ /* 0x000fca00078e0257 */
[----:B----4-:R-:W-:Y:S01]  /*23580*/  LEA.HI.X R91, R88, R91, R8, 0x2, P2 ;  /* 0x0000005b585b7211 */ /* 0x010fe200010f1408 */
[----:B------:R-:W-:Y:S06]  /*23590*/  @P1 BRA `(.L_x_2722) ;  /* 0x0000000000101947 */ /* 0x000fec0003800000 */
[----:B------:R-:W-:Y:S05]  /*235a0*/  @!P0 BRA `(.L_x_2722) ;  /* 0x00000000000c8947 */ /* 0x000fea0003800000 */
[----:B------:R-:W2:Y:S04]  /*235b0*/  LDG.E R8, desc[UR60][R84.64] ;  /* 0x0000003c54087981 */ /* 0x000ea8000c1e1900 */
[----:B-----5:R-:W2:Y:S02]  /*235c0*/  LDG.E R93, desc[UR60][R84.64+0x4] ;  /* 0x0000043c545d7981 */ /* 0x020ea4000c1e1900 */
[----:B--2---:R-:W-:-:S07]  /*235d0*/  IMAD.IADD R93, R93, 0x1, -R8 ;  /* 0x000000015d5d7824 */ /* 0x004fce00078e0a08 */
.L_x_2722:
        /* <DEDUP_REMOVED lines=20> */
[----:B0-----:R-:W-:-:S05]  /*23720*/  VIADD R3, R3, 0xffffff80 ;  /* 0xffffff8003037836 */ /* 0x001fca0000000000 */
[----:B------:R-:W-:-:S04]  /*23730*/  SHF.R.S32.HI R4, RZ, 0x1f, R3 ;  /* 0x0000001fff047819 */ /* 0x000fc80000011403 */
[----:B------:R-:W-:-:S04]  /*23740*/  LEA.HI R4, R4, R3, RZ, 0x3 ;  /* 0x0000000304047211 */ /* 0x000fc800078f18ff */
[----:B------:R-:W-:Y:S02]  /*23750*/  LOP3.LUT R6, R4, 0xfffffff8, RZ, 0xc0, !PT ;  /* 0xfffffff804067812 */ /* 0x000fe400078ec0ff */
[----:B------:R-:W-:Y:S02]  /*23760*/  SHF.R.S32.HI R20, RZ, 0x3, R4 ;  /* 0x00000003ff147819 */ /* 0x000fe40000011404 */
[----:B------:R-:W-:-:S05]  /*23770*/  IADD3 R67, R3, -R6, RZ ;  /* 0x8000000603437210 */ /* 0x000fca0007ffe0ff */
        /* <DEDUP_REMOVED lines=38> */
[----:B------:R-:W-:Y:S01]  /*239e0*/  IMAD.MOV.U32 R21, RZ, RZ, R2 ;  /* 0x000000ffff157224 */ /* 0x000fe200078e0002 */
[C---:B------:R-:W-:Y:S01]  /*239f0*/  IADD3 R41, P0, R140.reuse, 0x6000, RZ ;  /* 0x000060008c297810 */ /* 0x040fe20007f1e0ff */
[----:B------:R-:W-:Y:S01]  /*23a00*/  IMAD R67, R67, UR4, RZ ;  /* 0x0000000443437c24 */ /* 0x000fe2000f8e02ff */
[C---:B------:R-:W-:Y:S01]  /*23a10*/  IADD3 R45, P3, R140.reuse, 0x7000, RZ ;  /* 0x000070008c2d7810 */ /* 0x040fe20007f7e0ff */
[----:B------:R-:W5:Y:S01]  /*23a20*/  LD.E.128 R12, desc[UR60][R12.64] ;  /* 0x0000003c0c0c7980 */ /* 0x000f62000c101d00 */
[----:B------:R-:W-:-:S02]  /*23a30*/  IADD3 R49, P2, R140, 0x8000, RZ ;  /* 0x000080008c317810 */ /* 0x000fc40007f5e0ff */
[C---:B------:R-:W-:Y:S01]  /*23a40*/  IADD3 R53, P6, R140.reuse, 0x9000, RZ ;  /* 0x000090008c357810 */ /* 0x040fe20007fde0ff */
[----:B------:R-:W5:Y:S01]  /*23a50*/  LD.E.128 R24, desc[UR60][R24.64] ;  /* 0x0000003c18187980 */ /* 0x000f62000c101d00 */
[C---:B------:R-:W-:Y:S02]  /*23a60*/  IADD3 R57, P5, R140.reuse, 0xa000, RZ ;  /* 0x0000a0008c397810 */ /* 0x040fe40007fbe0ff */
[----:B------:R-:W-:Y:S01]  /*23a70*/  IADD3.X R37, RZ, R141, RZ, P1, !PT ;  /* 0x0000008dff257210 */ /* 0x000fe20000ffe4ff */
[----:B------:R-:W5:Y:S01]  /*23a80*/  LD.E.128 R28, desc[UR60][R28.64] ;  /* 0x0000003c1c1c7980 */ /* 0x000f62000c101d00 */
[----:B--2---:R-:W-:Y:S02]  /*23a90*/  @P4 SHF.R.U32.HI R21, RZ, R71, R0 ;  /* 0x00000047ff154219 */ /* 0x004fe40000011600 */
[----:B------:R-:W-:Y:S01]  /*23aa0*/  IADD3 R5, P1, R140, 0xb000, RZ ;  /* 0x0000b0008c057810 */ /* 0x000fe20007f3e0ff */
[C---:B------:R-:W-:Y:S01]  /*23ab0*/  IMAD R67, R230.reuse, UR5, R67 ;  /* 0x00000005e6437c24 */ /* 0x040fe2000f8e0243 */
[----:B------:R-:W-:Y:S01]  /*23ac0*/  LOP3.LUT R40, R41, 0x380, RZ, 0xc0, !PT ;  /* 0x0000038029287812 */ /* 0x000fe200078ec0ff */
[----:B------:R-:W-:Y:S01]  /*23ad0*/  IMAD.WIDE.U32 R230, R230, UR4, R64 ;  /* 0x00000004e6e67c25 */ /* 0x000fe2000f8e0040 */
[----:B------:R-:W-:Y:S01]  /*23ae0*/  LOP3.LUT R44, R45, 0x380, RZ, 0xc0, !PT ;  /* 0x000003802d2c7812 */ /* 0x000fe200078ec0ff */
[----:B------:R-:W-:Y:S01]  /*23af0*/  ULDC.64 UR4, c[0x0][0xae0] ;  /* 0x0002b80000047ab9 */ /* 0x000fe20000000a00 */
[----:B------:R-:W-:Y:S01]  /*23b00*/  LOP3.LUT R48, R49, 0x380, RZ, 0xc0, !PT ;  /* 0x0000038031307812 */ /* 0x000fe200078ec0ff */
[----:B------:R-:W-:Y:S01]  /*23b10*/  IMAD.MOV R65, RZ, RZ, -R21 ;  /* 0x000000ffff417224 */ /* 0x000fe200078e0a15 */
[----:B------:R-:W-:Y:S01]  /*23b20*/  LOP3.LUT R52, R53, 0x380, RZ, 0xc0, !PT ;  /* 0x0000038035347812 */ /* 0x000fe200078ec0ff */
[----:B------:R-:W-:Y:S01]  /*23b30*/  IMAD.X R61, RZ, RZ, R141, P1 ;  /* 0x000000ffff3d7224 */ /* 0x000fe200008e068d */
[----:B------:R-:W-:Y:S01]  /*23b40*/  LOP3.LUT R56, R57, 0x380, RZ, 0xc0, !PT ;  /* 0x0000038039387812 */ /* 0x000fe200078ec0ff */
[----:B------:R-:W5:Y:S01]  /*23b50*/  LD.E.128 R32, desc[UR60][R32.64] ;  /* 0x0000003c20207980 */ /* 0x000f62000c101d00 */
[----:B------:R-:W-:-:S02]  /*23b60*/  SHF.R.S32.HI R0, RZ, 0x1f, R21 ;  /* 0x0000001fff007819 */ /* 0x000fc40000011415 */
[----:B------:R-:W-:Y:S02]  /*23b70*/  LOP3.LUT R4, R5, 0x380, RZ, 0xc0, !PT ;  /* 0x0000038005047812 */ /* 0x000fe400078ec0ff */
[----:B------:R-:W-:Y:S01]  /*23b80*/  LOP3.LUT R7, R140, 0x380, RZ, 0xc0, !PT ;  /* 0x000003808c077812 */ /* 0x000fe200078ec0ff */
[----:B------:R-:W-:Y:S01]  /*23b90*/  IMAD.IADD R231, R231, 0x1, R67 ;  /* 0x00000001e7e77824 */ /* 0x000fe200078e0243 */
[----:B------:R-:W-:Y:S01]  /*23ba0*/  SHF.R.U64 R40, R40, 0x3, RZ ;  /* 0x0000000328287819 */ /* 0x000fe200000012ff */
        /* <DEDUP_REMOVED lines=10> */
[----:B------:R-:W-:Y:S02]  /*23c50*/  LOP3.LUT R40, R40, R41, RZ, 0x3c, !PT ;  /* 0x0000002928287212 */ /* 0x000fe400078e3cff */
        /* <DEDUP_REMOVED lines=11> */
[----:B------:R-:W-:Y:S01]  /*23d10*/  IMAD R21, R21, UR5, R0 ;  /* 0x0000000515157c24 */ /* 0x000fe2000f8e0200 */
[----:B------:R-:W-:Y:S01]  /*23d20*/  SHF.R.S32.HI R0, RZ, 0x1f, R65 ;  /* 0x0000001fff007819 */ /* 0x000fe20000011441 */
[----:B------:R-:W-:Y:S01]  /*23d30*/  ULDC.64 UR4, c[0x0][0xad8] ;  /* 0x0002b60000047ab9 */ /* 0x000fe20000000a00 */
[----:B------:R-:W5:Y:S01]  /*23d40*/  LD.E.128 R40, desc[UR60][R40.64] ;  /* 0x0000003c28287980 */ /* 0x000f62000c101d00 */
[----:B------:R-:W-:-:S02]  /*23d50*/  IMAD.IADD R231, R231, 0x1, R21 ;  /* 0x00000001e7e77824 */ /* 0x000fc400078e0215 */
[----:B------:R-:W-:Y:S01]  /*23d60*/  IMAD R0, R0, UR4, RZ ;  /* 0x0000000400007c24 */ /* 0x000fe2000f8e02ff */
[----:B------:R0:W5:Y:S01]  /*23d70*/  LD.E.128 R4, desc[UR60][R140.64] ;  /* 0x0000003c8c047980 */ /* 0x000162000c101d00 */
[----:B------:R-:W-:-:S03]  /*23d80*/  IADD3 R223, R20, R223, RZ ;  /* 0x000000df14df7210 */ /* 0x000fc60007ffe0ff */
[----:B------:R-:W5:Y:S04]  /*23d90*/  LD.E.128 R44, desc[UR60][R44.64] ;  /* 0x0000003c2c2c7980 */ /* 0x000f68000c101d00 */
[----:B------:R-:W5:Y:S04]  /*23da0*/  LD.E.128 R48, desc[UR60][R48.64] ;  /* 0x0000003c30307980 */ /* 0x000f68000c101d00 */
[----:B------:R-:W5:Y:S04]  /*23db0*/  LD.E.128 R52, desc[UR60][R52.64] ;  /* 0x0000003c34347980 */ /* 0x000f68000c101d00 */
[----:B------:R-:W5:Y:S04]  /*23dc0*/  LD.E.128 R56, desc[UR60][R56.64] ;  /* 0x0000003c38387980 */ /* 0x000f68000c101d00 */
[----:B------:R-:W5:Y:S01]  /*23dd0*/  LD.E.128 R60, desc[UR60][R60.64] ;  /* 0x0000003c3c3c7980 */ /* 0x000f62000c101d00 */
[C---:B------:R-:W-:Y:S01]  /*23de0*/  IMAD R69, R65.reuse, UR5, R0 ;  /* 0x0000000541457c24 */ /* 0x040fe2000f8e0200 */
[----:B------:R-:W-:Y:S01]  /*23df0*/  @!PT LDS RZ, [RZ] ;  /* 0x00000000fffff984 */ /* 0x000fe20000000800 */
[----:B------:R-:W-:Y:S01]  /*23e00*/  @!PT LDS RZ, [RZ] ;  /* 0x00000000fffff984 */ /* 0x000fe20000000800 */
[----:B------:R-:W-:Y:S01]  /*23e10*/  @!PT LDS RZ, [RZ] ;  /* 0x00000000fffff984 */ /* 0x000fe20000000800 */
[----:B------:R-:W-:Y:S01]  /*23e20*/  @!PT LDS RZ, [RZ] ;  /* 0x00000000fffff984 */ /* 0x000fe20000000800 */
[----:B------:R1:W-:Y:S06]  /*23e30*/  MEMBAR.ALL.CTA ;  /* 0x0000000000007992 */ /* 0x0003ec0000008000 */
[----:B-1----:R-:W1:Y:S01]  /*23e40*/  FENCE.VIEW.ASYNC.S ;  /* 0x00000000000073c6 */ /* 0x002e620000000000 */
[----:B------:R-:W-:Y:S01]  /*23e50*/  IMAD.WIDE.U32 R20, R65, UR4, R230 ;  /* 0x0000000441147c25 */ /* 0x000fe2000f8e00e6 */
[----:B------:R-:W-:-:S03]  /*23e60*/  ULDC.64 UR4, c[0x0][0xa80] ;  /* 0x0002a00000047ab9 */ /* 0x000fc60000000a00 */
[----:B------:R-:W-:Y:S01]  /*23e70*/  IMAD.IADD R21, R21, 0x1, R69 ;  /* 0x0000000115157824 */ /* 0x000fe200078e0245 */
[----:B------:R-:W-:Y:S01]  /*23e80*/  LEA R2, P2, R20, UR4, 0x1 ;  /* 0x0000000414027c11 */ /* 0x000fe2000f8408ff */
[----:B------:R-:W-:-:S03]  /*23e90*/  VIADD R0, R16, 0x36820 ;  /* 0x0003682010007836 */ /* 0x000fc60000000000 */
[----:B------:R-:W-:Y:S02]  /*23ea0*/  LEA.HI.X R68, R20, UR5, R21, 0x1, P2 ;  /* 0x0000000514447c11 */ /* 0x000fe400090f0c15 */
[CC--:B------:R-:W-:Y:S02]  /*23eb0*/  ISETP.GE.AND P2, PT, R223.reuse, R8.reuse, PT ;  /* 0x00000008df00720c */ /* 0x0c0fe40003f46270 */
[----:B------:R-:W-:Y:S01]  /*23ec0*/  PRMT R0, RZ, 0x654, R0 ;  /* 0x00000654ff007816 */ /* 0x000fe20000000000 */
[C---:B------:R-:W-:Y:S02]  /*23ed0*/  VIADD R65, R223.reuse, 0x20 ;  /* 0x00000020df417836 */ /* 0x040fe40000000000 */
[----:B------:R-:W-:Y:S02]  /*23ee0*/  VIADD R67, R223, 0x40 ;  /* 0x00000040df437836 */ /* 0x000fe40000000000 */
[C---:B------:R-:W-:Y:S02]  /*23ef0*/  VIADD R71, R3.reuse, 0x40 ;  /* 0x0000004003477836 */ /* 0x040fe40000000000 */
[----:B------:R-:W-:Y:S01]  /*23f00*/  VIADD R73, R3, 0x80 ;  /* 0x0000008003497836 */ /* 0x000fe20000000000 */
[----:B-1----:R0:W1:Y:S01]  /*23f10*/  SHFL.IDX PT, R66, R2, RZ, 0x181f ;  /* 0x00181fff02427589 */ /* 0x00206200000e0000 */
[----:B------:R-:W-:Y:S01]  /*23f20*/  BSSY B1, `(.L_x_2724) ;  /* 0x0000016000017945 */ /* 0x000fe20003800000 */
[----:B------:R2:W-:Y:S01]  /*23f30*/  SYNCS.ARRIVE.TRANS64.RED.A1T0 RZ, [R0+URZ], RZ ;  /* 0x000000ff00ff79a7 */ /* 0x0005e2000810043f */
[----:B------:R-:W-:-:S02]  /*23f40*/  ISETP.GE.AND P1, PT, R65, R8, PT ;  /* 0x000000084100720c */ /* 0x000fc40003f26270 */
[----:B------:R-:W-:Y:S02]  /*23f50*/  ISETP.GE.AND P0, PT, R67, R8, PT ;  /* 0x000000084300720c */ /* 0x000fe40003f06270 */
[----:B------:R-:W-:Y:S01]  /*23f60*/  SHF.R.S32.HI R69, RZ, 0x1f, R3 ;  /* 0x0000001fff457819 */ /* 0x000fe20000011403 */
[----:B--2---:R0:W2:Y:S01]  /*23f70*/  SHFL.IDX PT, R0, R68, RZ, 0x181f ;  /* 0x00181fff44007589 */ /* 0x0040a200000e0000 */
[----:B------:R-:W-:Y:S02]  /*23f80*/  SHF.R.S32.HI R70, RZ, 0x1f, R73 ;  /* 0x0000001fff467819 */ /* 0x000fe40000011449 */
[----:B------:R-:W-:Y:S01]  /*23f90*/  SHF.R.S32.HI R72, RZ, 0x1f, R71 ;  /* 0x0000001fff487819 */ /* 0x000fe20000011447 */
[----:B------:R-:W-:Y:S06]  /*23fa0*/  @P2 BRA `(.L_x_2725) ;  /* 0x0000000000342947 */ /* 0x000fec0003800000 */
        /* <DEDUP_REMOVED lines=13> */
.L_x_2725:
[----:B------:R-:W-:Y:S05]  /*24080*/  BSYNC B1 ;  /* 0x0000000000017941 */ /* 0x000fea0003800000 */
.L_x_2724:
[----:B--2---:R2:W4:Y:S01]  /*24090*/  SHFL.IDX PT, R0, R68, 0x1, 0x181f ;  /* 0x00381f0044007f89 */ /* 0x00452200000e0000 */
[----:B------:R-:W-:Y:S03]  /*240a0*/  BSSY B1, `(.L_x_2726) ;  /* 0x0000010000017945 */ /* 0x000fe60003800000 */
[----:B---3--:R2:W3:Y:S01]  /*240b0*/  SHFL.IDX PT, R20, R2, 0x1, 0x181f ;  /* 0x00381f0002147f89 */ /* 0x0084e200000e0000 */
[----:B------:R-:W-:Y:S05]  /*240c0*/  @P1 BRA `(.L_x_2727) ;  /* 0x0000000000341947 */ /* 0x000fea0003800000 */
[----:B------:R-:W-:Y:S02]  /*240d0*/  ULDC UR4, c[0x0][0xac8] ;  /* 0x0002b20000047ab9 */ /* 0x000fe40000000800 */
[----:B------:R-:W-:Y:S02]  /*240e0*/  ISETP.GE.AND P4, PT, R3, UR4, PT ;  /* 0x0000000403007c0c */ /* 0x000fe4000bf86270 */
[----:B------:R-:W-:Y:S02]  /*240f0*/  ISETP.GE.AND P5, PT, R71, UR4, PT ;  /* 0x0000000447007c0c */ /* 0x000fe4000bfa6270 */
[----:B------:R-:W-:-:S09]  /*24100*/  ISETP.GE.AND P6, PT, R73, UR4, PT ;  /* 0x0000000449007c0c */ /* 0x000fd2000bfc6270 */
[-C--:B---3-5:R-:W-:Y:S02]  /*24110*/  @!P4 LEA R4, P1, R3, R20.reuse, 0x1 ;  /* 0x000000140304c211 */ /* 0x0a8fe400078208ff */
        /* <DEDUP_REMOVED lines=8> */
.L_x_2727:
[----:B------:R-:W-:Y:S05]  /*241a0*/  BSYNC B1 ;  /* 0x0000000000017941 */ /* 0x000fea0003800000 */
.L_x_2726:
[----:B----4-:R4:W0:Y:S01]  /*241b0*/  SHFL.IDX PT, R0, R68, 0x2, 0x181f ;  /* 0x00581f0044007f89 */ /* 0x01082200000e0000 */
[----:B------:R-:W-:Y:S03]  /*241c0*/  BSSY B1, `(.L_x_2728) ;  /* 0x0000010000017945 */ /* 0x000fe60003800000 */
[----:B---3-5:R4:W3:Y:S01]  /*241d0*/  SHFL.IDX PT, R12, R2, 0x2, 0x181f ;  /* 0x00581f00020c7f89 */ /* 0x0288e200000e0000 */
        /* <DEDUP_REMOVED lines=14> */
.L_x_2729:
[----:B------:R-:W-:Y:S05]  /*242c0*/  BSYNC B1 ;  /* 0x0000000000017941 */ /* 0x000fea0003800000 */
.L_x_2728:
[----:B0-----:R-:W-:Y:S01]  /*242d0*/  IADD3 R5, R223, 0x60, RZ ;  /* 0x00000060df057810 */ /* 0x001fe20007ffe0ff */
[----:B--2-4-:R-:W0:Y:S03]  /*242e0*/  SHFL.IDX PT, R68, R68, 0x3, 0x181f ;  /* 0x00781f0044447f89 */ /* 0x014e2600000e0000 */
[----:B------:R-:W-:Y:S01]  /*242f0*/  ISETP.GE.AND P0, PT, R5, R8, PT ;  /* 0x000000080500720c */ /* 0x000fe20003f06270 */
[----:B------:R2:W4:-:S12]  /*24300*/  SHFL.IDX PT, R0, R2, 0x3, 0x181f ;  /* 0x00781f0002007f89 */ /* 0x00051800000e0000 */
[----:B--2---:R-:W-:Y:S05]  /*24310*/  @P0 BRA `(.L_x_2730) ;  /* 0x0000002000800947 */ /* 0x004fea0003800000 */
[----:B------:R-:W-:Y:S02]  /*24320*/  ULDC UR4, c[0x0][0xac8] ;  /* 0x0002b20000047ab9 */ /* 0x000fe40000000800 */
[----:B------:R-:W-:Y:S02]  /*24330*/  ISETP.GE.AND P2, PT, R3, UR4, PT ;  /* 0x0000000403007c0c */ /* 0x000fe4000bf46270 */
[----:B------:R-:W-:-:S11]  /*24340*/  ISETP.GE.AND P3, PT, R71, UR4, PT ;  /* 0x0000000447007c0c */ /* 0x000fd6000bf66270 */
[-C--:B----4-:R-:W-:Y:S02]  /*24350*/  @!P2 LEA R2, P0, R3, R0.reuse, 0x1 ;  /* 0x000000000302a211 */ /* 0x090fe400078008ff */
[----:B------:R-:W-:Y:S02]  /*24360*/  @!P3 LEA R4, P1, R71, R0, 0x1 ;  /* 0x000000004704b211 */ /* 0x000fe400078208ff */
[-C--:B0-----:R-:W-:Y:S02]  /*24370*/  @!P2 LEA.HI.X R3, R3, R68.reuse, R69, 0x1, P0 ;  /* 0x000000440303a211 */ /* 0x081fe400000f0c45 */
[----:B------:R-:W-:Y:S02]  /*24380*/  @!P3 LEA.HI.X R5, R71, R68, R72, 0x1, P1 ;  /* 0x000000444705b211 */ /* 0x000fe400008f0c48 */
[----:B------:R-:W-:Y:S01]  /*24390*/  ISETP.GE.AND P0, PT, R73, UR4, PT ;  /* 0x0000000449007c0c */ /* 0x000fe2000bf06270 */
[----:B------:R0:W-:Y:S04]  /*243a0*/  @!P2 ST.E.128 desc[UR60][R2.64], R28 ;  /* 0x0000001c0200a985 */ /* 0x0001e8000c101d3c */
[----:B------:R0:W-:Y:S08]  /*243b0*/  @!P3 ST.E.128 desc[UR60][R4.64], R44 ;  /* 0x0000002c0400b985 */ /* 0x0001f0000c101d3c */
[----:B------:R-:W-:Y:S05]  /*243c0*/  @P0 BRA `(.L_x_2730) ;  /* 0x0000002000540947 */ /* 0x000fea0003800000 */
[----:B0-----:R-:W-:-:S04]  /*243d0*/  LEA R2, P0, R73, R0, 0x1 ;  /* 0x0000000049027211 */ /* 0x001fc800078008ff */
[----:B------:R-:W-:-:S05]  /*243e0*/  LEA.HI.X R3, R73, R68, R70, 0x1, P0 ;  /* 0x0000004449037211 */ /* 0x000fca00000f0c46 */
[----:B------:R0:W-:Y:S01]  /*243f0*/  ST.E.128 desc[UR60][R2.64], R60 ;  /* 0x0000003c02007985 */ /* 0x0001e2000c101d3c */
[----:B------:R-:W-:Y:S05]  /*24400*/  BRA `(.L_x_2730) ;  /* 0x0000002000447947 */ /* 0x000fea0003800000 */
.L_x_2723:
        /* <DEDUP_REMOVED lines=11> */
[C---:B------:R-:W-:Y:S01]  /*244c0*/  VIADD R89, R225.reuse, 0x88 ;  /* 0x00000088e1597836 */ /* 0x040fe20000000000 */
[----:B------:R-:W-:Y:S01]  /*244d0*/  IADD3 R148, R225, 0x20, RZ ;  /* 0x00000020e1947810 */ /* 0x000fe20007ffe0ff */
[----:B------:R-:W-:Y:S01]  /*244e0*/  IMAD.IADD R3, R3, 0x1, R13 ;  /* 0x0000000103037824 */ /* 0x000fe200078e020d */
        /* <DEDUP_REMOVED lines=8> */
[C---:B------:R-:W-:Y:S01]  /*24570*/  VIADD R94, R225.reuse, 0x78 ;  /* 0x00000078e15e7836 */ /* 0x040fe20000000000 */
[----:B------:R-:W-:Y:S01]  /*24580*/  IADD3 R95, R225, 0x70, RZ ;  /* 0x00000070e15f7810 */ /* 0x000fe20007ffe0ff */
[----:B------:R-:W-:Y:S01]  /*24590*/  IMAD R13, R13, UR4, RZ ;  /* 0x000000040d0d7c24 */ /* 0x000fe2000f8e02ff */
[----:B------:R-:W-:Y:S01]  /*245a0*/  SHF.R.S32.HI R102, RZ, 0x1f, R102 ;  /* 0x0000001fff667819 */ /* 0x000fe20000011466 */
[----:B0-----:R-:W-:Y:S01]  /*245b0*/  @P4 IMAD.HI.U32 R6, R7, R6, RZ ;  /* 0x0000000607064227 */ /* 0x001fe200078e00ff */
[----:B------:R-:W-:Y:S02]  /*245c0*/  SHF.R.S32.HI R94, RZ, 0x1f, R94 ;  /* 0x0000001fff5e7819 */ /* 0x000fe4000001145e */
[----:B------:R-:W-:Y:S01]  /*245d0*/  IADD3 R141, R225, 0x38, RZ ;  /* 0x00000038e18d7810 */ /* 0x000fe20007ffe0ff */
[C---:B------:R-:W-:Y:S01]  /*245e0*/  IMAD R15, R230.reuse, UR5, R13 ;  /* 0x00000005e60f7c24 */ /* 0x040fe2000f8e020d */
[----:B------:R-:W-:Y:S01]  /*245f0*/  SHF.R.S32.HI R148, RZ, 0x1f, R148 ;  /* 0x0000001fff947819 */ /* 0x000fe20000011494 */
[----:B------:R-:W-:Y:S01]  /*24600*/  IMAD.WIDE.U32 R2, R230, UR4, R2 ;  /* 0x00000004e6027c25 */ /* 0x000fe2000f8e0002 */
[----:B------:R-:W-:-:S03]  /*24610*/  ULDC.64 UR4, c[0x0][0xb48] ;  /* 0x0002d20000047ab9 */ /* 0x000fc60000000a00 */
[----:B------:R-:W-:Y:S01]  /*24620*/  IMAD.MOV.U32 R13, RZ, RZ, R7 ;  /* 0x000000ffff0d7224 */ /* 0x000fe200078e0007 */
[----:B-1----:R-:W-:Y:S01]  /*24630*/  @P4 SHF.R.U32.HI R13, RZ, R87, R6 ;  /* 0x00000057ff0d4219 */ /* 0x002fe20000011606 */
[----:B------:R-:W-:Y:S02]  /*24640*/  IMAD.IADD R3, R3, 0x1, R15 ;  /* 0x0000000103037824 */ /* 0x000fe400078e020f */
[----:B------:R-:W-:Y:S01]  /*24650*/  VIADD R96, R225, 0x70 ;  /* 0x00000070e1607836 */ /* 0x000fe20000000000 */
[--C-:B------:R-:W-:Y:S01]  /*24660*/  SHF.R.S32.HI R0, RZ, 0x1f, R13.reuse ;  /* 0x0000001fff007819 */ /* 0x100fe2000001140d */
[----:B------:R-:W-:Y:S02]  /*24670*/  IMAD.MOV R6, RZ, RZ, -R13 ;  /* 0x000000ffff067224 */ /* 0x000fe400078e0a0d */
[----:B------:R-:W-:Y:S01]  /*24680*/  IMAD.WIDE.U32 R2, R236, UR4, R2 ;  /* 0x00000004ec027c25 */ /* 0x000fe2000f8e0002 */
[----:B------:R-:W-:-:S03]  /*24690*/  SHF.R.S32.HI R96, RZ, 0x1f, R96 ;  /* 0x0000001fff607819 */ /* 0x000fc60000011460 */
[----:B------:R-:W-:Y:S02]  /*246a0*/  IMAD R7, R92, R6, R7 ;  /* 0x000000065c077224 */ /* 0x000fe400078e0207 */
[----:B------:R-:W-:Y:S02]  /*246b0*/  IMAD R0, R0, UR6, RZ ;  /* 0x0000000600007c24 */ /* 0x000fe4000f8e02ff */
[----:B------:R-:W-:Y:S01]  /*246c0*/  IMAD R3, R236, UR5, R3 ;  /* 0x00000005ec037c24 */ /* 0x000fe2000f8e0203 */
[----:B------:R-:W-:Y:S01]  /*246d0*/  ULDC.64 UR4, c[0x0][0xb28] ;  /* 0x0002ca0000047ab9 */ /* 0x000fe20000000a00 */
        /* <DEDUP_REMOVED lines=8> */
[----:B------:R-:W-:Y:S01]  /*24760*/  VIADD R6, R16, 0x36820 ;  /* 0x0003682010067836 */ /* 0x000fe20000000000 */
[----:B------:R-:W-:Y:S01]  /*24770*/  IADD3 R3, R3, R13, RZ ;  /* 0x0000000d03037210 */ /* 0x000fe20007ffe0ff */
[C---:B------:R-:W-:Y:S01]  /*24780*/  VIADD R98, R225.reuse, 0x68 ;  /* 0x00000068e1627836 */ /* 0x040fe20000000000 */
[C---:B------:R-:W-:Y:S01]  /*24790*/  LEA R0, P1, R2.reuse, UR4, 0x2 ;  /* 0x0000000402007c11 */ /* 0x040fe2000f8210ff */
[C---:B------:R-:W-:Y:S01]  /*247a0*/  VIADD R100, R225.reuse, 0x60 ;  /* 0x00000060e1647836 */ /* 0x040fe20000000000 */
[----:B------:R-:W-:Y:S01]  /*247b0*/  PRMT R6, RZ, 0x654, R6 ;  /* 0x00000654ff067816 */ /* 0x000fe20000000006 */
[C---:B------:R-:W-:Y:S01]  /*247c0*/  VIADD R104, R225.reuse, 0x50 ;  /* 0x00000050e1687836 */ /* 0x040fe20000000000 */
[----:B------:R-:W-:Y:S01]  /*247d0*/  LEA.HI.X R85, R2, UR5, R3, 0x2, P1 ;  /* 0x0000000502557c11 */ /* 0x000fe200088f1403 */
[C---:B------:R-:W-:Y:S01]  /*247e0*/  VIADD R106, R225.reuse, 0x48 ;  /* 0x00000048e16a7836 */ /* 0x040fe20000000000 */
[----:B------:R0:W-:Y:S01]  /*247f0*/  SYNCS.ARRIVE.TRANS64.RED.A1T0 RZ, [R6+URZ], RZ ;  /* 0x000000ff06ff79a7 */ /* 0x0001e2000810043f */
        /* <DEDUP_REMOVED lines=30> */
[C---:B------:R-:W-:Y:S02]  /*249e0*/  VIADD R145, R225.reuse, 0x28 ;  /* 0x00000028e1917836 */ /* 0x040fe40000000000 */
[C---:B------:R-:W-:Y:S02]  /*249f0*/  VIADD R147, R225.reuse, 0x20 ;  /* 0x00000020e1937836 */ /* 0x040fe40000000000 */
[----:B------:R-:W-:-:S02]  /*24a00*/  VIADD R149, R225, 0x18 ;  /* 0x00000018e1957836 */ /* 0x000fc40000000000 */
[C---:B------:R-:W-:Y:S02]  /*24a10*/  VIADD R151, R225.reuse, 0x10 ;  /* 0x00000010e1977836 */ /* 0x040fe40000000000 */
[----:B------:R-:W-:Y:S01]  /*24a20*/  VIADD R153, R225, 0x8 ;  /* 0x00000008e1997836 */ /* 0x000fe20000000000 */
[----:B012---:R-:W-:Y:S06]  /*24a30*/  @P0 BRA `(.L_x_2732) ;  /* 0x0000000400a40947 */ /* 0x007fec0003800000 */
[----:B------:R-:W-:Y:S02]  /*24a40*/  ULDC UR4, c[0x0][0xac8] ;  /* 0x0002b20000047ab9 */ /* 0x000fe40000000800 */
[----:B------:R-:W-:Y:S02]  /*24a50*/  ISETP.GE.AND P4, PT, R153, UR4, PT ;  /* 0x0000000499007c0c */ /* 0x000fe4000bf86270 */
[----:B------:R-:W-:Y:S02]  /*24a60*/  ISETP.GE.AND P3, PT, R151, UR4, PT ;  /* 0x0000000497007c0c */ /* 0x000fe4000bf66270 */
[----:B------:R-:W-:Y:S02]  /*24a70*/  ISETP.GE.AND P5, PT, R225, UR4, PT ;  /* 0x00000004e1007c0c */ /* 0x000fe4000bfa6270 */
[----:B------:R-:W-:Y:S02]  /*24a80*/  ISETP.GE.AND P0, PT, R149, UR4, PT ;  /* 0x0000000495007c0c */ /* 0x000fe4000bf06270 */
[----:B------:R-:W-:-:S05]  /*24a90*/  ISETP.GE.AND P1, PT, R147, UR4, PT ;  /* 0x0000000493007c0c */ /* 0x000fca000bf26270 */
[-C--:B------:R-:W-:Y:S02]  /*24aa0*/  @!P4 LEA R6, P2, R153, R2.reuse, 0x2 ;  /* 0x000000029906c211 */ /* 0x080fe400078410ff */
[----:B------:R-:W-:Y:S02]  /*24ab0*/  @!P3 LEA R12, P6, R151, R2, 0x2 ;  /* 0x00000002970cb211 */ /* 0x000fe400078c10ff */
[-C--:B------:R-:W-:Y:S01]  /*24ac0*/  @!P4 LEA.HI.X R7, R153, R3.reuse, R154, 0x2, P2 ;  /* 0x000000039907c211 */ /* 0x080fe200010f149a */
[----:B------:R-:W-:Y:S01]  /*24ad0*/  @!P5 IMAD.WIDE R14, R225, 0x4, R2 ;  /* 0x00000004e10ed825 */ /* 0x000fe200078e0202 */
[----:B------:R-:W-:Y:S02]  /*24ae0*/  ISETP.GE.AND P2, PT, R145, UR4, PT ;  /* 0x0000000491007c0c */ /* 0x000fe4000bf46270 */
[----:B------:R-:W-:Y:S02]  /*24af0*/  @!P3 LEA.HI.X R13, R151, R3, R152, 0x2, P6 ;  /* 0x00000003970db211 */ /* 0x000fe400030f1498 */
[----:B------:R0:W-:Y:S04]  /*24b00*/  @!P5 ST.E.64 desc[UR60][R14.64], R24 ;  /* 0x000000180e00d985 */ /* 0x0001e8000c101b3c */
[----:B------:R1:W-:Y:S01]  /*24b10*/  @!P4 ST.E.64 desc[UR60][R6.64], R28 ;  /* 0x0000001c0600c985 */ /* 0x0003e2000c101b3c */
[----:B------:R-:W-:-:S03]  /*24b20*/  ISETP.GE.AND P4, PT, R141, UR4, PT ;  /* 0x000000048d007c0c */ /* 0x000fc6000bf86270 */
[----:B------:R2:W-:Y:S01]  /*24b30*/  @!P3 ST.E.64 desc[UR60][R12.64], R32 ;  /* 0x000000200c00b985 */ /* 0x0005e2000c101b3c */
[----:B------:R-:W-:Y:S02]  /*24b40*/  ISETP.GE.AND P3, PT, R143, UR4, PT ;  /* 0x000000048f007c0c */ /* 0x000fe4000bf66270 */
[----:B0-----:R-:W-:Y:S02]  /*24b50*/  IADD3 R25, R225, 0xa0, RZ ;  /* 0x000000a0e1197810 */ /* 0x001fe40007ffe0ff */
[----:B------:R-:W-:Y:S02]  /*24b60*/  SHF.R.S32.HI R24, RZ, 0x1f, R235 ;  /* 0x0000001fff187819 */ /* 0x000fe400000114eb */
[-C--:B-1----:R-:W-:Y:S01]  /*24b70*/  @!P0 LEA R6, P6, R149, R2.reuse, 0x2 ;  /* 0x0000000295068211 */ /* 0x082fe200078c10ff */
[----:B------:R-:W-:Y:S01]  /*24b80*/  VIADD R29, R225, 0xa8 ;  /* 0x000000a8e11d7836 */ /* 0x000fe20000000000 */
[----:B--2---:R-:W-:Y:S01]  /*24b90*/  @!P1 LEA R12, P5, R147, R2, 0x2 ;  /* 0x00000002930c9211 */ /* 0x004fe200078a10ff */
[----:B------:R-:W-:Y:S01]  /*24ba0*/  VIADD R33, R225, 0xb0 ;  /* 0x000000b0e1217836 */ /* 0x000fe20000000000 */
[----:B------:R-:W-:-:S02]  /*24bb0*/  @!P0 LEA.HI.X R7, R149, R3, R150, 0x2, P6 ;  /* 0x0000000395078211 */ /* 0x000fc400030f1496 */
[-C--:B------:R-:W-:Y:S02]  /*24bc0*/  @!P2 LEA R14, P6, R145, R2.reuse, 0x2 ;  /* 0x00000002910ea211 */ /* 0x080fe400078c10ff */
        /* <DEDUP_REMOVED lines=8> */
[-C--:B0-----:R-:W-:Y:S01]  /*24c50*/  @!P3 LEA R6, P6, R143, R2.reuse, 0x2 ;  /* 0x000000028f06b211 */ /* 0x081fe200078c10ff */
[----:B------:R-:W-:Y:S01]  /*24c60*/  VIADD R37, R225, 0xb8 ;  /* 0x000000b8e1257836 */ /* 0x000fe20000000000 */
[----:B-1----:R-:W-:-:S02]  /*24c70*/  @!P4 LEA R12, P2, R141, R2, 0x2 ;  /* 0x000000028d0cc211 */ /* 0x002fc400078410ff */
[-C--:B------:R-:W-:Y:S02]  /*24c80*/  @!P3 LEA.HI.X R7, R143, R3.reuse, R144, 0x2, P6 ;  /* 0x000000038f07b211 */ /* 0x080fe400030f1490 */
[----:B------:R-:W-:Y:S02]  /*24c90*/  @!P4 LEA.HI.X R13, R141, R3, R142, 0x2, P2 ;  /* 0x000000038d0dc211 */ /* 0x000fe400010f148e */
[----:B------:R-:W-:Y:S01]  /*24ca0*/  ISETP.GE.AND P2, PT, R101, UR4, PT ;  /* 0x0000000465007c0c */ /* 0x000fe2000bf46270 */
[----:B------:R0:W-:Y:S01]  /*24cb0*/  @!P3 ST.E.64 desc[UR60][R6.64], R48 ;  /* 0x000000300600b985 */ /* 0x0001e2000c101b3c */
[----:B--2---:R-:W-:-:S03]  /*24cc0*/  @!P5 LEA R14, P6, R107, R2, 0x2 ;  /* 0x000000026b0ed211 */ /* 0x004fc600078c10ff */
[----:B------:R1:W-:Y:S01]  /*24cd0*/  @!P4 ST.E.64 desc[UR60][R12.64], R52 ;  /* 0x000000340c00c985 */ /* 0x0003e2000c101b3c */
[----:B------:R-:W-:-:S05]  /*24ce0*/  @!P5 LEA.HI.X R15, R107, R3, R140, 0x2, P6 ;  /* 0x000000036b0fd211 */ /* 0x000fca00030f148c */
[----:B------:R2:W-:Y:S01]  /*24cf0*/  @!P5 ST.E.64 desc[UR60][R14.64], R56 ;  /* 0x000000380e00d985 */ /* 0x0005e2000c101b3c */
[----:B------:R-:W-:Y:S02]  /*24d00*/  ISETP.GE.AND P5, PT, R99, UR4, PT ;  /* 0x0000000463007c0c */ /* 0x000fe4000bfa6270 */
[----:B0-----:R-:W-:-:S04]  /*24d10*/  @!P0 LEA R6, P4, R105, R2, 0x2 ;  /* 0x0000000269068211 */ /* 0x001fc800078810ff */
[-C--:B------:R-:W-:Y:S02]  /*24d20*/  @!P0 LEA.HI.X R7, R105, R3.reuse, R106, 0x2, P4 ;  /* 0x0000000369078211 */ /* 0x080fe400020f146a */
[----:B------:R-:W-:Y:S02]  /*24d30*/  ISETP.GE.AND P4, PT, R97, UR4, PT ;  /* 0x0000000461007c0c */ /* 0x000fe4000bf86270 */
[-C--:B-1----:R-:W-:Y:S01]  /*24d40*/  @!P1 LEA R12, P3, R103, R2.reuse, 0x2 ;  /* 0x00000002670c9211 */ /* 0x082fe200078610ff */
[----:B------:R0:W-:Y:S01]  /*24d50*/  @!P0 ST.E.64 desc[UR60][R6.64], R60 ;  /* 0x0000003c06008985 */ /* 0x0001e2000c101b3c */
[----:B--2---:R-:W-:Y:S02]  /*24d60*/  @!P2 LEA R14, P6, R101, R2, 0x2 ;  /* 0x00000002650ea211 */ /* 0x004fe400078c10ff */
[-C--:B------:R-:W-:Y:S02]  /*24d70*/  @!P1 LEA.HI.X R13, R103, R3.reuse, R104, 0x2, P3 ;  /* 0x00000003670d9211 */ /* 0x080fe400018f1468 */
[----:B------:R-:W-:-:S02]  /*24d80*/  @!P2 LEA.HI.X R15, R101, R3, R102, 0x2, P6 ;  /* 0x00000003650fa211 */ /* 0x000fc400030f1466 */
[----:B------:R-:W-:Y:S01]  /*24d90*/  ISETP.GE.AND P3, PT, R95, UR4, PT ;  /* 0x000000045f007c0c */ /* 0x000fe2000bf66270 */
[----:B------:R1:W-:Y:S01]  /*24da0*/  @!P1 ST.E.64 desc[UR60][R12.64], R64 ;  /* 0x000000400c009985 */ /* 0x0003e2000c101b3c */
[----:B------:R-:W-:-:S03]  /*24db0*/  ISETP.GE.AND P0, PT, R90, UR4, PT ;  /* 0x000000045a007c0c */ /* 0x000fc6000bf06270 */
[----:B------:R2:W-:Y:S01]  /*24dc0*/  @!P2 ST.E.64 desc[UR60][R14.64], R68 ;  /* 0x000000440e00a985 */ /* 0x0005e2000c101b3c */
[----:B------:R-:W-:Y:S02]  /*24dd0*/  ISETP.GE.AND P2, PT, R93, UR4, PT ;  /* 0x000000045d007c0c */ /* 0x000fe4000bf46270 */
[----:B0-----:R-:W-:-:S04]  /*24de0*/  @!P5 LEA R6, P6, R99, R2, 0x2 ;  /* 0x000000026306d211 */ /* 0x001fc800078c10ff */
[----:B------:R-:W-:Y:S02]  /*24df0*/  @!P5 LEA.HI.X R7, R99, R3, R100, 0x2, P6 ;  /* 0x000000036307d211 */ /* 0x000fe400030f1464 */
[----:B-1----:R-:W-:-:S03]  /*24e00*/  @!P4 LEA R12, P1, R97, R2, 0x2 ;  /* 0x00000002610cc211 */ /* 0x002fc600078210ff */
[----:B------:R0:W-:Y:S01]  /*24e10*/  @!P5 ST.E.64 desc[UR60][R6.64], R72 ;  /* 0x000000480600d985 */ /* 0x0001e2000c101b3c */
[-C--:B------:R-:W-:Y:S02]  /*24e20*/  @!P4 LEA.HI.X R13, R97, R3.reuse, R98, 0x2, P1 ;  /* 0x00000003610dc211 */ /* 0x080fe400008f1462 */
[----:B------:R-:W-:Y:S02]  /*24e30*/  ISETP.GE.AND P1, PT, R88, UR4, PT ;  /* 0x0000000458007c0c */ /* 0x000fe4000bf26270 */
[CC--:B--2---:R-:W-:Y:S01]  /*24e40*/  @!P3 LEA R14, P6, R95.reuse, R2.reuse, 0x2 ;  /* 0x000000025f0eb211 */ /* 0x0c4fe200078c10ff */
[----:B------:R1:W-:Y:S03]  /*24e50*/  @!P4 ST.E.64 desc[UR60][R12.64], R76 ;  /* 0x0000004c0c00c985 */ /* 0x0003e6000c101b3c */
[----:B------:R-:W-:Y:S02]  /*24e60*/  @!P3 LEA.HI.X R15, R95, R3, R96, 0x2, P6 ;  /* 0x000000035f0fb211 */ /* 0x000fe400030f1460 */
[----:B0-----:R-:W-:-:S03]  /*24e70*/  @!P2 LEA R6, P4, R93, R2, 0x2 ;  /* 0x000000025d06a211 */ /* 0x001fc600078810ff */
[----:B------:R0:W-:Y:S01]  /*24e80*/  @!P3 ST.E.64 desc[UR60][R14.64], R80 ;  /* 0x000000500e00b985 */ /* 0x0001e2000c101b3c */
[----:B------:R-:W-:Y:S02]  /*24e90*/  ISETP.GE.AND P3, PT, R235, UR4, PT ;  /* 0x00000004eb007c0c */ /* 0x000fe4000bf66270 */
[-C--:B------:R-:W-:Y:S02]  /*24ea0*/  @!P2 LEA.HI.X R7, R93, R3.reuse, R94, 0x2, P4 ;  /* 0x000000035d07a211 */ /* 0x080fe400020f145e */
[----:B------:R-:W-:Y:S02]  /*24eb0*/  ISETP.GE.AND P4, PT, R25, UR4, PT ;  /* 0x0000000419007c0c */ /* 0x000fe4000bf86270 */
[C---:B-1----:R-:W-:Y:S01]  /*24ec0*/  @!P0 LEA R12, P5, R90.reuse, R2, 0x2 ;  /* 0x000000025a0c8211 */ /* 0x042fe200078a10ff */
[----:B------:R1:W-:Y:S01]  /*24ed0*/  @!P2 ST.E.64 desc[UR60][R6.64], R4 ;  /* 0x000000040600a985 */ /* 0x0003e2000c101b3c */
[----:B------:R-:W-:Y:S02]  /*24ee0*/  ISETP.GE.AND P2, PT, R237, UR4, PT ;  /* 0x00000004ed007c0c */ /* 0x000fe4000bf46270 */
[----:B------:R-:W-:-:S02]  /*24ef0*/  @!P0 LEA.HI.X R13, R90, R3, R91, 0x2, P5 ;  /* 0x000000035a0d8211 */ /* 0x000fc400028f145b */
[----:B0-----:R-:W-:-:S03]  /*24f00*/  @!P1 LEA R14, P6, R88, R2, 0x2 ;  /* 0x00000002580e9211 */ /* 0x001fc600078c10ff */
[----:B------:R0:W-:Y:S01]  /*24f10*/  @!P0 ST.E.64 desc[UR60][R12.64], R20 ;  /* 0x000000140c008985 */ /* 0x0001e2000c101b3c */
[----:B------:R-:W-:Y:S02]  /*24f20*/  ISETP.GE.AND P0, PT, R33, UR4, PT ;  /* 0x0000000421007c0c */ /* 0x000fe4000bf06270 */
[----:B------:R-:W-:Y:S02]  /*24f30*/  @!P1 LEA.HI.X R15, R88, R3, R89, 0x2, P6 ;  /* 0x00000003580f9211 */ /* 0x000fe400030f1459 */
[----:B-1----:R-:W-:-:S03]  /*24f40*/  SHF.R.S32.HI R4, RZ, 0x1f, R25 ;  /* 0x0000001fff047819 */ /* 0x002fc60000011419 */
[----:B------:R1:W-:Y:S01]  /*24f50*/  @!P1 ST.E.64 desc[UR60][R14.64], R120 ;  /* 0x000000780e009985 */ /* 0x0003e2000c101b3c */
[----:B------:R-:W-:Y:S02]  /*24f60*/  ISETP.GE.AND P1, PT, R29, UR4, PT ;  /* 0x000000041d007c0c */ /* 0x000fe4000bf26270 */
[----:B------:R-:W-:Y:S02]  /*24f70*/  SHF.R.S32.HI R5, RZ, 0x1f, R33 ;  /* 0x0000001fff057819 */ /* 0x000fe40000011421 */
[----:B0-----:R-:W-:-:S04]  /*24f80*/  @!P4 LEA R12, P5, R25, R2, 0x2 ;  /* 0x00000002190cc211 */ /* 0x001fc800078a10ff */
[-C--:B------:R-:W-:Y:S02]  /*24f90*/  @!P4 LEA.HI.X R13, R25, R3.reuse, R4, 0x2, P5 ;  /* 0x00000003190dc211 */ /* 0x080fe400028f1404 */
[----:B------:R-:W-:Y:S02]  /*24fa0*/  ISETP.GE.AND P5, PT, R37, UR4, PT ;  /* 0x0000000425007c0c */ /* 0x000fe4000bfa6270 */
[CC--:B-1----:R-:W-:Y:S02]  /*24fb0*/  @!P3 LEA R14, P6, R235.reuse, R2.reuse, 0x2 ;  /* 0x00000002eb0eb211 */ /* 0x0c2fe400078c10ff */
[----:B------:R-:W-:Y:S02]  /*24fc0*/  SHF.R.S32.HI R4, RZ, 0x1f, R29 ;  /* 0x0000001fff047819 */ /* 0x000fe4000001141d */
[----:B------:R-:W-:Y:S02]  /*24fd0*/  @!P3 LEA.HI.X R15, R235, R3, R24, 0x2, P6 ;  /* 0x00000003eb0fb211 */ /* 0x000fe400030f1418 */
[----:B------:R-:W-:-:S02]  /*24fe0*/  @!P2 LEA R20, P6, R237, R2, 0x2 ;  /* 0x00000002ed14a211 */ /* 0x000fc400078c10ff */
[----:B------:R-:W-:Y:S02]  /*24ff0*/  SHF.R.S32.HI R24, RZ, 0x1f, R37 ;  /* 0x0000001fff187819 */ /* 0x000fe40000011425 */
[----:B------:R-:W-:Y:S02]  /*25000*/  @!P2 LEA.HI.X R21, R237, R3, R86, 0x2, P6 ;  /* 0x00000003ed15a211 */ /* 0x000fe400030f1456 */
[----:B------:R-:W-:-:S03]  /*25010*/  @!P1 LEA R6, P6, R29, R2, 0x2 ;  /* 0x000000021d069211 */ /* 0x000fc600078c10ff */
[----:B------:R0:W-:Y:S01]  /*25020*/  @!P2 ST.E.64 desc[UR60][R20.64], R122 ;  /* 0x0000007a1400a985 */ /* 0x0001e2000c101b3c */
[-C--:B------:R-:W-:Y:S02]  /*25030*/  @!P1 LEA.HI.X R7, R29, R3.reuse, R4, 0x2, P6 ;  /* 0x000000031d079211 */ /* 0x080fe400030f1404 */
[CC--:B------:R-:W-:Y:S01]  /*25040*/  @!P0 LEA R4, P6, R33.reuse, R2.reuse, 0x2 ;  /* 0x0000000221048211 */ /* 0x0c0fe200078c10ff */
[----:B------:R0:W-:Y:S03]  /*25050*/  @!P3 ST.E.64 desc[UR60][R14.64], R124 ;  /* 0x0000007c0e00b985 */ /* 0x0001e6000c101b3c */
[----:B------:R-:W-:Y:S01]  /*25060*/  @!P0 LEA.HI.X R5, R33, R3, R5, 0x2, P6 ;  /* 0x0000000321058211 */ /* 0x000fe200030f1405 */
[----:B------:R0:W-:Y:S01]  /*25070*/  @!P4 ST.E.64 desc[UR60][R12.64], R126 ;  /* 0x0000007e0c00c985 */ /* 0x0001e2000c101b3c */
[----:B------:R-:W-:-:S03]  /*25080*/  @!P5 LEA R2, P6, R37, R2, 0x2 ;  /* 0x000000022502d211 */ /* 0x000fc600078c10ff */
[----:B------:R0:W-:Y:S01]  /*25090*/  @!P1 ST.E.64 desc[UR60][R6.64], R108 ;  /* 0x0000006c06009985 */ /* 0x0001e2000c101b3c */
[----:B------:R-:W-:-:S03]  /*250a0*/  @!P5 LEA.HI.X R3, R37, R3, R24, 0x2, P6 ;  /* 0x000000032503d211 */ /* 0x000fc600030f1418 */
[----:B------:R0:W-:Y:S04]  /*250b0*/  @!P0 ST.E.64 desc[UR60][R4.64], R112 ;  /* 0x0000007004008985 */ /* 0x0001e8000c101b3c */
[----:B------:R0:W-:Y:S02]  /*250c0*/  @!P5 ST.E.64 desc[UR60][R2.64], R116 ;  /* 0x000000740200d985 */ /* 0x0001e4000c101b3c */
.L_x_2732:
[----:B------:R-:W-:Y:S05]  /*250d0*/  BSYNC B1 ;  /* 0x0000000000017941 */ /* 0x000fea0003800000 */
.L_x_2731:
[----:B------:R-:W-:Y:S01]  /*250e0*/  ISETP.GE.AND P0, PT, R84, R8, PT ;  /* 0x000000085400720c */ /* 0x000fe20003f06270 */
[----:B0-----:R0:W1:Y:S04]  /*250f0*/  SHFL.IDX PT, R3, R85, 0x1, 0x1c1f ;  /* 0x003c1f0055037f89 */ /* 0x00106800000e0000 */
[----:B------:R0:W2:Y:S08]  /*25100*/  SHFL.IDX PT, R2, R0, 0x1, 0x1c1f ;  /* 0x003c1f0000027f89 */ /* 0x0000b000000e0000 */
[----:B0-----:R-:W-:Y:S05]  /*25110*/  @P0 BRA `(.L_x_2730) ;  /* 0x0000001400000947 */ /* 0x001fea0003800000 */
[----:B------:R-:W-:Y:S01]  /*25120*/  ULDC UR4, c[0x0][0xac8] ;  /* 0x0002b20000047ab9 */ /* 0x000fe20000000800 */
[----:B------:R-:W-:Y:S01]  /*25130*/  VIADD R29, R225, 0xa0 ;  /* 0x000000a0e11d7836 */ /* 0x000fe20000000000 */
[----:B------:R-:W-:Y:S02]  /*25140*/  ISETP.GE.AND P1, PT, R153, UR4, PT ;  /* 0x0000000499007c0c */ /* 0x000fe4000bf26270 */
[----:B------:R-:W-:Y:S02]  /*25150*/  ISETP.GE.AND P0, PT, R151, UR4, PT ;  /* 0x0000000497007c0c */ /* 0x000fe4000bf06270 */
[----:B------:R-:W-:Y:S02]  /*25160*/  ISETP.GE.AND P2, PT, R225, UR4, PT ;  /* 0x00000004e1007c0c */ /* 0x000fe4000bf46270 */
[----:B------:R-:W-:Y:S02]  /*25170*/  ISETP.GE.AND P3, PT, R149, UR4, PT ;  /* 0x0000000495007c0c */ /* 0x000fe4000bf66270 */
[----:B------:R-:W-:-:S02]  /*25180*/  ISETP.GE.AND P4, PT, R147, UR4, PT ;  /* 0x0000000493007c0c */ /* 0x000fc4000bf86270 */
[----:B------:R-:W-:Y:S02]  /*25190*/  SHF.R.S32.HI R8, RZ, 0x1f, R235 ;  /* 0x0000001fff087819 */ /* 0x000fe400000114eb */
[----:B------:R-:W-:Y:S02]  /*251a0*/  SHF.R.S32.HI R0, RZ, 0x1f, R29 ;  /* 0x0000001fff007819 */ /* 0x000fe4000001141d */
[-C--:B--2---:R-:W-:Y:S02]  /*251b0*/  @!P1 LEA R6, P5, R153, R2.reuse, 0x2 ;  /* 0x0000000299069211 */ /* 0x084fe400078a10ff */
[----:B------:R-:W-:Y:S01]  /*251c0*/  @!P0 LEA R12, P6, R151, R2, 0x2 ;  /* 0x00000002970c8211 */ /* 0x000fe200078c10ff */
[----:B-1----:R-:W-:Y:S01]  /*251d0*/  @!P2 IMAD.WIDE R4, R225, 0x4, R2 ;  /* 0x00000004e104a825 */ /* 0x002fe200078e0202 */
[----:B------:R-:W-:Y:S02]  /*251e0*/  @!P1 LEA.HI.X R7, R153, R3, R154, 0x2, P5 ;  /* 0x0000000399079211 */ /* 0x000fe400028f149a */
[----:B------:R-:W-:-:S02]  /*251f0*/  ISETP.GE.AND P5, PT, R145, UR4, PT ;  /* 0x0000000491007c0c */ /* 0x000fc4000bfa6270 */
[-C--:B------:R-:W-:Y:S01]  /*25200*/  @!P0 LEA.HI.X R13, R151, R3.reuse, R152, 0x2, P6 ;  /* 0x00000003970d8211 */ /* 0x080fe200030f1498 */
[----:B------:R0:W-:Y:S01]  /*25210*/  @!P2 ST.E.64 desc[UR60][R4.64], R26 ;  /* 0x0000001a0400a985 */ /* 0x0001e2000c101b3c */
[-C--:B------:R-:W-:Y:S02]  /*25220*/  @!P3 LEA R14, P6, R149, R2.reuse, 0x2 ;  /* 0x00000002950eb211 */ /* 0x080fe400078c10ff */
[----:B------:R-:W-:Y:S01]  /*25230*/  @!P4 LEA R20, P2, R147, R2, 0x2 ;  /* 0x000000029314c211 */ /* 0x000fe200078410ff */
[----:B------:R1:W-:Y:S01]  /*25240*/  @!P1 ST.E.64 desc[UR60][R6.64], R30 ;  /* 0x0000001e06009985 */ /* 0x0003e2000c101b3c */
[----:B------:R-:W-:Y:S02]  /*25250*/  ISETP.GE.AND P1, PT, R141, UR4, PT ;  /* 0x000000048d007c0c */ /* 0x000fe4000bf26270 */
[----:B------:R-:W-:Y:S01]  /*25260*/  @!P3 LEA.HI.X R15, R149, R3, R150, 0x2, P6 ;  /* 0x00000003950fb211 */ /* 0x000fe200030f1496 */
[----:B------:R2:W-:Y:S01]  /*25270*/  @!P0 ST.E.64 desc[UR60][R12.64], R34 ;  /* 0x000000220c008985 */ /* 0x0005e2000c101b3c */
[----:B------:R-:W-:-:S02]  /*25280*/  ISETP.GE.AND P0, PT, R143, UR4, PT ;  /* 0x000000048f007c0c */ /* 0x000fc4000bf06270 */
[-C--:B------:R-:W-:Y:S01]  /*25290*/  @!P5 LEA R24, P6, R145, R2.reuse, 0x2 ;  /* 0x000000029118d211 */ /* 0x080fe200078c10ff */
[----:B------:R3:W-:Y:S01]  /*252a0*/  @!P3 ST.E.64 desc[UR60][R14.64], R38 ;  /* 0x000000260e00b985 */ /* 0x0007e2000c101b3c */
[-C--:B------:R-:W-:Y:S01]  /*252b0*/  @!P4 LEA.HI.X R21, R147, R3.reuse, R148, 0x2, P2 ;  /* 0x000000039315c211 */ /* 0x080fe200010f1494 */
[----:B0-----:R-:W-:Y:S01]  /*252c0*/  VIADD R27, R225, 0xa8 ;  /* 0x000000a8e11b7836 */ /* 0x001fe20000000000 */
[----:B------:R-:W-:Y:S02]  /*252d0*/  ISETP.GE.AND P2, PT, R107, UR4, PT ;  /* 0x000000046b007c0c */ /* 0x000fe4000bf46270 */
[----:B------:R-:W-:Y:S01]  /*252e0*/  @!P5 LEA.HI.X R25, R145, R3, R146, 0x2, P6 ;  /* 0x000000039119d211 */ /* 0x000fe200030f1492 */
[----:B------:R0:W-:Y:S01]  /*252f0*/  @!P4 ST.E.64 desc[UR60][R20.64], R42 ;  /* 0x0000002a1400c985 */ /* 0x0001e2000c101b3c */
[----:B------:R-:W-:Y:S02]  /*25300*/  ISETP.GE.AND P3, PT, R105, UR4, PT ;  /* 0x0000000469007c0c */ /* 0x000fe4000bf66270 */
[----:B------:R-:W-:Y:S01]  /*25310*/  ISETP.GE.AND P4, PT, R103, UR4, PT ;  /* 0x0000000467007c0c */ /* 0x000fe2000bf86270 */
[----:B------:R4:W-:Y:S01]  /*25320*/  @!P5 ST.E.64 desc[UR60][R24.64], R46 ;  /* 0x0000002e1800d985 */ /* 0x0009e2000c101b3c */
[----:B------:R-:W-:-:S02]  /*25330*/  @!P0 LEA R4, P6, R143, R2, 0x2 ;  /* 0x000000028f048211 */ /* 0x000fc400078c10ff */
[-C--:B-1----:R-:W-:Y:S02]  /*25340*/  @!P1 LEA R6, P5, R141, R2.reuse, 0x2 ;  /* 0x000000028d069211 */ /* 0x082fe400078a10ff */
[-C--:B------:R-:W-:Y:S02]  /*25350*/  @!P0 LEA.HI.X R5, R143, R3.reuse, R144, 0x2, P6 ;  /* 0x000000038f058211 */ /* 0x080fe400030f1490 */
[-C--:B--2---:R-:W-:Y:S02]  /*25360*/  @!P2 LEA R12, P6, R107, R2.reuse, 0x2 ;  /* 0x000000026b0ca211 */ /* 0x084fe400078c10ff */
[-C--:B------:R-:W-:Y:S01]  /*25370*/  @!P1 LEA.HI.X R7, R141, R3.reuse, R142, 0x2, P5 ;  /* 0x000000038d079211 */ /* 0x080fe200028f148e */
[----:B------:R1:W-:Y:S01]  /*25380*/  @!P0 ST.E.64 desc[UR60][R4.64], R50 ;  /* 0x0000003204008985 */ /* 0x0003e2000c101b3c */
[----:B------:R-:W-:Y:S02]  /*25390*/  ISETP.GE.AND P5, PT, R101, UR4, PT ;  /* 0x0000000465007c0c */ /* 0x000fe4000bfa6270 */
[----:B------:R-:W-:Y:S01]  /*253a0*/  @!P2 LEA.HI.X R13, R107, R3, R140, 0x2, P6 ;  /* 0x000000036b0da211 */ /* 0x000fe200030f148c */
[----:B------:R2:W-:Y:S01]  /*253b0*/  @!P1 ST.E.64 desc[UR60][R6.64], R54 ;  /* 0x0000003606009985 */ /* 0x0005e2000c101b3c */
[----:B---3--:R-:W-:-:S02]  /*253c0*/  @!P3 LEA R14, P1, R105, R2, 0x2 ;  /* 0x00000002690eb211 */ /* 0x008fc400078210ff */
[-C--:B0-----:R-:W-:Y:S01]  /*253d0*/  @!P4 LEA R20, P0, R103, R2.reuse, 0x2 ;  /* 0x000000026714c211 */ /* 0x081fe200078010ff */
[----:B------:R0:W-:Y:S01]  /*253e0*/  @!P2 ST.E.64 desc[UR60][R12.64], R58 ;  /* 0x0000003a0c00a985 */ /* 0x0001e2000c101b3c */
[----:B------:R-:W-:Y:S02]  /*253f0*/  ISETP.GE.AND P2, PT, R99, UR4, PT ;  /* 0x0000000463007c0c */ /* 0x000fe4000bf46270 */
[-C--:B------:R-:W-:Y:S02]  /*25400*/  @!P3 LEA.HI.X R15, R105, R3.reuse, R106, 0x2, P1 ;  /* 0x00000003690fb211 */ /* 0x080fe400008f146a */
[----:B------:R-:W-:Y:S02]  /*25410*/  ISETP.GE.AND P1, PT, R97, UR4, PT ;  /* 0x0000000461007c0c */ /* 0x000fe4000bf26270 */
[----:B----4-:R-:W-:Y:S01]  /*25420*/  @!P5 LEA R24, P6, R101, R2, 0x2 ;  /* 0x000000026518d211 */ /* 0x010fe200078c10ff */
[----:B------:R3:W-:Y:S01]  /*25430*/  @!P3 ST.E.64 desc[UR60][R14.64], R62 ;  /* 0x0000003e0e00b985 */ /* 0x0007e2000c101b3c */
[----:B------:R-:W-:-:S02]  /*25440*/  @!P4 LEA.HI.X R21, R103, R3, R104, 0x2, P0 ;  /* 0x000000036715c211 */ /* 0x000fc400000f1468 */
[----:B------:R-:W-:Y:S02]  /*25450*/  @!P5 LEA.HI.X R25, R101, R3, R102, 0x2, P6 ;  /* 0x000000036519d211 */ /* 0x000fe400030f1466 */
[----:B------:R-:W-:Y:S01]  /*25460*/  ISETP.GE.AND P0, PT, R95, UR4, PT ;  /* 0x000000045f007c0c */ /* 0x000fe2000bf06270 */
[----:B------:R-:W-:Y:S01]  /*25470*/  @!P4 ST.E.64 desc[UR60][R20.64], R66 ;  /* 0x000000421400c985 */ /* 0x000fe2000c101b3c */
[----:B------:R-:W-:Y:S02]  /*25480*/  ISETP.GE.AND P3, PT, R93, UR4, PT ;  /* 0x000000045d007c0c */ /* 0x000fe4000bf66270 */
[-C--:B-1----:R-:W-:Y:S01]  /*25490*/  @!P2 LEA R4, P6, R99, R2.reuse, 0x2 ;  /* 0x000000026304a211 */ /* 0x082fe200078c10ff */
[----:B------:R1:W-:Y:S01]  /*254a0*/  @!P5 ST.E.64 desc[UR60][R24.64], R70 ;  /* 0x000000461800d985 */ /* 0x0003e2000c101b3c */
[----:B------:R-:W-:Y:S02]  /*254b0*/  ISETP.GE.AND P4, PT, R90, UR4, PT ;  /* 0x000000045a007c0c */ /* 0x000fe4000bf86270 */
[----:B--2---:R-:W-:-:S02]  /*254c0*/  @!P1 LEA R6, P5, R97, R2, 0x2 ;  /* 0x0000000261069211 */ /* 0x004fc400078a10ff */
[-C--:B------:R-:W-:Y:S02]  /*254d0*/  @!P2 LEA.HI.X R5, R99, R3.reuse, R100, 0x2, P6 ;  /* 0x000000036305a211 */ /* 0x080fe400030f1464 */
[-C--:B------:R-:W-:Y:S02]  /*254e0*/  @!P1 LEA.HI.X R7, R97, R3.reuse, R98, 0x2, P5 ;  /* 0x0000000361079211 */ /* 0x080fe400028f1462 */
[CC--:B0-----:R-:W-:Y:S01]  /*254f0*/  @!P0 LEA R12, P6, R95.reuse, R2.reuse, 0x2 ;  /* 0x000000025f0c8211 */ /* 0x0c1fe200078c10ff */
[----:B------:R0:W-:Y:S01]  /*25500*/  @!P2 ST.E.64 desc[UR60][R4.64], R74 ;  /* 0x0000004a0400a985 */ /* 0x0001e2000c101b3c */
[----:B------:R-:W-:Y:S02]  /*25510*/  ISETP.GE.AND P2, PT, R88, UR4, PT ;  /* 0x0000000458007c0c */ /* 0x000fe4000bf46270 */
[-C--:B------:R-:W-:Y:S01]  /*25520*/  @!P0 LEA.HI.X R13, R95, R3.reuse, R96, 0x2, P6 ;  /* 0x000000035f0d8211 */ /* 0x080fe200030f1460 */
[----:B------:R2:W-:Y:S01]  /*25530*/  @!P1 ST.E.64 desc[UR60][R6.64], R78 ;  /* 0x0000004e06009985 */ /* 0x0005e2000c101b3c */
[-C--:B---3--:R-:W-:Y:S01]  /*25540*/  @!P3 LEA R14, P1, R93, R2.reuse, 0x2 ;  /* 0x000000025d0eb211 */ /* 0x088fe200078210ff */
[----:B-1----:R-:W-:Y:S01]  /*25550*/  VIADD R25, R225, 0xb0 ;  /* 0x000000b0e1197836 */ /* 0x002fe20000000000 */
[----:B------:R-:W-:Y:S01]  /*25560*/  @!P4 LEA R20, P5, R90, R2, 0x2 ;  /* 0x000000025a14c211 */ /* 0x000fe200078a10ff */
[----:B------:R1:W-:Y:S01]  /*25570*/  @!P0 ST.E.64 desc[UR60][R12.64], R82 ;  /* 0x000000520c008985 */ /* 0x0003e2000c101b3c */
[----:B------:R-:W-:-:S02]  /*25580*/  @!P3 LEA.HI.X R15, R93, R3, R94, 0x2, P1 ;  /* 0x000000035d0fb211 */ /* 0x000fc400008f145e */
[----:B------:R-:W-:Y:S02]  /*25590*/  ISETP.GE.AND P1, PT, R237, UR4, PT ;  /* 0x00000004ed007c0c */ /* 0x000fe4000bf26270 */
[----:B------:R-:W-:Y:S01]  /*255a0*/  @!P4 LEA.HI.X R21, R90, R3, R91, 0x2, P5 ;  /* 0x000000035a15c211 */ /* 0x000fe200028f145b */
[----:B------:R3:W-:Y:S01]  /*255b0*/  @!P3 ST.E.64 desc[UR60][R14.64], R128 ;  /* 0x000000800e00b985 */ /* 0x0007e2000c101b3c */
[----:B------:R-:W-:Y:S02]  /*255c0*/  ISETP.GE.AND P0, PT, R235, UR4, PT ;  /* 0x00000004eb007c0c */ /* 0x000fe4000bf06270 */
[----:B0-----:R-:W-:Y:S01]  /*255d0*/  @!P2 LEA R4, P5, R88, R2, 0x2 ;  /* 0x000000025804a211 */ /* 0x001fe200078a10ff */
[----:B------:R0:W-:Y:S01]  /*255e0*/  @!P4 ST.E.64 desc[UR60][R20.64], R130 ;  /* 0x000000821400c985 */ /* 0x0001e2000c101b3c */
[----:B------:R-:W-:Y:S02]  /*255f0*/  ISETP.GE.AND P4, PT, R29, UR4, PT ;  /* 0x000000041d007c0c */ /* 0x000fe4000bf86270 */
[----:B------:R-:W-:-:S02]  /*25600*/  ISETP.GE.AND P3, PT, R27, UR4, PT ;  /* 0x000000041b007c0c */ /* 0x000fc4000bf66270 */
[----:B------:R-:W-:Y:S02]  /*25610*/  @!P2 LEA.HI.X R5, R88, R3, R89, 0x2, P5 ;  /* 0x000000035805a211 */ /* 0x000fe400028f1459 */
[----:B--2---:R-:W-:-:S03]  /*25620*/  @!P1 LEA R6, P6, R237, R2, 0x2 ;  /* 0x00000002ed069211 */ /* 0x004fc600078c10ff */
[-C--:B-1----:R-:W-:Y:S01]  /*25630*/  @!P0 LEA R12, P5, R235, R2.reuse, 0x2 ;  /* 0x00000002eb0c8211 */ /* 0x082fe200078a10ff */
[----:B------:R4:W-:Y:S01]  /*25640*/  @!P2 ST.E.64 desc[UR60][R4.64], R132 ;  /* 0x000000840400a985 */ /* 0x0009e2000c101b3c */
[-C--:B------:R-:W-:Y:S02]  /*25650*/  @!P1 LEA.HI.X R7, R237, R3.reuse, R86, 0x2, P6 ;  /* 0x00000003ed079211 */ /* 0x080fe400030f1456 */
[----:B------:R-:W-:Y:S02]  /*25660*/  ISETP.GE.AND P6, PT, R25, UR4, PT ;  /* 0x0000000419007c0c */ /* 0x000fe4000bfc6270 */
[----:B------:R-:W-:Y:S01]  /*25670*/  @!P0 LEA.HI.X R13, R235, R3, R8, 0x2, P5 ;  /* 0x00000003eb0d8211 */ /* 0x000fe200028f1408 */
[----:B------:R4:W-:Y:S01]  /*25680*/  @!P1 ST.E.64 desc[UR60][R6.64], R134 ;  /* 0x0000008606009985 */ /* 0x0009e2000c101b3c */
[----:B---3--:R-:W-:-:S03]  /*25690*/  @!P4 LEA R14, P5, R29, R2, 0x2 ;  /* 0x000000021d0ec211 */ /* 0x008fc600078a10ff */
[----:B------:R4:W-:Y:S01]  /*256a0*/  @!P0 ST.E.64 desc[UR60][R12.64], R136 ;  /* 0x000000880c008985 */ /* 0x0009e2000c101b3c */
[-C--:B------:R-:W-:Y:S02]  /*256b0*/  @!P4 LEA.HI.X R15, R29, R3.reuse, R0, 0x2, P5 ;  /* 0x000000031d0fc211 */ /* 0x080fe400028f1400 */
[----:B------:R-:W-:Y:S02]  /*256c0*/  SHF.R.S32.HI R0, RZ, 0x1f, R27 ;  /* 0x0000001fff007819 */ /* 0x000fe4000001141b */
[C---:B0-----:R-:W-:Y:S01]  /*256d0*/  @!P3 LEA R20, P5, R27.reuse, R2, 0x2 ;  /* 0x000000021b14b211 */ /* 0x041fe200078a10ff */
[----:B------:R4:W-:Y:S03]  /*256e0*/  @!P4 ST.E.64 desc[UR60][R14.64], R138 ;  /* 0x0000008a0e00c985 */ /* 0x0009e6000c101b3c */
[----:B------:R-:W-:Y:S02]  /*256f0*/  @!P3 LEA.HI.X R21, R27, R3, R0, 0x2, P5 ;  /* 0x000000031b15b211 */ /* 0x000fe400028f1400 */
[----:B------:R-:W-:-:S02]  /*25700*/  SHF.R.S32.HI R0, RZ, 0x1f, R25 ;  /* 0x0000001fff007819 */ /* 0x000fc40000011419 */
[----:B------:R-:W-:Y:S01]  /*25710*/  @!P6 LEA R24, P5, R25, R2, 0x2 ;  /* 0x000000021918e211 */ /* 0x000fe200078a10ff */
[----:B------:R4:W-:Y:S01]  /*25720*/  @!P3 ST.E.64 desc[UR60][R20.64], R110 ;  /* 0x0000006e1400b985 */ /* 0x0009e2000c101b3c */
[----:B------:R-:W-:Y:S02]  /*25730*/  IADD3 R27, R225, 0xb8, RZ ;  /* 0x000000b8e11b7810 */ /* 0x000fe40007ffe0ff */
[----:B------:R-:W-:Y:S02]  /*25740*/  @!P6 LEA.HI.X R25, R25, R3, R0, 0x2, P5 ;  /* 0x000000031919e211 */ /* 0x000fe400028f1400 */
[----:B------:R-:W-:-:S03]  /*25750*/  ISETP.GE.AND P0, PT, R27, UR4, PT ;  /* 0x000000041b007c0c */ /* 0x000fc6000bf06270 */
[----:B------:R4:W-:Y:S10]  /*25760*/  @!P6 ST.E.64 desc[UR60][R24.64], R114 ;  /* 0x000000721800e985 */ /* 0x0009f4000c101b3c */
[----:B------:R-:W-:Y:S05]  /*25770*/  @P0 BRA `(.L_x_2730) ;  /* 0x0000000c00680947 */ /* 0x000fea0003800000 */
[----:B------:R-:W-:Y:S02]  /*25780*/  LEA R2, P0, R27, R2, 0x2 ;  /* 0x000000021b027211 */ /* 0x000fe400078010ff */
[----:B------:R-:W-:-:S04]  /*25790*/  SHF.R.S32.HI R0, RZ, 0x1f, R27 ;  /* 0x0000001fff007819 */ /* 0x000fc8000001141b */
[----:B------:R-:W-:-:S05]  /*257a0*/  LEA.HI.X R3, R27, R3, R0, 0x2, P0 ;  /* 0x000000031b037211 */ /* 0x000fca00000f1400 */
[----:B------:R0:W-:Y:S01]  /*257b0*/  ST.E.64 desc[UR60][R2.64], R118 ;  /* 0x0000007602007985 */ /* 0x0001e2000c101b3c */
[----:B------:R-:W-:Y:S05]  /*257c0*/  BRA `(.L_x_2730) ;  /* 0x0000000c00547947 */ /* 0x000fea0003800000 */
.L_x_2721:
[----:B------:R-:W-:Y:S01]  /*257d0*/  ULDC.64 UR6, c[0x0][0xc08] ;  /* 0x0003020000067ab9 */ /* 0x000fe20000000a00 */
[----:B------:R-:W-:Y:S01]  /*257e0*/  ULDC.64 UR4, c[0x0][0xc00] ;  /* 0x0003000000047ab9 */ /* 0x000fe20000000a00 */
[----:B------:R-:W-:Y:S01]  /*257f0*/  ISETP.NE.U32.AND P1, PT, RZ, UR6, PT ;  /* 0x00000006ff007c0c */ /* 0x000fe2000bf25070 */
[----:B------:R-:W-:Y:S01]  /*25800*/  IMAD.MOV.U32 R25, RZ, RZ, RZ ;  /* 0x000000ffff197224 */ /* 0x000fe200078e00ff */
[----:B------:R-:W-:Y:S02]  /*25810*/  ISETP.NE.U32.AND P0, PT, RZ, UR4, PT ;  /* 0x00000004ff007c0c */ /* 0x000fe4000bf05070 */
[----:B------:R-:W-:Y:S02]  /*25820*/  ISETP.NE.AND.EX P1, PT, RZ, UR7, PT, P1 ;  /* 0x00000007ff007c0c */ /* 0x000fe4000bf25310 */
[----:B------:R-:W-:Y:S02]  /*25830*/  IADD3 R2, P2, R231, UR4, RZ ;  /* 0x00000004e7027c10 */ /* 0x000fe4000ff5e0ff */
[----:B------:R-:W-:-:S02]  /*25840*/  ISETP.NE.AND.EX P0, PT, RZ, UR5, PT, P0 ;  /* 0x00000005ff007c0c */ /* 0x000fc4000bf05300 */
[----:B------:R-:W-:Y:S01]  /*25850*/  IADD3.X R3, R232, UR5, RZ, P2, !PT ;  /* 0x00000005e8037c10 */ /* 0x000fe200097fe4ff */
[----:B------:R-:W-:Y:S02]  /*25860*/  ULDC UR4, c[0x0][0xa88] ;  /* 0x0002a20000047ab9 */ /* 0x000fe40000000800 */
        /* <DEDUP_REMOVED lines=16> */
.L_x_2733:
[----:B------:R-:W2:Y:S01]  /*25970*/  LDL.LU R2, [R1+0x68] ;  /* 0x0000680001027983 */ /* 0x000ea20000300800 */
[----:B------:R-:W-:Y:S01]  /*25980*/  BSSY B1, `(.L_x_2734) ;  /* 0x0000035000017945 */ /* 0x000fe20003800000 */
[----:B------:R-:W-:Y:S02]  /*25990*/  SEL R33, R230, RZ, !P0 ;  /* 0x000000ffe6217207 */ /* 0x000fe40004000000 */
[----:B-----5:R-:W-:Y:S02]  /*259a0*/  SHF.R.S32.HI R26, RZ, 0x1f, R25 ;  /* 0x0000001fff1a7819 */ /* 0x020fe40000011419 */
[----:B--2---:R-:W-:Y:S01]  /*259b0*/  SEL R28, R2, RZ, !P0 ;  /* 0x000000ff021c7207 */ /* 0x004fe20004000000 */
        /* <DEDUP_REMOVED lines=15> */
[----:B-1----:R-:W1:Y:S08]  /*25ab0*/  @P1 LDC R8, c[0x0][0xbec] ;  /* 0x0002fb00ff081b82 */ /* 0x002e700000000800 */
[----:B------:R-:W0:Y:S08]  /*25ac0*/  LDC.64 R4, c[0x0][R24+0x210] ;  /* 0x0000840018047b82 */ /* 0x000e300000000a00 */
[----:B------:R-:W5:Y:S01]  /*25ad0*/  @P1 LDC R31, c[0x0][0xbf0] ;  /* 0x0002fc00ff1f1b82 */ /* 0x000f620000000800 */
[----:B-1----:R-:W-:-:S07]  /*25ae0*/  @P1 IMAD.HI.U32 R8, R35, R8, RZ ;  /* 0x0000000823081227 */ /* 0x002fce00078e00ff */
[----:B--2---:R-:W1:Y:S01]  /*25af0*/  @!P0 LDC R2, c[0x0][0xb50] ;  /* 0x0002d400ff028b82 */ /* 0x004e620000000800 */
[-C--:B---3--:R-:W-:Y:S02]  /*25b00*/  IMAD R13, R13, R33.reuse, RZ ;  /* 0x000000210d0d7224 */ /* 0x088fe400078e02ff */
[----:B------:R-:W-:-:S05]  /*25b10*/  IMAD.WIDE.U32 R20, R12, R33, RZ ;  /* 0x000000210c147225 */ /* 0x000fca00078e00ff */
[----:B------:R-:W2:Y:S01]  /*25b20*/  @!P0 LDC R3, c[0x0][0xb54] ;  /* 0x0002d500ff038b82 */ /* 0x000ea20000000800 */
[-C--:B----4-:R-:W-:Y:S02]  /*25b30*/  IMAD R29, R7, R228.reuse, RZ ;  /* 0x000000e4071d7224 */ /* 0x090fe400078e02ff */
[----:B------:R-:W-:Y:S01]  /*25b40*/  IMAD.WIDE.U32 R6, R6, R228, RZ ;  /* 0x000000e406067225 */ /* 0x000fe200078e00ff */
[----:B-----5:R-:W-:-:S03]  /*25b50*/  @P1 SHF.R.U32.HI R27, RZ, R31, R8 ;  /* 0x0000001fff1b1219 */ /* 0x020fc60000011608 */
[----:B------:R-:W-:Y:S01]  /*25b60*/  IMAD R31, R12, R28, R13 ;  /* 0x0000001c0c1f7224 */ /* 0x000fe200078e020d */
[----:B------:R-:W-:Y:S02]  /*25b70*/  SEL R13, R236, RZ, P0 ;  /* 0x000000ffec0d7207 */ /* 0x000fe40000000000 */
[----:B------:R-:W-:Y:S01]  /*25b80*/  IADD3 R29, R7, R29, RZ ;  /* 0x0000001d071d7210 */ /* 0x000fe20007ffe0ff */
[----:B------:R-:W-:Y:S01]  /*25b90*/  IMAD.MOV R12, RZ, RZ, -R27 ;  /* 0x000000ffff0c7224 */ /* 0x000fe200078e0a1b */
[----:B------:R-:W-:Y:S01]  /*25ba0*/  IADD3 R8, P1, P3, R20, R6, R25 ;  /* 0x0000000614087210 */ /* 0x000fe20007b3e019 */
[----:B------:R-:W-:Y:S02]  /*25bb0*/  IMAD.IADD R31, R21, 0x1, R31 ;  /* 0x00000001151f7824 */ /* 0x000fe400078e021f */
[----:B------:R-:W-:-:S04]  /*25bc0*/  IMAD.WIDE.U32 R6, R14, R13, RZ ;  /* 0x0000000d0e067225 */ /* 0x000fc800078e00ff */
[----:B------:R-:W-:Y:S02]  /*25bd0*/  IMAD R15, R15, R13, RZ ;  /* 0x0000000d0f0f7224 */ /* 0x000fe400078e02ff */
[----:B------:R-:W-:Y:S01]  /*25be0*/  IMAD R13, R37, R12, R35 ;  /* 0x0000000c250d7224 */ /* 0x000fe200078e0223 */
[----:B------:R-:W-:Y:S01]  /*25bf0*/  IADD3.X R12, R31, R29, R26, P1, P3 ;  /* 0x0000001d1f0c7210 */ /* 0x000fe20000fe641a */
[----:B------:R-:W-:Y:S01]  /*25c00*/  IMAD.IADD R15, R7, 0x1, R15 ;  /* 0x00000001070f7824 */ /* 0x000fe200078e020f */
[----:B------:R-:W-:Y:S01]  /*25c10*/  IADD3 R6, P0, P1, R27, R8, R6 ;  /* 0x000000081b067210 */ /* 0x000fe2000791e006 */
[----:B0-----:R-:W-:Y:S01]  /*25c20*/  IMAD R5, R5, R13, RZ ;  /* 0x0000000d05057224 */ /* 0x001fe200078e02ff */
[----:B------:R-:W-:-:S04]  /*25c30*/  SHF.R.S32.HI R27, RZ, 0x1f, R27 ;  /* 0x0000001fff1b7819 */ /* 0x000fc8000001141b */
[----:B------:R-:W-:Y:S02]  /*25c40*/  IADD3.X R7, R27, R12, R15, P0, P1 ;  /* 0x0000000c1b077210 */ /* 0x000fe400007e240f */
[----:B------:R-:W-:-:S05]  /*25c50*/  SHF.R.S32.HI R15, RZ, 0x1f, R13 ;  /* 0x0000001fff0f7819 */ /* 0x000fca000001140d */
[C---:B------:R-:W-:Y:S02]  /*25c60*/  IMAD R15, R4.reuse, R15, R5 ;  /* 0x0000000f040f7224 */ /* 0x040fe400078e0205 */
[----:B------:R-:W-:-:S04]  /*25c70*/  IMAD.WIDE.U32 R4, R4, R13, R6 ;  /* 0x0000000d04047225 */ /* 0x000fc800078e0006 */
[----:B------:R-:W-:Y:S01]  /*25c80*/  IMAD.IADD R5, R5, 0x1, R15 ;  /* 0x0000000105057824 */ /* 0x000fe200078e020f */
[----:B-1----:R-:W-:-:S04]  /*25c90*/  LEA R2, P0, R4, R2, 0x2 ;  /* 0x0000000204027211 */ /* 0x002fc800078010ff */
[----:B--2---:R-:W-:Y:S01]  /*25ca0*/  LEA.HI.X R3, R4, R3, R5, 0x2, P0 ;  /* 0x0000000304037211 */ /* 0x004fe200000f1405 */
[----:B------:R-:W-:-:S05]  /*25cb0*/  IMAD.MOV.U32 R5, RZ, RZ, -0x800000 ;  /* 0xff800000ff057424 */ /* 0x000fca00078e00ff */
[----:B------:R2:W-:Y:S03]  /*25cc0*/  STG.E desc[UR60][R2.64], R5 ;  /* 0x0000000502007986 */ /* 0x0005e6000c10193c */
.L_x_2735:
[----:B------:R-:W-:Y:S05]  /*25cd0*/  BSYNC B1 ;  /* 0x0000000000017941 */ /* 0x000fea0003800000 */
.L_x_2734:
        /* <DEDUP_REMOVED lines=21> */
[----:B-1----:R-:W-:Y:S02]  /*25e30*/  IMAD.IADD R8, R223, 0x1, R4 ;  /* 0x00000001df087824 */ /* 0x002fe400078e0204 */
        /* <DEDUP_REMOVED lines=8> */
[----:B------:R-:W-:Y:S01]  /*25ec0*/  SHF.R.S32.HI R4, RZ, 0x1f, R5 ;  /* 0x0000001fff047819 */ /* 0x000fe20000011405 */
[----:B------:R-:W-:Y:S02]  /*25ed0*/  ULDC.64 UR4, c[0x0][0xae0] ;  /* 0x0002b80000047ab9 */ /* 0x000fe40000000a00 */
[----:B------:R-:W-:-:S02]  /*25ee0*/  IMAD.IADD R3, R3, 0x1, R7 ;  /* 0x0000000103037824 */ /* 0x000fc400078e0207 */
[----:B------:R-:W-:Y:S02]  /*25ef0*/  IMAD.MOV R7, RZ, RZ, -R5 ;  /* 0x000000ffff077224 */ /* 0x000fe400078e0a05 */
[----:B------:R-:W-:Y:S02]  /*25f00*/  IMAD R4, R4, UR4, RZ ;  /* 0x0000000404047c24 */ /* 0x000fe4000f8e02ff */
[----:B------:R-:W-:Y:S02]  /*25f10*/  IMAD R7, R13, R7, R8 ;  /* 0x000000070d077224 */ /* 0x000fe400078e0208 */
[----:B------:R-:W-:-:S04]  /*25f20*/  IMAD.WIDE.U32 R2, R5, UR4, R2 ;  /* 0x0000000405027c25 */ /* 0x000fc8000f8e0002 */
[----:B------:R-:W-:Y:S01]  /*25f30*/  IMAD R5, R5, UR5, R4 ;  /* 0x0000000505057c24 */ /* 0x000fe2000f8e0204 */
[----:B------:R-:W-:Y:S01]  /*25f40*/  SHF.R.S32.HI R4, RZ, 0x1f, R7 ;  /* 0x0000001fff047819 */ /* 0x000fe20000011407 */
[----:B------:R-:W-:Y:S01]  /*25f50*/  ULDC.64 UR4, c[0x0][0xad8] ;  /* 0x0002b60000047ab9 */ /* 0x000fe20000000a00 */
[----:B------:R-:W-:Y:S02]  /*25f60*/  IMAD.IADD R8, R12, 0x1, R223 ;  /* 0x000000010c087824 */ /* 0x000fe400078e02df */
[----:B------:R-:W-:Y:S01]  /*25f70*/  IADD3 R3, R3, R5, RZ ;  /* 0x0000000503037210 */ /* 0x000fe20007ffe0ff */
[----:B------:R-:W-:Y:S02]  /*25f80*/  IMAD R6, R4, UR4, RZ ;  /* 0x0000000404067c24 */ /* 0x000fe4000f8e02ff */
[----:B------:R-:W-:Y:S02]  /*25f90*/  IMAD R13, R0, R13, RZ ;  /* 0x0000000d000d7224 */ /* 0x000fe400078e02ff */
        /* <DEDUP_REMOVED lines=13> */
[----:B------:R-:W-:Y:S01]  /*26070*/  IADD3 R15, R21, 0x80, RZ ;  /* 0x00000080150f7810 */ /* 0x000fe20007ffe0ff */
[----:B------:R1:W2:Y:S01]  /*26080*/  SHFL.IDX PT, R2, R4, RZ, 0x181f ;  /* 0x00181fff04027589 */ /* 0x0002a200000e0000 */
[----:B------:R-:W-:Y:S02]  /*26090*/  SHF.R.S32.HI R14, RZ, 0x1f, R21 ;  /* 0x0000001fff0e7819 */ /* 0x000fe40000011415 */
[----:B------:R-:W-:Y:S01]  /*260a0*/  SHF.R.S32.HI R6, RZ, 0x1f, R7 ;  /* 0x0000001fff067819 */ /* 0x000fe20000011407 */
[----:B------:R1:W3:Y:S01]  /*260b0*/  SHFL.IDX PT, R0, R5, RZ, 0x181f ;  /* 0x00181fff05007589 */ /* 0x0002e200000e0000 */
[----:B------:R-:W-:Y:S01]  /*260c0*/  SHF.R.S32.HI R12, RZ, 0x1f, R15 ;  /* 0x0000001fff0c7819 */ /* 0x000fe2000001140f */
[----:B------:R-:W-:Y:S06]  /*260d0*/  @P2 BRA `(.L_x_2737) ;  /* 0x0000000000342947 */ /* 0x000fec0003800000 */
[----:B------:R-:W-:Y:S02]  /*260e0*/  ULDC UR4, c[0x0][0xac8] ;  /* 0x0002b20000047ab9 */ /* 0x000fe40000000800 */
[----:B------:R-:W-:Y:S02]  /*260f0*/  ISETP.GE.AND P4, PT, R21, UR4, PT ;  /* 0x0000000415007c0c */ /* 0x000fe4000bf86270 */
[----:B------:R-:W-:Y:S02]  /*26100*/  ISETP.GE.AND P3, PT, R7, UR4, PT ;  /* 0x0000000407007c0c */ /* 0x000fe4000bf66270 */
[----:B------:R-:W-:-:S09]  /*26110*/  ISETP.GE.AND P2, PT, R15, UR4, PT ;  /* 0x000000040f007c0c */ /* 0x000fd2000bf46270 */
[-C--:B--2---:R-:W-:Y:S02]  /*26120*/  @!P4 LEA R24, P6, R21, R2.reuse, 0x1 ;  /* 0x000000021518c211 */ /* 0x084fe400078c08ff */
[----:B------:R-:W-:Y:S02]  /*26130*/  @!P3 LEA R26, P5, R7, R2, 0x1 ;  /* 0x00000002071ab211 */ /* 0x000fe400078a08ff */
[----:B---3--:R-:W-:Y:S02]  /*26140*/  @!P4 LEA.HI.X R25, R21, R0, R14, 0x1, P6 ;  /* 0x000000001519c211 */ /* 0x008fe400030f0c0e */
[----:B------:R-:W-:Y:S02]  /*26150*/  @!P2 LEA R2, P6, R15, R2, 0x1 ;  /* 0x000000020f02a211 */ /* 0x000fe400078c08ff */
[-C--:B------:R-:W-:Y:S01]  /*26160*/  @!P3 LEA.HI.X R27, R7, R0.reuse, R6, 0x1, P5 ;  /* 0x00000000071bb211 */ /* 0x080fe200028f0c06 */
[----:B------:R4:W-:Y:S01]  /*26170*/  @!P4 ST.E.128 desc[UR60][R24.64], RZ ;  /* 0x000000ff1800c985 */ /* 0x0009e2000c101d3c */
[----:B------:R-:W-:-:S03]  /*26180*/  @!P2 LEA.HI.X R3, R15, R0, R12, 0x1, P6 ;  /* 0x000000000f03a211 */ /* 0x000fc600030f0c0c */
[----:B------:R4:W-:Y:S04]  /*26190*/  @!P3 ST.E.128 desc[UR60][R26.64], RZ ;  /* 0x000000ff1a00b985 */ /* 0x0009e8000c101d3c */
[----:B------:R4:W-:Y:S02]  /*261a0*/  @!P2 ST.E.128 desc[UR60][R2.64], RZ ;  /* 0x000000ff0200a985 */ /* 0x0009e4000c101d3c */
.L_x_2737:
[----:B------:R-:W-:Y:S05]  /*261b0*/  BSYNC B1 ;  /* 0x0000000000017941 */ /* 0x000fea0003800000 */
.L_x_2736:
[----:B---3--:R3:W0:Y:S01]  /*261c0*/  SHFL.IDX PT, R0, R5, 0x1, 0x181f ;  /* 0x00381f0005007f89 */ /* 0x00862200000e0000 */
[----:B------:R-:W-:Y:S03]  /*261d0*/  BSSY B1, `(.L_x_2738) ;  /* 0x0000010000017945 */ /* 0x000fe60003800000 */
[----:B--2-4-:R3:W2:Y:S01]  /*261e0*/  SHFL.IDX PT, R2, R4, 0x1, 0x181f ;  /* 0x00381f0004027f89 */ /* 0x0146a200000e0000 */
[----:B------:R-:W-:Y:S05]  /*261f0*/  @P0 BRA `(.L_x_2739) ;  /* 0x0000000000340947 */ /* 0x000fea0003800000 */
[----:B------:R-:W-:Y:S02]  /*26200*/  ULDC UR4, c[0x0][0xac8] ;  /* 0x0002b20000047ab9 */ /* 0x000fe40000000800 */
        /* <DEDUP_REMOVED lines=12> */
.L_x_2739:
[----:B------:R-:W-:Y:S05]  /*262d0*/  BSYNC B1 ;  /* 0x0000000000017941 */ /* 0x000fea0003800000 */
.L_x_2738:
[----:B0-----:R0:W0:Y:S01]  /*262e0*/  SHFL.IDX PT, R0, R5, 0x2, 0x181f ;  /* 0x00581f0005007f89 */ /* 0x00102200000e0000 */
[----:B------:R-:W-:Y:S03]  /*262f0*/  BSSY B1, `(.L_x_2740) ;  /* 0x0000010000017945 */ /* 0x000fe60003800000 */
[----:B--2-4-:R2:W4:Y:S01]  /*26300*/  SHFL.IDX PT, R2, R4, 0x2, 0x181f ;  /* 0x00581f0004027f89 */ /* 0x01452200000e0000 */
        /* <DEDUP_REMOVED lines=14> */
.L_x_2741:
[----:B------:R-:W-:Y:S05]  /*263f0*/  BSYNC B1 ;  /* 0x0000000000017941 */ /* 0x000fea0003800000 */
.L_x_2740:
[----:B0-----:R-:W-:Y:S01]  /*26400*/  VIADD R0, R8, 0x60 ;  /* 0x0000006008007836 */ /* 0x001fe20000000000 */
[----:B-1-3--:R-:W0:Y:S04]  /*26410*/  SHFL.IDX PT, R5, R5, 0x3, 0x181f ;  /* 0x00781f0005057f89 */ /* 0x00ae2800000e0000 */
[----:B------:R-:W-:Y:S01]  /*26420*/  ISETP.GE.AND P0, PT, R0, R13, PT ;  /* 0x0000000d0000720c */ /* 0x000fe20003f06270 */
[----:B----4-:R1:W3:-:S12]  /*26430*/  SHFL.IDX PT, R2, R4, 0x3, 0x181f ;  /* 0x00781f0004027f89 */ /* 0x0102d800000e0000 */
[----:B-1----:R-:W-:Y:S05]  /*26440*/  @P0 BRA `(.L_x_2730) ;  /* 0x0000000000340947 */ /* 0x002fea0003800000 */
        /* <DEDUP_REMOVED lines=13> */
.L_x_2730:
[----:B------:R-:W-:Y:S05]  /*26520*/  BSYNC B0 ;  /* 0x0000000000007941 */ /* 0x000fea0003800000 */
.L_x_2720:
[----:B------:R-:W-:Y:S02]  /*26530*/  ULDC UR4, c[0x0][0xc3c] ;  /* 0x00030f0000047ab9 */ /* 0x000fe40000000800 */
[----:B-1----:R-:W-:-:S13]  /*26540*/  ISETP.GE.AND P0, PT, R11, UR4, PT ;  /* 0x000000040b007c0c */ /* 0x002fda000bf06270 */
[----:B------:R-:W-:Y:S05]  /*26550*/  @!P0 BRA `(.L_x_2742) ;  /* 0xfffffdac00548947 */ /* 0x000fea000383ffff */
[----:B------:R-:W-:Y:S05]  /*26560*/  BRA `(.L_x_2511) ;  /* 0x0000008c00f87947 */ /* 0x000fea0003800000 */
.L_x_2509:
        /* <DEDUP_REMOVED lines=20> */
.L_x_2743:
        /* <DEDUP_REMOVED lines=43> */
.L_x_2747:
        /* <DEDUP_REMOVED lines=12> */
[----:B------:R-:W-:Y:S01]  /*26a20*/  MOV R8, RZ ;  /* 0x000000ff00087202 */ /* 0x000fe20000000f00 */
        /* <DEDUP_REMOVED lines=25> */
[----:B------:R-:W-:-:S07]  /*26bc0*/  MOV R5, R2 ;  /* 0x0000000200057202 */ /* 0x000fce0000000f00 */
.L_x_2745:
        /* <DEDUP_REMOVED lines=12> */
.L_x_2748:
        /* <DEDUP_REMOVED lines=16> */
[----:B------:R-:W-:Y:S01]  /*26d90*/  IMAD R11, R2, R7, RZ ;  /* 0x00000007020b7224 */ /* 0x000fe200078e02ff */
[----:B------:R-:W-:-:S05]  /*26da0*/  MOV R2, RZ ;  /* 0x000000ff00027202 */ /* 0x000fca0000000f00 */
        /* <DEDUP_REMOVED lines=16> */
[----:B------:R-:W-:Y:S01]  /*26eb0*/  @P0 IADD3 R10, R10, 0x1, RZ ;  /* 0x000000010a0a0810 */ /* 0x000fe20007ffe0ff */
        /* <DEDUP_REMOVED lines=21> */
[----:B------:R-:W-:-:S04]  /*27010*/  @!P1 LOP3.LUT R7, RZ, R8, RZ, 0x33, !PT ;  /* 0x00000008ff079212 */ /* 0x000fc800078e33ff */
[----:B------:R-:W-:Y:S01]  /*27020*/  IADD3 R3, -R7, RZ, RZ ;  /* 0x000000ff07037210 */ /* 0x000fe20007ffe1ff */
[----:B------:R-:W-:-:S04]  /*27030*/  IMAD R7, R8, 0x1000000, R7 ;  /* 0x0100000008077824 */ /* 0x000fc800078e0207 */
[----:B------:R-:W-:-:S04]  /*27040*/  IMAD R8, R8, R3, R10 ;  /* 0x0000000308087224 */ /* 0x000fc800078e020a */
[----:B------:R-:W-:-:S05]  /*27050*/  IMAD R3, R8, 0x10000, R7 ;  /* 0x0001000008037824 */ /* 0x000fca00078e0207 */
[----:B------:R0:W-:Y:S01]  /*27060*/  STL [R1+0x8], R3 ;  /* 0x0000080301007387 */ /* 0x0001e20000100800 */
[----:B------:R-:W-:Y:S05]  /*27070*/  BRA `(.L_x_2750) ;  /* 0x0000000000f47947 */ /* 0x000fea0003800000 */
.L_x_2749:
        /* <DEDUP_REMOVED lines=15> */
[----:B------:R-:W-:Y:S01]  /*27170*/  IMAD.HI.U32 R2, R2, R13, RZ ;  /* 0x0000000d02027227 */ /* 0x000fe200078e00ff */
[----:B------:R-:W-:-:S05]  /*27180*/  IADD3 R3, RZ, -R3, RZ ;  /* 0x80000003ff037210 */ /* 0x000fca0007ffe0ff */
        /* <DEDUP_REMOVED lines=11> */
[----:B------:R-:W-:Y:S01]  /*27240*/  IMAD R9, R7, R2, RZ ;  /* 0x0000000207097224 */ /* 0x000fe200078e02ff */
[----:B------:R-:W-:-:S03]  /*27250*/  IADD3 R2, -R2, RZ, RZ ;  /* 0x000000ff02027210 */ /* 0x000fc60007ffe1ff */
[----:B------:R-:W-:Y:S02]  /*27260*/  IMAD.MOV R10, RZ, RZ, -R9 ;  /* 0x000000ffff0a7224 */ /* 0x000fe400078e0a09 */
[----:B------:R-:W-:Y:S02]  /*27270*/  IMAD R8, R8, R2, R5 ;  /* 0x0000000208087224 */ /* 0x000fe400078e0205 */
[----:B------:R-:W-:Y:S01]  /*27280*/  IMAD.MOV.U32 R2, RZ, RZ, RZ ;  /* 0x000000ffff027224 */ /* 0x000fe200078e00ff */
[----:B------:R-:W-:Y:S02]  /*27290*/  VIADDMNMX R7, R10, UR5, R7, PT ;  /* 0x000000050a077c46 */ /* 0x000fe4000b800107 */
[----:B------:R-:W-:Y:S02]  /*272a0*/  IADD3 R9, R9, 0x1000000, R8 ;  /* 0x0100000009097810 */ /* 0x000fe40007ffe008 */
        /* <DEDUP_REMOVED lines=21> */
[----:B------:R-:W-:Y:S02]  /*27400*/  @!P2 IADD3 R2, -R2, RZ, RZ ;  /* 0x000000ff0202a210 */ /* 0x000fe40007ffe1ff */
[----:B------:R-:W-:Y:S01]  /*27410*/  @!P1 LOP3.LUT R2, RZ, R7, RZ, 0x33, !PT ;  /* 0x00000007ff029212 */ /* 0x000fe200078e33ff */
[----:B------:R-:W-:-:S04]  /*27420*/  IMAD.MOV R7, RZ, RZ, -R7 ;  /* 0x000000ffff077224 */ /* 0x000fc800078e0a07 */
[----:B------:R-:W-:-:S05]  /*27430*/  IMAD R3, R2, R7, R9 ;  /* 0x0000000702037224 */ /* 0x000fca00078e0209 */
[----:B------:R1:W-:Y:S02]  /*27440*/  STL [R1+0x8], R3 ;  /* 0x0000080301007387 */ /* 0x0003e40000100800 */
.L_x_2750:
[----:B01----:R-:W-:-:S05]  /*27450*/  LOP3.LUT R3, RZ, R2, RZ, 0x33, !PT ;  /* 0x00000002ff037212 */ /* 0x003fca00078e33ff */
[----:B------:R-:W-:-:S05]  /*27460*/  IMAD.IADD R2, R4, 0x1, R3 ;  /* 0x0000000104027824 */ /* 0x000fca00078e0203 */
[----:B------:R1:W-:Y:S01]  /*27470*/  STL [R1+0x4], R2 ;  /* 0x0000040201007387 */ /* 0x0003e20000100800 */
[----:B------:R-:W-:Y:S05]  /*27480*/  BRA `(.L_x_2751) ;  /* 0x0000000000107947 */ /* 0x000fea0003800000 */
.L_x_2746:
[----:B------:R-:W-:Y:S01]  /*27490*/  IMAD.U32 R2, RZ, RZ, UR6 ;  /* 0x00000006ff027e24 */ /* 0x000fe2000f8e00ff */
[----:B------:R0:W-:Y:S04]  /*274a0*/  STL [R1+0x4], RZ ;  /* 0x000004ff01007387 */ /* 0x0001e80000100800 */
[----:B------:R0:W-:Y:S04]  /*274b0*/  STL [R1+0x8], RZ ;  /* 0x000008ff01007387 */ /* 0x0001e80000100800 */
[----:B------:R0:W-:Y:S02]  /*274c0*/  STL [R1], R2 ;  /* 0x0000000201007387 */ /* 0x0001e40000100800 */
.L_x_2751:
        /* <DEDUP_REMOVED lines=10> */
.L_x_2744:
[----:B--2---:R-:W2:Y:S01]  /*27570*/  LDL R0, [R1+0xc] ;  /* 0x00000c0001007983 */ /* 0x004ea20000100800 */
[----:B------:R-:W-:Y:S01]  /*27580*/  ULDC UR4, c[0x0][0xc3c] ;  /* 0x00030f0000047ab9 */ /* 0x000fe20000000800 */
[----:B------:R-:W-:Y:S01]  /*27590*/  IMAD.MOV.U32 R19, RZ, RZ, RZ ;  /* 0x000000ffff137224 */ /* 0x000fe200078e00ff */
[----:B--2---:R-:W-:Y:S01]  /*275a0*/  ISETP.GE.AND P0, PT, R0, UR4, PT ;  /* 0x0000000400007c0c */ /* 0x004fe2000bf06270 */
[----:B------:R-:W-:-:S05]  /*275b0*/  IMAD.MOV.U32 R0, RZ, RZ, 0x1 ;  /* 0x00000001ff007424 */ /* 0x000fca00078e00ff */
[----:B------:R2:W-:Y:S04]  /*275c0*/  STL [R1+0x14], R0 ;  /* 0x0000140001007387 */ /* 0x0005e80000100800 */
[----:B------:R2:W-:Y:S03]  /*275d0*/  STL [R1+0x64], RZ ;  /* 0x000064ff01007387 */ /* 0x0005e60000100800 */
        /* <DEDUP_REMOVED lines=8> */
[----:B------:R-:W-:Y:S01]  /*27660*/  ULDC.64 UR36, c[0x0][0x198] ;  /* 0x0000660000247ab9 */ /* 0x000fe20000000a00 */
[----:B01----:R-:W-:Y:S01]  /*27670*/  SHF.L.U32 R2, R4, 0x3, RZ ;  /* 0x0000000304027819 */ /* 0x003fe200000006ff */
[----:B------:R-:W-:Y:S01]  /*27680*/  ULDC UR38, c[0x0][0xc] ;  /* 0x0000030000267ab9 */ /* 0x000fe20000000800 */
[----:B------:R-:W-:Y:S01]  /*27690*/  LOP3.LUT R3, R3, 0x38, R6, 0x78, !PT ;  /* 0x0000003803037812 */ /* 0x000fe200078e7806 */
[----:B------:R-:W-:Y:S01]  /*276a0*/  IMAD.SHL.U32 R6, R6, 0x10, RZ ;  /* 0x0000001006067824 */ /* 0x000fe200078e00ff */
[----:B------:R-:W-:-:S02]  /*276b0*/  LOP3.LUT R0, R0, 0x38, RZ, 0xc0, !PT ;  /* 0x0000003800007812 */ /* 0x000fc400078ec0ff */
[----:B------:R-:W-:Y:S02]  /*276c0*/  LOP3.LUT R3, R3, 0x200, R2, 0xf8, !PT ;  /* 0x0000020003037812 */ /* 0x000fe400078ef802 */
[----:B------:R-:W-:-:S04]  /*276d0*/  SHF.R.U32.HI R2, RZ, 0x3, R4 ;  /* 0x00000003ff027819 */ /* 0x000fc80000011604 */
[----:B------:R-:W-:Y:S01]  /*276e0*/  LOP3.LUT R4, R2, 0x70, R6, 0xf8, !PT ;  /* 0x0000007002047812 */ /* 0x000fe200078ef806 */
[----:B------:R-:W-:Y:S01]  /*276f0*/  IMAD.MOV.U32 R2, RZ, RZ, 0x1 ;  /* 0x00000001ff027424 */ /* 0x000fe200078e00ff */
[----:B---3--:R-:W-:-:S06]  /*27700*/  ULEA UR4, UR5, UR4, 0x18 ;  /* 0x0000000405047291 */ /* 0x008fcc000f8ec03f */
[----:B------:R-:W-:-:S04]  /*27710*/  IMAD.U32 R18, RZ, RZ, UR4 ;  /* 0x00000004ff127e24 */ /* 0x000fc8000f8e00ff */
[----:B------:R-:W-:-:S05]  /*27720*/  IMAD R3, R3, 0x2, R18 ;  /* 0x0000000203037824 */ /* 0x000fca00078e0212 */
[----:B------:R0:W-:Y:S04]  /*27730*/  STL [R1+0x2c], R3 ;  /* 0x00002c0301007387 */ /* 0x0001e80000100800 */
[----:B------:R-:W-:Y:S04]  /*27740*/  STL [R1+0x64], RZ ;  /* 0x000064ff01007387 */ /* 0x000fe80000100800 */
[----:B------:R1:W-:Y:S01]  /*27750*/  STL [R1+0x24], R2 ;  /* 0x0000240201007387 */ /* 0x0003e20000100800 */
[----:B0-----:R-:W-:-:S03]  /*27760*/  IMAD.MOV.U32 R3, RZ, RZ, 0x1 ;  /* 0x00000001ff037424 */ /* 0x001fc600078e00ff */
[----:B------:R0:W-:Y:S04]  /*27770*/  STL [R1+0x1c], RZ ;  /* 0x00001cff01007387 */ /* 0x0001e80000100800 */
[----:B------:R0:W-:Y:S01]  /*27780*/  STL [R1+0x14], R3 ;  /* 0x0000140301007387 */ /* 0x0001e20000100800 */
[C---:B-1----:R-:W-:Y:S02]  /*27790*/  LOP3.LUT R2, R0.reuse, 0x40, RZ, 0xfc, !PT ;  /* 0x0000004000027812 */ /* 0x042fe400078efcff */
[----:B------:R-:W-:-:S07]  /*277a0*/  LOP3.LUT R0, R0, 0x80, RZ, 0xfc, !PT ;  /* 0x0000008000007812 */ /* 0x000fce00078efcff */
.L_x_2902:
[----:B------:R-:W2:Y:S01]  /*277b0*/  LDL R0, [R1+0xc] ;  /* 0x00000c0001007983 */ /* 0x000ea20000100800 */
[----:B0-----:R-:W2:Y:S01]  /*277c0*/  LDC.64 R2, c[0x0][0xc88] ;  /* 0x00032200ff027b82 */ /* 0x001ea20000000a00 */
[----:B------:R-:W-:Y:S05]  /*277d0*/  YIELD ;  /* 0x0000000000007946 */ /* 0x000fea0003800000 */
[----:B------:R-:W-:Y:S01]  /*277e0*/  ULDC.64 UR4, c[0x0][0xa28] ;  /* 0x00028a0000047ab9 */ /* 0x000fe20000000a00 */
[----:B------:R-:W-:Y:S01]  /*277f0*/  IMAD.MOV.U32 R8, RZ, RZ, RZ ;  /* 0x000000ffff087224 */ /* 0x000fe200078e00ff */
[----:B------:R-:W-:Y:S01]  /*27800*/  ISETP.NE.U32.AND P0, PT, RZ, UR4, PT ;  /* 0x00000004ff007c0c */ /* 0x000fe2000bf05070 */
[----:B------:R-:W-:Y:S01]  /*27810*/  ULDC.64 UR10, c[0x0][0xa18] ;  /* 0x00028600000a7ab9 */ /* 0x000fe20000000a00 */
[----:B------:R-:W-:Y:S01]  /*27820*/  ULDC.64 UR8, c[0x0][0xa10] ;  /* 0x0002840000087ab9 */ /* 0x000fe20000000a00 */
[----:B------:R-:W-:Y:S01]  /*27830*/  ULDC.64 UR6, c[0x0][0xa08] ;  /* 0x0002820000067ab9 */ /* 0x000fe20000000a00 */
[----:B--2---:R-:W-:-:S05]  /*27840*/  IMAD.WIDE R2, R0, 0x4, R2 ;  /* 0x0000000400027825 */ /* 0x004fca00078e0202 */
[----:B-1----:R-:W2:Y:S01]  /*27850*/  LDG.E R4, desc[UR60][R2.64] ;  /* 0x0000003c02047981 */ /* 0x002ea2000c1e1900 */
[----:B------:R-:W-:Y:S02]  /*27860*/  ISETP.NE.AND.EX P0, PT, RZ, UR5, PT, P0 ;  /* 0x00000005ff007c0c */ /* 0x000fe4000bf05300 */
[----:B------:R-:W-:Y:S02]  /*27870*/  MOV R0, RZ ;  /* 0x000000ff00007202 */ /* 0x000fe40000000f00 */
[----:B--2---:R-:W-:Y:S01]  /*27880*/  SHF.R.S32.HI R5, RZ, 0x1f, R4 ;  /* 0x0000001fff057819 */ /* 0x004fe20000011404 */
[----:B------:R-:W-:-:S08]  /*27890*/  IMAD.SHL.U32 R15, R4, 0x4, RZ ;  /* 0x00000004040f7824 */ /* 0x000fd000078e00ff */
[C---:B------:R-:W-:Y:S01]  /*278a0*/  @P0 LEA R2, P1, R4.reuse, UR4, 0x2 ;  /* 0x0000000404020c11 */ /* 0x040fe2000f8210ff */
[----:B------:R0:W-:Y:S03]  /*278b0*/  STL [R1+0x34], R4 ;  /* 0x0000340401007387 */ /* 0x0001e60000100800 */
        /* <DEDUP_REMOVED lines=14> */
[C---:B--2---:R-:W-:Y:S02]  /*279a0*/  IADD3 R2, P4, R15.reuse, UR4, RZ ;  /* 0x000000040f027c10 */ /* 0x044fe4000ff9e0ff */
[----:B------:R-:W-:Y:S02]  /*279b0*/  ISETP.NE.AND.EX P3, PT, RZ, UR11, PT, P3 ;  /* 0x0000000bff007c0c */ /* 0x000fe4000bf65330 */
[C---:B------:R-:W-:Y:S02]  /*279c0*/  IADD3.X R3, R14.reuse, UR5, RZ, P4, !PT ;  /* 0x000000050e037c10 */ /* 0x040fe4000a7fe4ff */
[----:B0-----:R-:W-:Y:S02]  /*279d0*/  IADD3 R4, P4, R15, UR8, RZ ;  /* 0x000000080f047c10 */ /* 0x001fe4000ff9e0ff */
[----:B------:R-:W-:Y:S01]  /*279e0*/  ISETP.NE.AND.EX P0, PT, RZ, UR7, PT, P0 ;  /* 0x00000007ff007c0c */ /* 0x000fe2000bf05300 */
[----:B------:R-:W2:Y:S01]  /*279f0*/  @P2 LDG.E R8, desc[UR60][R2.64] ;  /* 0x0000003c02082981 */ /* 0x000ea2000c1e1900 */
[C---:B-1----:R-:W-:Y:S01]  /*27a00*/  IADD3.X R5, R14.reuse, UR9, RZ, P4, !PT ;  /* 0x000000090e057c10 */ /* 0x042fe2000a7fe4ff */
[----:B------:R-:W-:Y:S01]  /*27a10*/  ULDC UR4, c[0x0][0x288] ;  /* 0x0000a20000047ab9 */ /* 0x000fe20000000800 */
[----:B------:R-:W-:Y:S01]  /*27a20*/  ISETP.NE.AND.EX P1, PT, RZ, UR9, PT, P1 ;  /* 0x00000009ff007c0c */ /* 0x000fe2000bf25310 */
[----:B------:R-:W-:Y:S01]  /*27a30*/  IMAD.U32 R12, RZ, RZ, UR4 ;  /* 0x00000004ff0c7e24 */ /* 0x000fe2000f8e00ff */
[----:B------:R-:W-:Y:S01]  /*27a40*/  IADD3.X R7, R14, UR7, RZ, P5, !PT ;  /* 0x000000070e077c10 */ /* 0x000fe2000affe4ff */
[----:B------:R-:W-:-:S06]  /*27a50*/  ULDC.64 UR4, c[0x0][0x418] ;  /* 0x0001060000047ab9 */ /* 0x000fcc0000000a00 */
[----:B------:R0:W5:Y:S04]  /*27a60*/  @P0 LDG.E R11, desc[UR60][R6.64] ;  /* 0x0000003c060b0981 */ /* 0x000168000c1e1900 */
[----:B------:R0:W5:Y:S04]  /*27a70*/  @P1 LDG.E R10, desc[UR60][R4.64] ;  /* 0x0000003c040a1981 */ /* 0x000168000c1e1900 */
[----:B--2---:R1:W-:Y:S02]  /*27a80*/  STL [R1+0x4c], R8 ;  /* 0x00004c0801007387 */ /* 0x0043e40000100800 */
[----:B-1----:R-:W-:-:S04]  /*27a90*/  @P3 IADD3 R8, P4, R15, UR10, RZ ;  /* 0x0000000a0f083c10 */ /* 0x002fc8000ff9e0ff */
[----:B------:R-:W-:-:S05]  /*27aa0*/  @P3 IADD3.X R9, R14, UR11, RZ, P4, !PT ;  /* 0x0000000b0e093c10 */ /* 0x000fca000a7fe4ff */
        /* <DEDUP_REMOVED lines=11> */
[----:B------:R-:W-:Y:S01]  /*27b60*/  IMAD.U32 R8, RZ, RZ, UR4 ;  /* 0x00000004ff087e24 */ /* 0x000fe2000f8e00ff */
[----:B0-----:R-:W-:Y:S06]  /*27b70*/  @P3 BRA `(.L_x_2753) ;  /* 0x0000000000143947 */ /* 0x001fec0003800000 */
[----:B------:R-:W-:Y:S05]  /*27b80*/  @!P2 BRA `(.L_x_2753) ;  /* 0x000000000010a947 */ /* 0x000fea0003800000 */
[----:B------:R-:W2:Y:S04]  /*27b90*/  LDG.E R12, desc[UR60][R2.64] ;  /* 0x0000003c020c7981 */ /* 0x000ea8000c1e1900 */
[----:B------:R-:W2:Y:S02]  /*27ba0*/  LDG.E R2, desc[UR60][R2.64+0x4] ;  /* 0x0000043c02027981 */ /* 0x000ea4000c1e1900 */
[----:B--2--5:R-:W-:-:S05]  /*27bb0*/  IMAD.IADD R13, R2, 0x1, -R12 ;  /* 0x00000001020d7824 */ /* 0x024fca00078e0a0c */
[----:B------:R0:W-:Y:S02]  /*27bc0*/  STL [R1+0x50], R13 ;  /* 0x0000500d01007387 */ /* 0x0001e40000100800 */
.L_x_2753:
[----:B------:R-:W2:Y:S01]  /*27bd0*/  LDL.LU R3, [R1+0x8] ;  /* 0x0000080001037983 */ /* 0x000ea20000300800 */
[----:B------:R-:W-:Y:S02]  /*27be0*/  ULDC.64 UR4, c[0x0][0xa20] ;  /* 0x0002880000047ab9 */ /* 0x000fe40000000a00 */
[----:B------:R-:W-:Y:S01]  /*27bf0*/  ISETP.NE.U32.AND P2, PT, RZ, UR4, PT ;  /* 0x00000004ff007c0c */ /* 0x000fe2000bf45070 */
[----:B------:R-:W3:Y:S03]  /*27c00*/  LDL R12, [R1+0x34] ;  /* 0x00003400010c7983 */ /* 0x000ee60000100800 */
[----:B------:R-:W-:Y:S02]  /*27c10*/  ISETP.NE.AND.EX P2, PT, RZ, UR5, PT, P2 ;  /* 0x00000005ff007c0c */ /* 0x000fe4000bf45320 */
[C---:B--2---:R-:W-:Y:S02]  /*27c20*/  LOP3.LUT R17, R3.reuse, 0xff000000, RZ, 0xc0, !PT ;  /* 0xff00000003117812 */ /* 0x044fe400078ec0ff */
[----:B------:R-:W-:-:S02]  /*27c30*/  LOP3.LUT R2, R3, 0xff0000, RZ, 0xc0, !PT ;  /* 0x00ff000003027812 */ /* 0x000fc400078ec0ff */
[----:B------:R-:W-:Y:S02]  /*27c40*/  SHF.R.U32.HI R17, RZ, 0x8, R17 ;  /* 0x00000008ff117819 */ /* 0x000fe40000011611 */
[----:B------:R-:W-:Y:S02]  /*27c50*/  LOP3.LUT R16, R3, 0xffff, RZ, 0xc0, !PT ;  /* 0x0000ffff03107812 */ /* 0x000fe400078ec0ff */
[----:B------:R-:W-:Y:S02]  /*27c60*/  LEA.HI R17, R2, R17, RZ, 0x10 ;  /* 0x0000001102117211 */ /* 0x000fe400078f80ff */
[----:B-----5:R-:W-:-:S05]  /*27c70*/  IADD3 R2, R11, R0, RZ ;  /* 0x000000000b027210 */ /* 0x020fca0007ffe0ff */
[----:B------:R1:W-:Y:S04]  /*27c80*/  STL [R1+0x18], R2 ;  /* 0x0000180201007387 */ /* 0x0003e80000100800 */
[----:B---3--:R1:W-:Y:S01]  /*27c90*/  STL [R1+0x10], R12 ;  /* 0x0000100c01007387 */ /* 0x0083e20000100800 */
[----:B------:R-:W-:Y:S05]  /*27ca0*/  @!P2 BRA `(.L_x_2754) ;  /* 0x000000000010a947 */ /* 0x000fea0003800000 */
[----:B-1----:R-:W-:-:S04]  /*27cb0*/  IADD3 R2, P0, R15, UR4, RZ ;  /* 0x000000040f027c10 */ /* 0x002fc8000ff1e0ff */
[----:B------:R-:W-:-:S05]  /*27cc0*/  IADD3.X R3, R14, UR5, RZ, P0, !PT ;  /* 0x000000050e037c10 */ /* 0x000fca00087fe4ff */
[----:B------:R2:W5:Y:S01]  /*27cd0*/  LDG.E R8, desc[UR60][R2.64] ;  /* 0x0000003c02087981 */ /* 0x000562000c1e1900 */
[----:B------:R-:W-:Y:S05]  /*27ce0*/  BRA `(.L_x_2755) ;  /* 0x0000000000107947 */ /* 0x000fea0003800000 */
.L_x_2754:
[----:B------:R-:W-:Y:S05]  /*27cf0*/  @!P0 BRA `(.L_x_2755) ;  /* 0x00000000000c8947 */ /* 0x000fea0003800000 */
[----:B------:R-:W2:Y:S04]  /*27d00*/  LDG.E R8, desc[UR60][R6.64] ;  /* 0x0000003c06087981 */ /* 0x000ea8000c1e1900 */
[----:B------:R-:W2:Y:S02]  /*27d10*/  LDG.E R6, desc[UR60][R6.64+0x4] ;  /* 0x0000043c06067981 */ /* 0x000ea4000c1e1900 */
[----:B--2---:R-:W-:-:S07]  /*27d20*/  IMAD.IADD R8, R6, 0x1, -R8 ;  /* 0x0000000106087824 */ /* 0x004fce00078e0a08 */
.L_x_2755:
[----:B-12---:R-:W2:Y:S01]  /*27d30*/  @P1 LDG.E R2, desc[UR60][R4.64] ;  /* 0x0000003c04021981 */ /* 0x006ea2000c1e1900 */
[----:B------:R-:W1:Y:S03]  /*27d40*/  LDC R3, c[0x0][0x448] ;  /* 0x00011200ff037b82 */ /* 0x000e660000000800 */
[----:B------:R-:W3:Y:S04]  /*27d50*/  LDL R6, [R1+0x4] ;  /* 0x0000040001067983 */ /* 0x000ee80000100800 */
[----:B------:R4:W2:Y:S01]  /*27d60*/  @P1 LDG.E R4, desc[UR60][R4.64+0x4] ;  /* 0x0000043c04041981 */ /* 0x0008a2000c1e1900 */
[----:B-1----:R-:W-:-:S13]  /*27d70*/  ISETP.NE.AND P0, PT, R3, 0x1, PT ;  /* 0x000000010300780c */ /* 0x002fda0003f05270 */
[----:B------:R-:W1:Y:S08]  /*27d80*/  @P0 LDC R3, c[0x0][0x44c] ;  /* 0x00011300ff030b82 */ /* 0x000e700000000800 */
[----:B----4-:R-:W4:Y:S01]  /*27d90*/  @P0 LDC R5, c[0x0][0x450] ;  /* 0x00011400ff050b82 */ /* 0x010f220000000800 */
[----:B-----5:R-:W-:Y:S01]  /*27da0*/  IMAD.IADD R7, R8, 0x1, -R0 ;  /* 0x0000000108077824 */ /* 0x020fe200078e0a00 */
[----:B------:R-:W-:-:S05]  /*27db0*/  LOP3.LUT R11, R17, 0xff, RZ, 0xc0, !PT ;  /* 0x000000ff110b7812 */ /* 0x000fca00078ec0ff */
[----:B------:R0:W-:Y:S01]  /*27dc0*/  STL [R1+0x60], R11 ;  /* 0x0000600b01007387 */ /* 0x0001e20000100800 */
[----:B------:R-:W-:Y:S01]  /*27dd0*/  BSSY B0, `(.L_x_2756) ;  /* 0x0000034000007945 */ /* 0x000fe20003800000 */
[----:B------:R-:W-:Y:S01]  /*27de0*/  SHF.R.U32.HI R17, RZ, 0x10, R17 ;  /* 0x00000010ff117819 */ /* 0x000fe20000011611 */
[----:B--2---:R-:W-:Y:S02]  /*27df0*/  @P1 IMAD.IADD R9, R4, 0x1, -R2 ;  /* 0x0000000104091824 */ /* 0x004fe400078e0a02 */
[----:B---3--:R-:W-:-:S04]  /*27e00*/  IMAD.SHL.U32 R2, R6, 0x80, RZ ;  /* 0x0000008006027824 */ /* 0x008fc800078e00ff */
[----:B------:R-:W-:-:S04]  /*27e10*/  VIADD R2, R2, 0x7f ;  /* 0x0000007f02027836 */ /* 0x000fc80000000000 */
[----:B-1----:R-:W-:-:S04]  /*27e20*/  @P0 IMAD.HI.U32 R0, R2, R3, RZ ;  /* 0x0000000302000227 */ /* 0x002fc800078e00ff */
[----:B------:R-:W-:Y:S01]  /*27e30*/  IMAD.MOV.U32 R4, RZ, RZ, R2 ;  /* 0x000000ffff047224 */ /* 0x000fe200078e0002 */
[----:B----4-:R-:W-:Y:S02]  /*27e40*/  @P0 SHF.R.U32.HI R4, RZ, R5, R0 ;  /* 0x00000005ff040219 */ /* 0x010fe40000011600 */
[----:B------:R-:W-:Y:S01]  /*27e50*/  IADD3 R0, R7, R9, RZ ;  /* 0x0000000907007210 */ /* 0x000fe20007ffe0ff */
[----:B------:R-:W-:-:S03]  /*27e60*/  IMAD.MOV.U32 R2, RZ, RZ, RZ ;  /* 0x000000ffff027224 */ /* 0x000fc600078e00ff */
[C---:B------:R-:W-:Y:S01]  /*27e70*/  IADD3 R21, R0.reuse, 0x70, -R13 ;  /* 0x0000007000157810 */ /* 0x040fe20007ffe80d */
[----:B------:R-:W-:-:S04]  /*27e80*/  VIADD R3, R0, 0x6f ;  /* 0x0000006f00037836 */ /* 0x000fc80000000000 */
[----:B------:R-:W-:-:S04]  /*27e90*/  IMAD.HI R5, R3, -0x6db6db6d, R2 ;  /* 0x9249249303057827 */ /* 0x000fc800078e0202 */
[----:B------:R-:W-:-:S04]  /*27ea0*/  IMAD.IADD R3, R21, 0x1, R4 ;  /* 0x0000000115037824 */ /* 0x000fc800078e0204 */
[----:B------:R-:W-:Y:S01]  /*27eb0*/  IMAD.HI R2, R3, -0x6db6db6d, R2 ;  /* 0x9249249303027827 */ /* 0x000fe200078e0202 */
[----:B------:R-:W-:-:S04]  /*27ec0*/  SHF.R.U32.HI R20, RZ, 0x1f, R5 ;  /* 0x0000001fff147819 */ /* 0x000fc80000011605 */
[----:B------:R-:W-:Y:S02]  /*27ed0*/  SHF.R.U32.HI R6, RZ, 0x1f, R2 ;  /* 0x0000001fff067819 */ /* 0x000fe40000011602 */
[----:B------:R-:W-:Y:S02]  /*27ee0*/  LEA.HI.SX32 R20, R5, R20, 0x1a ;  /* 0x0000001405147211 */ /* 0x000fe400078fd2ff */
[----:B------:R-:W-:-:S04]  /*27ef0*/  LEA.HI.SX32 R6, R2, R6, 0x1a ;  /* 0x0000000602067211 */ /* 0x000fc800078fd2ff */
[----:B------:R-:W-:-:S04]  /*27f00*/  VIMNMX R6, R20, R6, PT ;  /* 0x0000000614067248 */ /* 0x000fc80003fe0100 */
[----:B------:R-:W-:Y:S01]  /*27f10*/  ISETP.GE.AND P0, PT, R6, 0x1, PT ;  /* 0x000000010600780c */ /* 0x000fe20003f06270 */
[----:B------:R-:W-:-:S12]  /*27f20*/  IMAD.MOV.U32 R3, RZ, RZ, RZ ;  /* 0x000000ffff037224 */ /* 0x000fd800078e00ff */
[----:B0-----:R-:W-:Y:S05]  /*27f30*/  @!P0 BRA `(.L_x_2757) ;  /* 0x0000000000748947 */ /* 0x001fea0003800000 */
[----:B------:R-:W-:Y:S01]  /*27f40*/  ISETP.NE.AND P0, PT, R17, RZ, PT ;  /* 0x000000ff1100720c */ /* 0x000fe20003f05270 */
[----:B------:R-:W-:-:S03]  /*27f50*/  ULDC UR4, c[0x0][0x9f0] ;  /* 0x00027c0000047ab9 */ /* 0x000fc60000000800 */
[----:B------:R-:W-:-:S04]  /*27f60*/  SEL R0, R17, UR4, P0 ;  /* 0x0000000411007c07 */ /* 0x000fc80008000000 */
[----:B------:R-:W-:Y:S02]  /*27f70*/  IABS R2, R0 ;  /* 0x0000000000027213 */ /* 0x000fe40000000000 */
[----:B------:R-:W-:Y:S02]  /*27f80*/  IADD3 R3, R0, -0x1, R6 ;  /* 0xffffffff00037810 */ /* 0x000fe40007ffe006 */
[----:B------:R-:W0:Y:S08]  /*27f90*/  I2F.RP R4, R2 ;  /* 0x0000000200047306 */ /* 0x000e300000209400 */
[----:B0-----:R-:W0:Y:S02]  /*27fa0*/  MUFU.RCP R4, R4 ;  /* 0x0000000400047308 */ /* 0x001e240000001000 */
[----:B0-----:R-:W-:-:S06]  /*27fb0*/  VIADD R4, R4, 0xffffffe ;  /* 0x0ffffffe04047836 */ /* 0x001fcc0000000000 */
[----:B------:R0:W1:Y:S02]  /*27fc0*/  F2I.FTZ.U32.TRUNC.NTZ R5, R4 ;  /* 0x0000000400057305 */ /* 0x000064000021f000 */
[----:B0-----:R-:W-:-:S04]  /*27fd0*/  LOP3.LUT R4, R3, R0, RZ, 0x3c, !PT ;  /* 0x0000000003047212 */ /* 0x001fc800078e3cff */
[----:B------:R-:W-:Y:S01]  /*27fe0*/  ISETP.GE.AND P3, PT, R4, RZ, PT ;  /* 0x000000ff0400720c */ /* 0x000fe20003f66270 */
[----:B-1----:R-:W-:-:S04]  /*27ff0*/  IMAD.MOV R4, RZ, RZ, -R5 ;  /* 0x000000ffff047224 */ /* 0x002fc800078e0a05 */
[----:B------:R-:W-:Y:S01]  /*28000*/  IMAD R8, R4, R2, RZ ;  /* 0x0000000204087224 */ /* 0x000fe200078e02ff */
[----:B------:R-:W-:-:S05]  /*28010*/  MOV R4, RZ ;  /* 0x000000ff00047202 */ /* 0x000fca0000000f00 */
[----:B------:R-:W-:Y:S01]  /*28020*/  IMAD.HI.U32 R8, R5, R8, R4 ;  /* 0x0000000805087227 */ /* 0x000fe200078e0004 */
[----:B------:R-:W-:Y:S02]  /*28030*/  IABS R4, R3 ;  /* 0x0000000300047213 */ /* 0x000fe40000000000 */
[----:B------:R-:W-:-:S05]  /*28040*/  IABS R3, R0 ;  /* 0x0000000000037213 */ /* 0x000fca0000000000 */
        /* <DEDUP_REMOVED lines=12> */
.L_x_2757:
[----:B------:R-:W-:Y:S05]  /*28110*/  BSYNC B0 ;  /* 0x0000000000007941 */ /* 0x000fea0003800000 */
.L_x_2756:
        /* <DEDUP_REMOVED lines=23> */
[----:B------:R-:W0:Y:S02]  /*28290*/  S2R R3, SR_TID.X ;  /* 0x0000000000037919 */ /* 0x000e240000002100 */
[----:B0-----:R-:W-:-:S04]  /*282a0*/  SHF.R.U32.HI R3, RZ, 0x5, R3 ;  /* 0x00000005ff037819 */ /* 0x001fc80000011603 */
[----:B------:R-:W-:-:S05]  /*282b0*/  LOP3.LUT R3, R3, 0x3, RZ, 0xc0, !PT ;  /* 0x0000000303037812 */ /* 0x000fca00078ec0ff */
[----:B------:R0:W1:Y:S02]  /*282c0*/  SHFL.IDX PT, R14, R3, RZ, 0x1f ;  /* 0x00001fff030e7589 */ /* 0x00006400000e0000 */
.L_x_2945:
[----:B-1----:R-:W-:Y:S02]  /*282d0*/  ISETP.NE.AND P0, PT, R14, RZ, PT ;  /* 0x000000ff0e00720c */ /* 0x002fe40003f05270 */
[----:B------:R-:W-:-:S11]  /*282e0*/  PLOP3.LUT P6, PT, PT, PT, PT, 0x8, 0x0 ;  /* 0x000000000000781c */ /* 0x000fd60003fce170 */
[----:B------:R-:W-:Y:S05]  /*282f0*/  @P0 BRA `(.L_x_2761) ;  /* 0x00000000000c0947 */ /* 0x000fea0003800000 */
[----:B------:R-:W-:-:S03]  /*28300*/  UMOV UR4, 0xffffffff ;  /* 0xffffffff00047882 */ /* 0x000fc60000000000 */
[----:B------:R-:W-:Y:S05]  /*28310*/  BRA.DIV UR4, `(.L_x_2762) ;  /* 0x0000007e04887947 */ /* 0x000fea000b800000 */
[----:B------:R-:W-:-:S13]  /*28320*/  ELECT P6, URZ, PT ;  /* 0x00000000003f782f */ /* 0x000fda00038c0000 */
.L_x_2761:
[----:B0-----:R-:W2:Y:S01]  /*28330*/  LDL R3, [R1+0x64] ;  /* 0x0000640001037983 */ /* 0x001ea20000100800 */
[----:B------:R-:W-:Y:S01]  /*28340*/  BSSY B1, `(.L_x_2763) ;  /* 0x0000008000017945 */ /* 0x000fe20003800000 */
[----:B--2---:R-:W-:-:S05]  /*28350*/  VIADD R3, R3, 0x1 ;  /* 0x0000000103037836 */ /* 0x004fca0000000000 */
[----:B------:R-:W-:-:S04]  /*28360*/  LEA.HI R4, R3, R3, RZ, 0x1 ;  /* 0x0000000303047211 */ /* 0x000fc800078f08ff */
[----:B------:R-:W-:-:S05]  /*28370*/  LOP3.LUT R4, R4, 0xfffffffe, RZ, 0xc0, !PT ;  /* 0xfffffffe04047812 */ /* 0x000fca00078ec0ff */
[----:B------:R-:W-:-:S05]  /*28380*/  IMAD.IADD R3, R3, 0x1, -R4 ;  /* 0x0000000103037824 */ /* 0x000fca00078e0a04 */
[----:B------:R-:W-:-:S04]  /*28390*/  SHF.L.U32 R3, R3, 0x1f, RZ ;  /* 0x0000001f03037819 */ /* 0x000fc800000006ff */
[----:B------:R-:W0:Y:S02]  /*283a0*/  SYNCS.PHASECHK.TRANS64.TRYWAIT P0, [R18+URZ+0x36820], R3 ;  /* 0x03682003120075a7 */ /* 0x000e24000800017f */
[----:B0-----:R-:W-:Y:S05]  /*283b0*/  @!P0 BRA `(.L_x_2764) ;  /* 0x0000007c00808947 */ /* 0x001fea0003800000 */
.L_x_2948:
[----:B------:R-:W-:Y:S05]  /*283c0*/  BSYNC B1 ;  /* 0x0000000000017941 */ /* 0x000fea0003800000 */
.L_x_2763:
[----:B------:R-:W-:Y:S04]  /*283d0*/  BSSY B1, `(.L_x_2765) ;  /* 0x000008e000017945 */ /* 0x000fe80003800000 */
[----:B------:R-:W-:Y:S05]  /*283e0*/  @!P6 BRA `(.L_x_2766) ;  /* 0x000000080030e947 */ /* 0x000fea0003800000 */
[----:B------:R-:W2:Y:S04]  /*283f0*/  LDL R5, [R1+0x1c] ;  /* 0x00001c0001057983 */ /* 0x000ea80000100800 */
[----:B------:R-:W3:Y:S01]  /*28400*/  LDL R6, [R1+0x24] ;  /* 0x0000240001067983 */ /* 0x000ee20000100800 */
[----:B------:R-:W-:Y:S01]  /*28410*/  BSSY B2, `(.L_x_2767) ;  /* 0x0000008000027945 */ /* 0x000fe20003800000 */
[----:B------:R-:W1:Y:S02]  /*28420*/  S2R R4, SR_TID.X ;  /* 0x0000000000047919 */ /* 0x000e640000002100 */
[----:B-1----:R-:W-:-:S04]  /*28430*/  LOP3.LUT R4, R4, 0x7f, RZ, 0xc0, !PT ;  /* 0x0000007f04047812 */ /* 0x002fc800078ec0ff */
[----:B------:R-:W-:Y:S01]  /*28440*/  ISETP.NE.AND P1, PT, R4, RZ, PT ;  /* 0x000000ff0400720c */ /* 0x000fe20003f25270 */
[----:B--2---:R-:W-:Y:S01]  /*28450*/  IMAD R5, R5, 0x8, R18 ;  /* 0x0000000805057824 */ /* 0x004fe200078e0212 */
[----:B---3--:R-:W-:-:S04]  /*28460*/  SHF.L.U32 R9, R6, 0x1f, RZ ;  /* 0x0000001f06097819 */ /* 0x008fc800000006ff */
[----:B------:R-:W1:Y:S02]  /*28470*/  SYNCS.PHASECHK.TRANS64.TRYWAIT P0, [R5+URZ+0x368a0], R9 ;  /* 0x0368a009050075a7 */ /* 0x000e64000800017f */
[----:B-1----:R-:W-:Y:S05]  /*28480*/  @!P0 BRA `(.L_x_2768) ;  /* 0x0000007c00608947 */ /* 0x002fea0003800000 */
.L_x_2949:
[----:B------:R-:W-:Y:S05]  /*28490*/  BSYNC B2 ;  /* 0x0000000000027941 */ /* 0x000fea0003800000 */
.L_x_2767:
[----:B------:R-:W-:Y:S04]  /*284a0*/  BSSY B2, `(.L_x_2769) ;  /* 0x0000009000027945 */ /* 0x000fe80003800000 */
[----:B------:R-:W-:Y:S05]  /*284b0*/  @P1 BRA `(.L_x_2770) ;  /* 0x00000000001c1947 */ /* 0x000fea0003800000 */
[----:B------:R-:W2:Y:S01]  /*284c0*/  S2R R4, SR_TID.X ;  /* 0x0000000000047919 */ /* 0x000ea20000002100 */
[----:B0-----:R-:W-:-:S04]  /*284d0*/  MOV R3, 0xa800 ;  /* 0x0000a80000037802 */ /* 0x001fc80000000f00 */
[----:B------:R3:W-:Y:S01]  /*284e0*/  SYNCS.ARRIVE.TRANS64 RZ, [R5+URZ+0x36890], R3 ;  /* 0x0368900305ff79a7 */ /* 0x0007e2000800003f */
[----:B--2---:R-:W-:-:S04]  /*284f0*/  LOP3.LUT R4, R4, 0x1f, RZ, 0xc0, !PT ;  /* 0x0000001f04047812 */ /* 0x004fc800078ec0ff */
[----:B------:R-:W-:-:S13]  /*28500*/  ISETP.NE.AND P0, PT, R4, RZ, PT ;  /* 0x000000ff0400720c */ /* 0x000fda0003f05270 */
[----:B---3--:R-:W-:Y:S05]  /*28510*/  @!P0 BRA `(.L_x_2770) ;  /* 0x0000000000048947 */ /* 0x008fea0003800000 */
[----:B------:R-:W-:Y:S01]  /*28520*/  BPT.TRAP 0x1 ;  /* 0x000000040000795c */ /* 0x000fe20000300000 */
.L_x_2770:
[----:B------:R-:W-:Y:S05]  /*28530*/  BSYNC B2 ;  /* 0x0000000000027941 */ /* 0x000fea0003800000 */
.L_x_2769:
[----:B0-----:R-:W2:Y:S01]  /*28540*/  LDL R3, [R1+0x1c] ;  /* 0x00001c0001037983 */ /* 0x001ea20000100800 */
        /* <DEDUP_REMOVED lines=9> */
[----:B--2---:R-:W-:-:S02]  /*285e0*/  IMAD R7, R3, 0xa800, R18 ;  /* 0x0000a80003077824 */ /* 0x004fc400078e0212 */
[----:B------:R-:W-:Y:S02]  /*285f0*/  VIADD R3, R5, 0x36890 ;  /* 0x0003689005037836 */ /* 0x000fe40000000000 */
[----:B------:R-:W-:-:S07]  /*28600*/  VIADD R6, R7, 0x21400 ;  /* 0x0002140007067836 */ /* 0x000fce0000000000 */
.L_x_2771:
        /* <DEDUP_REMOVED lines=16> */
.L_x_2772:
        /* <DEDUP_REMOVED lines=16> */
.L_x_2773:
        /* <DEDUP_REMOVED lines=13> */
.L_x_2950:
[----:B------:R-:W-:Y:S05]  /*288e0*/  BSYNC B2 ;  /* 0x0000000000027941 */ /* 0x000fea0003800000 */
.L_x_2774:
[----:B------:R-:W-:Y:S01]  /*288f0*/  BSSY B2, `(.L_x_2776) ;  /* 0x000000b000027945 */ /* 0x000fe20003800000 */
[----:B------:R-:W-:Y:S02]  /*28900*/  IMAD.MOV.U32 R12, RZ, RZ, 0x0 ;  /* 0x00000000ff0c7424 */ /* 0x000fe400078e00ff */
[----:B------:R-:W-:Y:S01]  /*28910*/  IMAD.MOV.U32 R13, RZ, RZ, 0x12f00000 ;  /* 0x12f00000ff0d7424 */ /* 0x000fe200078e00ff */
[----:B------:R-:W-:Y:S06]  /*28920*/  @P1 BRA `(.L_x_2777) ;  /* 0x00000000001c1947 */ /* 0x000fec0003800000 */
[----:B------:R-:W2:Y:S01]  /*28930*/  S2R R6, SR_TID.X ;  /* 0x0000000000067919 */ /* 0x000ea20000002100 */
[----:B------:R-:W-:-:S04]  /*28940*/  IMAD.MOV.U32 R3, RZ, RZ, 0xa800 ;  /* 0x0000a800ff037424 */ /* 0x000fc800078e00ff */
[----:B------:R3:W-:Y:S01]  /*28950*/  SYNCS.ARRIVE.TRANS64 RZ, [R5+URZ+0x368b0], R3 ;  /* 0x0368b00305ff79a7 */ /* 0x0007e2000800003f */
[----:B--2---:R-:W-:-:S04]  /*28960*/  LOP3.LUT R6, R6, 0x1f, RZ, 0xc0, !PT ;  /* 0x0000001f06067812 */ /* 0x004fc800078ec0ff */
[----:B------:R-:W-:-:S13]  /*28970*/  ISETP.NE.AND P0, PT, R6, RZ, PT ;  /* 0x000000ff0600720c */ /* 0x000fda0003f05270 */
[----:B---3--:R-:W-:Y:S05]  /*28980*/  @!P0 BRA `(.L_x_2777) ;  /* 0x0000000000048947 */ /* 0x008fea0003800000 */
[----:B------:R-:W-:Y:S01]  /*28990*/  BPT.TRAP 0x1 ;  /* 0x000000040000795c */ /* 0x000fe20000300000 */
.L_x_2777:
[----:B------:R-:W-:Y:S05]  /*289a0*/  BSYNC B2 ;  /* 0x0000000000027941 */ /* 0x000fea0003800000 */
.L_x_2776:
        /* <DEDUP_REMOVED lines=8> */
.L_x_2778:
        /* <DEDUP_REMOVED lines=15> */
.L_x_2779:
        /* <DEDUP_REMOVED lines=15> */
.L_x_2780:
        /* <DEDUP_REMOVED lines=10> */
.L_x_2766:
[----:B------:R-:W-:Y:S05]  /*28cb0*/  BSYNC B1 ;  /* 0x0000000000017941 */ /* 0x000fea0003800000 */
.L_x_2765:
[----:B0-----:R-:W2:Y:S04]  /*28cc0*/  LDL.LU R3, [R1+0x1c] ;  /* 0x00001c0001037983 */ /* 0x001ea80000300800 */
        /* <DEDUP_REMOVED lines=12> */
.L_x_2797:
[----:B------:R-:W-:Y:S05]  /*28d90*/  YIELD ;  /* 0x0000000000007946 */ /* 0x000fea0003800000 */
[----:B------:R-:W-:Y:S04]  /*28da0*/  BSSY B1, `(.L_x_2781) ;  /* 0x000008d000017945 */ /* 0x000fe80003800000 */
[----:B-1----:R-:W-:Y:S05]  /*28db0*/  @!P6 BRA `(.L_x_2782) ;  /* 0x00000008002ce947 */ /* 0x002fea0003800000 */
[----:B------:R-:W2:Y:S04]  /*28dc0*/  LDL R5, [R1+0x1c] ;  /* 0x00001c0001057983 */ /* 0x000ea80000100800 */
[----:B------:R-:W3:Y:S01]  /*28dd0*/  LDL R4, [R1+0x24] ;  /* 0x0000240001047983 */ /* 0x000ee20000100800 */
[----:B------:R-:W-:Y:S01]  /*28de0*/  BSSY B2, `(.L_x_2783) ;  /* 0x0000008000027945 */ /* 0x000fe20003800000 */
[----:B0-----:R-:W0:Y:S02]  /*28df0*/  S2R R3, SR_TID.X ;  /* 0x0000000000037919 */ /* 0x001e240000002100 */
[----:B0-----:R-:W-:-:S04]  /*28e00*/  LOP3.LUT R3, R3, 0x7f, RZ, 0xc0, !PT ;  /* 0x0000007f03037812 */ /* 0x001fc800078ec0ff */
[----:B------:R-:W-:Y:S01]  /*28e10*/  ISETP.NE.AND P2, PT, R3, RZ, PT ;  /* 0x000000ff0300720c */ /* 0x000fe20003f45270 */
[----:B--2---:R-:W-:Y:S01]  /*28e20*/  IMAD R7, R5, 0x8, R18 ;  /* 0x0000000805077824 */ /* 0x004fe200078e0212 */
[----:B---3--:R-:W-:-:S04]  /*28e30*/  SHF.L.U32 R6, R4, 0x1f, RZ ;  /* 0x0000001f04067819 */ /* 0x008fc800000006ff */
[----:B------:R-:W0:Y:S02]  /*28e40*/  SYNCS.PHASECHK.TRANS64.TRYWAIT P1, [R7+URZ+0x368a0], R6 ;  /* 0x0368a006070075a7 */ /* 0x000e24000802017f */
[----:B0-----:R-:W-:Y:S05]  /*28e50*/  @!P1 BRA `(.L_x_2784) ;  /* 0x0000007400149947 */ /* 0x001fea0003800000 */
.L_x_2951:
[----:B------:R-:W-:Y:S05]  /*28e60*/  BSYNC B2 ;  /* 0x0000000000027941 */ /* 0x000fea0003800000 */
.L_x_2783:
[----:B------:R-:W-:Y:S04]  /*28e70*/  BSSY B2, `(.L_x_2785) ;  /* 0x0000009000027945 */ /* 0x000fe80003800000 */
        /* <DEDUP_REMOVED lines=8> */
.L_x_2786:
[----:B------:R-:W-:Y:S05]  /*28f00*/  BSYNC B2 ;  /* 0x0000000000027941 */ /* 0x000fea0003800000 */
.L_x_2785:
        /* <DEDUP_REMOVED lines=9> */
[----:B--2---:R-:W-:Y:S01]  /*28fa0*/  IMAD R5, R3, 0xa800, R18 ;  /* 0x0000a80003057824 */ /* 0x004fe200078e0212 */
[----:B------:R-:W-:-:S03]  /*28fb0*/  IADD3 R3, R7, 0x36890, RZ ;  /* 0x0003689007037810 */ /* 0x000fc60007ffe0ff */
[----:B------:R-:W-:-:S08]  /*28fc0*/  VIADD R9, R5, 0x21400 ;  /* 0x0002140005097836 */ /* 0x000fd00000000000 */
.L_x_2787:
        /* <DEDUP_REMOVED lines=16> */
.L_x_2788:
        /* <DEDUP_REMOVED lines=16> */
.L_x_2789:
        /* <DEDUP_REMOVED lines=13> */
.L_x_2952:
[----:B------:R-:W-:Y:S05]  /*292a0*/  BSYNC B2 ;  /* 0x0000000000027941 */ /* 0x000fea0003800000 */
.L_x_2790:
        /* <DEDUP_REMOVED lines=11> */
.L_x_2793:
[----:B------:R-:W-:Y:S05]  /*29360*/  BSYNC B2 ;  /* 0x0000000000027941 */ /* 0x000fea0003800000 */
.L_x_2792:
        /* <DEDUP_REMOVED lines=8> */
.L_x_2794:
        /* <DEDUP_REMOVED lines=15> */
.L_x_2795:
        /* <DEDUP_REMOVED lines=15> */
.L_x_2796:
        /* <DEDUP_REMOVED lines=10> */
.L_x_2782:
[----:B------:R-:W-:Y:S05]  /*29670*/  BSYNC B1 ;  /* 0x0000000000017941 */ /* 0x000fea0003800000 */
.L_x_2781:
[----:B0-----:R-:W2:Y:S04]  /*29680*/  LDL.LU R3, [R1+0x1c] ;  /* 0x00001c0001037983 */ /* 0x001ea80000300800 */
[----:B------:R-:W3:Y:S01]  /*29690*/  LDL.LU R6, [R1+0x24] ;  /* 0x0000240001067983 */ /* 0x000ee20000300800 */
[C---:B------:R-:W-:Y:S02]  /*296a0*/  ISETP.GT.AND P2, PT, R8.reuse, R2, PT ;  /* 0x000000020800720c */ /* 0x040fe40003f44270 */
[----:B------:R-:W-:Y:S01]  /*296b0*/  IADD3 R8, R8, -0x1, RZ ;  /* 0xffffffff08087810 */ /* 0x000fe20007ffe0ff */
        /* <DEDUP_REMOVED lines=8> */
.L_x_2759:
[----:B------:R-:W-:Y:S05]  /*29740*/  BSYNC B0 ;  /* 0x0000000000007941 */ /* 0x000fea0003800000 */
.L_x_2758:
[----:B------:R-:W2:Y:S01]  /*29750*/  LDL R4, [R1+0x4] ;  /* 0x0000040001047983 */ /* 0x000ea20000100800 */
[----:B------:R-:W3:Y:S01]  /*29760*/  LDC R0, c[0x0][0x448] ;  /* 0x00011200ff007b82 */ /* 0x000ee20000000800 */
[----:B------:R-:W-:Y:S01]  /*29770*/  ISETP.NE.AND P2, PT, R17, RZ, PT ;  /* 0x000000ff1100720c */ /* 0x000fe20003f45270 */
[----:B------:R-:W-:Y:S05]  /*29780*/  @!P0 WARPSYNC.ALL ;  /* 0x0000000000008948 */ /* 0x000fea0003800000 */
[----:B------:R-:W-:Y:S07]  /*29790*/  BSSY B0, `(.L_x_2798) ;  /* 0x000002e000007945 */ /* 0x000fee0003800000 */
[----:B------:R-:W4:Y:S08]  /*297a0*/  @!P2 LDC R17, c[0x0][0x9f0] ;  /* 0x00027c00ff11ab82 */ /* 0x000f300000000800 */
[----:B------:R-:W-:Y:S01]  /*297b0*/  @!P0 BAR.SYNC.DEFER_BLOCKING 0xc, 0x180 ;  /* 0x0306000000008b1d */ /* 0x000fe20000010000 */
[----:B---3--:R-:W-:-:S13]  /*297c0*/  ISETP.NE.AND P1, PT, R0, 0x1, PT ;  /* 0x000000010000780c */ /* 0x008fda0003f25270 */
[----:B------:R-:W3:Y:S08]  /*297d0*/  @P1 LDC R2, c[0x0][0x44c] ;  /* 0x00011300ff021b82 */ /* 0x000ef00000000800 */
[----:B01----:R-:W0:Y:S01]  /*297e0*/  @P1 LDC R3, c[0x0][0x450] ;  /* 0x00011400ff031b82 */ /* 0x003e220000000800 */
[----:B--2---:R-:W-:-:S05]  /*297f0*/  LEA R0, R4, 0x7f, 0x7 ;  /* 0x0000007f04007811 */ /* 0x004fca00078e38ff */
[----:B---3--:R-:W-:-:S05]  /*29800*/  @P1 IMAD.HI.U32 R2, R0, R2, RZ ;  /* 0x0000000200021227 */ /* 0x008fca00078e00ff */
[----:B0-----:R-:W-:Y:S01]  /*29810*/  @P1 SHF.R.U32.HI R0, RZ, R3, R2 ;  /* 0x00000003ff001219 */ /* 0x001fe20000011602 */
[----:B------:R-:W-:-:S04]  /*29820*/  IMAD.MOV.U32 R2, RZ, RZ, RZ ;  /* 0x000000ffff027224 */ /* 0x000fc800078e00ff */
[----:B------:R-:W-:-:S04]  /*29830*/  IMAD.IADD R3, R21, 0x1, R0 ;  /* 0x0000000115037824 */ /* 0x000fc800078e0200 */
[----:B------:R-:W-:-:S05]  /*29840*/  IMAD.HI R2, R3, -0x6db6db6d, R2 ;  /* 0x9249249303027827 */ /* 0x000fca00078e0202 */
[----:B------:R-:W-:-:S04]  /*29850*/  SHF.R.U32.HI R0, RZ, 0x1f, R2 ;  /* 0x0000001fff007819 */ /* 0x000fc80000011602 */
[----:B------:R-:W-:-:S04]  /*29860*/  LEA.HI.SX32 R2, R2, R0, 0x1a ;  /* 0x0000000002027211 */ /* 0x000fc800078fd2ff */
[----:B------:R-:W-:-:S04]  /*29870*/  VIMNMX R7, R20, R2, PT ;  /* 0x0000000214077248 */ /* 0x000fc80003fe0100 */
[----:B------:R-:W-:Y:S01]  /*29880*/  ISETP.GE.AND P1, PT, R7, 0x1, PT ;  /* 0x000000010700780c */ /* 0x000fe20003f26270 */
[----:B------:R0:W-:Y:S04]  /*29890*/  STL [R1+0x40], R7 ;  /* 0x0000400701007387 */ /* 0x0001e80000100800 */
[----:B------:R0:W-:Y:S08]  /*298a0*/  STL [R1+0x44], RZ ;  /* 0x000044ff01007387 */ /* 0x0001f00000100800 */
[----:B0---4-:R-:W-:Y:S05]  /*298b0*/  @!P1 BRA `(.L_x_2799) ;  /* 0x00000000006c9947 */ /* 0x011fea0003800000 */
        /* <DEDUP_REMOVED lines=9> */
[-C--:B------:R-:W-:Y:S02]  /*29950*/  IABS R2, R17.reuse ;  /* 0x0000001100027213 */ /* 0x080fe40000000000 */
[----:B------:R-:W-:Y:S02]  /*29960*/  IADD3 R4, R17, -0x1, R7 ;  /* 0xffffffff11047810 */ /* 0x000fe40007ffe007 */
[----:B------:R-:W-:Y:S02]  /*29970*/  IADD3 R2, RZ, -R2, RZ ;  /* 0x80000002ff027210 */ /* 0x000fe40007ffe0ff */
[----:B------:R-:W-:Y:S02]  /*29980*/  IABS R3, R4 ;  /* 0x0000000400037213 */ /* 0x000fe40000000000 */
[----:B------:R-:W-:Y:S01]  /*29990*/  LOP3.LUT R4, R4, R17, RZ, 0x3c, !PT ;  /* 0x0000001104047212 */ /* 0x000fe200078e3cff */
[----:B------:R-:W-:-:S02]  /*299a0*/  IMAD.MOV.U32 R5, RZ, RZ, R2 ;  /* 0x000000ffff057224 */ /* 0x000fc400078e0002 */
        /* <DEDUP_REMOVED lines=12> */
.L_x_2799:
[----:B------:R-:W-:Y:S05]  /*29a70*/  BSYNC B0 ;  /* 0x0000000000007941 */ /* 0x000fea0003800000 */
.L_x_2798:
[----:B------:R-:W2:Y:S04]  /*29a80*/  LDL R0, [R1+0x44] ;  /* 0x0000440001007983 */ /* 0x000ea80000100800 */
[----:B0-----:R-:W2:Y:S01]  /*29a90*/  LDL R2, [R1+0x60] ;  /* 0x0000600001027983 */ /* 0x001ea20000100800 */
[----:B------:R-:W-:Y:S01]  /*29aa0*/  BSSY B7, `(.L_x_2800) ;  /* 0x0000450000077945 */ /* 0x000fe20003800000 */
[----:B--2---:R-:W-:-:S05]  /*29ab0*/  IMAD R2, R2, R0, RZ ;  /* 0x0000000002027224 */ /* 0x004fca00078e02ff */
[----:B------:R-:W-:Y:S01]  /*29ac0*/  VIADDMNMX R0, R2, R0, R7, PT ;  /* 0x0000000002007246 */ /* 0x000fe20003800107 */
[----:B------:R0:W-:Y:S03]  /*29ad0*/  STL [R1+0x30], R2 ;  /* 0x0000300201007387 */ /* 0x0001e60000100800 */
[----:B------:R-:W-:Y:S01]  /*29ae0*/  ISETP.GT.AND P0, PT, R0, R2, PT ;  /* 0x000000020000720c */ /* 0x000fe20003f04270 */
[----:B------:R0:W-:-:S12]  /*29af0*/  STL [R1+0x48], R0 ;  /* 0x0000480001007387 */ /* 0x0001d80000100800 */
[----:B0-----:R-:W-:Y:S05]  /*29b00*/  @P0 BRA `(.L_x_2801) ;  /* 0x0000000000480947 */ /* 0x001fea0003800000 */
[----:B------:R-:W0:Y:S02]  /*29b10*/  S2R R0, SR_TID.X ;  /* 0x0000000000007919 */ /* 0x000e240000002100 */
[----:B0-----:R-:W-:-:S04]  /*29b20*/  LOP3.LUT R0, R0, 0x7f, RZ, 0xc0, !PT ;  /* 0x0000007f00007812 */ /* 0x001fc800078ec0ff */
[----:B------:R-:W-:-:S13]  /*29b30*/  ISETP.NE.AND P0, PT, R0, RZ, PT ;  /* 0x000000ff0000720c */ /* 0x000fda0003f05270 */
[----:B------:R-:W-:Y:S05]  /*29b40*/  @P0 BRA `(.L_x_2802) ;  /* 0x0000004400140947 */ /* 0x000fea0003800000 */
[----:B------:R-:W0:Y:S01]  /*29b50*/  S2R R3, SR_LANEID ;  /* 0x0000000000037919 */ /* 0x000e220000000000 */
[----:B------:R-:W-:Y:S02]  /*29b60*/  VOTEU.ANY UR4, UPT, PT ;  /* 0x0000000000047886 */ /* 0x000fe400038e0100 */
[----:B------:R-:W0:Y:S08]  /*29b70*/  FLO.U32 R0, UR4 ;  /* 0x0000000400007d00 */ /* 0x000e3000080e0000 */
[----:B------:R-:W1:Y:S01]  /*29b80*/  POPC R4, UR4 ;  /* 0x0000000400047d09 */ /* 0x000e620008000000 */
[----:B0-----:R-:W-:-:S02]  /*29b90*/  ISETP.EQ.U32.AND P0, PT, R0, R3, PT ;  /* 0x000000030000720c */ /* 0x001fc40003f02070 */
[----:B------:R-:W1:Y:S11]  /*29ba0*/  LDC.64 R2, c[0x0][0xc60] ;  /* 0x00031800ff027b82 */ /* 0x000e760000000a00 */
[----:B-1----:R-:W2:Y:S01]  /*29bb0*/  @P0 ATOMG.E.ADD.STRONG.GPU PT, R3, desc[UR60][R2.64], R4 ;  /* 0x00000004020309a8 */ /* 0x002ea200081ee1fc */
[----:B------:R-:W0:Y:S02]  /*29bc0*/  S2R R5, SR_LTMASK ;  /* 0x0000000000057919 */ /* 0x000e240000003900 */
[----:B0-----:R-:W-:-:S06]  /*29bd0*/  LOP3.LUT R5, R5, UR4, RZ, 0xc0, !PT ;  /* 0x0000000405057c12 */ /* 0x001fcc000f8ec0ff */
[----:B------:R-:W0:Y:S01]  /*29be0*/  POPC R5, R5 ;  /* 0x0000000500057309 */ /* 0x000e220000000000 */
[----:B--2---:R-:W0:Y:S02]  /*29bf0*/  SHFL.IDX PT, R0, R3, R0, 0x1f ;  /* 0x00001f0003007589 */ /* 0x004e2400000e0000 */
[----:B0-----:R-:W-:-:S05]  /*29c00*/  IADD3 R0, R0, UR38, R5 ;  /* 0x0000002600007c10 */ /* 0x001fca000fffe005 */
[----:B------:R0:W-:Y:S01]  /*29c10*/  STL [R1], R0 ;  /* 0x0000000001007387 */ /* 0x0001e20000100800 */
[----:B------:R-:W-:Y:S05]  /*29c20*/  BRA `(.L_x_2802) ;  /* 0x0000004000dc7947 */ /* 0x000fea0003800000 */
.L_x_2801:
[----:B------:R-:W-:Y:S01]  /*29c30*/  IADD3 R0, R18, 0x21400, RZ ;  /* 0x0002140012007810 */ /* 0x000fe20007ffe0ff */
[----:B------:R-:W-:Y:S03]  /*29c40*/  BSSY B6, `(.L_x_2803) ;  /* 0x0000013000067945 */ /* 0x000fe60003800000 */
        /* <DEDUP_REMOVED lines=18> */
.L_x_2804:
[----:B------:R-:W-:Y:S05]  /*29d70*/  BSYNC B6 ;  /* 0x0000000000067941 */ /* 0x000fea0003800000 */
.L_x_2803:
        /* <DEDUP_REMOVED lines=20> */
.L_x_2807:
        /* <DEDUP_REMOVED lines=15> */
.L_x_2806:
[----:B------:R-:W-:Y:S05]  /*29fb0*/  BSYNC B6 ;  /* 0x0000000000067941 */ /* 0x000fea0003800000 */
.L_x_2805:
[----:B------:R-:W2:Y:S01]  /*29fc0*/  LDL.LU R2, [R1+0x28] ;  /* 0x0000280001027983 */ /* 0x000ea20000300800 */
[----:B------:R-:W-:-:S03]  /*29fd0*/  ULDC.64 UR4, c[0x0][0x9f8] ;  /* 0x00027e0000047ab9 */ /* 0x000fc60000000a00 */
[----:B------:R-:W3:Y:S04]  /*29fe0*/  LDL.LU R0, [R1+0x38] ;  /* 0x0000380001007983 */ /* 0x000ee80000300800 */
[----:B------:R-:W4:Y:S01]  /*29ff0*/  LDL R7, [R1+0x10] ;  /* 0x0000100001077983 */ /* 0x000f220000100800 */
[----:B------:R-:W-:-:S03]  /*2a000*/  ISETP.NE.U32.AND P0, PT, RZ, UR4, PT ;  /* 0x00000004ff007c0c */ /* 0x000fc6000bf05070 */
[----:B------:R-:W5:Y:S01]  /*2a010*/  LDL R17, [R1+0x48] ;  /* 0x0000480001117983 */ /* 0x000f620000100800 */
[----:B------:R-:W-:-:S13]  /*2a020*/  ISETP.NE.AND.EX P0, PT, RZ, UR5, PT, P0 ;  /* 0x00000005ff007c0c */ /* 0x000fda000bf05300 */
[----:B--2---:R-:W-:-:S04]  /*2a030*/  @P0 IADD3 R2, P1, R2, UR4, RZ ;  /* 0x0000000402020c10 */ /* 0x004fc8000ff3e0ff */
[----:B---3--:R-:W-:Y:S01]  /*2a040*/  @P0 IADD3.X R3, R0, UR5, RZ, P1, !PT ;  /* 0x0000000500030c10 */ /* 0x008fe20008ffe4ff */
[----:B------:R-:W-:-:S04]  /*2a050*/  ULDC.64 UR4, c[0x0][0xa08] ;  /* 0x0002820000047ab9 */ /* 0x000fc80000000a00 */
[----:B----4-:R0:W2:Y:S02]  /*2a060*/  @P0 LDG.E R7, desc[UR60][R2.64] ;  /* 0x0000003c02070981 */ /* 0x0100a4000c1e1900 */
[----:B0-----:R-:W0:Y:S01]  /*2a070*/  LDC.64 R2, c[0x0][0x418] ;  /* 0x00010600ff027b82 */ /* 0x001e220000000a00 */
[----:B-----5:R-:W-:Y:S01]  /*2a080*/  VIADD R0, R17, 0xffffffff ;  /* 0xffffffff11007836 */ /* 0x020fe20000000000 */
[----:B--2---:R-:W-:Y:S01]  /*2a090*/  SHF.R.S32.HI R8, RZ, 0x1f, R7 ;  /* 0x0000001fff087819 */ /* 0x004fe20000011407 */
        /* <DEDUP_REMOVED lines=11> */
.L_x_2955:
[----:B0-----:R-:W2:Y:S01]  /*2a150*/  LDL.LU R4, [R1+0x20] ;  /* 0x0000200001047983 */ /* 0x001ea20000300800 */
[----:B------:R-:W-:Y:S02]  /*2a160*/  PLOP3.LUT P1, PT, PT, PT, PT, 0x8, 0x0 ;  /* 0x000000000000781c */ /* 0x000fe40003f2e170 */
[----:B-1----:R-:W-:Y:S01]  /*2a170*/  ISETP.NE.AND P0, PT, R14, RZ, PT ;  /* 0x000000ff0e00720c */ /* 0x002fe20003f05270 */
[----:B------:R0:W-:Y:S01]  /*2a180*/  STL [R1+0x8], R0 ;  /* 0x0000080001007387 */ /* 0x0001e20000100800 */
[----:B--2---:R-:W-:-:S09]  /*2a190*/  LOP3.LUT R4, R4, 0xfffffffe, RZ, 0xc0, !PT ;  /* 0xfffffffe04047812 */ /* 0x004fd200078ec0ff */
[----:B------:R-:W-:-:S05]  /*2a1a0*/  @P1 LOP3.LUT R4, R4, 0x1, RZ, 0xfc, !PT ;  /* 0x0000000104041812 */ /* 0x000fca00078efcff */
[----:B------:R0:W-:Y:S01]  /*2a1b0*/  STL [R1+0x20], R4 ;  /* 0x0000200401007387 */ /* 0x0001e20000100800 */
[----:B------:R-:W-:Y:S05]  /*2a1c0*/  @P0 BRA `(.L_x_2809) ;  /* 0x0000000400380947 */ /* 0x000fea0003800000 */
[----:B------:R-:W-:-:S03]  /*2a1d0*/  UMOV UR4, 0xffffffff ;  /* 0xffffffff00047882 */ /* 0x000fc60000000000 */
[----:B------:R-:W-:Y:S05]  /*2a1e0*/  BRA.DIV UR4, `(.L_x_2810) ;  /* 0x00000062048c7947 */ /* 0x000fea000b800000 */
[----:B------:R-:W-:-:S13]  /*2a1f0*/  ELECT P6, URZ, PT ;  /* 0x00000000003f782f */ /* 0x000fda00038c0000 */
.L_x_2958:
[----:B------:R-:W-:Y:S05]  /*2a200*/  @!P6 BRA `(.L_x_2809) ;  /* 0x000000040028e947 */ /* 0x000fea0003800000 */
[----:B------:R-:W-:-:S04]  /*2a210*/  ISETP.NE.U32.AND P0, PT, R2, RZ, PT ;  /* 0x000000ff0200720c */ /* 0x000fc80003f05070 */
[----:B------:R-:W-:-:S13]  /*2a220*/  ISETP.NE.AND.EX P0, PT, R3, RZ, PT, P0 ;  /* 0x000000ff0300720c */ /* 0x000fda0003f05300 */
[----:B------:R-:W-:Y:S05]  /*2a230*/  @!P0 BRA `(.L_x_2811) ;  /* 0x0000000000508947 */ /* 0x000fea0003800000 */
[----:B------:R-:W1:Y:S01]  /*2a240*/  LDC R6, c[0x0][0x43c] ;  /* 0x00010f00ff067b82 */ /* 0x000e620000000800 */
[----:B------:R-:W-:Y:S01]  /*2a250*/  MOV R9, R0 ;  /* 0x0000000000097202 */ /* 0x000fe20000000f00 */
[----:B------:R-:W-:-:S04]  /*2a260*/  ULDC.64 UR4, c[0x0][0x428] ;  /* 0x00010a0000047ab9 */ /* 0x000fc80000000a00 */
        /* <DEDUP_REMOVED lines=17> */
.L_x_2811:
[----:B-1----:R-:W2:Y:S01]  /*2a380*/  LDL R2, [R1+0x14] ;  /* 0x0000140001027983 */ /* 0x002ea20000100800 */
[----:B0-----:R-:W-:Y:S01]  /*2a390*/  IMAD R0, R19, 0x8, R18 ;  /* 0x0000000813007824 */ /* 0x001fe200078e0212 */
[----:B--2---:R-:W-:-:S04]  /*2a3a0*/  SHF.L.U32 R2, R2, 0x1f, RZ ;  /* 0x0000001f02027819 */ /* 0x004fc800000006ff */
[----:B------:R-:W0:Y:S02]  /*2a3b0*/  SYNCS.PHASECHK.TRANS64.TRYWAIT P0, [R0+URZ+0x36840], R2 ;  /* 0x03684002000075a7 */ /* 0x000e24000800017f */
[----:B0-----:R-:W-:Y:S05]  /*2a3c0*/  @!P0 BRA `(.L_x_2812) ;  /* 0x0000006000348947 */ /* 0x001fea0003800000 */
.L_x_2959:
[----:B------:R-:W1:Y:S02]  /*2a3d0*/  S2R R3, SR_TID.X ;  /* 0x0000000000037919 */ /* 0x000e640000002100 */
[----:B-1----:R-:W-:-:S04]  /*2a3e0*/  LOP3.LUT R3, R3, 0x7f, RZ, 0xc0, !PT ;  /* 0x0000007f03037812 */ /* 0x002fc800078ec0ff */
[----:B------:R-:W-:-:S13]  /*2a3f0*/  ISETP.NE.AND P0, PT, R3, RZ, PT ;  /* 0x000000ff0300720c */ /* 0x000fda0003f05270 */
[----:B------:R-:W-:Y:S05]  /*2a400*/  @P0 BRA `(.L_x_2813) ;  /* 0x00000000001c0947 */ /* 0x000fea0003800000 */
[----:B------:R-:W1:Y:S01]  /*2a410*/  S2R R3, SR_TID.X ;  /* 0x0000000000037919 */ /* 0x000e620000002100 */
[----:B0-----:R-:W-:-:S04]  /*2a420*/  MOV R2, 0xa800 ;  /* 0x0000a80000027802 */ /* 0x001fc80000000f00 */
[----:B------:R2:W-:Y:S01]  /*2a430*/  SYNCS.ARRIVE.TRANS64 RZ, [R0+URZ+0x36830], R2 ;  /* 0x0368300200ff79a7 */ /* 0x0005e2000800003f */
[----:B-1----:R-:W-:-:S04]  /*2a440*/  LOP3.LUT R3, R3, 0x1f, RZ, 0xc0, !PT ;  /* 0x0000001f03037812 */ /* 0x002fc800078ec0ff */
[----:B------:R-:W-:-:S13]  /*2a450*/  ISETP.NE.AND P0, PT, R3, RZ, PT ;  /* 0x000000ff0300720c */ /* 0x000fda0003f05270 */
[----:B--2---:R-:W-:Y:S05]  /*2a460*/  @!P0 BRA `(.L_x_2813) ;  /* 0x0000000000048947 */ /* 0x004fea0003800000 */
[----:B------:R-:W-:Y:S01]  /*2a470*/  BPT.TRAP 0x1 ;  /* 0x000000040000795c */ /* 0x000fe20000300000 */
.L_x_2813:
[----:B------:R-:W2:Y:S04]  /*2a480*/  LDL R4, [R1+0x8] ;  /* 0x0000080001047983 */ /* 0x000ea80000100800 */
[----:B------:R-:W3:Y:S04]  /*2a490*/  LDL R3, [R1+0x18] ;  /* 0x0000180001037983 */ /* 0x000ee80000100800 */
[----:B0-----:R-:W4:Y:S01]  /*2a4a0*/  LDL.LU R2, [R1+0x20] ;  /* 0x0000200001027983 */ /* 0x001f220000300800 */
        /* <DEDUP_REMOVED lines=32> */
.L_x_2809:
[----:B------:R-:W2:Y:S04]  /*2a6b0*/  LDL.LU R3, [R1+0x4c] ;  /* 0x00004c0001037983 */ /* 0x000ea80000300800 */
[----:B------:R-:W3:Y:S04]  /*2a6c0*/  LDL.LU R5, [R1+0x34] ;  /* 0x0000340001057983 */ /* 0x000ee80000300800 */
[----:B0-----:R-:W4:Y:S01]  /*2a6d0*/  LDL.LU R4, [R1+0x54] ;  /* 0x0000540001047983 */ /* 0x001f220000300800 */
        /* <DEDUP_REMOVED lines=9> */
[----:B--2---:R-:W-:Y:S02]  /*2a770*/  SHF.R.S32.HI R0, RZ, 0x1f, R3 ;  /* 0x0000001fff007819 */ /* 0x004fe40000011403 */
[----:B---3--:R-:W-:-:S03]  /*2a780*/  SEL R5, R5, RZ, !P0 ;  /* 0x000000ff05057207 */ /* 0x008fc60004000000 */
[----:B------:R-:W-:Y:S01]  /*2a790*/  IMAD R0, R0, UR4, RZ ;  /* 0x0000000400007c24 */ /* 0x000fe2000f8e02ff */
[----:B----4-:R-:W-:-:S03]  /*2a7a0*/  SEL R4, R4, RZ, !P0 ;  /* 0x000000ff04047207 */ /* 0x010fc60004000000 */
        /* <DEDUP_REMOVED lines=24> */
.L_x_2815:
[----:B------:R-:W-:Y:S05]  /*2a930*/  BSYNC B6 ;  /* 0x0000000000067941 */ /* 0x000fea0003800000 */
.L_x_2814:
[----:B0-----:R-:W2:Y:S01]  /*2a940*/  LDL.LU R0, [R1+0x4c] ;  /* 0x00004c0001007983 */ /* 0x001ea20000300800 */
[----:B------:R-:W-:Y:S01]  /*2a950*/  ULDC.64 UR4, c[0x0][0x2d8] ;  /* 0x0000b60000047ab9 */ /* 0x000fe20000000a00 */
[----:B------:R-:W0:Y:S01]  /*2a960*/  LDC R7, c[0x0][0x448] ;  /* 0x00011200ff077b82 */ /* 0x000e220000000800 */
[----:B------:R-:W-:Y:S01]  /*2a970*/  ULDC.64 UR6, c[0x0][0x280] ;  /* 0x0000a00000067ab9 */ /* 0x000fe20000000a00 */
[----:B------:R-:W3:Y:S04]  /*2a980*/  LDL.LU R4, [R1+0x38] ;  /* 0x0000380001047983 */ /* 0x000ee80000300800 */
[----:B------:R-:W3:Y:S04]  /*2a990*/  LDL.LU.64 R2, [R1+0x58] ;  /* 0x0000580001027983 */ /* 0x000ee80000300a00 */
[----:B------:R-:W4:Y:S04]  /*2a9a0*/  LDL.LU R5, [R1+0x34] ;  /* 0x0000340001057983 */ /* 0x000f280000300800 */
[----:B------:R-:W4:Y:S01]  /*2a9b0*/  LDL R9, [R1+0x4] ;  /* 0x0000040001097983 */ /* 0x000f220000100800 */
[----:B------:R-:W1:Y:S01]  /*2a9c0*/  S2R R10, SR_TID.X ;  /* 0x00000000000a7919 */ /* 0x000e620000002100 */
[----:B------:R-:W1:Y:S01]  /*2a9d0*/  S2R R8, SR_TID.X ;  /* 0x0000000000087919 */ /* 0x000e620000002100 */
[----:B0-----:R-:W-:-:S13]  /*2a9e0*/  ISETP.NE.AND P0, PT, R7, 0x1, PT ;  /* 0x000000010700780c */ /* 0x001fda0003f05270 */
[----:B------:R-:W0:Y:S01]  /*2a9f0*/  @P0 LDC R6, c[0x0][0x450] ;  /* 0x00011400ff060b82 */ /* 0x000e220000000800 */
[----:B-1----:R-:W-:Y:S02]  /*2aa00*/  IMAD.SHL.U32 R10, R10, 0x8, RZ ;  /* 0x000000080a0a7824 */ /* 0x002fe400078e00ff */
[----:B------:R-:W-:-:S03]  /*2aa10*/  IMAD.SHL.U32 R8, R8, 0x8, RZ ;  /* 0x0000000808087824 */ /* 0x000fc600078e00ff */
[----:B------:R-:W-:-:S04]  /*2aa20*/  LOP3.LUT R10, R10, 0x38, RZ, 0xc0, !PT ;  /* 0x000000380a0a7812 */ /* 0x000fc800078ec0ff */
[C---:B------:R-:W-:Y:S02]  /*2aa30*/  LOP3.LUT R11, R10.reuse, 0x40, RZ, 0xfc, !PT ;  /* 0x000000400a0b7812 */ /* 0x040fe400078efcff */
[----:B------:R-:W-:Y:S02]  /*2aa40*/  LOP3.LUT R10, R10, 0x80, RZ, 0xfc, !PT ;  /* 0x000000800a0a7812 */ /* 0x000fe400078efcff */
[----:B------:R-:W-:Y:S02]  /*2aa50*/  LOP3.LUT R8, R8, 0x38, RZ, 0xc0, !PT ;  /* 0x0000003808087812 */ /* 0x000fe400078ec0ff */
[----:B---3--:R-:W-:Y:S02]  /*2aa60*/  MOV R3, R4 ;  /* 0x0000000400037202 */ /* 0x008fe40000000f00 */
[----:B------:R-:W1:Y:S01]  /*2aa70*/  S2R R4, SR_TID.X ;  /* 0x0000000000047919 */ /* 0x000e620000002100 */
[----:B------:R-:W-:-:S04]  /*2aa80*/  IMAD.WIDE.U32 R2, R16, UR4, R2 ;  /* 0x0000000410027c25 */ /* 0x000fc8000f8e0002 */
[----:B------:R-:W-:Y:S01]  /*2aa90*/  IMAD R3, R16, UR5, R3 ;  /* 0x0000000510037c24 */ /* 0x000fe2000f8e0203 */
[----:B------:R-:W-:Y:S02]  /*2aaa0*/  ULDC.64 UR4, c[0x0][0x2e0] ;  /* 0x0000b80000047ab9 */ /* 0x000fe40000000a00 */
[----:B--2---:R-:W-:Y:S02]  /*2aab0*/  IMAD R0, R0, UR4, RZ ;  /* 0x0000000400007c24 */ /* 0x004fe4000f8e02ff */
[----:B----4-:R-:W-:-:S04]  /*2aac0*/  IMAD.WIDE.U32 R2, R5, UR4, R2 ;  /* 0x0000000405027c25 */ /* 0x010fc8000f8e0002 */
[----:B------:R-:W-:Y:S01]  /*2aad0*/  IMAD R0, R5, UR5, R0 ;  /* 0x0000000505007c24 */ /* 0x000fe2000f8e0200 */
[----:B------:R-:W-:-:S03]  /*2aae0*/  ULDC.64 UR4, c[0x0][0x2d0] ;  /* 0x0000b40000047ab9 */ /* 0x000fc60000000a00 */
[----:B------:R-:W-:Y:S01]  /*2aaf0*/  IMAD.IADD R3, R3, 0x1, R0 ;  /* 0x0000000103037824 */ /* 0x000fe200078e0200 */
[----:B-1----:R-:W-:-:S04]  /*2ab00*/  LOP3.LUT R4, R4, 0x7f, RZ, 0xc0, !PT ;  /* 0x0000007f04047812 */ /* 0x002fc800078ec0ff */
[----:B------:R-:W-:Y:S02]  /*2ab10*/  SHF.R.U32.HI R5, RZ, 0x3, R4 ;  /* 0x00000003ff057819 */ /* 0x000fe40000011604 */
[----:B------:R-:W1:Y:S02]  /*2ab20*/  S2R R4, SR_TID.X ;  /* 0x0000000000047919 */ /* 0x000e640000002100 */
[----:B-1----:R-:W-:-:S05]  /*2ab30*/  IMAD.SHL.U32 R4, R4, 0x10, RZ ;  /* 0x0000001004047824 */ /* 0x002fca00078e00ff */
[----:B------:R-:W-:Y:S02]  /*2ab40*/  LOP3.LUT R4, R5, 0x70, R4, 0xf8, !PT ;  /* 0x0000007005047812 */ /* 0x000fe400078ef804 */
[----:B------:R-:W1:Y:S03]  /*2ab50*/  @P0 LDC R5, c[0x0][0x44c] ;  /* 0x00011300ff050b82 */ /* 0x000e660000000800 */
[----:B------:R-:W-:-:S04]  /*2ab60*/  IMAD R4, R9, 0x80, R4 ;  /* 0x0000008009047824 */ /* 0x000fc800078e0204 */
        /* <DEDUP_REMOVED lines=9> */
[----:B------:R-:W-:-:S04]  /*2ac00*/  ULDC.64 UR4, c[0x0][0x2c8] ;  /* 0x0000b20000047ab9 */ /* 0x000fc80000000a00 */
[----:B------:R-:W-:Y:S02]  /*2ac10*/  IADD3 R3, R3, R0, RZ ;  /* 0x0000000003037210 */ /* 0x000fe40007ffe0ff */
        /* <DEDUP_REMOVED lines=9> */
[----:B------:R-:W-:Y:S02]  /*2acb0*/  ISETP.GE.AND P2, PT, R8, UR4, PT ;  /* 0x0000000408007c0c */ /* 0x000fe4000bf46270 */
[----:B------:R-:W-:Y:S01]  /*2acc0*/  ISETP.GE.AND P1, PT, R11, UR4, PT ;  /* 0x000000040b007c0c */ /* 0x000fe2000bf26270 */
[----:B------:R-:W-:Y:S01]  /*2acd0*/  UMOV UR4, 0xffffffff ;  /* 0xffffffff00047882 */ /* 0x000fe20000000000 */
[----:B------:R-:W-:-:S02]  /*2ace0*/  LEA.HI.X R3, R2, UR7, R0, 0x1, P3 ;  /* 0x0000000702037c11 */ /* 0x000fc400098f0c00 */
[----:B0-----:R-:W-:Y:S09]  /*2acf0*/  BRA.DIV UR4, `(.L_x_2816) ;  /* 0x0000005604fc7947 */ /* 0x001ff2000b800000 */
[----:B------:R-:W0:Y:S01]  /*2ad00*/  S2R R6, SR_TID.X ;  /* 0x0000000000067919 */ /* 0x000e220000002100 */
[----:B------:R-:W2:Y:S01]  /*2ad10*/  LDL.LU R8, [R1+0x4] ;  /* 0x0000040001087983 */ /* 0x000ea20000300800 */
[----:B0-----:R-:W-:-:S04]  /*2ad20*/  LOP3.LUT R6, R6, 0x7f, RZ, 0xc0, !PT ;  /* 0x0000007f06067812 */ /* 0x001fc800078ec0ff */
[----:B------:R-:W-:Y:S02]  /*2ad30*/  SHF.R.U32.HI R9, RZ, 0x3, R6 ;  /* 0x00000003ff097819 */ /* 0x000fe40000011606 */
[----:B------:R-:W3:Y:S01]  /*2ad40*/  LDL.LU R6, [R1+0x50] ;  /* 0x0000500001067983 */ /* 0x000ee20000300800 */
[----:B------:R-:W0:Y:S02]  /*2ad50*/  S2R R11, SR_TID.X ;  /* 0x00000000000b7919 */ /* 0x000e240000002100 */
[----:B0-----:R-:W-:-:S04]  /*2ad60*/  SHF.L.U32 R11, R11, 0x3, RZ ;  /* 0x000000030b0b7819 */ /* 0x001fc800000006ff */
[----:B------:R-:W-:Y:S01]  /*2ad70*/  LOP3.LUT R11, R11, 0x38, RZ, 0xc0, !PT ;  /* 0x000000380b0b7812 */ /* 0x000fe200078ec0ff */
[----:B--2---:R-:W-:-:S04]  /*2ad80*/  IMAD R0, R8, 0x80, R9 ;  /* 0x0000008008007824 */ /* 0x004fc800078e0209 */
        /* <DEDUP_REMOVED lines=80> */
.L_x_2976:
        /* <DEDUP_REMOVED lines=15> */
.L_x_2818:
[----:B------:R-:W-:Y:S05]  /*2b380*/  BSYNC B0 ;  /* 0x0000000000007941 */ /* 0x000fea0003800000 */
.L_x_2817:
[----:B------:R-:W-:Y:S01]  /*2b390*/  NOP ;  /* 0x0000000000007918 */ /* 0x000fe20000000000 */
[----:B------:R-:W-:Y:S01]  /*2b3a0*/  PLOP3.LUT P0, PT, PT, PT, PT, 0x80, 0x0 ;  /* 0x000000000000781c */ /* 0x000fe20003f0f070 */
[----:B------:R-:W-:-:S12]  /*2b3b0*/  VIADD R11, R18, 0x36800 ;  /* 0x00036800120b7836 */ /* 0x000fd80000000000 */
.L_x_2819:
        /* <DEDUP_REMOVED lines=10> */
[----:B------:R-:W-:-:S04]  /*2b460*/  LOP3.LUT R0, R0, 0xfffffffe, RZ, 0xc0, !PT ;  /* 0xfffffffe00007812 */ /* 0x000fc800078ec0ff */
[----:B------:R-:W-:-:S04]  /*2b470*/  IADD3 R0, R2, -R0, RZ ;  /* 0x8000000002007210 */ /* 0x000fc80007ffe0ff */
[----:B------:R-:W-:Y:S01]  /*2b480*/  SHF.L.U32 R0, R0, 0x1f, RZ ;  /* 0x0000001f00007819 */ /* 0x000fe200000006ff */
[----:B------:R-:W-:Y:S01]  /*2b490*/  NOP ;  /* 0x0000000000007918 */ /* 0x000fe20000000000 */
[----:B------:R4:W-:Y:S01]  /*2b4a0*/  SYNCS.ARRIVE.TRANS64.A1T0 RZ, [R18+URZ+0x36800], RZ ;  /* 0x036800ff12ff79a7 */ /* 0x0009e2000810003f */
[----:B------:R-:W-:Y:S01]  /*2b4b0*/  BSSY B0, `(.L_x_2820) ;  /* 0x0000003000007945 */ /* 0x000fe20003800000 */
[----:B------:R-:W5:Y:S03]  /*2b4c0*/  SYNCS.PHASECHK.TRANS64.TRYWAIT P0, [R18+URZ+0x36820], R0 ;  /* 0x03682000120075a7 */ /* 0x000f66000800017f */
[----:B----45:R-:W-:Y:S05]  /*2b4d0*/  @!P0 BRA `(.L_x_2821) ;  /* 0x0000005800fc8947 */ /* 0x030fea0003800000 */
.L_x_2977:
[----:B------:R-:W-:Y:S05]  /*2b4e0*/  BSYNC B0 ;  /* 0x0000000000007941 */ /* 0x000fea0003800000 */
.L_x_2820:
        /* <DEDUP_REMOVED lines=54> */
.L_x_2828:
[----:B------:R-:W-:Y:S01]  /*2b850*/  IMAD R3, R8, 0x8, R18 ;  /* 0x0000000808037824 */ /* 0x000fe200078e0212 */
[----:B------:R-:W-:Y:S01]  /*2b860*/  SHF.L.U32 R2, R10, 0x1f, RZ ;  /* 0x0000001f0a027819 */ /* 0x000fe200000006ff */
[----:B------:R-:W-:Y:S03]  /*2b870*/  BSSY B3, `(.L_x_2829) ;  /* 0x0000003000037945 */ /* 0x000fe60003800000 */
[----:B------:R-:W1:Y:S02]  /*2b880*/  SYNCS.PHASECHK.TRANS64.TRYWAIT P0, [R3+URZ+0x36840], R2 ;  /* 0x03684002030075a7 */ /* 0x000e64000800017f */
[----:B-1----:R-:W-:Y:S05]  /*2b890*/  @!P0 BRA `(.L_x_2830) ;  /* 0x0000005800208947 */ /* 0x002fea0003800000 */
.L_x_2978:
[----:B------:R-:W-:Y:S05]  /*2b8a0*/  BSYNC B3 ;  /* 0x0000000000037941 */ /* 0x000fea0003800000 */
.L_x_2829:
        /* <DEDUP_REMOVED lines=12> */
.L_x_2832:
[----:B------:R-:W-:Y:S05]  /*2b970*/  BSYNC B3 ;  /* 0x0000000000037941 */ /* 0x000fea0003800000 */
.L_x_2831:
[----:B-1----:R-:W2:Y:S01]  /*2b980*/  LDL R2, [R1+0x18] ;  /* 0x0000180001027983 */ /* 0x002ea20000100800 */
[----:B------:R-:W-:Y:S01]  /*2b990*/  MOV R14, RZ ;  /* 0x000000ff000e7202 */ /* 0x000fe20000000f00 */
[----:B------:R-:W-:Y:S01]  /*2b9a0*/  IMAD R6, R8, 0xa800, R18 ;  /* 0x0000a80008067824 */ /* 0x000fe200078e0212 */
[----:B------:R-:W-:Y:S01]  /*2b9b0*/  UIADD3 UR4, UP0, UR36, 0x370, URZ ;  /* 0x0000037024047890 */ /* 0x000fe2000ff1e03f */
        /* <DEDUP_REMOVED lines=8> */
.L_x_2833:
        /* <DEDUP_REMOVED lines=16> */
.L_x_2834:
        /* <DEDUP_REMOVED lines=12> */
[----:B------:R-:W-:Y:S01]  /*2bc00*/  UMOV UR6, 0x0 ;  /* 0x0000000000067882 */ /* 0x000fe20000000000 */
[----:B------:R-:W-:Y:S01]  /*2bc10*/  IADD3 R5, R6, 0x28400, RZ ;  /* 0x0002840006057810 */ /* 0x000fe20007ffe0ff */
[----:B------:R-:W-:Y:S01]  /*2bc20*/  UMOV UR7, 0x14f00000 ;  /* 0x14f0000000077882 */ /* 0x000fe20000000000 */
[----:B------:R-:W-:-:S15]  /*2bc30*/  R2UR UR10, R15 ;  /* 0x000000000f0a72ca */ /* 0x000fde00000e0000 */
.L_x_2835:
        /* <DEDUP_REMOVED lines=16> */
.L_x_2979:
[----:B------:R-:W-:Y:S05]  /*2bd40*/  BSYNC B3 ;  /* 0x0000000000037941 */ /* 0x000fea0003800000 */
.L_x_2836:
        /* <DEDUP_REMOVED lines=12> */
.L_x_2839:
[----:B------:R-:W-:Y:S05]  /*2be10*/  BSYNC B3 ;  /* 0x0000000000037941 */ /* 0x000fea0003800000 */
.L_x_2838:
        /* <DEDUP_REMOVED lines=13> */
.L_x_2840:
        /* <DEDUP_REMOVED lines=15> */
.L_x_2841:
        /* <DEDUP_REMOVED lines=15> */
.L_x_2842:
        /* <DEDUP_REMOVED lines=12> */
.L_x_2827:
[----:B------:R-:W-:Y:S05]  /*2c190*/  BSYNC B1 ;  /* 0x0000000000017941 */ /* 0x000fea0003800000 */
.L_x_2826:
[----:B0-----:R-:W2:Y:S01]  /*2c1a0*/  LDL.LU R0, [R1+0x48] ;  /* 0x0000480001007983 */ /* 0x001ea20000300800 */
[----:B------:R-:W-:-:S03]  /*2c1b0*/  IMAD.MOV.U32 R19, RZ, RZ, R8 ;  /* 0x000000ffff137224 */ /* 0x000fc600078e0008 */
[----:B------:R0:W-:Y:S02]  /*2c1c0*/  STL [R1+0x14], R10 ;  /* 0x0000140a01007387 */ /* 0x0001e40000100800 */
[----:B0-2---:R-:W-:-:S07]  /*2c1d0*/  IADD3 R0, R0, -0x3, RZ ;  /* 0xfffffffd00007810 */ /* 0x005fce0007ffe0ff */
.L_x_2825:
[----:B------:R-:W-:Y:S05]  /*2c1e0*/  BSYNC B2 ;  /* 0x0000000000027941 */ /* 0x000fea0003800000 */
.L_x_2824:
[----:B------:R-:W-:Y:S01]  /*2c1f0*/  VIADD R9, R9, 0xfffffffe ;  /* 0xfffffffe09097836 */ /* 0x000fe20000000000 */
[----:B------:R-:W-:-:S04]  /*2c200*/  LOP3.LUT R7, RZ, R7, RZ, 0x33, !PT ;  /* 0x00000007ff077212 */ /* 0x000fc800078e33ff */
[----:B------:R-:W-:-:S13]  /*2c210*/  ISETP.NE.AND P0, PT, R9, R7, PT ;  /* 0x000000070900720c */ /* 0x000fda0003f05270 */
[----:B------:R-:W-:Y:S05]  /*2c220*/  @!P0 BRA `(.L_x_2823) ;  /* 0x0000001400c48947 */ /* 0x000fea0003800000 */
[----:B------:R-:W-:-:S07]  /*2c230*/  IMAD.MOV.U32 R9, RZ, RZ, R17 ;  /* 0x000000ffff097224 */ /* 0x000fce00078e0011 */
.L_x_2877:
        /* <DEDUP_REMOVED lines=22> */
[----:B0-----:R-:W-:Y:S01]  /*2c3a0*/  @P0 IMAD.HI.U32 R6, R0, R2, RZ ;  /* 0x0000000200060227 */ /* 0x001fe200078e00ff */
[----:B------:R-:W-:-:S04]  /*2c3b0*/  MOV R2, R0 ;  /* 0x0000000000027202 */ /* 0x000fc80000000f00 */
        /* <DEDUP_REMOVED lines=11> */
.L_x_2845:
[----:B------:R-:W-:Y:S01]  /*2c470*/  IMAD R3, R4, 0x8, R18 ;  /* 0x0000000804037824 */ /* 0x000fe200078e0212 */
[----:B------:R-:W-:Y:S01]  /*2c480*/  SHF.L.U32 R2, R5, 0x1f, RZ ;  /* 0x0000001f05027819 */ /* 0x000fe200000006ff */
[----:B------:R-:W-:Y:S03]  /*2c490*/  BSSY B2, `(.L_x_2846) ;  /* 0x0000003000027945 */ /* 0x000fe60003800000 */
[----:B------:R-:W1:Y:S02]  /*2c4a0*/  SYNCS.PHASECHK.TRANS64.TRYWAIT P0, [R3+URZ+0x36840], R2 ;  /* 0x03684002030075a7 */ /* 0x000e64000800017f */
[----:B-1----:R-:W-:Y:S05]  /*2c4b0*/  @!P0 BRA `(.L_x_2847) ;  /* 0x0000004c00408947 */ /* 0x002fea0003800000 */
.L_x_2980:
[----:B------:R-:W-:Y:S05]  /*2c4c0*/  BSYNC B2 ;  /* 0x0000000000027941 */ /* 0x000fea0003800000 */
.L_x_2846:
        /* <DEDUP_REMOVED lines=12> */
.L_x_2849:
[----:B------:R-:W-:Y:S05]  /*2c590*/  BSYNC B2 ;  /* 0x0000000000027941 */ /* 0x000fea0003800000 */
.L_x_2848:
[----:B-1----:R-:W2:Y:S01]  /*2c5a0*/  LDL R2, [R1+0x18] ;  /* 0x0000180001027983 */ /* 0x002ea20000100800 */
[----:B------:R-:W-:Y:S01]  /*2c5b0*/  IMAD.MOV.U32 R10, RZ, RZ, RZ ;  /* 0x000000ffff0a7224 */ /* 0x000fe200078e00ff */
[----:B------:R-:W-:Y:S01]  /*2c5c0*/  UIADD3 UR4, UP0, UR36, 0x370, URZ ;  /* 0x0000037024047890 */ /* 0x000fe2000ff1e03f */
[----:B------:R-:W-:Y:S01]  /*2c5d0*/  IMAD R7, R4, 0xa800, R18 ;  /* 0x0000a80004077824 */ /* 0x000fe200078e0212 */
[----:B------:R-:W-:Y:S01]  /*2c5e0*/  PLOP3.LUT P0, PT, PT, PT, PT, 0x80, 0x0 ;  /* 0x000000000000781c */ /* 0x000fe20003f0f070 */
[----:B------:R-:W-:Y:S01]  /*2c5f0*/  UMOV UR6, 0x0 ;  /* 0x0000000000067882 */ /* 0x000fe20000000000 */
[----:B------:R-:W-:Y:S01]  /*2c600*/  R2UR UR10, R10 ;  /* 0x000000000a0a72ca */ /* 0x000fe200000e0000 */
[----:B0-----:R-:W-:Y:S01]  /*2c610*/  VIADD R8, R7, 0x21400 ;  /* 0x0002140007087836 */ /* 0x001fe20000000000 */
[----:B------:R-:W-:Y:S01]  /*2c620*/  IADD3 R3, R3, 0x36830, RZ ;  /* 0x0003683003037810 */ /* 0x000fe20007ffe0ff */
[----:B------:R-:W-:Y:S01]  /*2c630*/  UIADD3.X UR5, URZ, UR37, URZ, UP0, !UPT ;  /* 0x000000253f057290 */ /* 0x000fe200087fe43f */
[----:B------:R-:W-:Y:S01]  /*2c640*/  UMOV UR7, 0x14f00000 ;  /* 0x14f0000000077882 */ /* 0x000fe20000000000 */
[----:B--2---:R-:W-:-:S10]  /*2c650*/  IMAD R2, R6, 0x70, R2 ;  /* 0x0000007006027824 */ /* 0x004fd400078e0202 */
.L_x_2850:
        /* <DEDUP_REMOVED lines=16> */
.L_x_2851:
        /* <DEDUP_REMOVED lines=16> */
.L_x_2852:
        /* <DEDUP_REMOVED lines=16> */
.L_x_2981:
[----:B------:R-:W-:Y:S05]  /*2c960*/  BSYNC B2 ;  /* 0x0000000000027941 */ /* 0x000fea0003800000 */
.L_x_2853:
        /* <DEDUP_REMOVED lines=11> */
.L_x_2856:
[----:B------:R-:W-:Y:S05]  /*2ca20*/  BSYNC B2 ;  /* 0x0000000000027941 */ /* 0x000fea0003800000 */
.L_x_2855:
        /* <DEDUP_REMOVED lines=12> */
.L_x_2857:
        /* <DEDUP_REMOVED lines=15> */
.L_x_2858:
        /* <DEDUP_REMOVED lines=15> */
.L_x_2859:
        /* <DEDUP_REMOVED lines=12> */
.L_x_2844:
[----:B------:R-:W-:Y:S05]  /*2cd90*/  BSYNC B1 ;  /* 0x0000000000017941 */ /* 0x000fea0003800000 */
.L_x_2843:
        /* <DEDUP_REMOVED lines=22> */
[----:B-1----:R-:W-:Y:S01]  /*2cf00*/  @P0 IMAD.HI.U32 R7, R6, R2, RZ ;  /* 0x0000000206070227 */ /* 0x002fe200078e00ff */
        /* <DEDUP_REMOVED lines=12> */
.L_x_2862:
[----:B------:R-:W-:Y:S01]  /*2cfd0*/  IMAD R2, R19, 0x8, R18 ;  /* 0x0000000813027824 */ /* 0x000fe200078e0212 */
[----:B------:R-:W-:Y:S01]  /*2cfe0*/  SHF.L.U32 R3, R10, 0x1f, RZ ;  /* 0x0000001f0a037819 */ /* 0x000fe200000006ff */
[----:B------:R-:W-:Y:S03]  /*2cff0*/  BSSY B2, `(.L_x_2863) ;  /* 0x0000003000027945 */ /* 0x000fe60003800000 */
[----:B------:R-:W2:Y:S02]  /*2d000*/  SYNCS.PHASECHK.TRANS64.TRYWAIT P0, [R2+URZ+0x36840], R3 ;  /* 0x03684003020075a7 */ /* 0x000ea4000800017f */
[----:B--2---:R-:W-:Y:S05]  /*2d010*/  @!P0 BRA `(.L_x_2864) ;  /* 0x0000004000908947 */ /* 0x004fea0003800000 */
.L_x_2982:
[----:B------:R-:W-:Y:S05]  /*2d020*/  BSYNC B2 ;  /* 0x0000000000027941 */ /* 0x000fea0003800000 */
.L_x_2863:
        /* <DEDUP_REMOVED lines=12> */
.L_x_2866:
[----:B------:R-:W-:Y:S05]  /*2d0f0*/  BSYNC B2 ;  /* 0x0000000000027941 */ /* 0x000fea0003800000 */
.L_x_2865:
[----:B--2---:R-:W2:Y:S01]  /*2d100*/  LDL R2, [R1+0x18] ;  /* 0x0000180001027983 */ /* 0x004ea20000100800 */
[----:B------:R-:W-:Y:S01]  /*2d110*/  IMAD.MOV.U32 R14, RZ, RZ, RZ ;  /* 0x000000ffff0e7224 */ /* 0x000fe200078e00ff */
[C---:B------:R-:W-:Y:S01]  /*2d120*/  LEA R3, R19.reuse, R11, 0x3 ;  /* 0x0000000b13037211 */ /* 0x040fe200078e18ff */
[----:B------:R-:W-:Y:S01]  /*2d130*/  IMAD R8, R19, 0xa800, R18 ;  /* 0x0000a80013087824 */ /* 0x000fe200078e0212 */
[----:B------:R-:W-:Y:S01]  /*2d140*/  UIADD3 UR4, UP0, UR36, 0x370, URZ ;  /* 0x0000037024047890 */ /* 0x000fe2000ff1e03f */
[----:B------:R-:W-:Y:S01]  /*2d150*/  PLOP3.LUT P0, PT, PT, PT, PT, 0x80, 0x0 ;  /* 0x000000000000781c */ /* 0x000fe20003f0f070 */
[----:B------:R-:W-:Y:S01]  /*2d160*/  UMOV UR6, 0x0 ;  /* 0x0000000000067882 */ /* 0x000fe20000000000 */
[----:B------:R-:W-:Y:S01]  /*2d170*/  R2UR UR10, R14 ;  /* 0x000000000e0a72ca */ /* 0x000fe200000e0000 */
[----:B------:R-:W-:Y:S01]  /*2d180*/  VIADD R3, R3, 0x30 ;  /* 0x0000003003037836 */ /* 0x000fe20000000000 */
[----:B------:R-:W-:Y:S01]  /*2d190*/  UIADD3.X UR5, URZ, UR37, URZ, UP0, !UPT ;  /* 0x000000253f057290 */ /* 0x000fe200087fe43f */
[----:B0-----:R-:W-:Y:S01]  /*2d1a0*/  VIADD R10, R8, 0x21400 ;  /* 0x00021400080a7836 */ /* 0x001fe20000000000 */
[----:B------:R-:W-:Y:S01]  /*2d1b0*/  UMOV UR7, 0x14f00000 ;  /* 0x14f0000000077882 */ /* 0x000fe20000000000 */
[----:B--2---:R-:W-:-:S10]  /*2d1c0*/  IMAD R2, R7, 0x70, R2 ;  /* 0x0000007007027824 */ /* 0x004fd400078e0202 */
.L_x_2867:
        /* <DEDUP_REMOVED lines=16> */
.L_x_2868:
        /* <DEDUP_REMOVED lines=16> */
.L_x_2869:
        /* <DEDUP_REMOVED lines=15> */
.L_x_2983:
[----:B------:R-:W-:Y:S05]  /*2d4c0*/  BSYNC B2 ;  /* 0x0000000000027941 */ /* 0x000fea0003800000 */
.L_x_2870:
        /* <DEDUP_REMOVED lines=11> */
.L_x_2873:
[----:B------:R-:W-:Y:S05]  /*2d580*/  BSYNC B2 ;  /* 0x0000000000027941 */ /* 0x000fea0003800000 */
.L_x_2872:
        /* <DEDUP_REMOVED lines=10> */
[----:B--2---:R-:W-:Y:S01]  /*2d630*/  IMAD R3, R3, 0x70, R5 ;  /* 0x0000007003037824 */ /* 0x004fe200078e0205 */
[----:B------:R-:W-:-:S10]  /*2d640*/  IADD3 R5, R4, 0x400, RZ ;  /* 0x0000040004057810 */ /* 0x000fd40007ffe0ff */
.L_x_2874:
        /* <DEDUP_REMOVED lines=15> */
.L_x_2875:
        /* <DEDUP_REMOVED lines=15> */
.L_x_2876:
        /* <DEDUP_REMOVED lines=12> */
.L_x_2861:
[----:B------:R-:W-:Y:S05]  /*2d8f0*/  BSYNC B1 ;  /* 0x0000000000017941 */ /* 0x000fea0003800000 */
.L_x_2860:
[----:B------:R-:W2:Y:S01]  /*2d900*/  LDL R2, [R1+0x30] ;  /* 0x0000300001027983 */ /* 0x000ea20000100800 */
[----:B------:R-:W-:Y:S01]  /*2d910*/  VIADD R0, R0, 0xfffffffe ;  /* 0xfffffffe00007836 */ /* 0x000fe20000000000 */
[----:B--2---:R-:W-:-:S13]  /*2d920*/  ISETP.GT.AND P0, PT, R6, R2, PT ;  /* 0x000000020600720c */ /* 0x004fda0003f04270 */
[----:B------:R-:W-:Y:S05]  /*2d930*/  @P0 BRA `(.L_x_2877) ;  /* 0xffffffe800400947 */ /* 0x000fea000383ffff */
.L_x_2823:
[----:B------:R-:W-:Y:S05]  /*2d940*/  BSYNC B0 ;  /* 0x0000000000007941 */ /* 0x000fea0003800000 */
.L_x_2822:
        /* <DEDUP_REMOVED lines=18> */
.L_x_2879:
[----:B------:R-:W-:Y:S05]  /*2da70*/  BSYNC B0 ;  /* 0x0000000000007941 */ /* 0x000fea0003800000 */
.L_x_2878:
        /* <DEDUP_REMOVED lines=11> */
.L_x_2984:
[----:B------:R-:W-:Y:S05]  /*2db30*/  BSYNC B1 ;  /* 0x0000000000017941 */ /* 0x000fea0003800000 */
.L_x_2882:
        /* <DEDUP_REMOVED lines=9> */
.L_x_2885:
[----:B------:R-:W-:Y:S05]  /*2dbd0*/  BSYNC B1 ;  /* 0x0000000000017941 */ /* 0x000fea0003800000 */
.L_x_2884:
        /* <DEDUP_REMOVED lines=12> */
.L_x_2886:
        /* <DEDUP_REMOVED lines=15> */
.L_x_2887:
        /* <DEDUP_REMOVED lines=15> */
.L_x_2888:
        /* <DEDUP_REMOVED lines=10> */
.L_x_2881:
[----:B------:R-:W-:Y:S05]  /*2df20*/  BSYNC B0 ;  /* 0x0000000000007941 */ /* 0x000fea0003800000 */
.L_x_2880:
[----:B------:R-:W3:Y:S01]  /*2df30*/  LDL.LU R4, [R1+0x14] ;  /* 0x0000140001047983 */ /* 0x000ee20000300800 */
[----:B------:R-:W-:-:S05]  /*2df40*/  VIADD R19, R19, 0x1 ;  /* 0x0000000113137836 */ /* 0x000fca0000000000 */
[----:B------:R-:W-:-:S04]  /*2df50*/  ISETP.NE.AND P0, PT, R19, 0x2, PT ;  /* 0x000000021300780c */ /* 0x000fc80003f05270 */
[----:B------:R-:W-:Y:S02]  /*2df60*/  SEL R0, RZ, 0x1, P0 ;  /* 0x00000001ff007807 */ /* 0x000fe40000000000 */
[----:B------:R-:W-:Y:S02]  /*2df70*/  SEL R19, R19, RZ, P0 ;  /* 0x000000ff13137207 */ /* 0x000fe40000000000 */
[----:B---3--:R-:W-:-:S05]  /*2df80*/  LOP3.LUT R4, R4, R0, RZ, 0x3c, !PT ;  /* 0x0000000004047212 */ /* 0x008fca00078e3cff */
[----:B------:R3:W-:Y:S02]  /*2df90*/  STL [R1+0x14], R4 ;  /* 0x0000140401007387 */ /* 0x0007e40000100800 */
.L_x_2802:
[----:B------:R-:W-:Y:S05]  /*2dfa0*/  BSYNC B7 ;  /* 0x0000000000077941 */ /* 0x000fea0003800000 */
.L_x_2800:
[----:B0-----:R-:W4:Y:S02]  /*2dfb0*/  LDL R0, [R1+0x20] ;  /* 0x0000200001007983 */ /* 0x001f240000100800 */
[----:B----4-:R-:W-:-:S13]  /*2dfc0*/  LOP3.LUT P0, RZ, R0, 0x2, RZ, 0xc0, !PT ;  /* 0x0000000200ff7812 */ /* 0x010fda000780c0ff */
[----:B------:R-:W-:Y:S05]  /*2dfd0*/  @!P0 BRA `(.L_x_2889) ;  /* 0x00000000002c8947 */ /* 0x000fea0003800000 */
[----:B------:R-:W-:Y:S05]  /*2dfe0*/  WARPSYNC.ALL ;  /* 0x0000000000007948 */ /* 0x000fea0003800000 */
[----:B------:R-:W0:Y:S08]  /*2dff0*/  S2UR UR5, SR_CgaCtaId ;  /* 0x00000000000579c3 */ /* 0x000e300000008800 */
[----:B------:R-:W-:Y:S06]  /*2e000*/  BAR.SYNC.DEFER_BLOCKING 0x5, 0x180 ;  /* 0x0146000000007b1d */ /* 0x000fec0000010000 */
[----:B------:R-:W-:-:S02]  /*2e010*/  UMOV UR4, 0x400 ;  /* 0x0000040000047882 */ /* 0x000fc40000000000 */
[----:B0-----:R-:W-:-:S06]  /*2e020*/  ULEA UR4, UR5, UR4, 0x18 ;  /* 0x0000000405047291 */ /* 0x001fcc000f8ec03f */
[----:B------:R-:W-:-:S05]  /*2e030*/  MOV R18, UR4 ;  /* 0x0000000400127c02 */ /* 0x000fca0008000f00 */
[----:B-123--:R-:W0:Y:S04]  /*2e040*/  LDS.128 R4, [R18+0x368d0] ;  /* 0x0368d00012047984 */ /* 0x00ee280000000c00 */
[----:B0-----:R1:W-:Y:S04]  /*2e050*/  STL.64 [R1], R4 ;  /* 0x0000000401007387 */ /* 0x0013e80000100a00 */
[----:B------:R1:W-:Y:S01]  /*2e060*/  STL.64 [R1+0x8], R6 ;  /* 0x0000080601007387 */ /* 0x0003e20000100a00 */
[----:B------:R-:W-:Y:S06]  /*2e070*/  BAR.ARV 0x4, 0x180 ;  /* 0x0106000000007b1d */ /* 0x000fec0000002000 */
[----:B------:R-:W-:Y:S05]  /*2e080*/  BRA `(.L_x_2890) ;  /* 0x0000001000347947 */ /* 0x000fea0003800000 */
.L_x_2889:
[----:B------:R-:W0:Y:S01]  /*2e090*/  S2R R16, SR_TID.X ;  /* 0x0000000000107919 */ /* 0x000e220000002100 */
[----:B------:R-:W-:Y:S01]  /*2e0a0*/  UMOV UR4, 0xffffffff ;  /* 0xffffffff00047882 */ /* 0x000fe20000000000 */
[----:B0-----:R-:W-:-:S04]  /*2e0b0*/  LOP3.LUT R16, R16, 0x1f, RZ, 0xc0, !PT ;  /* 0x0000001f10107812 */ /* 0x001fc800078ec0ff */
[----:B------:R-:W-:Y:S01]  /*2e0c0*/  ISETP.NE.AND P0, PT, R16, 0x1f, PT ;  /* 0x0000001f1000780c */ /* 0x000fe20003f05270 */
[----:B------:R-:W-:-:S12]  /*2e0d0*/  BRA.DIV UR4, `(.L_x_2891) ;  /* 0x00000032049c7947 */ /* 0x000fd8000b800000 */
[----:B------:R-:W4:Y:S01]  /*2e0e0*/  LDL.LU R2, [R1] ;  /* 0x0000000001027983 */ /* 0x000f220000300800 */
[----:B------:R-:W-:-:S03]  /*2e0f0*/  ULDC UR4, c[0x0][0xc3c] ;  /* 0x00030f0000047ab9 */ /* 0x000fc60000000800 */
[----:B------:R-:W5:Y:S01]  /*2e100*/  LDL R3, [R1+0xc] ;  /* 0x00000c0001037983 */ /* 0x000f620000100800 */
[----:B----4-:R-:W-:Y:S02]  /*2e110*/  IMAD.MOV.U32 R10, RZ, RZ, R2 ;  /* 0x000000ffff0a7224 */ /* 0x010fe400078e0002 */
[----:B-----5:R-:W-:-:S05]  /*2e120*/  IMAD.IADD R0, R3, 0x1, R16 ;  /* 0x0000000103007824 */ /* 0x020fca00078e0210 */
[----:B------:R-:W-:-:S13]  /*2e130*/  ISETP.GE.OR P1, PT, R0, UR4, !P0 ;  /* 0x0000000400007c0c */ /* 0x000fda000c726670 */
[----:B------:R-:W0:Y:S08]  /*2e140*/  @!P1 LDC.64 R2, c[0x0][0xc80] ;  /* 0x00032000ff029b82 */ /* 0x000e300000000a00 */
[----:B-1----:R-:W1:Y:S01]  /*2e150*/  @!P1 LDC.64 R6, c[0x0][0xc78] ;  /* 0x00031e00ff069b82 */ /* 0x002e620000000a00 */
[----:B0-----:R-:W-:-:S05]  /*2e160*/  @!P1 IMAD.WIDE R2, R0, 0x4, R2 ;  /* 0x0000000400029825 */ /* 0x001fca00078e0202 */
[----:B------:R1:W4:Y:S02]  /*2e170*/  @!P1 LDG.E R8, desc[UR60][R2.64] ;  /* 0x0000003c02089981 */ /* 0x000324000c1e1900 */
[----:B-1----:R-:W-:-:S06]  /*2e180*/  @!P1 IMAD.WIDE R2, R0, 0x4, R6 ;  /* 0x0000000400029825 */ /* 0x002fcc00078e0206 */
[----:B------:R-:W5:Y:S01]  /*2e190*/  @!P1 LDG.E R2, desc[UR60][R2.64] ;  /* 0x0000003c02029981 */ /* 0x000f62000c1e1900 */
[----:B------:R-:W-:Y:S01]  /*2e1a0*/  IMAD.MOV.U32 R6, RZ, RZ, RZ ;  /* 0x000000ffff067224 */ /* 0x000fe200078e00ff */
[C---:B------:R-:W-:Y:S01]  /*2e1b0*/  ISETP.GE.U32.AND P2, PT, R16.reuse, 0x2, PT ;  /* 0x000000021000780c */ /* 0x040fe20003f46070 */
[----:B---3--:R-:W-:Y:S01]  /*2e1c0*/  IMAD.MOV.U32 R4, RZ, RZ, RZ ;  /* 0x000000ffff047224 */ /* 0x008fe200078e00ff */
[C---:B------:R-:W-:Y:S01]  /*2e1d0*/  ISETP.GE.U32.AND P3, PT, R16.reuse, 0x4, PT ;  /* 0x000000041000780c */ /* 0x040fe20003f66070 */
[----:B--2---:R-:W-:Y:S01]  /*2e1e0*/  SHFL.IDX PT, R5, R10, RZ, 0x1f ;  /* 0x00001fff0a057589 */ /* 0x004fe200000e0000 */
[C---:B------:R-:W-:Y:S02]  /*2e1f0*/  ISETP.GE.U32.AND P4, PT, R16.reuse, 0x8, PT ;  /* 0x000000081000780c */ /* 0x040fe40003f86070 */
[----:B------:R-:W-:Y:S01]  /*2e200*/  ISETP.GE.U32.AND P5, PT, R16, 0x10, PT ;  /* 0x000000101000780c */ /* 0x000fe20003fa6070 */
[----:B------:R-:W-:Y:S01]  /*2e210*/  SHFL.IDX PT, R0, R10, 0x1, 0x1f ;  /* 0x00201f000a007f89 */ /* 0x000fe200000e0000 */
[----:B----4-:R-:W-:Y:S01]  /*2e220*/  @!P1 IMAD.MOV.U32 R4, RZ, RZ, R8 ;  /* 0x000000ffff049224 */ /* 0x010fe200078e0008 */
[----:B------:R-:W-:-:S02]  /*2e230*/  MOV R8, RZ ;  /* 0x000000ff00087202 */ /* 0x000fc40000000f00 */
[----:B-----5:R-:W-:Y:S02]  /*2e240*/  @!P1 MOV R6, R2 ;  /* 0x0000000200069202 */ /* 0x020fe40000000f00 */
        /* <DEDUP_REMOVED lines=18> */
.L_x_2994:
[----:B------:R-:W-:Y:S02]  /*2e370*/  ULDC UR4, c[0x0][0xc38] ;  /* 0x00030e0000047ab9 */ /* 0x000fe40000000800 */
[----:B------:R-:W-:-:S04]  /*2e380*/  IMAD.U32 R2, RZ, RZ, UR4 ;  /* 0x00000004ff027e24 */ /* 0x000fc8000f8e00ff */
[----:B-1----:R-:W-:-:S04]  /*2e390*/  IMAD R9, R9, R2, RZ ;  /* 0x0000000209097224 */ /* 0x002fc800078e02ff */
[----:B------:R-:W-:-:S05]  /*2e3a0*/  IMAD.IADD R0, R0, 0x1, R9 ;  /* 0x0000000100007824 */ /* 0x000fca00078e0209 */
[----:B------:R-:W-:-:S13]  /*2e3b0*/  ISETP.GT.AND P6, PT, R0, R5, PT ;  /* 0x000000050000720c */ /* 0x000fda0003fc4270 */
[----:B------:R-:W-:Y:S05]  /*2e3c0*/  @P6 BRA `(.L_x_2892) ;  /* 0x0000000000ac6947 */ /* 0x000fea0003800000 */
.L_x_2895:
        /* <DEDUP_REMOVED lines=15> */
[----:B-1----:R-:W-:Y:S01]  /*2e4c0*/  @!P6 IMAD.WIDE R2, R6, 0x4, R2 ;  /* 0x000000040602e825 */ /* 0x002fe200078e0202 */
[----:B------:R-:W-:-:S06]  /*2e4d0*/  MOV R6, RZ ;  /* 0x000000ff00067202 */ /* 0x000fcc0000000f00 */
        /* <DEDUP_REMOVED lines=20> */
.L_x_3002:
[----:B------:R-:W-:Y:S02]  /*2e620*/  ULDC UR4, c[0x0][0xc38] ;  /* 0x00030e0000047ab9 */ /* 0x000fe40000000800 */
[----:B------:R-:W-:-:S05]  /*2e630*/  MOV R2, UR4 ;  /* 0x0000000400027c02 */ /* 0x000fca0008000f00 */
[----:B-1----:R-:W-:-:S04]  /*2e640*/  IMAD R9, R9, R2, RZ ;  /* 0x0000000209097224 */ /* 0x002fc800078e02ff */
[----:B------:R-:W-:-:S05]  /*2e650*/  IMAD.IADD R0, R9, 0x1, R0 ;  /* 0x0000000109007824 */ /* 0x000fca00078e0200 */
[----:B------:R-:W-:-:S13]  /*2e660*/  ISETP.GT.AND P6, PT, R0, R5, PT ;  /* 0x000000050000720c */ /* 0x000fda0003fc4270 */
[----:B------:R-:W-:Y:S05]  /*2e670*/  @!P6 BRA `(.L_x_2895) ;  /* 0xfffffffc0054e947 */ /* 0x000fea000383ffff */
.L_x_2892:
        /* <DEDUP_REMOVED lines=12> */
.L_x_3007:
[----:B------:R-:W-:-:S13]  /*2e740*/  ISETP.NE.AND P0, PT, R0, RZ, PT ;  /* 0x000000ff0000720c */ /* 0x000fda0003f05270 */
[----:B------:R-:W-:Y:S05]  /*2e750*/  @!P0 BRA `(.L_x_2897) ;  /* 0x0000000000148947 */ /* 0x000fea0003800000 */
[----:B------:R-:W-:Y:S01]  /*2e760*/  UMOV UR4, 0xffffffff ;  /* 0xffffffff00047882 */ /* 0x000fe20000000000 */
[----:B-1----:R-:W-:Y:S02]  /*2e770*/  VIADD R3, R3, 0xffffffff ;  /* 0xffffffff03037836 */ /* 0x002fe40000000000 */
[----:B------:R-:W-:Y:S05]  /*2e780*/  BRA.DIV UR4, `(.L_x_2898) ;  /* 0x0000003604907947 */ /* 0x000fea000b800000 */
[----:B------:R1:W2:Y:S02]  /*2e790*/  SHFL.IDX PT, R3, R7, R3, 0x1f ;  /* 0x00001f0307037589 */ /* 0x0002a400000e0000 */
.L_x_3010:
[----:B--2---:R-:W-:-:S07]  /*2e7a0*/  IMAD.MOV.U32 R8, RZ, RZ, R3 ;  /* 0x000000ffff087224 */ /* 0x004fce00078e0003 */
.L_x_2897:
[----:B------:R-:W-:Y:S01]  /*2e7b0*/  ISETP.NE.AND P0, PT, R6, 0x1, PT ;  /* 0x000000010600780c */ /* 0x000fe20003f05270 */
[----:B------:R-:W-:-:S05]  /*2e7c0*/  IMAD R0, R8, R2, R9 ;  /* 0x0000000208007224 */ /* 0x000fca00078e0209 */
[----:B------:R2:W-:Y:S02]  /*2e7d0*/  STL [R1], R0 ;  /* 0x0000000001007387 */ /* 0x0005e40000100800 */
[----:B--2---:R-:W-:-:S05]  /*2e7e0*/  IADD3 R0, R5, -R0, RZ ;  /* 0x8000000005007210 */ /* 0x004fca0007ffe0ff */
        /* <DEDUP_REMOVED lines=24> */
[----:B-1----:R-:W-:-:S06]  /*2e970*/  IADD3 R2, R2, 0xffffffe, RZ ;  /* 0x0ffffffe02027810 */ /* 0x002fcc0007ffe0ff */
[----:B------:R-:W1:Y:S02]  /*2e980*/  F2I.FTZ.U32.TRUNC.NTZ R3, R2 ;  /* 0x0000000200037305 */ /* 0x000e64000021f000 */
[----:B-1----:R-:W-:-:S04]  /*2e990*/  IMAD.MOV R2, RZ, RZ, -R3 ;  /* 0x000000ffff027224 */ /* 0x002fc800078e0a03 */
        /* <DEDUP_REMOVED lines=8> */
[----:B------:R-:W-:Y:S02]  /*2ea20*/  @!P2 IADD3 R3, -R3, RZ, RZ ;  /* 0x000000ff0303a210 */ /* 0x000fe40007ffe1ff */
        /* <DEDUP_REMOVED lines=14> */
[----:B------:R-:W-:Y:S02]  /*2eb10*/  @!P2 IADD3 R7, -R7, RZ, RZ ;  /* 0x000000ff0707a210 */ /* 0x000fe40007ffe1ff */
[----:B------:R-:W-:-:S05]  /*2eb20*/  @!P1 LOP3.LUT R7, RZ, R6, RZ, 0x33, !PT ;  /* 0x00000006ff079212 */ /* 0x000fca00078e33ff */
[----:B------:R-:W-:-:S04]  /*2eb30*/  IMAD.MOV R2, RZ, RZ, -R7 ;  /* 0x000000ffff027224 */ /* 0x000fc800078e0a07 */
[C---:B------:R-:W-:Y:S02]  /*2eb40*/  IMAD R2, R6.reuse, R2, R3 ;  /* 0x0000000206027224 */ /* 0x040fe400078e0203 */
[----:B------:R-:W-:-:S04]  /*2eb50*/  IMAD R6, R6, 0x1000000, R7 ;  /* 0x0100000006067824 */ /* 0x000fc800078e0207 */
[----:B------:R-:W-:-:S05]  /*2eb60*/  IMAD R2, R2, 0x10000, R6 ;  /* 0x0001000002027824 */ /* 0x000fca00078e0206 */
[----:B------:R0:W-:Y:S01]  /*2eb70*/  STL [R1+0x8], R2 ;  /* 0x0000080201007387 */ /* 0x0001e20000100800 */
[----:B------:R-:W-:Y:S05]  /*2eb80*/  BRA `(.L_x_2900) ;  /* 0x0000000000fc7947 */ /* 0x000fea0003800000 */
.L_x_2899:
        /* <DEDUP_REMOVED lines=11> */
[----:B------:R-:W-:Y:S01]  /*2ec40*/  IMAD R9, R6, R8, RZ ;  /* 0x0000000806097224 */ /* 0x000fe200078e02ff */
[----:B------:R-:W-:-:S05]  /*2ec50*/  MOV R6, RZ ;  /* 0x000000ff00067202 */ /* 0x000fca0000000f00 */
        /* <DEDUP_REMOVED lines=17> */
[----:B------:R-:W-:-:S03]  /*2ed70*/  IMAD.MOV R6, RZ, RZ, -R6 ;  /* 0x000000ffff067224 */ /* 0x000fc600078e0a06 */
[----:B------:R-:W-:Y:S01]  /*2ed80*/  IADD3 R8, -R7, RZ, RZ ;  /* 0x000000ff07087210 */ /* 0x000fe20007ffe1ff */
        /* <DEDUP_REMOVED lines=17> */
[-C--:B------:R-:W-:Y:S01]  /*2eea0*/  @!P1 IADD3 R0, R0, -R9.reuse, RZ ;  /* 0x8000000900009210 */ /* 0x080fe20007ffe0ff */
[----:B------:R-:W-:Y:S01]  /*2eeb0*/  @!P1 VIADD R2, R2, 0x1 ;  /* 0x0000000102029836 */ /* 0x000fe20000000000 */
        /* <DEDUP_REMOVED lines=12> */
.L_x_2900:
[----:B------:R-:W-:-:S04]  /*2ef80*/  LOP3.LUT R0, RZ, R0, RZ, 0x33, !PT ;  /* 0x00000000ff007212 */ /* 0x000fc800078e33ff */
[----:B------:R-:W-:-:S05]  /*2ef90*/  IADD3 R0, R4, R0, RZ ;  /* 0x0000000004007210 */ /* 0x000fca0007ffe0ff */
[----:B------:R2:W-:Y:S01]  /*2efa0*/  STL [R1+0x4], R0 ;  /* 0x0000040001007387 */ /* 0x0005e20000100800 */
[----:B------:R-:W-:Y:S05]  /*2efb0*/  BRA `(.L_x_2901) ;  /* 0x0000000000287947 */ /* 0x000fea0003800000 */
.L_x_2893:
        /* <DEDUP_REMOVED lines=10> */
.L_x_2901:
[----:B01----:R-:W3:Y:S04]  /*2f060*/  LDL R2, [R1+0xc] ;  /* 0x00000c0001027983 */ /* 0x003ee80000100800 */
        /* <DEDUP_REMOVED lines=15> */
.L_x_2890:
[----:B------:R-:W2:Y:S01]  /*2f160*/  LDL R0, [R1+0xc] ;  /* 0x00000c0001007983 */ /* 0x000ea20000100800 */
[----:B------:R-:W-:Y:S02]  /*2f170*/  ULDC UR4, c[0x0][0xc3c] ;  /* 0x00030f0000047ab9 */ /* 0x000fe40000000800 */
[----:B--2---:R-:W-:-:S13]  /*2f180*/  ISETP.GE.AND P0, PT, R0, UR4, PT ;  /* 0x0000000400007c0c */ /* 0x004fda000bf06270 */
[----:B------:R-:W-:Y:S05]  /*2f190*/  @!P0 BRA `(.L_x_2902) ;  /* 0xffffff8400848947 */ /* 0x000fea000383ffff */
[----:B------:R-:W-:Y:S05]  /*2f1a0*/  BSYNC B8 ;  /* 0x0000000000087941 */ /* 0x000fea0003800000 */
.L_x_2752:
[----:B--2---:R-:W2:Y:S01]  /*2f1b0*/  LDL.LU R0, [R1+0x64] ;  /* 0x0000640001007983 */ /* 0x004ea20000300800 */
[----:B------:R-:W-:Y:S01]  /*2f1c0*/  BSSY B0, `(.L_x_2903) ;  /* 0x000000b000007945 */ /* 0x000fe20003800000 */
[----:B01----:R-:W0:Y:S01]  /*2f1d0*/  S2R R5, SR_CgaCtaId ;  /* 0x0000000000057919 */ /* 0x003e220000008800 */
[----:B--2---:R-:W-:-:S04]  /*2f1e0*/  IADD3 R0, R0, 0x1, RZ ;  /* 0x0000000100007810 */ /* 0x004fc80007ffe0ff */
        /* <DEDUP_REMOVED lines=8> */
.L_x_3011:
[----:B------:R-:W-:Y:S05]  /*2f270*/  BSYNC B0 ;  /* 0x0000000000007941 */ /* 0x000fea0003800000 */
.L_x_2903:
[----:B------:R-:W-:-:S03]  /*2f280*/  UMOV UR4, 0xffffffff ;  /* 0xffffffff00047882 */ /* 0x000fc60000000000 */
[----:B------:R-:W-:Y:S05]  /*2f290*/  BRA.DIV UR4, `(.L_x_2905) ;  /* 0x0000002e040c7947 */ /* 0x000fea000b800000 */
[----:B------:R-:W1:Y:S02]  /*2f2a0*/  S2R R2, SR_TID.X ;  /* 0x0000000000027919 */ /* 0x000e640000002100 */
[----:B-1----:R-:W-:-:S04]  /*2f2b0*/  SHF.R.U32.HI R2, RZ, 0x5, R2 ;  /* 0x00000005ff027819 */ /* 0x002fc80000011602 */
[----:B------:R-:W-:-:S05]  /*2f2c0*/  LOP3.LUT R2, R2, 0x3, RZ, 0xc0, !PT ;  /* 0x0000000302027812 */ /* 0x000fca00078ec0ff */
[----:B------:R1:W2:Y:S02]  /*2f2d0*/  SHFL.IDX PT, R14, R2, RZ, 0x1f ;  /* 0x00001fff020e7589 */ /* 0x0002a400000e0000 */
.L_x_3014:
[----:B--2---:R-:W-:-:S13]  /*2f2e0*/  ISETP.NE.AND P0, PT, R14, RZ, PT ;  /* 0x000000ff0e00720c */ /* 0x004fda0003f05270 */
[----:B------:R-:W-:Y:S05]  /*2f2f0*/  @P0 BRA `(.L_x_2511) ;  /* 0x0000000000940947 */ /* 0x000fea0003800000 */
[----:B------:R-:W-:-:S03]  /*2f300*/  UMOV UR4, 0xffffffff ;  /* 0xffffffff00047882 */ /* 0x000fc60000000000 */
[----:B------:R-:W-:Y:S05]  /*2f310*/  BRA.DIV UR4, `(.L_x_2906) ;  /* 0x0000002e04207947 */ /* 0x000fea000b800000 */
[----:B------:R-:W-:-:S13]  /*2f320*/  ELECT P6, URZ, PT ;  /* 0x00000000003f782f */ /* 0x000fda00038c0000 */
.L_x_3017:
        /* <DEDUP_REMOVED lines=8> */
.L_x_2907:
        /* <DEDUP_REMOVED lines=8> */
[----:B------:R-:W-:Y:S02]  /*2f430*/  LOP3.LUT R4, R7, R4, RZ, 0x3c, !PT ;  /* 0x0000000407047212 */ /* 0x000fe400078e3cff */
[----:B------:R-:W0:Y:S01]  /*2f440*/  SYNCS.PHASECHK.TRANS64.TRYWAIT P0, [R6+URZ], R5 ;  /* 0x00000005060075a7 */ /* 0x000e22000800017f */
[----:B------:R-:W-:Y:S02]  /*2f450*/  LEA R7, R3, R2, 0x3 ;  /* 0x0000000203077211 */ /* 0x000fe400078e18ff */
[----:B------:R-:W-:Y:S01]  /*2f460*/  SHF.L.U32 R2, R4, 0x1f, RZ ;  /* 0x0000001f04027819 */ /* 0x000fe200000006ff */
[----:B0-----:R-:W-:Y:S06]  /*2f470*/  @!P0 BRA `(.L_x_2908) ;  /* 0x0000002800e88947 */ /* 0x001fec0003800000 */
.L_x_3018:
[----:B------:R-:W1:Y:S02]  /*2f480*/  SYNCS.PHASECHK.TRANS64.TRYWAIT P0, [R7+URZ], R2 ;  /* 0x00000002070075a7 */ /* 0x000e64000800017f */
[----:B-1----:R-:W-:Y:S05]  /*2f490*/  @!P0 BRA `(.L_x_2909) ;  /* 0x0000002800f48947 */ /* 0x002fea0003800000 */
.L_x_3019:
[----:B------:R-:W-:Y:S05]  /*2f4a0*/  @!P2 BRA `(.L_x_2910) ;  /* 0x000000000004a947 */ /* 0x000fea0003800000 */
[----:B------:R-:W-:Y:S01]  /*2f4b0*/  BPT.TRAP 0x1 ;  /* 0x000000040000795c */ /* 0x000fe20000300000 */
.L_x_2910:
[----:B------:R-:W-:-:S04]  /*2f4c0*/  VIADD R0, R0, 0x36860 ;  /* 0x0003686000007836 */ /* 0x000fc80000000000 */
[----:B------:R-:W-:-:S04]  /*2f4d0*/  IMAD R4, R19, 0x8, R0 ;  /* 0x0000000813047824 */ /* 0x000fc800078e0200 */
[----:B------:R-:W2:Y:S02]  /*2f4e0*/  SYNCS.PHASECHK.TRANS64.TRYWAIT P0, [R4+URZ], R5 ;  /* 0x00000005040075a7 */ /* 0x000ea4000800017f */
[----:B--2---:R-:W-:Y:S05]  /*2f4f0*/  @!P0 BRA `(.L_x_2911) ;  /* 0x0000002800f08947 */ /* 0x004fea0003800000 */
.L_x_3020:
[----:B------:R-:W-:-:S07]  /*2f500*/  IMAD R3, R3, 0x8, R0 ;  /* 0x0000000803037824 */ /* 0x000fce00078e0200 */
.L_x_2912:
[----:B---3--:R3:W4:Y:S02]  /*2f510*/  SYNCS.PHASECHK.TRANS64.TRYWAIT P0, [R3+URZ], R2 ;  /* 0x00000002030075a7 */ /* 0x008724000800017f */
[----:B----4-:R-:W-:Y:S05]  /*2f520*/  @!P0 NANOSLEEP.SYNCS 0x989680 ;  /* 0x009896800000895d */ /* 0x010fea0003900000 */
[----:B------:R-:W4:Y:S02]  /*2f530*/  @!P0 SYNCS.PHASECHK.TRANS64 P0, [R3+URZ], R2 ;  /* 0x00000002030085a7 */ /* 0x000f24000800007f */
[----:B----4-:R-:W-:Y:S05]  /*2f540*/  @!P0 BRA `(.L_x_2912) ;  /* 0xfffffffc00f08947 */ /* 0x010fea000383ffff */
.L_x_2511:
[----:B------:R-:W-:Y:S05]  /*2f550*/  BSYNC B9 ;  /* 0x0000000000097941 */ /* 0x000fea0003800000 */
.L_x_2508:
[----:B------:R-:W-:Y:S05]  /*2f560*/  EXIT ;  /* 0x000000000000794d */ /* 0x000fea0003800000 */
.L_x_2531:
[----:B0-----:R0:W1:Y:S02]  /*2f570*/  SYNCS.PHASECHK.TRANS64.TRYWAIT P5, [R96+URZ+0x36890], R97 ;  /* 0x03689061600075a7 */ /* 0x00106400080a017f */
[----:B-1----:R-:W-:Y:S05]  /*2f580*/  @!P5 NANOSLEEP.SYNCS 0x989680 ;  /* 0x009896800000d95d */ /* 0x002fea0003900000 */
[----:B------:R-:W1:Y:S02]  /*2f590*/  @!P5 SYNCS.PHASECHK.TRANS64 P5, [R96+URZ+0x36890], R97 ;  /* 0x036890616000d5a7 */ /* 0x000e6400080a007f */
[----:B-1----:R-:W-:Y:S05]  /*2f5a0*/  @!P5 BRA `(.L_x_2531) ;  /* 0xfffffffc00f0d947 */ /* 0x002fea000383ffff */
[----:B------:R-:W-:Y:S05]  /*2f5b0*/  BRA `(.L_x_2913) ;  /* 0xfffffd4400287947 */ /* 0x000fea000383ffff */
.L_x_2585:
[----:B-1----:R1:W3:Y:S02]  /*2f5c0*/  SYNCS.PHASECHK.TRANS64.TRYWAIT P5, [R96+URZ+0x36890], R97 ;  /* 0x03689061600075a7 */ /* 0x0022e400080a017f */
[----:B---3--:R-:W-:Y:S05]  /*2f5d0*/  @!P5 NANOSLEEP.SYNCS 0x989680 ;  /* 0x009896800000d95d */ /* 0x008fea0003900000 */
[----:B------:R-:W3:Y:S02]  /*2f5e0*/  @!P5 SYNCS.PHASECHK.TRANS64 P5, [R96+URZ+0x36890], R97 ;  /* 0x036890616000d5a7 */ /* 0x000ee400080a007f */
[----:B---3--:R-:W-:Y:S05]  /*2f5f0*/  @!P5 BRA `(.L_x_2585) ;  /* 0xfffffffc00f0d947 */ /* 0x008fea000383ffff */
[----:B------:R-:W-:Y:S05]  /*2f600*/  BRA `(.L_x_2914) ;  /* 0xfffffd7800047947 */ /* 0x000fea000383ffff */
.L_x_2610:
[----:B-1----:R1:W2:Y:S02]  /*2f610*/  SYNCS.PHASECHK.TRANS64.TRYWAIT P3, [R96+URZ+0x36890], R97 ;  /* 0x03689061600075a7 */ /* 0x0022a4000806017f */
[----:B--2---:R-:W-:Y:S05]  /*2f620*/  @!P3 NANOSLEEP.SYNCS 0x989680 ;  /* 0x009896800000b95d */ /* 0x004fea0003900000 */
[----:B------:R-:W2:Y:S02]  /*2f630*/  @!P3 SYNCS.PHASECHK.TRANS64 P3, [R96+URZ+0x36890], R97 ;  /* 0x036890616000b5a7 */ /* 0x000ea4000806007f */
[----:B--2---:R-:W-:Y:S05]  /*2f640*/  @!P3 BRA `(.L_x_2610) ;  /* 0xfffffffc00f0b947 */ /* 0x004fea000383ffff */
[----:B------:R-:W-:Y:S05]  /*2f650*/  BRA `(.L_x_2915) ;  /* 0xfffffda800187947 */ /* 0x000fea000383ffff */
.L_x_2616:
[----:B0-----:R0:W1:Y:S02]  /*2f660*/  SYNCS.PHASECHK.TRANS64.TRYWAIT P2, [R96+URZ+0x368b0], R97 ;  /* 0x0368b061600075a7 */ /* 0x001064000804017f */
[----:B-1----:R-:W-:Y:S05]  /*2f670*/  @!P2 NANOSLEEP.SYNCS 0x989680 ;  /* 0x009896800000a95d */ /* 0x002fea0003900000 */
[----:B------:R-:W1:Y:S02]  /*2f680*/  @!P2 SYNCS.PHASECHK.TRANS64 P2, [R96+URZ+0x368b0], R97 ;  /* 0x0368b0616000a5a7 */ /* 0x000e64000804007f */
[----:B-1----:R-:W-:Y:S05]  /*2f690*/  @!P2 BRA `(.L_x_2616) ;  /* 0xfffffffc00f0a947 */ /* 0x002fea000383ffff */
[----:B------:R-:W-:Y:S05]  /*2f6a0*/  BRA `(.L_x_2916) ;  /* 0xfffffdac00307947 */ /* 0x000fea000383ffff */
.L_x_2636:
[----:B------:R-:W-:Y:S01]  /*2f6b0*/  BSSY B1, `(.L_x_2917) ;  /* 0x0000008000017945 */ /* 0x000fe20003800000 */
[----:B------:R-:W-:Y:S01]  /*2f6c0*/  IMAD.MOV.U32 R13, RZ, RZ, R0 ;  /* 0x000000ffff0d7224 */ /* 0x000fe200078e0000 */
[----:B------:R-:W-:Y:S01]  /*2f6d0*/  MOV R11, 0x1c1f ;  /* 0x00001c1f000b7802 */ /* 0x000fe20000000f00 */
[----:B------:R-:W-:Y:S02]  /*2f6e0*/  IMAD.MOV.U32 R12, RZ, RZ, RZ ;  /* 0x000000ffff0c7224 */ /* 0x000fe400078e00ff */
[----:B------:R-:W-:-:S07]  /*2f6f0*/  IMAD.MOV.U32 R15, RZ, RZ, -0x1 ;  /* 0xffffffffff0f7424 */ /* 0x000fce00078e00ff */
[----:B------:R-:W-:Y:S05]  /*2f700*/  WARPSYNC.COLLECTIVE R15, `(.L_x_2918) ;  /* 0x000000000f087348 */ /* 0x000fea0003c00000 */
[----:B------:R0:W1:Y:S02]  /*2f710*/  SHFL.IDX P6, R14, R13, R12, R11 ;  /* 0x0000000c0d0e7389 */ /* 0x00006400000c000b */
[----:B01----:R-:W-:Y:S01]  /*2f720*/  ENDCOLLECTIVE ;  /* 0x000000000000791b */ /* 0x003fe20003800000 */
.L_x_2918:
[----:B------:R-:W-:Y:S05]  /*2f730*/  BSYNC B1 ;  /* 0x0000000000017941 */ /* 0x000fea0003800000 */
.L_x_2917:
        /* <DEDUP_REMOVED lines=8> */
.L_x_2919:
[----:B------:R-:W-:Y:S02]  /*2f7c0*/  IMAD.MOV.U32 R13, RZ, RZ, R63 ;  /* 0x000000ffff0d7224 */ /* 0x000fe400078e003f */
[----:B------:R-:W-:-:S07]  /*2f7d0*/  IMAD.MOV.U32 R6, RZ, RZ, R14 ;  /* 0x000000ffff067224 */ /* 0x000fce00078e000e */
[----:B------:R-:W-:Y:S05]  /*2f7e0*/  WARPSYNC.COLLECTIVE R15, `(.L_x_2920) ;  /* 0x000000000f087348 */ /* 0x000fea0003c00000 */
[----:B------:R0:W1:Y:S02]  /*2f7f0*/  SHFL.IDX P6, R14, R13, R12, R11 ;  /* 0x0000000c0d0e7389 */ /* 0x00006400000c000b */
[----:B01----:R-:W-:Y:S01]  /*2f800*/  ENDCOLLECTIVE ;  /* 0x000000000000791b */ /* 0x003fe20003800000 */
.L_x_2920:
[----:B------:R-:W-:Y:S02]  /*2f810*/  IMAD.MOV.U32 R13, RZ, RZ, R3 ;  /* 0x000000ffff0d7224 */ /* 0x000fe400078e0003 */
[----:B------:R-:W-:-:S07]  /*2f820*/  IMAD.MOV.U32 R7, RZ, RZ, R14 ;  /* 0x000000ffff077224 */ /* 0x000fce00078e000e */
[----:B------:R-:W-:Y:S05]  /*2f830*/  WARPSYNC.COLLECTIVE R15, `(.L_x_2921) ;  /* 0x000000000f087348 */ /* 0x000fea0003c00000 */
[----:B------:R0:W1:Y:S02]  /*2f840*/  SHFL.IDX P6, R14, R13, R12, R11 ;  /* 0x0000000c0d0e7389 */ /* 0x00006400000c000b */
[----:B01----:R-:W-:Y:S01]  /*2f850*/  ENDCOLLECTIVE ;  /* 0x000000000000791b */ /* 0x003fe20003800000 */
.L_x_2921:
[----:B------:R-:W-:Y:S05]  /*2f860*/  BRA `(.L_x_2922) ;  /* 0xfffffdbc00f47947 */ /* 0x000fea000383ffff */
.L_x_2639:
[----:B------:R-:W-:Y:S01]  /*2f870*/  BSSY B1, `(.L_x_2923) ;  /* 0x0000008000017945 */ /* 0x000fe20003800000 */
[----:B------:R-:W-:Y:S01]  /*2f880*/  IMAD.MOV.U32 R13, RZ, RZ, R0 ;  /* 0x000000ffff0d7224 */ /* 0x000fe200078e0000 */
[----:B------:R-:W-:Y:S01]  /*2f890*/  MOV R12, 0x1 ;  /* 0x00000001000c7802 */ /* 0x000fe20000000f00 */
[----:B------:R-:W-:Y:S02]  /*2f8a0*/  IMAD.MOV.U32 R11, RZ, RZ, 0x1c1f ;  /* 0x00001c1fff0b7424 */ /* 0x000fe400078e00ff */
[----:B------:R-:W-:-:S07]  /*2f8b0*/  IMAD.MOV.U32 R15, RZ, RZ, -0x1 ;  /* 0xffffffffff0f7424 */ /* 0x000fce00078e00ff */
[----:B0---4-:R-:W-:Y:S05]  /*2f8c0*/  WARPSYNC.COLLECTIVE R15, `(.L_x_2924) ;  /* 0x000000000f087348 */ /* 0x011fea0003c00000 */
[----:B----4-:R1:W2:Y:S02]  /*2f8d0*/  SHFL.IDX P6, R14, R13, R12, R11 ;  /* 0x0000000c0d0e7389 */ /* 0x0102a400000c000b */
[----:B012---:R-:W-:Y:S01]  /*2f8e0*/  ENDCOLLECTIVE ;  /* 0x000000000000791b */ /* 0x007fe20003800000 */
.L_x_2924:
[----:B------:R-:W-:Y:S05]  /*2f8f0*/  BSYNC B1 ;  /* 0x0000000000017941 */ /* 0x000fea0003800000 */
.L_x_2923:
[----:B------:R-:W-:Y:S01]  /*2f900*/  IMAD.MOV.U32 R13, RZ, RZ, R4 ;  /* 0x000000ffff0d7224 */ /* 0x000fe200078e0004 */
[----:B------:R-:W-:Y:S01]  /*2f910*/  MOV R11, 0x1c1f ;  /* 0x00001c1f000b7802 */ /* 0x000fe20000000f00 */
[----:B------:R-:W-:Y:S02]  /*2f920*/  IMAD.MOV.U32 R12, RZ, RZ, 0x1 ;  /* 0x00000001ff0c7424 */ /* 0x000fe400078e00ff */
[----:B------:R-:W-:Y:S02]  /*2f930*/  IMAD.MOV.U32 R15, RZ, RZ, -0x1 ;  /* 0xffffffffff0f7424 */ /* 0x000fe400078e00ff */
[----:B------:R-:W-:-:S07]  /*2f940*/  IMAD.MOV.U32 R0, RZ, RZ, R14 ;  /* 0x000000ffff007224 */ /* 0x000fce00078e000e */
[----:B------:R-:W-:Y:S05]  /*2f950*/  WARPSYNC.COLLECTIVE R15, `(.L_x_2925) ;  /* 0x000000000f087348 */ /* 0x000fea0003c00000 */
[----:B------:R0:W1:Y:S02]  /*2f960*/  SHFL.IDX P6, R14, R13, R12, R11 ;  /* 0x0000000c0d0e7389 */ /* 0x00006400000c000b */
[----:B01----:R-:W-:Y:S01]  /*2f970*/  ENDCOLLECTIVE ;  /* 0x000000000000791b */ /* 0x003fe20003800000 */
.L_x_2925:
[----:B------:R-:W-:Y:S02]  /*2f980*/  IMAD.MOV.U32 R13, RZ, RZ, R63 ;  /* 0x000000ffff0d7224 */ /* 0x000fe400078e003f */
[----:B------:R-:W-:-:S07]  /*2f990*/  IMAD.MOV.U32 R65, RZ, RZ, R14 ;  /* 0x000000ffff417224 */ /* 0x000fce00078e000e */
[----:B------:R-:W-:Y:S05]  /*2f9a0*/  WARPSYNC.COLLECTIVE R15, `(.L_x_2926) ;  /* 0x000000000f087348 */ /* 0x000fea0003c00000 */
[----:B------:R0:W1:Y:S02]  /*2f9b0*/  SHFL.IDX P6, R14, R13, R12, R11 ;  /* 0x0000000c0d0e7389 */ /* 0x00006400000c000b */
[----:B01----:R-:W-:Y:S01]  /*2f9c0*/  ENDCOLLECTIVE ;  /* 0x000000000000791b */ /* 0x003fe20003800000 */
.L_x_2926:
[----:B------:R-:W-:Y:S02]  /*2f9d0*/  IMAD.MOV.U32 R13, RZ, RZ, R3 ;  /* 0x000000ffff0d7224 */ /* 0x000fe400078e0003 */
[----:B------:R-:W-:-:S07]  /*2f9e0*/  IMAD.MOV.U32 R63, RZ, RZ, R14 ;  /* 0x000000ffff3f7224 */ /* 0x000fce00078e000e */
[----:B------:R-:W-:Y:S05]  /*2f9f0*/  WARPSYNC.COLLECTIVE R15, `(.L_x_2927) ;  /* 0x000000000f087348 */ /* 0x000fea0003c00000 */
[----:B------:R0:W1:Y:S02]  /*2fa00*/  SHFL.IDX P6, R14, R13, R12, R11 ;  /* 0x0000000c0d0e7389 */ /* 0x00006400000c000b */
[----:B01----:R-:W-:Y:S01]  /*2fa10*/  ENDCOLLECTIVE ;  /* 0x000000000000791b */ /* 0x003fe20003800000 */
.L_x_2927:
[----:B------:R-:W-:Y:S01]  /*2fa20*/  MOV R62, R14 ;  /* 0x0000000e003e7202 */ /* 0x000fe20000000f00 */
[----:B------:R-:W-:Y:S06]  /*2fa30*/  BRA `(.L_x_2928) ;  /* 0xfffffdc4008c7947 */ /* 0x000fec000383ffff */
.L_x_2643:
[----:B0-----:R0:W1:Y:S02]  /*2fa40*/  SYNCS.PHASECHK.TRANS64.TRYWAIT P0, [R16+URZ+0x36800], R5 ;  /* 0x03680005100075a7 */ /* 0x001064000800017f */
[----:B-1----:R-:W-:Y:S05]  /*2fa50*/  @!P0 NANOSLEEP.SYNCS 0x989680 ;  /* 0x009896800000895d */ /* 0x002fea0003900000 */
[----:B------:R-:W1:Y:S02]  /*2fa60*/  @!P0 SYNCS.PHASECHK.TRANS64 P0, [R16+URZ+0x36800], R5 ;  /* 0x03680005100085a7 */ /* 0x000e64000800007f */
[----:B-1----:R-:W-:Y:S05]  /*2fa70*/  @!P0 BRA `(.L_x_2643) ;  /* 0xfffffffc00f08947 */ /* 0x002fea000383ffff */
[----:B------:R-:W-:Y:S05]  /*2fa80*/  BRA `(.L_x_2929) ;  /* 0xfffffdcc00b47947 */ /* 0x000fea000383ffff */
.L_x_2667:
        /* <DEDUP_REMOVED lines=8> */
.L_x_2931:
[----:B------:R-:W-:Y:S05]  /*2fb10*/  BSYNC B1 ;  /* 0x0000000000017941 */ /* 0x000fea0003800000 */
.L_x_2930:
        /* <DEDUP_REMOVED lines=8> */
.L_x_2932:
[----:B------:R-:W-:Y:S02]  /*2fba0*/  IMAD.MOV.U32 R9, RZ, RZ, R5 ;  /* 0x000000ffff097224 */ /* 0x000fe400078e0005 */
[----:B------:R-:W-:Y:S02]  /*2fbb0*/  IMAD.MOV.U32 R13, RZ, RZ, R71 ;  /* 0x000000ffff0d7224 */ /* 0x000fe400078e0047 */
[----:B------:R-:W-:-:S07]  /*2fbc0*/  IMAD.MOV.U32 R4, RZ, RZ, R14 ;  /* 0x000000ffff047224 */ /* 0x000fce00078e000e */
[----:B------:R-:W-:Y:S05]  /*2fbd0*/  WARPSYNC.COLLECTIVE R15, `(.L_x_2933) ;  /* 0x000000000f087348 */ /* 0x000fea0003c00000 */
[----:B------:R0:W1:Y:S02]  /*2fbe0*/  SHFL.IDX P6, R14, R13, R12, R11 ;  /* 0x0000000c0d0e7389 */ /* 0x00006400000c000b */
[----:B01----:R-:W-:Y:S01]  /*2fbf0*/  ENDCOLLECTIVE ;  /* 0x000000000000791b */ /* 0x003fe20003800000 */
.L_x_2933:
[----:B------:R-:W-:Y:S02]  /*2fc00*/  IMAD.MOV.U32 R8, RZ, RZ, R4 ;  /* 0x000000ffff087224 */ /* 0x000fe400078e0004 */
[----:B------:R-:W-:Y:S01]  /*2fc10*/  IMAD.MOV.U32 R13, RZ, RZ, R70 ;  /* 0x000000ffff0d7224 */ /* 0x000fe200078e0046 */
[----:B------:R-:W-:-:S07]  /*2fc20*/  MOV R7, R14 ;  /* 0x0000000e00077202 */ /* 0x000fce0000000f00 */
[----:B------:R-:W-:Y:S05]  /*2fc30*/  WARPSYNC.COLLECTIVE R15, `(.L_x_2934) ;  /* 0x000000000f087348 */ /* 0x000fea0003c00000 */
[----:B------:R0:W1:Y:S02]  /*2fc40*/  SHFL.IDX P6, R14, R13, R12, R11 ;  /* 0x0000000c0d0e7389 */ /* 0x00006400000c000b */
[----:B01----:R-:W-:Y:S01]  /*2fc50*/  ENDCOLLECTIVE ;  /* 0x000000000000791b */ /* 0x003fe20003800000 */
.L_x_2934:
[----:B------:R-:W-:Y:S05]  /*2fc60*/  BRA `(.L_x_2935) ;  /* 0xfffffdf000a87947 */ /* 0x000fea000383ffff */
.L_x_2670:
[----:B------:R-:W-:Y:S01]  /*2fc70*/  BSSY B1, `(.L_x_2936) ;  /* 0x0000008000017945 */ /* 0x000fe20003800000 */
[----:B------:R-:W-:Y:S01]  /*2fc80*/  IMAD.MOV.U32 R13, RZ, RZ, R63 ;  /* 0x000000ffff0d7224 */ /* 0x000fe200078e003f */
[----:B------:R-:W-:Y:S01]  /*2fc90*/  MOV R11, 0x1c1f ;  /* 0x00001c1f000b7802 */ /* 0x000fe20000000f00 */
[----:B------:R-:W-:Y:S02]  /*2fca0*/  IMAD.MOV.U32 R12, RZ, RZ, 0x1 ;  /* 0x00000001ff0c7424 */ /* 0x000fe400078e00ff */
[----:B------:R-:W-:-:S07]  /*2fcb0*/  IMAD.MOV.U32 R15, RZ, RZ, -0x1 ;  /* 0xffffffffff0f7424 */ /* 0x000fce00078e00ff */
[----:B----4-:R-:W-:Y:S05]  /*2fcc0*/  WARPSYNC.COLLECTIVE R15, `(.L_x_2937) ;  /* 0x000000000f087348 */ /* 0x010fea0003c00000 */
[----:B----4-:R0:W1:Y:S02]  /*2fcd0*/  SHFL.IDX P6, R14, R13, R12, R11 ;  /* 0x0000000c0d0e7389 */ /* 0x01006400000c000b */
[----:B01----:R-:W-:Y:S01]  /*2fce0*/  ENDCOLLECTIVE ;  /* 0x000000000000791b */ /* 0x003fe20003800000 */
.L_x_2937:
[----:B------:R-:W-:Y:S05]  /*2fcf0*/  BSYNC B1 ;  /* 0x0000000000017941 */ /* 0x000fea0003800000 */
.L_x_2936:
[----:B------:R-:W-:Y:S01]  /*2fd00*/  IMAD.MOV.U32 R13, RZ, RZ, R62 ;  /* 0x000000ffff0d7224 */ /* 0x000fe200078e003e */
[----:B------:R-:W-:Y:S01]  /*2fd10*/  MOV R15, 0xffffffff ;  /* 0xffffffff000f7802 */ /* 0x000fe20000000f00 */
[----:B------:R-:W-:Y:S02]  /*2fd20*/  IMAD.MOV.U32 R12, RZ, RZ, 0x1 ;  /* 0x00000001ff0c7424 */ /* 0x000fe400078e00ff */
[----:B------:R-:W-:Y:S02]  /*2fd30*/  IMAD.MOV.U32 R11, RZ, RZ, 0x1c1f ;  /* 0x00001c1fff0b7424 */ /* 0x000fe400078e00ff */
[----:B------:R-:W-:-:S07]  /*2fd40*/  IMAD.MOV.U32 R63, RZ, RZ, R14 ;  /* 0x000000ffff3f7224 */ /* 0x000fce00078e000e */
[----:B------:R-:W-:Y:S05]  /*2fd50*/  WARPSYNC.COLLECTIVE R15, `(.L_x_2938) ;  /* 0x000000000f087348 */ /* 0x000fea0003c00000 */
[----:B------:R0:W1:Y:S02]  /*2fd60*/  SHFL.IDX P6, R14, R13, R12, R11 ;  /* 0x0000000c0d0e7389 */ /* 0x00006400000c000b */
[----:B01----:R-:W-:Y:S01]  /*2fd70*/  ENDCOLLECTIVE ;  /* 0x000000000000791b */ /* 0x003fe20003800000 */
.L_x_2938:
[----:B------:R-:W-:Y:S02]  /*2fd80*/  IMAD.MOV.U32 R13, RZ, RZ, R71 ;  /* 0x000000ffff0d7224 */ /* 0x000fe400078e0047 */
[----:B------:R-:W-:-:S07]  /*2fd90*/  IMAD.MOV.U32 R62, RZ, RZ, R14 ;  /* 0x000000ffff3e7224 */ /* 0x000fce00078e000e */
[----:B------:R-:W-:Y:S05]  /*2fda0*/  WARPSYNC.COLLECTIVE R15, `(.L_x_2939) ;  /* 0x000000000f087348 */ /* 0x000fea0003c00000 */
[----:B------:R0:W1:Y:S02]  /*2fdb0*/  SHFL.IDX P6, R14, R13, R12, R11 ;  /* 0x0000000c0d0e7389 */ /* 0x00006400000c000b */
[----:B01----:R-:W-:Y:S01]  /*2fdc0*/  ENDCOLLECTIVE ;  /* 0x000000000000791b */ /* 0x003fe20003800000 */
.L_x_2939:
[----:B------:R-:W-:Y:S02]  /*2fdd0*/  IMAD.MOV.U32 R13, RZ, RZ, R70 ;  /* 0x000000ffff0d7224 */ /* 0x000fe400078e0046 */
[----:B------:R-:W-:-:S07]  /*2fde0*/  IMAD.MOV.U32 R71, RZ, RZ, R14 ;  /* 0x000000ffff477224 */ /* 0x000fce00078e000e */
[----:B------:R-:W-:Y:S05]  /*2fdf0*/  WARPSYNC.COLLECTIVE R15, `(.L_x_2940) ;  /* 0x000000000f087348 */ /* 0x000fea0003c00000 */
[----:B------:R0:W1:Y:S02]  /*2fe00*/  SHFL.IDX P6, R14, R13, R12, R11 ;  /* 0x0000000c0d0e7389 */ /* 0x00006400000c000b */
[----:B01----:R-:W-:Y:S01]  /*2fe10*/  ENDCOLLECTIVE ;  /* 0x000000000000791b */ /* 0x003fe20003800000 */
.L_x_2940:
[----:B------:R-:W-:Y:S01]  /*2fe20*/  IMAD.MOV.U32 R70, RZ, RZ, R14 ;  /* 0x000000ffff467224 */ /* 0x000fe200078e000e */
[----:B------:R-:W-:Y:S06]  /*2fe30*/  BRA `(.L_x_2941) ;  /* 0xfffffdf400b87947 */ /* 0x000fec000383ffff */
.L_x_2674:
[----:B0-----:R0:W1:Y:S02]  /*2fe40*/  SYNCS.PHASECHK.TRANS64.TRYWAIT P0, [R16+URZ+0x36800], R61 ;  /* 0x0368003d100075a7 */ /* 0x001064000800017f */
[----:B-1----:R-:W-:Y:S05]  /*2fe50*/  @!P0 NANOSLEEP.SYNCS 0x989680 ;  /* 0x009896800000895d */ /* 0x002fea0003900000 */
[----:B------:R-:W1:Y:S02]  /*2fe60*/  @!P0 SYNCS.PHASECHK.TRANS64 P0, [R16+URZ+0x36800], R61 ;  /* 0x0368003d100085a7 */ /* 0x000e64000800007f */
[----:B-1----:R-:W-:Y:S05]  /*2fe70*/  @!P0 BRA `(.L_x_2674) ;  /* 0xfffffffc00f08947 */ /* 0x002fea000383ffff */
[----:B------:R-:W-:Y:S05]  /*2fe80*/  BRA `(.L_x_2942) ;  /* 0xfffffdfc00187947 */ /* 0x000fea000383ffff */
.L_x_2688:
[----:B-1----:R1:W2:Y:S02]  /*2fe90*/  SYNCS.PHASECHK.TRANS64.TRYWAIT P2, [R3+URZ+0x36830], R0 ;  /* 0x03683000030075a7 */ /* 0x0022a4000804017f */
[----:B--2---:R-:W-:Y:S05]  /*2fea0*/  @!P2 NANOSLEEP.SYNCS 0x989680 ;  /* 0x009896800000a95d */ /* 0x004fea0003900000 */
[----:B------:R-:W2:Y:S02]  /*2feb0*/  @!P2 SYNCS.PHASECHK.TRANS64 P2, [R3+URZ+0x36830], R0 ;  /* 0x036830000300a5a7 */ /* 0x000ea4000804007f */
[----:B--2---:R-:W-:Y:S05]  /*2fec0*/  @!P2 BRA `(.L_x_2688) ;  /* 0xfffffffc00f0a947 */ /* 0x004fea000383ffff */
[----:B------:R-:W-:Y:S05]  /*2fed0*/  BRA `(.L_x_2687) ;  /* 0xfffffe2400607947 */ /* 0x000fea000383ffff */
.L_x_2695:
[----:B-1----:R1:W2:Y:S02]  /*2fee0*/  SYNCS.PHASECHK.TRANS64.TRYWAIT P3, [R13+URZ+0x36830], R4 ;  /* 0x036830040d0075a7 */ /* 0x0022a4000806017f */
[----:B--2---:R-:W-:Y:S05]  /*2fef0*/  @!P3 NANOSLEEP.SYNCS 0x989680 ;  /* 0x009896800000b95d */ /* 0x004fea0003900000 */
[----:B------:R-:W2:Y:S02]  /*2ff00*/  @!P3 SYNCS.PHASECHK.TRANS64 P3, [R13+URZ+0x36830], R4 ;  /* 0x036830040d00b5a7 */ /* 0x000ea4000806007f */
[----:B--2---:R-:W-:Y:S05]  /*2ff10*/  @!P3 BRA `(.L_x_2695) ;  /* 0xfffffffc00f0b947 */ /* 0x004fea000383ffff */
[----:B------:R-:W-:Y:S05]  /*2ff20*/  BRA `(.L_x_2694) ;  /* 0xfffffe7400447947 */ /* 0x000fea000383ffff */
.L_x_2700:
[----:B-1----:R1:W2:Y:S02]  /*2ff30*/  SYNCS.PHASECHK.TRANS64.TRYWAIT P3, [R11+URZ+0x36850], R0 ;  /* 0x036850000b0075a7 */ /* 0x0022a4000806017f */
[----:B--2---:R-:W-:Y:S05]  /*2ff40*/  @!P3 NANOSLEEP.SYNCS 0x989680 ;  /* 0x009896800000b95d */ /* 0x004fea0003900000 */
[----:B------:R-:W2:Y:S02]  /*2ff50*/  @!P3 SYNCS.PHASECHK.TRANS64 P3, [R11+URZ+0x36850], R0 ;  /* 0x036850000b00b5a7 */ /* 0x000ea4000806007f */
[----:B--2---:R-:W-:Y:S05]  /*2ff60*/  @!P3 BRA `(.L_x_2700) ;  /* 0xfffffffc00f0b947 */ /* 0x004fea000383ffff */
[----:B------:R-:W-:Y:S05]  /*2ff70*/  BRA `(.L_x_2699) ;  /* 0xfffffea800e07947 */ /* 0x000fea000383ffff */
.L_x_2708:
[----:B-1----:R1:W2:Y:S02]  /*2ff80*/  SYNCS.PHASECHK.TRANS64.TRYWAIT P2, [R4+URZ+0x36830], R5 ;  /* 0x03683005040075a7 */ /* 0x0022a4000804017f */
[----:B--2---:R-:W-:Y:S05]  /*2ff90*/  @!P2 NANOSLEEP.SYNCS 0x989680 ;  /* 0x009896800000a95d */ /* 0x004fea0003900000 */
[----:B------:R-:W2:Y:S02]  /*2ffa0*/  @!P2 SYNCS.PHASECHK.TRANS64 P2, [R4+URZ+0x36830], R5 ;  /* 0x036830050400a5a7 */ /* 0x000ea4000804007f */
[----:B--2---:R-:W-:Y:S05]  /*2ffb0*/  @!P2 BRA `(.L_x_2708) ;  /* 0xfffffffc00f0a947 */ /* 0x004fea000383ffff */
[----:B------:R-:W-:Y:S05]  /*2ffc0*/  BRA `(.L_x_2707) ;  /* 0xfffffec8008c7947 */ /* 0x000fea000383ffff */
.L_x_2713:
[----:B-1----:R1:W2:Y:S02]  /*2ffd0*/  SYNCS.PHASECHK.TRANS64.TRYWAIT P2, [R11+URZ+0x36850], R0 ;  /* 0x036850000b0075a7 */ /* 0x0022a4000804017f */
[----:B--2---:R-:W-:Y:S05]  /*2ffe0*/  @!P2 NANOSLEEP.SYNCS 0x989680 ;  /* 0x009896800000a95d */ /* 0x004fea0003900000 */
[----:B------:R-:W2:Y:S02]  /*2fff0*/  @!P2 SYNCS.PHASECHK.TRANS64 P2, [R11+URZ+0x36850], R0 ;  /* 0x036850000b00a5a7 */ /* 0x000ea4000804007f */
[----:B--2---:R-:W-:Y:S05]  /*30000*/  @!P2 BRA `(.L_x_2713) ;  /* 0xfffffffc00f0a947 */ /* 0x004fea000383ffff */
[----:B------:R-:W-:Y:S05]  /*30010*/  BRA `(.L_x_2712) ;  /* 0xffffff0000287947 */ /* 0x000fea000383ffff */
.L_x_2719:
[----:B-1----:R1:W2:Y:S02]  /*30020*/  SYNCS.PHASECHK.TRANS64.TRYWAIT P0, [R8+URZ+0x36850], R3 ;  /* 0x03685003080075a7 */ /* 0x0022a4000800017f */
[----:B--2---:R-:W-:Y:S05]  /*30030*/  @!P0 NANOSLEEP.SYNCS 0x989680 ;  /* 0x009896800000895d */ /* 0x004fea0003900000 */
[----:B------:R-:W2:Y:S02]  /*30040*/  @!P0 SYNCS.PHASECHK.TRANS64 P0, [R8+URZ+0x36850], R3 ;  /* 0x03685003080085a7 */ /* 0x000ea4000800007f */
[----:B--2---:R-:W-:Y:S05]  /*30050*/  @!P0 BRA `(.L_x_2719) ;  /* 0xfffffffc00f08947 */ /* 0x004fea000383ffff */
[----:B------:R-:W-:Y:S05]  /*30060*/  BRA `(.L_x_2718) ;  /* 0xffffff1c00247947 */ /* 0x000fea000383ffff */
.L_x_2760:
[----:B------:R-:W0:Y:S01]  /*30070*/  S2R R11, SR_TID.X ;  /* 0x00000000000b7919 */ /* 0x000e220000002100 */
[----:B------:R-:W-:Y:S01]  /*30080*/  BSSY B1, `(.L_x_2943) ;  /* 0x000000a000017945 */ /* 0x000fe20003800000 */
[----:B------:R-:W-:Y:S02]  /*30090*/  IMAD.MOV.U32 R12, RZ, RZ, RZ ;  /* 0x000000ffff0c7224 */ /* 0x000fe400078e00ff */
[----:B------:R-:W-:Y:S01]  /*300a0*/  IMAD.MOV.U32 R15, RZ, RZ, -0x1 ;  /* 0xffffffffff0f7424 */ /* 0x000fe200078e00ff */
[----:B0-----:R-:W-:-:S04]  /*300b0*/  SHF.R.U32.HI R11, RZ, 0x5, R11 ;  /* 0x00000005ff0b7819 */ /* 0x001fc8000001160b */
[----:B------:R-:W-:-:S04]  /*300c0*/  LOP3.LUT R11, R11, 0x3, RZ, 0xc0, !PT ;  /* 0x000000030b0b7812 */ /* 0x000fc800078ec0ff */
[----:B------:R-:W-:Y:S01]  /*300d0*/  MOV R13, R11 ;  /* 0x0000000b000d7202 */ /* 0x000fe20000000f00 */
[----:B------:R-:W-:-:S07]  /*300e0*/  IMAD.MOV.U32 R11, RZ, RZ, 0x1f ;  /* 0x0000001fff0b7424 */ /* 0x000fce00078e00ff */
[----:B------:R-:W-:Y:S05]  /*300f0*/  WARPSYNC.COLLECTIVE R15, `(.L_x_2944) ;  /* 0x000000000f087348 */ /* 0x000fea0003c00000 */
[----:B------:R0:W1:Y:S02]  /*30100*/  SHFL.IDX P6, R14, R13, R12, R11 ;  /* 0x0000000c0d0e7389 */ /* 0x00006400000c000b */
[----:B01----:R-:W-:Y:S01]  /*30110*/  ENDCOLLECTIVE ;  /* 0x000000000000791b */ /* 0x003fe20003800000 */
.L_x_2944:
[----:B------:R-:W-:Y:S05]  /*30120*/  BSYNC B1 ;  /* 0x0000000000017941 */ /* 0x000fea0003800000 */
.L_x_2943:
[----:B------:R-:W-:Y:S05]  /*30130*/  BRA `(.L_x_2945) ;  /* 0xffffff8000647947 */ /* 0x000fea000383ffff */
.L_x_2762:
[----:B------:R-:W-:Y:S01]  /*30140*/  BSSY B1, `(.L_x_2946) ;  /* 0x0000006000017945 */ /* 0x000fe20003800000 */
[----:B------:R-:W-:-:S07]  /*30150*/  IMAD.MOV.U32 R15, RZ, RZ, -0x1 ;  /* 0xffffffffff0f7424 */ /* 0x000fce00078e00ff */
[----:B0-----:R-:W-:Y:S05]  /*30160*/  WARPSYNC.COLLECTIVE R15, `(.L_x_2947) ;  /* 0x000000000f0c7348 */ /* 0x001fea0003c00000 */
[----:B------:R-:W-:Y:S02]  /*30170*/  ELECT P6, UR62, PT ;  /* 0x00000000003e782f */ /* 0x000fe400038c0000 */
[----:B------:R-:W-:Y:S01]  /*30180*/  MOV R14, UR62 ;  /* 0x0000003e000e7c02 */ /* 0x000fe20008000f00 */
[----:B0-----:R-:W-:Y:S10]  /*30190*/  ENDCOLLECTIVE ;  /* 0x000000000000791b */ /* 0x001ff40003800000 */
.L_x_2947:
[----:B------:R-:W-:Y:S05]  /*301a0*/  BSYNC B1 ;  /* 0x0000000000017941 */ /* 0x000fea0003800000 */
.L_x_2946:
[----:B------:R-:W-:Y:S05]  /*301b0*/  BRA `(.L_x_2761) ;  /* 0xffffff80005c7947 */ /* 0x000fea000383ffff */
.L_x_2764:
[----:B0-----:R0:W1:Y:S02]  /*301c0*/  SYNCS.PHASECHK.TRANS64.TRYWAIT P0, [R18+URZ+0x36820], R3 ;  /* 0x03682003120075a7 */ /* 0x001064000800017f */
[----:B-1----:R-:W-:Y:S05]  /*301d0*/  @!P0 NANOSLEEP.SYNCS 0x989680 ;  /* 0x009896800000895d */ /* 0x002fea0003900000 */
[----:B------:R-:W1:Y:S02]  /*301e0*/  @!P0 SYNCS.PHASECHK.TRANS64 P0, [R18+URZ+0x36820], R3 ;  /* 0x03682003120085a7 */ /* 0x000e64000800007f */
[----:B-1----:R-:W-:Y:S05]  /*301f0*/  @!P0 BRA `(.L_x_2764) ;  /* 0xfffffffc00f08947 */ /* 0x002fea000383ffff */
[----:B------:R-:W-:Y:S05]  /*30200*/  BRA `(.L_x_2948) ;  /* 0xffffff80006c7947 */ /* 0x000fea000383ffff */
.L_x_2768:
[----:B-1----:R1:W2:Y:S02]  /*30210*/  SYNCS.PHASECHK.TRANS64.TRYWAIT P0, [R5+URZ+0x368a0], R9 ;  /* 0x0368a009050075a7 */ /* 0x0022a4000800017f */
[----:B--2---:R-:W-:Y:S05]  /*30220*/  @!P0 NANOSLEEP.SYNCS 0x989680 ;  /* 0x009896800000895d */ /* 0x004fea0003900000 */
[----:B------:R-:W2:Y:S02]  /*30230*/  @!P0 SYNCS.PHASECHK.TRANS64 P0, [R5+URZ+0x368a0], R9 ;  /* 0x0368a009050085a7 */ /* 0x000ea4000800007f */
[----:B--2---:R-:W-:Y:S05]  /*30240*/  @!P0 BRA `(.L_x_2768) ;  /* 0xfffffffc00f08947 */ /* 0x004fea000383ffff */
[----:B------:R-:W-:Y:S05]  /*30250*/  BRA `(.L_x_2949) ;  /* 0xffffff80008c7947 */ /* 0x000fea000383ffff */
.L_x_2775:
[----:B0-----:R0:W2:Y:S02]  /*30260*/  SYNCS.PHASECHK.TRANS64.TRYWAIT P0, [R5+URZ+0x368c0], R9 ;  /* 0x0368c009050075a7 */ /* 0x0010a4000800017f */
[----:B--2---:R-:W-:Y:S05]  /*30270*/  @!P0 NANOSLEEP.SYNCS 0x989680 ;  /* 0x009896800000895d */ /* 0x004fea0003900000 */
[----:B------:R-:W2:Y:S02]  /*30280*/  @!P0 SYNCS.PHASECHK.TRANS64 P0, [R5+URZ+0x368c0], R9 ;  /* 0x0368c009050085a7 */ /* 0x000ea4000800007f */
[----:B--2---:R-:W-:Y:S05]  /*30290*/  @!P0 BRA `(.L_x_2775) ;  /* 0xfffffffc00f08947 */ /* 0x004fea000383ffff */
[----:B------:R-:W-:Y:S05]  /*302a0*/  BRA `(.L_x_2950) ;  /* 0xffffff84008c7947 */ /* 0x000fea000383ffff */
.L_x_2784:
[----:B0-----:R0:W1:Y:S02]  /*302b0*/  SYNCS.PHASECHK.TRANS64.TRYWAIT P1, [R7+URZ+0x368a0], R6 ;  /* 0x0368a006070075a7 */ /* 0x001064000802017f */
[----:B-1----:R-:W-:Y:S05]  /*302c0*/  @!P1 NANOSLEEP.SYNCS 0x989680 ;  /* 0x009896800000995d */ /* 0x002fea0003900000 */
[----:B------:R-:W1:Y:S02]  /*302d0*/  @!P1 SYNCS.PHASECHK.TRANS64 P1, [R7+URZ+0x368a0], R6 ;  /* 0x0368a006070095a7 */ /* 0x000e64000802007f */
[----:B-1----:R-:W-:Y:S05]  /*302e0*/  @!P1 BRA `(.L_x_2784) ;  /* 0xfffffffc00f09947 */ /* 0x002fea000383ffff */
[----:B------:R-:W-:Y:S05]  /*302f0*/  BRA `(.L_x_2951) ;  /* 0xffffff8800d87947 */ /* 0x000fea000383ffff */
.L_x_2791:
[----:B-1----:R1:W2:Y:S02]  /*30300*/  SYNCS.PHASECHK.TRANS64.TRYWAIT P1, [R7+URZ+0x368c0], R6 ;  /* 0x0368c006070075a7 */ /* 0x0022a4000802017f */
[----:B--2---:R-:W-:Y:S05]  /*30310*/  @!P1 NANOSLEEP.SYNCS 0x989680 ;  /* 0x009896800000995d */ /* 0x004fea0003900000 */
[----:B------:R-:W2:Y:S02]  /*30320*/  @!P1 SYNCS.PHASECHK.TRANS64 P1, [R7+URZ+0x368c0], R6 ;  /* 0x0368c006070095a7 */ /* 0x000ea4000802007f */
[----:B--2---:R-:W-:Y:S05]  /*30330*/  @!P1 BRA `(.L_x_2791) ;  /* 0xfffffffc00f09947 */ /* 0x004fea000383ffff */
[----:B------:R-:W-:Y:S05]  /*30340*/  BRA `(.L_x_2952) ;  /* 0xffffff8c00d47947 */ /* 0x000fea000383ffff */
.L_x_2808:
[----:B------:R-:W0:Y:S01]  /*30350*/  S2R R4, SR_TID.X ;  /* 0x0000000000047919 */ /* 0x000e220000002100 */
[----:B------:R-:W-:Y:S01]  /*30360*/  BSSY B0, `(.L_x_2953) ;  /* 0x000000a000007945 */ /* 0x000fe20003800000 */
[----:B------:R-:W-:Y:S01]  /*30370*/  MOV R12, RZ ;  /* 0x000000ff000c7202 */ /* 0x000fe20000000f00 */
[----:B------:R-:W-:Y:S02]  /*30380*/  IMAD.MOV.U32 R11, RZ, RZ, 0x1f ;  /* 0x0000001fff0b7424 */ /* 0x000fe400078e00ff */
[----:B------:R-:W-:Y:S01]  /*30390*/  IMAD.MOV.U32 R15, RZ, RZ, -0x1 ;  /* 0xffffffffff0f7424 */ /* 0x000fe200078e00ff */
[----:B0-----:R-:W-:-:S04]  /*303a0*/  SHF.R.U32.HI R4, RZ, 0x5, R4 ;  /* 0x00000005ff047819 */ /* 0x001fc80000011604 */
[----:B------:R-:W-:-:S05]  /*303b0*/  LOP3.LUT R4, R4, 0x3, RZ, 0xc0, !PT ;  /* 0x0000000304047812 */ /* 0x000fca00078ec0ff */
[----:B------:R-:W-:-:S07]  /*303c0*/  IMAD.MOV.U32 R13, RZ, RZ, R4 ;  /* 0x000000ffff0d7224 */ /* 0x000fce00078e0004 */
[----:B------:R-:W-:Y:S05]  /*303d0*/  WARPSYNC.COLLECTIVE R15, `(.L_x_2954) ;  /* 0x000000000f087348 */ /* 0x000fea0003c00000 */
[----:B------:R0:W1:Y:S02]  /*303e0*/  SHFL.IDX P6, R14, R13, R12, R11 ;  /* 0x0000000c0d0e7389 */ /* 0x00006400000c000b */
[----:B01----:R-:W-:Y:S01]  /*303f0*/  ENDCOLLECTIVE ;  /* 0x000000000000791b */ /* 0x003fe20003800000 */
.L_x_2954:
[----:B------:R-:W-:Y:S05]  /*30400*/  BSYNC B0 ;  /* 0x0000000000007941 */ /* 0x000fea0003800000 */
.L_x_2953:
[----:B------:R-:W-:Y:S05]  /*30410*/  BRA `(.L_x_2955) ;  /* 0xffffff9c004c7947 */ /* 0x000fea000383ffff */
.L_x_2810:
[----:B------:R-:W-:Y:S01]  /*30420*/  BSSY B0, `(.L_x_2956) ;  /* 0x0000006000007945 */ /* 0x000fe20003800000 */
[----:B------:R-:W-:-:S07]  /*30430*/  IMAD.MOV.U32 R15, RZ, RZ, -0x1 ;  /* 0xffffffffff0f7424 */ /* 0x000fce00078e00ff */
[----:B0-----:R-:W-:Y:S05]  /*30440*/  WARPSYNC.COLLECTIVE R15, `(.L_x_2957) ;  /* 0x000000000f0c7348 */ /* 0x001fea0003c00000 */
[----:B------:R-:W-:Y:S02]  /*30450*/  ELECT P6, UR62, PT ;  /* 0x00000000003e782f */ /* 0x000fe400038c0000 */
[----:B------:R-:W-:Y:S01]  /*30460*/  MOV R14, UR62 ;  /* 0x0000003e000e7c02 */ /* 0x000fe20008000f00 */
[----:B0-----:R-:W-:Y:S10]  /*30470*/  ENDCOLLECTIVE ;  /* 0x000000000000791b */ /* 0x001ff40003800000 */
.L_x_2957:
[----:B------:R-:W-:Y:S05]  /*30480*/  BSYNC B0 ;  /* 0x0000000000007941 */ /* 0x000fea0003800000 */
.L_x_2956:
[----:B------:R-:W-:Y:S05]  /*30490*/  BRA `(.L_x_2958) ;  /* 0xffffff9c00587947 */ /* 0x000fea000383ffff */
.L_x_2812:
[----:B0-----:R0:W1:Y:S02]  /*304a0*/  SYNCS.PHASECHK.TRANS64.TRYWAIT P0, [R0+URZ+0x36840], R2 ;  /* 0x03684002000075a7 */ /* 0x001064000800017f */
[----:B-1----:R-:W-:Y:S05]  /*304b0*/  @!P0 NANOSLEEP.SYNCS 0x989680 ;  /* 0x009896800000895d */ /* 0x002fea0003900000 */
[----:B------:R-:W1:Y:S02]  /*304c0*/  @!P0 SYNCS.PHASECHK.TRANS64 P0, [R0+URZ+0x36840], R2 ;  /* 0x03684002000085a7 */ /* 0x000e64000800007f */
[----:B-1----:R-:W-:Y:S05]  /*304d0*/  @!P0 BRA `(.L_x_2812) ;  /* 0xfffffffc00f08947 */ /* 0x002fea000383ffff */
[----:B------:R-:W-:Y:S05]  /*304e0*/  BRA `(.L_x_2959) ;  /* 0xffffff9c00b87947 */ /* 0x000fea000383ffff */
.L_x_2816:
[----:B------:R-:W2:Y:S01]  /*304f0*/  LDL.LU R11, [R1+0x50] ;  /* 0x00005000010b7983 */ /* 0x000ea20000300800 */
[----:B------:R-:W-:Y:S02]  /*30500*/  IMAD.MOV.U32 R13, RZ, RZ, R3 ;  /* 0x000000ffff0d7224 */ /* 0x000fe400078e0003 */
[----:B------:R-:W-:Y:S01]  /*30510*/  IMAD.MOV.U32 R12, RZ, RZ, RZ ;  /* 0x000000ffff0c7224 */ /* 0x000fe200078e00ff */
[----:B------:R-:W0:Y:S01]  /*30520*/  S2R R5, SR_TID.X ;  /* 0x0000000000057919 */ /* 0x000e220000002100 */
[----:B------:R-:W-:Y:S01]  /*30530*/  IMAD.MOV.U32 R15, RZ, RZ, -0x1 ;  /* 0xffffffffff0f7424 */ /* 0x000fe200078e00ff */
[----:B0-----:R-:W-:-:S04]  /*30540*/  LOP3.LUT R5, R5, 0x7f, RZ, 0xc0, !PT ;  /* 0x0000007f05057812 */ /* 0x001fc800078ec0ff */
[----:B------:R-:W-:-:S05]  /*30550*/  SHF.R.U32.HI R5, RZ, 0x3, R5 ;  /* 0x00000003ff057819 */ /* 0x000fca0000011605 */
[----:B------:R-:W-:-:S04]  /*30560*/  IMAD R0, R9, 0x80, R5 ;  /* 0x0000008009007824 */ /* 0x000fc800078e0205 */
[----:B------:R-:W-:Y:S02]  /*30570*/  VIADD R5, R0, 0x10 ;  /* 0x0000001000057836 */ /* 0x000fe40000000000 */
[----:B--2---:R-:W-:Y:S01]  /*30580*/  IMAD R2, R11, R7, RZ ;  /* 0x000000070b027224 */ /* 0x004fe200078e02ff */
[----:B------:R-:W-:-:S04]  /*30590*/  MOV R11, 0x181f ;  /* 0x0000181f000b7802 */ /* 0x000fc80000000f00 */
[----:B------:R-:W-:-:S13]  /*305a0*/  ISETP.GE.AND P3, PT, R0, R2, PT ;  /* 0x000000020000720c */ /* 0x000fda0003f66270 */
[----:B-----5:R-:W-:Y:S05]  /*305b0*/  WARPSYNC.COLLECTIVE R15, `(.L_x_2960) ;  /* 0x000000000f087348 */ /* 0x020fea0003c00000 */
[----:B------:R0:W1:Y:S02]  /*305c0*/  SHFL.IDX P6, R14, R13, R12, R11 ;  /* 0x0000000c0d0e7389 */ /* 0x00006400000c000b */
[----:B01---5:R-:W-:Y:S01]  /*305d0*/  ENDCOLLECTIVE ;  /* 0x000000000000791b */ /* 0x023fe20003800000 */
.L_x_2960:
[----:B------:R-:W-:Y:S02]  /*305e0*/  IMAD.MOV.U32 R13, RZ, RZ, R4 ;  /* 0x000000ffff0d7224 */ /* 0x000fe400078e0004 */
[----:B------:R-:W-:-:S07]  /*305f0*/  IMAD.MOV.U32 R6, RZ, RZ, R14 ;  /* 0x000000ffff067224 */ /* 0x000fce00078e000e */
[----:B------:R-:W-:Y:S05]  /*30600*/  WARPSYNC.COLLECTIVE R15, `(.L_x_2961) ;  /* 0x000000000f087348 */ /* 0x000fea0003c00000 */
[----:B------:R0:W1:Y:S02]  /*30610*/  SHFL.IDX P6, R14, R13, R12, R11 ;  /* 0x0000000c0d0e7389 */ /* 0x00006400000c000b */
[----:B01----:R-:W-:Y:S01]  /*30620*/  ENDCOLLECTIVE ;  /* 0x000000000000791b */ /* 0x003fe20003800000 */
.L_x_2961:
[----:B------:R-:W-:Y:S02]  /*30630*/  IMAD.MOV.U32 R13, RZ, RZ, R3 ;  /* 0x000000ffff0d7224 */ /* 0x000fe400078e0003 */
[----:B------:R-:W-:Y:S02]  /*30640*/  IMAD.MOV.U32 R12, RZ, RZ, 0x1 ;  /* 0x00000001ff0c7424 */ /* 0x000fe400078e00ff */
[----:B------:R-:W-:-:S07]  /*30650*/  IMAD.MOV.U32 R7, RZ, RZ, R14 ;  /* 0x000000ffff077224 */ /* 0x000fce00078e000e */
[----:B------:R-:W-:Y:S05]  /*30660*/  WARPSYNC.COLLECTIVE R15, `(.L_x_2962) ;  /* 0x000000000f087348 */ /* 0x000fea0003c00000 */
[----:B------:R0:W1:Y:S02]  /*30670*/  SHFL.IDX P6, R14, R13, R12, R11 ;  /* 0x0000000c0d0e7389 */ /* 0x00006400000c000b */
[----:B01----:R-:W-:Y:S01]  /*30680*/  ENDCOLLECTIVE ;  /* 0x000000000000791b */ /* 0x003fe20003800000 */
.L_x_2962:
[----:B------:R-:W-:-:S04]  /*30690*/  @!P3 LEA R7, P5, R8, R7, 0x1 ;  /* 0x000000070807b211 */ /* 0x000fc800078a08ff */
[----:B------:R-:W-:-:S04]  /*306a0*/  @!P3 IADD3.X R6, RZ, R6, RZ, P5, !PT ;  /* 0x00000006ff06b210 */ /* 0x000fc80002ffe4ff */
[----:B------:R-:W-:Y:S01]  /*306b0*/  @!P3 LOP3.LUT R7, R7, R6, RZ, 0x3c, !PT ;  /* 0x000000060707b212 */ /* 0x000fe200078e3cff */
[----:B------:R-:W-:-:S03]  /*306c0*/  IMAD.MOV.U32 R13, RZ, RZ, R4 ;  /* 0x000000ffff0d7224 */ /* 0x000fc600078e0004 */
[----:B------:R-:W-:-:S04]  /*306d0*/  @!P3 LOP3.LUT R6, R7, R6, RZ, 0x3c, !PT ;  /* 0x000000060706b212 */ /* 0x000fc800078e3cff */
[----:B------:R-:W-:Y:S01]  /*306e0*/  @!P3 LOP3.LUT R7, R7, R6, RZ, 0x3c, !PT ;  /* 0x000000060707b212 */ /* 0x000fe200078e3cff */
[----:B------:R-:W-:-:S04]  /*306f0*/  IMAD.MOV.U32 R9, RZ, RZ, R14 ;  /* 0x000000ffff097224 */ /* 0x000fc800078e000e */
[----:B------:R-:W-:Y:S01]  /*30700*/  @!PT LDS RZ, [RZ] ;  /* 0x00000000fffff984 */ /* 0x000fe20000000800 */
[----:B------:R-:W-:Y:S01]  /*30710*/  @!PT LDS RZ, [RZ] ;  /* 0x00000000fffff984 */ /* 0x000fe20000000800 */
[----:B------:R-:W-:Y:S01]  /*30720*/  @!PT LDS RZ, [RZ] ;  /* 0x00000000fffff984 */ /* 0x000fe20000000800 */
[----:B------:R0:W-:Y:S03]  /*30730*/  @!P3 LDGSTS.E.BYPASS.LTC128B.128 [R10+0x15400], desc[UR60][R6.64], !P2 ;  /* 0x15400000060abfae */ /* 0x0001e6000d101d7c */
[----:B0-----:R-:W-:Y:S05]  /*30740*/  WARPSYNC.COLLECTIVE R15, `(.L_x_2963) ;  /* 0x000000000f087348 */ /* 0x001fea0003c00000 */
[----:B------:R1:W2:Y:S02]  /*30750*/  SHFL.IDX P6, R14, R13, R12, R11 ;  /* 0x0000000c0d0e7389 */ /* 0x0002a400000c000b */
[----:B012---:R-:W-:Y:S01]  /*30760*/  ENDCOLLECTIVE ;  /* 0x000000000000791b */ /* 0x007fe20003800000 */
.L_x_2963:
[----:B------:R-:W-:Y:S01]  /*30770*/  @!PT LDS RZ, [RZ] ;  /* 0x00000000fffff984 */ /* 0x000fe20000000800 */
[----:B------:R-:W-:Y:S01]  /*30780*/  @!PT LDS RZ, [RZ] ;  /* 0x00000000fffff984 */ /* 0x000fe20000000800 */
[----:B------:R-:W-:Y:S01]  /*30790*/  @!PT LDS RZ, [RZ] ;  /* 0x00000000fffff984 */ /* 0x000fe20000000800 */
[----:B------:R0:W-:Y:S04]  /*307a0*/  @!P3 LDGSTS.E.BYPASS.LTC128B.128 [R10+0x19400], desc[UR60][R6.64+0x80], !P1 ;  /* 0x19400080060abfae */ /* 0x0001e8000c901d7c */
[----:B------:R0:W-:Y:S01]  /*307b0*/  @!P3 LDGSTS.E.BYPASS.LTC128B.128 [R10+0x1d400], desc[UR60][R6.64+0x100], !P0 ;  /* 0x1d400100060abfae */ /* 0x0001e2000c101d7c */
[----:B------:R-:W-:Y:S01]  /*307c0*/  ISETP.GE.AND P3, PT, R5, R2, PT ;  /* 0x000000020500720c */ /* 0x000fe20003f66270 */
[----:B------:R-:W-:Y:S01]  /*307d0*/  IMAD.MOV.U32 R13, RZ, RZ, R3 ;  /* 0x000000ffff0d7224 */ /* 0x000fe200078e0003 */
[----:B------:R-:W-:Y:S02]  /*307e0*/  MOV R12, 0x2 ;  /* 0x00000002000c7802 */ /* 0x000fe40000000f00 */
[----:B------:R-:W-:-:S09]  /*307f0*/  MOV R5, R14 ;  /* 0x0000000e00057202 */ /* 0x000fd20000000f00 */
[----:B0-----:R-:W-:Y:S05]  /*30800*/  WARPSYNC.COLLECTIVE R15, `(.L_x_2964) ;  /* 0x000000000f087348 */ /* 0x001fea0003c00000 */
[----:B------:R1:W2:Y:S02]  /*30810*/  SHFL.IDX P6, R14, R13, R12, R11 ;  /* 0x0000000c0d0e7389 */ /* 0x0002a400000c000b */
[----:B012---:R-:W-:Y:S01]  /*30820*/  ENDCOLLECTIVE ;  /* 0x000000000000791b */ /* 0x007fe20003800000 */
.L_x_2964:
[----:B------:R-:W-:-:S05]  /*30830*/  @!P3 LEA R8, P5, R8, R5, 0x1 ;  /* 0x000000050808b211 */ /* 0x000fca00078a08ff */
[----:B------:R-:W-:Y:S02]  /*30840*/  @!P3 IMAD.X R5, RZ, RZ, R9, P5 ;  /* 0x000000ffff05b224 */ /* 0x000fe400028e0609 */
[----:B------:R-:W0:Y:S01]  /*30850*/  S2R R9, SR_TID.X ;  /* 0x0000000000097919 */ /* 0x000e220000002100 */
[----:B------:R-:W-:Y:S02]  /*30860*/  @!P3 IMAD.MOV.U32 R6, RZ, RZ, R8 ;  /* 0x000000ffff06b224 */ /* 0x000fe400078e0008 */
[----:B------:R-:W-:Y:S02]  /*30870*/  @!P3 IMAD.MOV.U32 R7, RZ, RZ, R5 ;  /* 0x000000ffff07b224 */ /* 0x000fe400078e0005 */
[----:B------:R-:W-:Y:S02]  /*30880*/  IMAD.MOV.U32 R13, RZ, RZ, R4 ;  /* 0x000000ffff0d7224 */ /* 0x000fe400078e0004 */
[----:B------:R-:W-:Y:S01]  /*30890*/  VIADD R5, R0, 0x20 ;  /* 0x0000002000057836 */ /* 0x000fe20000000000 */
[----:B------:R-:W-:Y:S01]  /*308a0*/  @!PT LDS RZ, [RZ] ;  /* 0x00000000fffff984 */ /* 0x000fe20000000800 */
[----:B------:R-:W-:Y:S01]  /*308b0*/  @!PT LDS RZ, [RZ] ;  /* 0x00000000fffff984 */ /* 0x000fe20000000800 */
[----:B------:R-:W-:Y:S01]  /*308c0*/  @!PT LDS RZ, [RZ] ;  /* 0x00000000fffff984 */ /* 0x000fe20000000800 */
[----:B------:R1:W-:Y:S04]  /*308d0*/  @!P3 LDGSTS.E.BYPASS.LTC128B.128 [R10+0x15c00], desc[UR60][R6.64], !P2 ;  /* 0x15c00000060abfae */ /* 0x0003e8000d101d7c */
[----:B------:R1:W-:Y:S01]  /*308e0*/  @!P3 LDGSTS.E.BYPASS.LTC128B.128 [R10+0x19c00], desc[UR60][R6.64+0x80], !P1 ;  /* 0x19c00080060abfae */ /* 0x0003e2000c901d7c */
[----:B------:R-:W-:-:S03]  /*308f0*/  IMAD.MOV.U32 R8, RZ, RZ, R14 ;  /* 0x000000ffff087224 */ /* 0x000fc600078e000e */
[----:B------:R1:W-:Y:S01]  /*30900*/  @!P3 LDGSTS.E.BYPASS.LTC128B.128 [R10+0x1dc00], desc[UR60][R6.64+0x100], !P0 ;  /* 0x1dc00100060abfae */ /* 0x0003e2000c101d7c */
[----:B------:R-:W-:-:S13]  /*30910*/  ISETP.GE.AND P3, PT, R5, R2, PT ;  /* 0x000000020500720c */ /* 0x000fda0003f66270 */
[----:B01----:R-:W-:Y:S05]  /*30920*/  WARPSYNC.COLLECTIVE R15, `(.L_x_2965) ;  /* 0x000000000f087348 */ /* 0x003fea0003c00000 */
[----:B------:R2:W3:Y:S02]  /*30930*/  SHFL.IDX P6, R14, R13, R12, R11 ;  /* 0x0000000c0d0e7389 */ /* 0x0004e400000c000b */
[----:B0123--:R-:W-:Y:S01]  /*30940*/  ENDCOLLECTIVE ;  /* 0x000000000000791b */ /* 0x00ffe20003800000 */
.L_x_2965:
[----:B------:R-:W-:Y:S02]  /*30950*/  IMAD.SHL.U32 R9, R9, 0x8, RZ ;  /* 0x0000000809097824 */ /* 0x000fe400078e00ff */
[----:B------:R-:W-:Y:S02]  /*30960*/  IMAD.MOV.U32 R13, RZ, RZ, R3 ;  /* 0x000000ffff0d7224 */ /* 0x000fe400078e0003 */
[----:B------:R-:W-:Y:S01]  /*30970*/  IMAD.MOV.U32 R12, RZ, RZ, 0x3 ;  /* 0x00000003ff0c7424 */ /* 0x000fe200078e00ff */
[----:B------:R-:W-:Y:S01]  /*30980*/  LOP3.LUT R9, R9, 0x38, RZ, 0xc0, !PT ;  /* 0x0000003809097812 */ /* 0x000fe200078ec0ff */
[----:B------:R-:W-:-:S07]  /*30990*/  IMAD.MOV.U32 R5, RZ, RZ, R14 ;  /* 0x000000ffff057224 */ /* 0x000fce00078e000e */
[----:B------:R-:W-:Y:S05]  /*309a0*/  WARPSYNC.COLLECTIVE R15, `(.L_x_2966) ;  /* 0x000000000f087348 */ /* 0x000fea0003c00000 */
[----:B------:R0:W1:Y:S02]  /*309b0*/  SHFL.IDX P6, R14, R13, R12, R11 ;  /* 0x0000000c0d0e7389 */ /* 0x00006400000c000b */
[----:B01----:R-:W-:Y:S01]  /*309c0*/  ENDCOLLECTIVE ;  /* 0x000000000000791b */ /* 0x003fe20003800000 */
.L_x_2966:
[----:B------:R-:W-:-:S05]  /*309d0*/  @!P3 LEA R5, P4, R9, R5, 0x1 ;  /* 0x000000050905b211 */ /* 0x000fca00078808ff */
[----:B------:R-:W-:-:S05]  /*309e0*/  @!P3 IMAD.X R6, RZ, RZ, R8, P4 ;  /* 0x000000ffff06b224 */ /* 0x000fca00020e0608 */
[----:B------:R-:W-:Y:S01]  /*309f0*/  @!P3 MOV R7, R6 ;  /* 0x000000060007b202 */ /* 0x000fe20000000f00 */
        /* <DEDUP_REMOVED lines=14> */
.L_x_2967:
[----:B------:R-:W-:Y:S01]  /*30ae0*/  MOV R13, R3 ;  /* 0x00000003000d7202 */ /* 0x000fe20000000f00 */
[----:B------:R-:W-:Y:S02]  /*30af0*/  IMAD.MOV.U32 R12, RZ, RZ, 0x4 ;  /* 0x00000004ff0c7424 */ /* 0x000fe400078e00ff */
[----:B------:R-:W-:-:S07]  /*30b00*/  IMAD.MOV.U32 R5, RZ, RZ, R14 ;  /* 0x000000ffff057224 */ /* 0x000fce00078e000e */
[----:B------:R-:W-:Y:S05]  /*30b10*/  WARPSYNC.COLLECTIVE R15, `(.L_x_2968) ;  /* 0x000000000f087348 */ /* 0x000fea0003c00000 */
[----:B------:R0:W1:Y:S02]  /*30b20*/  SHFL.IDX P6, R14, R13, R12, R11 ;  /* 0x0000000c0d0e7389 */ /* 0x00006400000c000b */
[----:B01----:R-:W-:Y:S01]  /*30b30*/  ENDCOLLECTIVE ;  /* 0x000000000000791b */ /* 0x003fe20003800000 */
.L_x_2968:
        /* <DEDUP_REMOVED lines=17> */
.L_x_2969:
[----:B------:R-:W-:Y:S02]  /*30c50*/  IMAD.MOV.U32 R13, RZ, RZ, R3 ;  /* 0x000000ffff0d7224 */ /* 0x000fe400078e0003 */
[----:B------:R-:W-:Y:S02]  /*30c60*/  IMAD.MOV.U32 R12, RZ, RZ, 0x5 ;  /* 0x00000005ff0c7424 */ /* 0x000fe400078e00ff */
[----:B------:R-:W-:-:S07]  /*30c70*/  IMAD.MOV.U32 R5, RZ, RZ, R14 ;  /* 0x000000ffff057224 */ /* 0x000fce00078e000e */
[----:B------:R-:W-:Y:S05]  /*30c80*/  WARPSYNC.COLLECTIVE R15, `(.L_x_2970) ;  /* 0x000000000f087348 */ /* 0x000fea0003c00000 */
[----:B------:R0:W1:Y:S02]  /*30c90*/  SHFL.IDX P6, R14, R13, R12, R11 ;  /* 0x0000000c0d0e7389 */ /* 0x00006400000c000b */
[----:B01----:R-:W-:Y:S01]  /*30ca0*/  ENDCOLLECTIVE ;  /* 0x000000000000791b */ /* 0x003fe20003800000 */
.L_x_2970:
        /* <DEDUP_REMOVED lines=17> */
.L_x_2971:
[----:B------:R-:W-:Y:S01]  /*30dc0*/  IMAD.MOV.U32 R13, RZ, RZ, R3 ;  /* 0x000000ffff0d7224 */ /* 0x000fe200078e0003 */
[----:B------:R-:W-:Y:S01]  /*30dd0*/  MOV R12, 0x6 ;  /* 0x00000006000c7802 */ /* 0x000fe20000000f00 */
[----:B------:R-:W-:-:S07]  /*30de0*/  IMAD.MOV.U32 R5, RZ, RZ, R14 ;  /* 0x000000ffff057224 */ /* 0x000fce00078e000e */
[----:B------:R-:W-:Y:S05]  /*30df0*/  WARPSYNC.COLLECTIVE R15, `(.L_x_2972) ;  /* 0x000000000f087348 */ /* 0x000fea0003c00000 */
[----:B------:R0:W1:Y:S02]  /*30e00*/  SHFL.IDX P6, R14, R13, R12, R11 ;  /* 0x0000000c0d0e7389 */ /* 0x00006400000c000b */
[----:B01----:R-:W-:Y:S01]  /*30e10*/  ENDCOLLECTIVE ;  /* 0x000000000000791b */ /* 0x003fe20003800000 */
.L_x_2972:
        /* <DEDUP_REMOVED lines=15> */
.L_x_2973:
[----:B------:R-:W-:-:S05]  /*30f10*/  VIADD R7, R0, 0x60 ;  /* 0x0000006000077836 */ /* 0x000fca0000000000 */
[----:B------:R-:W-:Y:S01]  /*30f20*/  ISETP.GE.AND P4, PT, R7, R2, PT ;  /* 0x000000020700720c */ /* 0x000fe20003f86270 */
[----:B------:R-:W-:Y:S02]  /*30f30*/  IMAD.MOV.U32 R13, RZ, RZ, R3 ;  /* 0x000000ffff0d7224 */ /* 0x000fe400078e0003 */
[----:B------:R-:W-:Y:S02]  /*30f40*/  IMAD.MOV.U32 R12, RZ, RZ, 0x7 ;  /* 0x00000007ff0c7424 */ /* 0x000fe400078e00ff */
[----:B------:R-:W-:-:S08]  /*30f50*/  IMAD.MOV.U32 R5, RZ, RZ, R14 ;  /* 0x000000ffff057224 */ /* 0x000fd000078e000e */
[----:B------:R-:W-:Y:S05]  /*30f60*/  WARPSYNC.COLLECTIVE R15, `(.L_x_2974) ;  /* 0x000000000f087348 */ /* 0x000fea0003c00000 */
[----:B------:R0:W1:Y:S02]  /*30f70*/  SHFL.IDX P6, R14, R13, R12, R11 ;  /* 0x0000000c0d0e7389 */ /* 0x00006400000c000b */
[----:B01----:R-:W-:Y:S01]  /*30f80*/  ENDCOLLECTIVE ;  /* 0x000000000000791b */ /* 0x003fe20003800000 */
.L_x_2974:
[----:B------:R-:W-:-:S05]  /*30f90*/  @!P4 LEA R5, P3, R9, R5, 0x1 ;  /* 0x000000050905c211 */ /* 0x000fca00078608ff */
[----:B------:R-:W-:-:S05]  /*30fa0*/  @!P4 IMAD.X R6, RZ, RZ, R6, P3 ;  /* 0x000000ffff06c224 */ /* 0x000fca00018e0606 */
[----:B------:R-:W-:Y:S01]  /*30fb0*/  @!P4 MOV R7, R6 ;  /* 0x000000060007c202 */ /* 0x000fe20000000f00 */
        /* <DEDUP_REMOVED lines=11> */
.L_x_2975:
[----:B------:R-:W-:Y:S01]  /*31070*/  @!PT LDS RZ, [RZ] ;  /* 0x00000000fffff984 */ /* 0x000fe20000000800 */
[----:B------:R-:W-:Y:S01]  /*31080*/  @!PT LDS RZ, [RZ] ;  /* 0x00000000fffff984 */ /* 0x000fe20000000800 */
[----:B------:R-:W-:Y:S01]  /*31090*/  @!PT LDS RZ, [RZ] ;  /* 0x00000000fffff984 */ /* 0x000fe20000000800 */
[----:B------:R0:W-:Y:S01]  /*310a0*/  @!P4 LDGSTS.E.BYPASS.LTC128B.128 [R10+0x20400], desc[UR60][R6.64+0x100], !P0 ;  /* 0x20400100060acfae */ /* 0x0001e2000c101d7c */
[----:B------:R-:W-:Y:S01]  /*310b0*/  MOV R3, R14 ;  /* 0x0000000e00037202 */ /* 0x000fe20000000f00 */
[----:B------:R-:W-:Y:S06]  /*310c0*/  BRA `(.L_x_2976) ;  /* 0xffffffa000707947 */ /* 0x000fec000383ffff */
.L_x_2821:
[----:B----4-:R4:W0:Y:S02]  /*310d0*/  SYNCS.PHASECHK.TRANS64.TRYWAIT P0, [R18+URZ+0x36820], R0 ;  /* 0x03682000120075a7 */ /* 0x010824000800017f */
[----:B0-----:R-:W-:Y:S05]  /*310e0*/  @!P0 NANOSLEEP.SYNCS 0x989680 ;  /* 0x009896800000895d */ /* 0x001fea0003900000 */
[----:B------:R-:W0:Y:S02]  /*310f0*/  @!P0 SYNCS.PHASECHK.TRANS64 P0, [R18+URZ+0x36820], R0 ;  /* 0x03682000120085a7 */ /* 0x000e24000800007f */
[----:B0-----:R-:W-:Y:S05]  /*31100*/  @!P0 BRA `(.L_x_2821) ;  /* 0xfffffffc00f08947 */ /* 0x001fea000383ffff */
[----:B------:R-:W-:Y:S05]  /*31110*/  BRA `(.L_x_2977) ;  /* 0xffffffa000f07947 */ /* 0x000fea000383ffff */
.L_x_2830:
[----:B-1----:R1:W2:Y:S02]  /*31120*/  SYNCS.PHASECHK.TRANS64.TRYWAIT P0, [R3+URZ+0x36840], R2 ;  /* 0x03684002030075a7 */ /* 0x0022a4000800017f */
[----:B--2---:R-:W-:Y:S05]  /*31130*/  @!P0 NANOSLEEP.SYNCS 0x989680 ;  /* 0x009896800000895d */ /* 0x004fea0003900000 */
[----:B------:R-:W2:Y:S02]  /*31140*/  @!P0 SYNCS.PHASECHK.TRANS64 P0, [R3+URZ+0x36840], R2 ;  /* 0x03684002030085a7 */ /* 0x000ea4000800007f */
[----:B--2---:R-:W-:Y:S05]  /*31150*/  @!P0 BRA `(.L_x_2830) ;  /* 0xfffffffc00f08947 */ /* 0x004fea000383ffff */
[----:B------:R-:W-:Y:S05]  /*31160*/  BRA `(.L_x_2978) ;  /* 0xffffffa400cc7947 */ /* 0x000fea000383ffff */
.L_x_2837:
[----:B0-----:R0:W1:Y:S02]  /*31170*/  SYNCS.PHASECHK.TRANS64.TRYWAIT P0, [R3+URZ+0x60], R2 ;  /* 0x00006002030075a7 */ /* 0x001064000800017f */
[----:B-1----:R-:W-:Y:S05]  /*31180*/  @!P0 NANOSLEEP.SYNCS 0x989680 ;  /* 0x009896800000895d */ /* 0x002fea0003900000 */
[----:B------:R-:W1:Y:S02]  /*31190*/  @!P0 SYNCS.PHASECHK.TRANS64 P0, [R3+URZ+0x60], R2 ;  /* 0x00006002030085a7 */ /* 0x000e64000800007f */
[----:B-1----:R-:W-:Y:S05]  /*311a0*/  @!P0 BRA `(.L_x_2837) ;  /* 0xfffffffc00f08947 */ /* 0x002fea000383ffff */
[----:B------:R-:W-:Y:S05]  /*311b0*/  BRA `(.L_x_2979) ;  /* 0xffffffa800e07947 */ /* 0x000fea000383ffff */
.L_x_2847:
[----:B-1----:R1:W2:Y:S02]  /*311c0*/  SYNCS.PHASECHK.TRANS64.TRYWAIT P0, [R3+URZ+0x36840], R2 ;  /* 0x03684002030075a7 */ /* 0x0022a4000800017f */
[----:B--2---:R-:W-:Y:S05]  /*311d0*/  @!P0 NANOSLEEP.SYNCS 0x989680 ;  /* 0x009896800000895d */ /* 0x004fea0003900000 */
[----:B------:R-:W2:Y:S02]  /*311e0*/  @!P0 SYNCS.PHASECHK.TRANS64 P0, [R3+URZ+0x36840], R2 ;  /* 0x03684002030085a7 */ /* 0x000ea4000800007f */
[----:B--2---:R-:W-:Y:S05]  /*311f0*/  @!P0 BRA `(.L_x_2847) ;  /* 0xfffffffc00f08947 */ /* 0x004fea000383ffff */
[----:B------:R-:W-:Y:S05]  /*31200*/  BRA `(.L_x_2980) ;  /* 0xffffffb000ac7947 */ /* 0x000fea000383ffff */
.L_x_2854:
[----:B0-----:R0:W1:Y:S02]  /*31210*/  SYNCS.PHASECHK.TRANS64.TRYWAIT P0, [R2+URZ+0x60], R3 ;  /* 0x00006003020075a7 */ /* 0x001064000800017f */
[----:B-1----:R-:W-:Y:S05]  /*31220*/  @!P0 NANOSLEEP.SYNCS 0x989680 ;  /* 0x009896800000895d */ /* 0x002fea0003900000 */
[----:B------:R-:W1:Y:S02]  /*31230*/  @!P0 SYNCS.PHASECHK.TRANS64 P0, [R2+URZ+0x60], R3 ;  /* 0x00006003020085a7 */ /* 0x000e64000800007f */
[----:B-1----:R-:W-:Y:S05]  /*31240*/  @!P0 BRA `(.L_x_2854) ;  /* 0xfffffffc00f08947 */ /* 0x002fea000383ffff */
[----:B------:R-:W-:Y:S05]  /*31250*/  BRA `(.L_x_2981) ;  /* 0xffffffb400c07947 */ /* 0x000fea000383ffff */
.L_x_2864:
[----:B--2---:R2:W3:Y:S02]  /*31260*/  SYNCS.PHASECHK.TRANS64.TRYWAIT P0, [R2+URZ+0x36840], R3 ;  /* 0x03684003020075a7 */ /* 0x0044e4000800017f */
[----:B---3--:R-:W-:Y:S05]  /*31270*/  @!P0 NANOSLEEP.SYNCS 0x989680 ;  /* 0x009896800000895d */ /* 0x008fea0003900000 */
[----:B------:R-:W3:Y:S02]  /*31280*/  @!P0 SYNCS.PHASECHK.TRANS64 P0, [R2+URZ+0x36840], R3 ;  /* 0x03684003020085a7 */ /* 0x000ee4000800007f */
[----:B---3--:R-:W-:Y:S05]  /*31290*/  @!P0 BRA `(.L_x_2864) ;  /* 0xfffffffc00f08947 */ /* 0x008fea000383ffff */
[----:B------:R-:W-:Y:S05]  /*312a0*/  BRA `(.L_x_2982) ;  /* 0xffffffbc005c7947 */ /* 0x000fea000383ffff */
.L_x_2871:
[----:B0-----:R0:W1:Y:S02]  /*312b0*/  SYNCS.PHASECHK.TRANS64.TRYWAIT P0, [R2+URZ+0x60], R5 ;  /* 0x00006005020075a7 */ /* 0x001064000800017f */
[----:B-1----:R-:W-:Y:S05]  /*312c0*/  @!P0 NANOSLEEP.SYNCS 0x989680 ;  /* 0x009896800000895d */ /* 0x002fea0003900000 */
[----:B------:R-:W1:Y:S02]  /*312d0*/  @!P0 SYNCS.PHASECHK.TRANS64 P0, [R2+URZ+0x60], R5 ;  /* 0x00006005020085a7 */ /* 0x000e64000800007f */
[----:B-1----:R-:W-:Y:S05]  /*312e0*/  @!P0 BRA `(.L_x_2871) ;  /* 0xfffffffc00f08947 */ /* 0x002fea000383ffff */
[----:B------:R-:W-:Y:S05]  /*312f0*/  BRA `(.L_x_2983) ;  /* 0xffffffc000707947 */ /* 0x000fea000383ffff */
.L_x_2883:
[----:B---3--:R3:W4:Y:S02]  /*31300*/  SYNCS.PHASECHK.TRANS64.TRYWAIT P0, [R0+URZ+0x36860], R2 ;  /* 0x03686002000075a7 */ /* 0x008724000800017f */
[----:B----4-:R-:W-:Y:S05]  /*31310*/  @!P0 NANOSLEEP.SYNCS 0x989680 ;  /* 0x009896800000895d */ /* 0x010fea0003900000 */
[----:B------:R-:W4:Y:S02]  /*31320*/  @!P0 SYNCS.PHASECHK.TRANS64 P0, [R0+URZ+0x36860], R2 ;  /* 0x03686002000085a7 */ /* 0x000f24000800007f */
[----:B----4-:R-:W-:Y:S05]  /*31330*/  @!P0 BRA `(.L_x_2883) ;  /* 0xfffffffc00f08947 */ /* 0x010fea000383ffff */
[----:B------:R-:W-:Y:S05]  /*31340*/  BRA `(.L_x_2984) ;  /* 0xffffffc400f87947 */ /* 0x000fea000383ffff */
.L_x_2891:
[----:B------:R-:W4:Y:S01]  /*31350*/  LDL R0, [R1] ;  /* 0x0000000001007983 */ /* 0x000f220000100800 */
[----:B------:R-:W-:Y:S01]  /*31360*/  BSSY B0, `(.L_x_2985) ;  /* 0x0000008000007945 */ /* 0x000fe20003800000 */
[----:B------:R-:W-:Y:S02]  /*31370*/  IMAD.MOV.U32 R12, RZ, RZ, RZ ;  /* 0x000000ffff0c7224 */ /* 0x000fe400078e00ff */
[----:B------:R-:W-:Y:S02]  /*31380*/  IMAD.MOV.U32 R11, RZ, RZ, 0x1f ;  /* 0x0000001fff0b7424 */ /* 0x000fe400078e00ff */
[----:B------:R-:W-:Y:S02]  /*31390*/  IMAD.MOV.U32 R15, RZ, RZ, -0x1 ;  /* 0xffffffffff0f7424 */ /* 0x000fe400078e00ff */
[----:B----4-:R-:W-:-:S07]  /*313a0*/  IMAD.MOV.U32 R13, RZ, RZ, R0 ;  /* 0x000000ffff0d7224 */ /* 0x010fce00078e0000 */
[----:B-123--:R-:W-:Y:S05]  /*313b0*/  WARPSYNC.COLLECTIVE R15, `(.L_x_2986) ;  /* 0x000000000f087348 */ /* 0x00efea0003c00000 */
[----:B------:R0:W4:Y:S02]  /*313c0*/  SHFL.IDX P6, R14, R13, R12, R11 ;  /* 0x0000000c0d0e7389 */ /* 0x00012400000c000b */
[----:B01234-:R-:W-:Y:S01]  /*313d0*/  ENDCOLLECTIVE ;  /* 0x000000000000791b */ /* 0x01ffe20003800000 */
.L_x_2986:
[----:B------:R-:W-:Y:S05]  /*313e0*/  BSYNC B0 ;  /* 0x0000000000007941 */ /* 0x000fea0003800000 */
.L_x_2985:
        /* <DEDUP_REMOVED lines=9> */
.L_x_2987:
        /* <DEDUP_REMOVED lines=11> */
[----:B------:R-:W-:Y:S01]  /*31530*/  MOV R4, RZ ;  /* 0x000000ff00047202 */ /* 0x000fe20000000f00 */
[----:B------:R-:W-:Y:S01]  /*31540*/  IMAD.MOV.U32 R6, RZ, RZ, RZ ;  /* 0x000000ffff067224 */ /* 0x000fe200078e00ff */
        /* <DEDUP_REMOVED lines=13> */
.L_x_2988:
        /* <DEDUP_REMOVED lines=8> */
.L_x_2989:
        /* <DEDUP_REMOVED lines=8> */
.L_x_2990:
        /* <DEDUP_REMOVED lines=8> */
.L_x_2991:
        /* <DEDUP_REMOVED lines=8> */
.L_x_2992:
        /* <DEDUP_REMOVED lines=9> */
.L_x_2993:
[----:B------:R-:W-:Y:S01]  /*318b0*/  IMAD.MOV.U32 R9, RZ, RZ, R14 ;  /* 0x000000ffff097224 */ /* 0x000fe200078e000e */
[----:B------:R-:W-:Y:S06]  /*318c0*/  BRA `(.L_x_2994) ;  /* 0xffffffc800a87947 */ /* 0x000fec000383ffff */
.L_x_2894:
[----:B------:R-:W-:Y:S01]  /*318d0*/  BSSY B0, `(.L_x_2995) ;  /* 0x0000008000007945 */ /* 0x000fe20003800000 */
[----:B------:R-:W-:Y:S01]  /*318e0*/  IMAD.MOV.U32 R13, RZ, RZ, R2 ;  /* 0x000000ffff0d7224 */ /* 0x000fe200078e0002 */
[----:B------:R-:W-:Y:S01]  /*318f0*/  MOV R12, 0x1 ;  /* 0x00000001000c7802 */ /* 0x000fe20000000f00 */
[----:B------:R-:W-:Y:S02]  /*31900*/  IMAD.MOV.U32 R11, RZ, RZ, RZ ;  /* 0x000000ffff0b7224 */ /* 0x000fe400078e00ff */
[----:B------:R-:W-:-:S07]  /*31910*/  IMAD.MOV.U32 R15, RZ, RZ, -0x1 ;  /* 0xffffffffff0f7424 */ /* 0x000fce00078e00ff */
[----:B0-----:R-:W-:Y:S05]  /*31920*/  WARPSYNC.COLLECTIVE R15, `(.L_x_2996) ;  /* 0x000000000f087348 */ /* 0x001fea0003c00000 */
[----:B------:R1:W2:Y:S02]  /*31930*/  SHFL.UP P6, R14, R13, R12, R11 ;  /* 0x0400000c0d0e7389 */ /* 0x0002a400000c000b */
[----:B012---:R-:W-:Y:S01]  /*31940*/  ENDCOLLECTIVE ;  /* 0x000000000000791b */ /* 0x007fe20003800000 */
.L_x_2996:
[----:B------:R-:W-:Y:S05]  /*31950*/  BSYNC B0 ;  /* 0x0000000000007941 */ /* 0x000fea0003800000 */
.L_x_2995:
        /* <DEDUP_REMOVED lines=10> */
.L_x_2997:
        /* <DEDUP_REMOVED lines=8> */
.L_x_2998:
        /* <DEDUP_REMOVED lines=8> */
.L_x_2999:
        /* <DEDUP_REMOVED lines=8> */
.L_x_3000:
        /* <DEDUP_REMOVED lines=9> */
.L_x_3001:
[----:B------:R-:W-:Y:S01]  /*31c10*/  IMAD.MOV.U32 R9, RZ, RZ, R14 ;  /* 0x000000ffff097224 */ /* 0x000fe200078e000e */
[----:B------:R-:W-:Y:S06]  /*31c20*/  BRA `(.L_x_3002) ;  /* 0xffffffc8007c7947 */ /* 0x000fec000383ffff */
.L_x_2896:
[----:B------:R-:W-:Y:S01]  /*31c30*/  BSSY B0, `(.L_x_3003) ;  /* 0x0000006000007945 */ /* 0x000fe20003800000 */
[----:B------:R-:W-:Y:S01]  /*31c40*/  PLOP3.LUT P6, PT, P6, PT, PT, 0x8, 0x0 ;  /* 0x000000000000781c */ /* 0x000fe200037ce170 */
[----:B------:R-:W-:-:S12]  /*31c50*/  IMAD.MOV.U32 R15, RZ, RZ, -0x1 ;  /* 0xffffffffff0f7424 */ /* 0x000fd800078e00ff */
[----:B0-----:R-:W-:Y:S05]  /*31c60*/  WARPSYNC.COLLECTIVE R15, `(.L_x_3004) ;  /* 0x000000000f087348 */ /* 0x001fea0003c00000 */
[----:B------:R-:W-:Y:S01]  /*31c70*/  VOTE.ANY R14, PT, P6 ;  /* 0x00000000000e7806 */ /* 0x000fe200030e0100 */
[----:B0-----:R-:W-:Y:S06]  /*31c80*/  ENDCOLLECTIVE ;  /* 0x000000000000791b */ /* 0x001fec0003800000 */
.L_x_3004:
[----:B------:R-:W-:Y:S05]  /*31c90*/  BSYNC B0 ;  /* 0x0000000000007941 */ /* 0x000fea0003800000 */
.L_x_3003:
[----:B------:R0:W5:Y:S01]  /*31ca0*/  LDL.LU R10, [R1+0xc] ;  /* 0x00000c00010a7983 */ /* 0x0001620000300800 */
[----:B------:R-:W-:Y:S02]  /*31cb0*/  IMAD.MOV.U32 R0, RZ, RZ, R14 ;  /* 0x000000ffff007224 */ /* 0x000fe400078e000e */
[----:B------:R-:W-:Y:S02]  /*31cc0*/  IMAD.MOV.U32 R13, RZ, RZ, R4 ;  /* 0x000000ffff0d7224 */ /* 0x000fe400078e0004 */
[----:B------:R-:W1:Y:S01]  /*31cd0*/  POPC R3, R0 ;  /* 0x0000000000037309 */ /* 0x000e620000000000 */
[----:B------:R-:W-:Y:S02]  /*31ce0*/  IMAD.MOV.U32 R11, RZ, RZ, 0x1f ;  /* 0x0000001fff0b7424 */ /* 0x000fe400078e00ff */
[----:B------:R-:W-:Y:S01]  /*31cf0*/  IMAD.MOV.U32 R15, RZ, RZ, -0x1 ;  /* 0xffffffffff0f7424 */ /* 0x000fe200078e00ff */
[----:B01----:R-:W-:-:S07]  /*31d00*/  MOV R12, R3 ;  /* 0x00000003000c7202 */ /* 0x003fce0000000f00 */
[----:B-----5:R-:W-:Y:S05]  /*31d10*/  WARPSYNC.COLLECTIVE R15, `(.L_x_3005) ;  /* 0x000000000f087348 */ /* 0x020fea0003c00000 */
[----:B------:R0:W1:Y:S02]  /*31d20*/  SHFL.IDX P6, R14, R13, R12, R11 ;  /* 0x0000000c0d0e7389 */ /* 0x00006400000c000b */
[----:B01---5:R-:W-:Y:S01]  /*31d30*/  ENDCOLLECTIVE ;  /* 0x000000000000791b */ /* 0x023fe20003800000 */
.L_x_3005:
[----:B------:R-:W-:Y:S02]  /*31d40*/  IMAD.MOV.U32 R13, RZ, RZ, R6 ;  /* 0x000000ffff0d7224 */ /* 0x000fe400078e0006 */
[----:B------:R-:W-:-:S07]  /*31d50*/  IMAD.MOV.U32 R4, RZ, RZ, R14 ;  /* 0x000000ffff047224 */ /* 0x000fce00078e000e */
[----:B------:R-:W-:Y:S05]  /*31d60*/  WARPSYNC.COLLECTIVE R15, `(.L_x_3006) ;  /* 0x000000000f087348 */ /* 0x000fea0003c00000 */
[----:B------:R0:W1:Y:S02]  /*31d70*/  SHFL.IDX P6, R14, R13, R12, R11 ;  /* 0x0000000c0d0e7389 */ /* 0x00006400000c000b */
[----:B01----:R-:W-:Y:S01]  /*31d80*/  ENDCOLLECTIVE ;  /* 0x000000000000791b */ /* 0x003fe20003800000 */
.L_x_3006:
[----:B------:R-:W-:Y:S01]  /*31d90*/  IMAD.MOV.U32 R6, RZ, RZ, R14 ;  /* 0x000000ffff067224 */ /* 0x000fe200078e000e */
[----:B------:R-:W-:-:S05]  /*31da0*/  IADD3 R10, R3, R10, RZ ;  /* 0x0000000a030a7210 */ /* 0x000fca0007ffe0ff */
[----:B------:R0:W-:Y:S01]  /*31db0*/  STL [R1+0xc], R10 ;  /* 0x00000c0a01007387 */ /* 0x0001e20000100800 */
[----:B------:R-:W-:Y:S05]  /*31dc0*/  BRA `(.L_x_3007) ;  /* 0xffffffc8005c7947 */ /* 0x000fea000383ffff */
.L_x_2898:
        /* <DEDUP_REMOVED lines=8> */
.L_x_3009:
[----:B------:R-:W-:Y:S05]  /*31e50*/  BSYNC B0 ;  /* 0x0000000000007941 */ /* 0x000fea0003800000 */
.L_x_3008:
[----:B------:R-:W-:Y:S01]  /*31e60*/  IMAD.MOV.U32 R3, RZ, RZ, R14 ;  /* 0x000000ffff037224 */ /* 0x000fe200078e000e */
[----:B------:R-:W-:Y:S06]  /*31e70*/  BRA `(.L_x_3010) ;  /* 0xffffffc800487947 */ /* 0x000fec000383ffff */
.L_x_2904:
[----:B0-----:R0:W1:Y:S02]  /*31e80*/  SYNCS.PHASECHK.TRANS64.TRYWAIT P0, [R0+URZ+0x36820], R3 ;  /* 0x03682003000075a7 */ /* 0x001064000800017f */
[----:B-1----:R-:W-:Y:S05]  /*31e90*/  @!P0 NANOSLEEP.SYNCS 0x989680 ;  /* 0x009896800000895d */ /* 0x002fea0003900000 */
[----:B------:R-:W1:Y:S02]  /*31ea0*/  @!P0 SYNCS.PHASECHK.TRANS64 P0, [R0+URZ+0x36820], R3 ;  /* 0x03682003000085a7 */ /* 0x000e64000800007f */
[----:B-1----:R-:W-:Y:S05]  /*31eb0*/  @!P0 BRA `(.L_x_2904) ;  /* 0xfffffffc00f08947 */ /* 0x002fea000383ffff */
[----:B------:R-:W-:Y:S05]  /*31ec0*/  BRA `(.L_x_3011) ;  /* 0xffffffd000e87947 */ /* 0x000fea000383ffff */
.L_x_2905:
[----:B------:R-:W1:Y:S01]  /*31ed0*/  S2R R2, SR_TID.X ;  /* 0x0000000000027919 */ /* 0x000e620000002100 */
[----:B------:R-:W-:Y:S01]  /*31ee0*/  BSSY B0, `(.L_x_3012) ;  /* 0x000000a000007945 */ /* 0x000fe20003800000 */
[----:B------:R-:W-:Y:S02]  /*31ef0*/  IMAD.MOV.U32 R12, RZ, RZ, RZ ;  /* 0x000000ffff0c7224 */ /* 0x000fe400078e00ff */
[----:B------:R-:W-:Y:S02]  /*31f00*/  IMAD.MOV.U32 R11, RZ, RZ, 0x1f ;  /* 0x0000001fff0b7424 */ /* 0x000fe400078e00ff */
[----:B------:R-:W-:Y:S01]  /*31f10*/  IMAD.MOV.U32 R15, RZ, RZ, -0x1 ;  /* 0xffffffffff0f7424 */ /* 0x000fe200078e00ff */
[----:B-1----:R-:W-:-:S04]  /*31f20*/  SHF.R.U32.HI R2, RZ, 0x5, R2 ;  /* 0x00000005ff027819 */ /* 0x002fc80000011602 */
[----:B------:R-:W-:-:S04]  /*31f30*/  LOP3.LUT R2, R2, 0x3, RZ, 0xc0, !PT ;  /* 0x0000000302027812 */ /* 0x000fc800078ec0ff */
[----:B------:R-:W-:-:S07]  /*31f40*/  MOV R13, R2 ;  /* 0x00000002000d7202 */ /* 0x000fce0000000f00 */
[----:B0-----:R-:W-:Y:S05]  /*31f50*/  WARPSYNC.COLLECTIVE R15, `(.L_x_3013) ;  /* 0x000000000f087348 */ /* 0x001fea0003c00000 */
[----:B------:R1:W2:Y:S02]  /*31f60*/  SHFL.IDX P6, R14, R13, R12, R11 ;  /* 0x0000000c0d0e7389 */ /* 0x0002a400000c000b */
[----:B012---:R-:W-:Y:S01]  /*31f70*/  ENDCOLLECTIVE ;  /* 0x000000000000791b */ /* 0x007fe20003800000 */
.L_x_3013:
[----:B------:R-:W-:Y:S05]  /*31f80*/  BSYNC B0 ;  /* 0x0000000000007941 */ /* 0x000fea0003800000 */
.L_x_3012:
[----:B------:R-:W-:Y:S05]  /*31f90*/  BRA `(.L_x_3014) ;  /* 0xffffffd000d07947 */ /* 0x000fea000383ffff */
.L_x_2906:
[----:B------:R-:W-:Y:S01]  /*31fa0*/  BSSY B0, `(.L_x_3015) ;  /* 0x0000006000007945 */ /* 0x000fe20003800000 */
[----:B------:R-:W-:-:S07]  /*31fb0*/  IMAD.MOV.U32 R15, RZ, RZ, -0x1 ;  /* 0xffffffffff0f7424 */ /* 0x000fce00078e00ff */
[----:B01----:R-:W-:Y:S05]  /*31fc0*/  WARPSYNC.COLLECTIVE R15, `(.L_x_3016) ;  /* 0x000000000f0c7348 */ /* 0x003fea0003c00000 */
[----:B------:R-:W-:Y:S02]  /*31fd0*/  ELECT P6, UR62, PT ;  /* 0x00000000003e782f */ /* 0x000fe400038c0000 */
[----:B------:R-:W-:Y:S01]  /*31fe0*/  MOV R14, UR62 ;  /* 0x0000003e000e7c02 */ /* 0x000fe20008000f00 */
[----:B01----:R-:W-:Y:S10]  /*31ff0*/  ENDCOLLECTIVE ;  /* 0x000000000000791b */ /* 0x003ff40003800000 */
.L_x_3016:
[----:B------:R-:W-:Y:S05]  /*32000*/  BSYNC B0 ;  /* 0x0000000000007941 */ /* 0x000fea0003800000 */
.L_x_3015:
[----:B------:R-:W-:Y:S05]  /*32010*/  BRA `(.L_x_3017) ;  /* 0xffffffd000c47947 */ /* 0x000fea000383ffff */
.L_x_2908:
[----:B0-----:R0:W1:Y:S02]  /*32020*/  SYNCS.PHASECHK.TRANS64.TRYWAIT P0, [R6+URZ], R5 ;  /* 0x00000005060075a7 */ /* 0x001064000800017f */
[----:B-1----:R-:W-:Y:S05]  /*32030*/  @!P0 NANOSLEEP.SYNCS 0x989680 ;  /* 0x009896800000895d */ /* 0x002fea0003900000 */
[----:B------:R-:W1:Y:S02]  /*32040*/  @!P0 SYNCS.PHASECHK.TRANS64 P0, [R6+URZ], R5 ;  /* 0x00000005060085a7 */ /* 0x000e64000800007f */
[----:B-1----:R-:W-:Y:S05]  /*32050*/  @!P0 BRA `(.L_x_2908) ;  /* 0xfffffffc00f08947 */ /* 0x002fea000383ffff */
[----:B------:R-:W-:Y:S05]  /*32060*/  BRA `(.L_x_3018) ;  /* 0xffffffd400047947 */ /* 0x000fea000383ffff */
.L_x_2909:
[----:B-1----:R1:W2:Y:S02]  /*32070*/  SYNCS.PHASECHK.TRANS64.TRYWAIT P0, [R7+URZ], R2 ;  /* 0x00000002070075a7 */ /* 0x0022a4000800017f */
[----:B--2---:R-:W-:Y:S05]  /*32080*/  @!P0 NANOSLEEP.SYNCS 0x989680 ;  /* 0x009896800000895d */ /* 0x004fea0003900000 */
[----:B------:R-:W2:Y:S02]  /*32090*/  @!P0 SYNCS.PHASECHK.TRANS64 P0, [R7+URZ], R2 ;  /* 0x00000002070085a7 */ /* 0x000ea4000800007f */
[----:B--2---:R-:W-:Y:S05]  /*320a0*/  @!P0 BRA `(.L_x_2909) ;  /* 0xfffffffc00f08947 */ /* 0x004fea000383ffff */
[----:B------:R-:W-:Y:S05]  /*320b0*/  BRA `(.L_x_3019) ;  /* 0xffffffd000f87947 */ /* 0x000fea000383ffff */
.L_x_2911:
[----:B--2---:R2:W3:Y:S02]  /*320c0*/  SYNCS.PHASECHK.TRANS64.TRYWAIT P0, [R4+URZ], R5 ;  /* 0x00000005040075a7 */ /* 0x0044e4000800017f */
[----:B---3--:R-:W-:Y:S05]  /*320d0*/  @!P0 NANOSLEEP.SYNCS 0x989680 ;  /* 0x009896800000895d */ /* 0x008fea0003900000 */
[----:B------:R-:W3:Y:S02]  /*320e0*/  @!P0 SYNCS.PHASECHK.TRANS64 P0, [R4+URZ], R5 ;  /* 0x00000005040085a7 */ /* 0x000ee4000800007f */
[----:B---3--:R-:W-:Y:S05]  /*320f0*/  @!P0 BRA `(.L_x_2911) ;  /* 0xfffffffc00f08947 */ /* 0x008fea000383ffff */
[----:B------:R-:W-:Y:S05]  /*32100*/  BRA `(.L_x_3020) ;  /* 0xffffffd000fc7947 */ /* 0x000fea000383ffff */
.L_x_3021:
        /* <DEDUP_REMOVED lines=15> */
.L_x_3030:


//--------------------- .nv.global.init           --------------------------
	.section	.nv.global.init,"aw",@progbits
.nv.global.init:
	.type		$str$20,@object
	.size		$str$20,($str$21 - $str$20)
$str$20:
        /*0000*/ 	.byte	0x28, 0x61, 0x64, 0x64, 0x72, 0x65, 0x73, 0x73, 0x20, 0x26, 0x20, 0x6d, 0x61, 0x73, 0x6b, 0x29
        /*0010*/ 	.byte	0x20, 0x3d, 0x3d, 0x20, 0x30, 0x00
	.type		$str$21,@object
	.size		$str$21,(__unnamed_9 - $str$21)
$str$21:
        /*0016*/ 	.byte	0x2f, 0x74, 0x6d, 0x70, 0x2f, 0x6f, 0x73, 0x73, 0x5f, 0x6b, 0x65, 0x72, 0x6e, 0x65, 0x6c, 0x73
        /*0026*/ 	.byte	0x5f, 0x73, 0x72, 0x63, 0x2f, 0x66, 0x6c, 0x61, 0x73, 0x68, 0x5f, 0x61, 0x74, 0x74, 0x65, 0x6e
        /*0036*/ 	.byte	0x74, 0x69, 0x6f, 0x6e, 0x2f, 0x63, 0x73, 0x72, 0x63, 0x2f, 0x63, 0x75, 0x74, 0x6c, 0x61, 0x73
        /*0046*/ 	.byte	0x73, 0x2f, 0x69, 0x6e, 0x63, 0x6c, 0x75, 0x64, 0x65, 0x2f, 0x63, 0x75, 0x74, 0x65, 0x2f, 0x70
        /*0056*/ 	.byte	0x6f, 0x69, 0x6e, 0x74, 0x65, 0x72, 0x5f, 0x66, 0x6c, 0x61, 0x67, 0x67, 0x65, 0x64, 0x2e, 0x68
        /*0066*/ 	.byte	0x70, 0x70, 0x00
	.type		__unnamed_9,@object
	.size		__unnamed_9,(__unnamed_5 - __unnamed_9)
__unnamed_9:
        /* <DEDUP_REMOVED lines=24> */
	.type		__unnamed_5,@object
	.size		__unnamed_5,(__unnamed_4 - __unnamed_5)
__unnamed_5:
        /* <DEDUP_REMOVED lines=24> */
	.type		__unnamed_4,@object
	.size		__unnamed_4,(__unnamed_3 - __unnamed_4)
__unnamed_4:
        /* <DEDUP_REMOVED lines=24> */
	.type		__unnamed_3,@object
	.size		__unnamed_3,(__unnamed_7 - __unnamed_3)
__unnamed_3:
        /* <DEDUP_REMOVED lines=29> */
	.type		__unnamed_7,@object
	.size		__unnamed_7,(__unnamed_2 - __unnamed_7)
__unnamed_7:
        /* <DEDUP_REMOVED lines=29> */
	.type		__unnamed_2,@object
	.size		__unnamed_2,(__unnamed_8 - __unnamed_2)
__unnamed_2:
        /* <DEDUP_REMOVED lines=29> */
	.type		__unnamed_8,@object
	.size		__unnamed_8,(__unnamed_1 - __unnamed_8)
__unnamed_8:
        /* <DEDUP_REMOVED lines=29> */
	.type		__unnamed_1,@object
	.size		__unnamed_1,(__unnamed_6 - __unnamed_1)
__unnamed_1:
        /* <DEDUP_REMOVED lines=28> */
        /*0dd9*/ 	.byte	0x32, 0x31, 0x35, 0x30, 0x34, 0x3e, 0x3e, 0x3e, 0x3e, 0x3e, 0x20, 0x26, 0x5d, 0x00
	.type		__unnamed_6,@object
	.size		__unnamed_6,(.L_5 - __unnamed_6)
__unnamed_6:
        /* <DEDUP_REMOVED lines=29> */
.L_5:


//--------------------- .nv.shared._ZN7cutlass13device_kernelIN5flash11enable_sm90INS1_16FlashAttnFwdSm90INS1_25CollectiveMainloopFwdSm90ILi2EN4cute5tupleIJNS5_1CILi1EEES8_S8_EEENS6_IJNS7_ILi128EEENS7_ILi112EEENS7_ILi192EEEEEELi192ENS_6half_tEfNS_4arch4Sm90ELb0ELb0ELb0ELb0ELb0ELb0ELb0ELb1ELb1ELb1ELb1ELb0EEENS1_21CollectiveEpilogueFwdINS6_IJSA_SC_SB_EEES9_SE_SG_Li256ELb0ELb1ELb1ELb0EEENS1_19SingleTileSchedulerILb0ELb1ELb1ELi128EEEEEEEEEvNT_6ParamsE --------------------------
	.section	.nv.shared._ZN7cutlass13device_kernelIN5flash11enable_sm90INS1_16FlashAttnFwdSm90INS1_25CollectiveMainloopFwdSm90ILi2EN4cute5tupleIJNS5_1CILi1EEES8_S8_EEENS6_IJNS7_ILi128EEENS7_ILi112EEENS7_ILi192EEEEEELi192ENS_6half_tEfNS_4arch4Sm90ELb0ELb0ELb0ELb0ELb0ELb0ELb0ELb1ELb1ELb1ELb1ELb0EEENS1_21CollectiveEpilogueFwdINS6_IJSA_SC_SB_EEES9_SE_SG_Li256ELb0ELb1ELb1ELb0EEENS1_19SingleTileSchedulerILb0ELb1ELb1ELi128EEEEEEEEEvNT_6ParamsE,"aw",@nobits
	.sectionflags	@""
	.align	16
	.zero		1024


//--------------------- .nv.shared.reserved.0     --------------------------
	.section	.nv.shared.reserved.0,"aw",@nobits
	.weak		__nv_reservedSMEM_offset_0_alias
	.size		__nv_reservedSMEM_offset_0_alias, 0, 0
	.other		__nv_reservedSMEM_offset_0_alias,@"STO_CUDA_RESERVED_SHARED STV_DEFAULT"
__nv_reservedSMEM_offset_0_alias:
	.zero		0


//--------------------- .nv.global                --------------------------
	.section	.nv.global,"aw",@nobits
.nv.global:
	.type		_ZN72_INTERNAL_8379c483_36_flash_fwd_hdim192_fp16_split_sm90_cu_de61a85f_30414cute1_E,@object
	.size		_ZN72_INTERNAL_8379c483_36_flash_fwd_hdim192_fp16_split_sm90_cu_de61a85f_30414cute1_E,(_ZN72_INTERNAL_8379c483_36_flash_fwd_hdim192_fp16_split_sm90_cu_de61a85f_30414cuda3std3__45__cpo6cbeginE - _ZN72_INTERNAL_8379c483_36_flash_fwd_hdim192_fp16_split_sm90_cu_de61a85f_30414cute1_E)
_ZN72_INTERNAL_8379c483_36_flash_fwd_hdim192_fp16_split_sm90_cu_de61a85f_30414cute1_E:
	.zero		1
	.type		_ZN72_INTERNAL_8379c483_36_flash_fwd_hdim192_fp16_split_sm90_cu_de61a85f_30414cuda3std3__45__cpo6cbeginE,@object
	.size		_ZN72_INTERNAL_8379c483_36_flash_fwd_hdim192_fp16_split_sm90_cu_de61a85f_30414cuda3std3__45__cpo6cbeginE,(_ZN72_INTERNAL_8379c483_36_flash_fwd_hdim192_fp16_split_sm90_cu_de61a85f_30414cuda3std3__48in_placeE - _ZN72_INTERNAL_8379c483_36_flash_fwd_hdim192_fp16_split_sm90_cu_de61a85f_30414cuda3std3__45__cpo6cbeginE)
_ZN72_INTERNAL_8379c483_36_flash_fwd_hdim192_fp16_split_sm90_cu_de61a85f_30414cuda3std3__45__cpo6cbeginE:
	.zero		1
	.type		_ZN72_INTERNAL_8379c483_36_flash_fwd_hdim192_fp16_split_sm90_cu_de61a85f_30414cuda3std3__48in_placeE,@object
	.size		_ZN72_INTERNAL_8379c483_36_flash_fwd_hdim192_fp16_split_sm90_cu_de61a85f_30414cuda3std3__48in_placeE,(_ZN72_INTERNAL_8379c483_36_flash_fwd_hdim192_fp16_split_sm90_cu_de61a85f_30414cuda3std6ranges3__45__cpo9iter_moveE - _ZN72_INTERNAL_8379c483_36_flash_fwd_hdim192_fp16_split_sm90_cu_de61a85f_30414cuda3std3__48in_placeE)
_ZN72_INTERNAL_8379c483_36_flash_fwd_hdim192_fp16_split_sm90_cu_de61a85f_30414cuda3std3__48in_placeE:
	.zero		1
	.type		_ZN72_INTERNAL_8379c483_36_flash_fwd_hdim192_fp16_split_sm90_cu_de61a85f_30414cuda3std6ranges3__45__cpo9iter_moveE,@object
	.size		_ZN72_INTERNAL_8379c483_36_flash_fwd_hdim192_fp16_split_sm90_cu_de61a85f_30414cuda3std6ranges3__45__cpo9iter_moveE,(_ZN72_INTERNAL_8379c483_36_flash_fwd_hdim192_fp16_split_sm90_cu_de61a85f_30414cuda3std3__45__cpo5beginE - _ZN72_INTERNAL_8379c483_36_flash_fwd_hdim192_fp16_split_sm90_cu_de61a85f_30414cuda3std6ranges3__45__cpo9iter_moveE)
_ZN72_INTERNAL_8379c483_36_flash_fwd_hdim192_fp16_split_sm90_cu_de61a85f_30414cuda3std6ranges3__45__cpo9iter_moveE:
	.zero		1
	.type		_ZN72_INTERNAL_8379c483_36_flash_fwd_hdim192_fp16_split_sm90_cu_de61a85f_30414cuda3std3__45__cpo5beginE,@object
	.size		_ZN72_INTERNAL_8379c483_36_flash_fwd_hdim192_fp16_split_sm90_cu_de61a85f_30414cuda3std3__45__cpo5beginE,(_ZN72_INTERNAL_8379c483_36_flash_fwd_hdim192_fp16_split_sm90_cu_de61a85f_30414cuda3std3__474_GLOBAL__N__8379c483_36_flash_fwd_hdim192_fp16_split_sm90_cu_de61a85f_30416ignoreE - _ZN72_INTERNAL_8379c483_36_flash_fwd_hdim192_fp16_split_sm90_cu_de61a85f_30414cuda3std3__45__cpo5beginE)
_ZN72_INTERNAL_8379c483_36_flash_fwd_hdim192_fp16_split_sm90_cu_de61a85f_30414cuda3std3__45__cpo5beginE:
	.zero		1
	.type		_ZN72_INTERNAL_8379c483_36_flash_fwd_hdim192_fp16_split_sm90_cu_de61a85f_30414cuda3std3__474_GLOBAL__N__8379c483_36_flash_fwd_hdim192_fp16_split_sm90_cu_de61a85f_30416ignoreE,@object
	.size		_ZN72_INTERNAL_8379c483_36_flash_fwd_hdim192_fp16_split_sm90_cu_de61a85f_30414cuda3std3__474_GLOBAL__N__8379c483_36_flash_fwd_hdim192_fp16_split_sm90_cu_de61a85f_30416ignoreE,(_ZN72_INTERNAL_8379c483_36_flash_fwd_hdim192_fp16_split_sm90_cu_de61a85f_30414cute7productE - _ZN72_INTERNAL_8379c483_36_flash_fwd_hdim192_fp16_split_sm90_cu_de61a85f_30414cuda3std3__474_GLOBAL__N__8379c483_36_flash_fwd_hdim192_fp16_split_sm90_cu_de61a85f_30416ignoreE)
_ZN72_INTERNAL_8379c483_36_flash_fwd_hdim192_fp16_split_sm90_cu_de61a85f_30414cuda3std3__474_GLOBAL__N__8379c483_36_flash_fwd_hdim192_fp16_split_sm90_cu_de61a85f_30416ignoreE:
	.zero		1
	.type		_ZN72_INTERNAL_8379c483_36_flash_fwd_hdim192_fp16_split_sm90_cu_de61a85f_30414cute7productE,@object
	.size		_ZN72_INTERNAL_8379c483_36_flash_fwd_hdim192_fp16_split_sm90_cu_de61a85f_30414cute7productE,(_ZN72_INTERNAL_8379c483_36_flash_fwd_hdim192_fp16_split_sm90_cu_de61a85f_30414cuda3std3__45__cpo3endE - _ZN72_INTERNAL_8379c483_36_flash_fwd_hdim192_fp16_split_sm90_cu_de61a85f_30414cute7productE)
_ZN72_INTERNAL_8379c483_36_flash_fwd_hdim192_fp16_split_sm90_cu_de61a85f_30414cute7productE:
	.zero		1
	.type		_ZN72_INTERNAL_8379c483_36_flash_fwd_hdim192_fp16_split_sm90_cu_de61a85f_30414cuda3std3__45__cpo3endE,@object
	.size		_ZN72_INTERNAL_8379c483_36_flash_fwd_hdim192_fp16_split_sm90_cu_de61a85f_30414cuda3std3__45__cpo3endE,(_ZN72_INTERNAL_8379c483_36_flash_fwd_hdim192_fp16_split_sm90_cu_de61a85f_30414cuda3std3__419piecewise_constructE - _ZN72_INTERNAL_8379c483_36_flash_fwd_hdim192_fp16_split_sm90_cu_de61a85f_30414cuda3std3__45__cpo3endE)
_ZN72_INTERNAL_8379c483_36_flash_fwd_hdim192_fp16_split_sm90_cu_de61a85f_30414cuda3std3__45__cpo3endE:
	.zero		1
	.type		_ZN72_INTERNAL_8379c483_36_flash_fwd_hdim192_fp16_split_sm90_cu_de61a85f_30414cuda3std3__419piecewise_constructE,@object
	.size		_ZN72_INTERNAL_8379c483_36_flash_fwd_hdim192_fp16_split_sm90_cu_de61a85f_30414cuda3std3__419piecewise_constructE,(_ZN72_INTERNAL_8379c483_36_flash_fwd_hdim192_fp16_split_sm90_cu_de61a85f_30414cuda3std3__45__cpo4cendE - _ZN72_INTERNAL_8379c483_36_flash_fwd_hdim192_fp16_split_sm90_cu_de61a85f_30414cuda3std3__419piecewise_constructE)
_ZN72_INTERNAL_8379c483_36_flash_fwd_hdim192_fp16_split_sm90_cu_de61a85f_30414cuda3std3__419piecewise_constructE:
	.zero		1
	.type		_ZN72_INTERNAL_8379c483_36_flash_fwd_hdim192_fp16_split_sm90_cu_de61a85f_30414cuda3std3__45__cpo4cendE,@object
	.size		_ZN72_INTERNAL_8379c483_36_flash_fwd_hdim192_fp16_split_sm90_cu_de61a85f_30414cuda3std3__45__cpo4cendE,(_ZN72_INTERNAL_8379c483_36_flash_fwd_hdim192_fp16_split_sm90_cu_de61a85f_30414cuda3std6ranges3__45__cpo4swapE - _ZN72_INTERNAL_8379c483_36_flash_fwd_hdim192_fp16_split_sm90_cu_de61a85f_30414cuda3std3__45__cpo4cendE)
_ZN72_INTERNAL_8379c483_36_flash_fwd_hdim192_fp16_split_sm90_cu_de61a85f_30414cuda3std3__45__cpo4cendE:
	.zero		1
	.type		_ZN72_INTERNAL_8379c483_36_flash_fwd_hdim192_fp16_split_sm90_cu_de61a85f_30414cuda3std6ranges3__45__cpo4swapE,@object
	.size		_ZN72_INTERNAL_8379c483_36_flash_fwd_hdim192_fp16_split_sm90_cu_de61a85f_30414cuda3std6ranges3__45__cpo4swapE,(.L_16 - _ZN72_INTERNAL_8379c483_36_flash_fwd_hdim192_fp16_split_sm90_cu_de61a85f_30414cuda3std6ranges3__45__cpo4swapE)
_ZN72_INTERNAL_8379c483_36_flash_fwd_hdim192_fp16_split_sm90_cu_de61a85f_30414cuda3std6ranges3__45__cpo4swapE:
	.zero		1
.L_16:


//--------------------- .nv.shared._ZN7cutlass13device_kernelIN5flash11enable_sm90INS1_16FlashAttnFwdSm90INS1_25CollectiveMainloopFwdSm90ILi2EN4cute5tupleIJNS5_1CILi1EEES8_S8_EEENS6_IJNS7_ILi128EEENS7_ILi112EEENS7_ILi192EEEEEELi192ENS_6half_tEfNS_4arch4Sm90ELb0ELb0ELb0ELb1ELb0ELb0ELb0ELb1ELb1ELb1ELb1ELb0EEENS1_21CollectiveEpilogueFwdINS6_IJSA_SC_SB_EEES9_SE_SG_Li256ELb1ELb1ELb1ELb0EEENS1_36VarlenDynamicPersistentTileSchedulerILi128ELi112ELi256ELi128ELb1ELb1ELb1ELb0ELb1ELb1EEEEEEEEEvNT_6ParamsE --------------------------
	.section	.nv.shared._ZN7cutlass13device_kernelIN5flash11enable_sm90INS1_16FlashAttnFwdSm90INS1_25CollectiveMainloopFwdSm90ILi2EN4cute5tupleIJNS5_1CILi1EEES8_S8_EEENS6_IJNS7_ILi128EEENS7_ILi112EEENS7_ILi192EEEEEELi192ENS_6half_tEfNS_4arch4Sm90ELb0ELb0ELb0ELb1ELb0ELb0ELb0ELb1ELb1ELb1ELb1ELb0EEENS1_21CollectiveEpilogueFwdINS6_IJSA_SC_SB_EEES9_SE_SG_Li256ELb1ELb1ELb1ELb0EEENS1_36VarlenDynamicPersistentTileSchedulerILi128ELi112ELi256ELi128ELb1ELb1ELb1ELb0ELb1ELb1EEEEEEEEEvNT_6ParamsE,"aw",@nobits
	.sectionflags	@""
	.align	16
	.zero		1024


//--------------------- .nv.shared._ZN7cutlass13device_kernelIN5flash11enable_sm90INS1_16FlashAttnFwdSm90INS1_25CollectiveMainloopFwdSm90ILi2EN4cute5tupleIJNS5_1CILi1EEES8_S8_EEENS6_IJNS7_ILi128EEENS7_ILi112EEENS7_ILi192EEEEEELi192ENS_6half_tEfNS_4arch4Sm90ELb0ELb0ELb0ELb1ELb0ELb1ELb0ELb1ELb1ELb1ELb1ELb0EEENS1_21CollectiveEpilogueFwdINS6_IJSA_SC_SB_EEES9_SE_SG_Li256ELb1ELb1ELb1ELb0EEENS1_36VarlenDynamicPersistentTileSchedulerILi128ELi112ELi256ELi128ELb1ELb1ELb1ELb0ELb1ELb1EEEEEEEEEvNT_6ParamsE --------------------------
	.section	.nv.shared._ZN7cutlass13device_kernelIN5flash11enable_sm90INS1_16FlashAttnFwdSm90INS1_25CollectiveMainloopFwdSm90ILi2EN4cute5tupleIJNS5_1CILi1EEES8_S8_EEENS6_IJNS7_ILi128EEENS7_ILi112EEENS7_ILi192EEEEEELi192ENS_6half_tEfNS_4arch4Sm90ELb0ELb0ELb0ELb1ELb0ELb1ELb0ELb1ELb1ELb1ELb1ELb0EEENS1_21CollectiveEpilogueFwdINS6_IJSA_SC_SB_EEES9_SE_SG_Li256ELb1ELb1ELb1ELb0EEENS1_36VarlenDynamicPersistentTileSchedulerILi128ELi112ELi256ELi128ELb1ELb1ELb1ELb0ELb1ELb1EEEEEEEEEvNT_6ParamsE,"aw",@nobits
	.sectionflags	@""
	.align	16
	.zero		1024


//--------------------- .nv.shared._ZN7cutlass13device_kernelIN5flash11enable_sm90INS1_16FlashAttnFwdSm90INS1_25CollectiveMainloopFwdSm90ILi2EN4cute5tupleIJNS5_1CILi1EEES8_S8_EEENS6_IJNS7_ILi128EEENS7_ILi96EEENS7_ILi192EEEEEELi192ENS_6half_tEfNS_4arch4Sm90ELb0ELb1ELb0ELb0ELb0ELb0ELb0ELb1ELb1ELb1ELb1ELb0EEENS1_21CollectiveEpilogueFwdINS6_IJSA_SC_SB_EEES9_SE_SG_Li256ELb0ELb1ELb1ELb0EEENS1_19SingleTileSchedulerILb0ELb1ELb1ELi128EEEEEEEEEvNT_6ParamsE --------------------------
	.section	.nv.shared._ZN7cutlass13device_kernelIN5flash11enable_sm90INS1_16FlashAttnFwdSm90INS1_25CollectiveMainloopFwdSm90ILi2EN4cute5tupleIJNS5_1CILi1EEES8_S8_EEENS6_IJNS7_ILi128EEENS7_ILi96EEENS7_ILi192EEEEEELi192ENS_6half_tEfNS_4arch4Sm90ELb0ELb1ELb0ELb0ELb0ELb0ELb0ELb1ELb1ELb1ELb1ELb0EEENS1_21CollectiveEpilogueFwdINS6_IJSA_SC_SB_EEES9_SE_SG_Li256ELb0ELb1ELb1ELb0EEENS1_19SingleTileSchedulerILb0ELb1ELb1ELi128EEEEEEEEEvNT_6ParamsE,"aw",@nobits
	.sectionflags	@""
	.align	16
	.zero		1024


//--------------------- .nv.shared._ZN7cutlass13device_kernelIN5flash11enable_sm90INS1_16FlashAttnFwdSm90INS1_25CollectiveMainloopFwdSm90ILi2EN4cute5tupleIJNS5_1CILi1EEES8_S8_EEENS6_IJNS7_ILi128EEENS7_ILi96EEENS7_ILi192EEEEEELi192ENS_6half_tEfNS_4arch4Sm90ELb0ELb1ELb0ELb1ELb0ELb0ELb0ELb1ELb1ELb1ELb1ELb0EEENS1_21CollectiveEpilogueFwdINS6_IJSA_SC_SB_EEES9_SE_SG_Li256ELb1ELb1ELb1ELb0EEENS1_36VarlenDynamicPersistentTileSchedulerILi128ELi96ELi256ELi128ELb1ELb1ELb1ELb1ELb0ELb1EEEEEEEEEvNT_6ParamsE --------------------------
	.section	.nv.shared._ZN7cutlass13device_kernelIN5flash11enable_sm90INS1_16FlashAttnFwdSm90INS1_25CollectiveMainloopFwdSm90ILi2EN4cute5tupleIJNS5_1CILi1EEES8_S8_EEENS6_IJNS7_ILi128EEENS7_ILi96EEENS7_ILi192EEEEEELi192ENS_6half_tEfNS_4arch4Sm90ELb0ELb1ELb0ELb1ELb0ELb0ELb0ELb1ELb1ELb1ELb1ELb0EEENS1_21CollectiveEpilogueFwdINS6_IJSA_SC_SB_EEES9_SE_SG_Li256ELb1ELb1ELb1ELb0EEENS1_36VarlenDynamicPersistentTileSchedulerILi128ELi96ELi256ELi128ELb1ELb1ELb1ELb1ELb0ELb1EEEEEEEEEvNT_6ParamsE,"aw",@nobits
	.sectionflags	@""
	.align	16
	.zero		1024


//--------------------- .nv.shared._ZN7cutlass13device_kernelIN5flash11enable_sm90INS1_16FlashAttnFwdSm90INS1_25CollectiveMainloopFwdSm90ILi2EN4cute5tupleIJNS5_1CILi1EEES8_S8_EEENS6_IJNS7_ILi128EEENS7_ILi96EEENS7_ILi192EEEEEELi192ENS_6half_tEfNS_4arch4Sm90ELb0ELb1ELb0ELb1ELb0ELb1ELb0ELb1ELb1ELb1ELb1ELb0EEENS1_21CollectiveEpilogueFwdINS6_IJSA_SC_SB_EEES9_SE_SG_Li256ELb1ELb1ELb1ELb0EEENS1_36VarlenDynamicPersistentTileSchedulerILi128ELi96ELi256ELi128ELb1ELb1ELb1ELb1ELb0ELb1EEEEEEEEEvNT_6ParamsE --------------------------
	.section	.nv.shared._ZN7cutlass13device_kernelIN5flash11enable_sm90INS1_16FlashAttnFwdSm90INS1_25CollectiveMainloopFwdSm90ILi2EN4cute5tupleIJNS5_1CILi1EEES8_S8_EEENS6_IJNS7_ILi128EEENS7_ILi96EEENS7_ILi192EEEEEELi192ENS_6half_tEfNS_4arch4Sm90ELb0ELb1ELb0ELb1ELb0ELb1ELb0ELb1ELb1ELb1ELb1ELb0EEENS1_21CollectiveEpilogueFwdINS6_IJSA_SC_SB_EEES9_SE_SG_Li256ELb1ELb1ELb1ELb0EEENS1_36VarlenDynamicPersistentTileSchedulerILi128ELi96ELi256ELi128ELb1ELb1ELb1ELb1ELb0ELb1EEEEEEEEEvNT_6ParamsE,"aw",@nobits
	.sectionflags	@""
	.align	16
	.zero		1024


//--------------------- .nv.shared._ZN7cutlass13device_kernelIN5flash11enable_sm90INS1_16FlashAttnFwdSm90INS1_25CollectiveMainloopFwdSm90ILi2EN4cute5tupleIJNS5_1CILi1EEES8_S8_EEENS6_IJNS7_ILi128EEENS7_ILi112EEENS7_ILi192EEEEEELi192ENS_6half_tEfNS_4arch4Sm90ELb1ELb0ELb0ELb0ELb0ELb0ELb0ELb1ELb1ELb1ELb1ELb0EEENS1_21CollectiveEpilogueFwdINS6_IJSA_SC_SB_EEES9_SE_SG_Li256ELb0ELb1ELb1ELb0EEENS1_19SingleTileSchedulerILb0ELb1ELb1ELi128EEEEEEEEEvNT_6ParamsE --------------------------
	.section	.nv.shared._ZN7cutlass13device_kernelIN5flash11enable_sm90INS1_16FlashAttnFwdSm90INS1_25CollectiveMainloopFwdSm90ILi2EN4cute5tupleIJNS5_1CILi1EEES8_S8_EEENS6_IJNS7_ILi128EEENS7_ILi112EEENS7_ILi192EEEEEELi192ENS_6half_tEfNS_4arch4Sm90ELb1ELb0ELb0ELb0ELb0ELb0ELb0ELb1ELb1ELb1ELb1ELb0EEENS1_21CollectiveEpilogueFwdINS6_IJSA_SC_SB_EEES9_SE_SG_Li256ELb0ELb1ELb1ELb0EEENS1_19SingleTileSchedulerILb0ELb1ELb1ELi128EEEEEEEEEvNT_6ParamsE,"aw",@nobits
	.sectionflags	@""
	.align	16
	.zero		1024


//--------------------- .nv.shared._ZN7cutlass13device_kernelIN5flash11enable_sm90INS1_16FlashAttnFwdSm90INS1_25CollectiveMainloopFwdSm90ILi2EN4cute5tupleIJNS5_1CILi1EEES8_S8_EEENS6_IJNS7_ILi128EEENS7_ILi112EEENS7_ILi192EEEEEELi192ENS_6half_tEfNS_4arch4Sm90ELb1ELb0ELb0ELb1ELb0ELb0ELb0ELb1ELb1ELb1ELb1ELb0EEENS1_21CollectiveEpilogueFwdINS6_IJSA_SC_SB_EEES9_SE_SG_Li256ELb1ELb1ELb1ELb0EEENS1_36VarlenDynamicPersistentTileSchedulerILi128ELi112ELi256ELi128ELb1ELb1ELb1ELb1ELb1ELb1EEEEEEEEEvNT_6ParamsE --------------------------
	.section	.nv.shared._ZN7cutlass13device_kernelIN5flash11enable_sm90INS1_16FlashAttnFwdSm90INS1_25CollectiveMainloopFwdSm90ILi2EN4cute5tupleIJNS5_1CILi1EEES8_S8_EEENS6_IJNS7_ILi128EEENS7_ILi112EEENS7_ILi192EEEEEELi192ENS_6half_tEfNS_4arch4Sm90ELb1ELb0ELb0ELb1ELb0ELb0ELb0ELb1ELb1ELb1ELb1ELb0EEENS1_21CollectiveEpilogueFwdINS6_IJSA_SC_SB_EEES9_SE_SG_Li256ELb1ELb1ELb1ELb0EEENS1_36VarlenDynamicPersistentTileSchedulerILi128ELi112ELi256ELi128ELb1ELb1ELb1ELb1ELb1ELb1EEEEEEEEEvNT_6ParamsE,"aw",@nobits
	.sectionflags	@""
	.align	16
	.zero		1024


//--------------------- .nv.shared._ZN7cutlass13device_kernelIN5flash11enable_sm90INS1_16FlashAttnFwdSm90INS1_25CollectiveMainloopFwdSm90ILi2EN4cute5tupleIJNS5_1CILi1EEES8_S8_EEENS6_IJNS7_ILi128EEENS7_ILi112EEENS7_ILi192EEEEEELi192ENS_6half_tEfNS_4arch4Sm90ELb1ELb0ELb0ELb1ELb0ELb1ELb0ELb1ELb1ELb1ELb1ELb0EEENS1_21CollectiveEpilogueFwdINS6_IJSA_SC_SB_EEES9_SE_SG_Li256ELb1ELb1ELb1ELb0EEENS1_36VarlenDynamicPersistentTileSchedulerILi128ELi112ELi256ELi128ELb1ELb1ELb1ELb1ELb1ELb1EEEEEEEEEvNT_6ParamsE --------------------------
	.section	.nv.shared._ZN7cutlass13device_kernelIN5flash11enable_sm90INS1_16FlashAttnFwdSm90INS1_25CollectiveMainloopFwdSm90ILi2EN4cute5tupleIJNS5_1CILi1EEES8_S8_EEENS6_IJNS7_ILi128EEENS7_ILi112EEENS7_ILi192EEEEEELi192ENS_6half_tEfNS_4arch4Sm90ELb1ELb0ELb0ELb1ELb0ELb1ELb0ELb1ELb1ELb1ELb1ELb0EEENS1_21CollectiveEpilogueFwdINS6_IJSA_SC_SB_EEES9_SE_SG_Li256ELb1ELb1ELb1ELb0EEENS1_36VarlenDynamicPersistentTileSchedulerILi128ELi112ELi256ELi128ELb1ELb1ELb1ELb1ELb1ELb1EEEEEEEEEvNT_6ParamsE,"aw",@nobits
	.sectionflags	@""
	.align	16
	.zero		1024


//--------------------- .nv.constant0._ZN7cutlass13device_kernelIN5flash11enable_sm90INS1_16FlashAttnFwdSm90INS1_25CollectiveMainloopFwdSm90ILi2EN4cute5tupleIJNS5_1CILi1EEES8_S8_EEENS6_IJNS7_ILi128EEENS7_ILi112EEENS7_ILi192EEEEEELi192ENS_6half_tEfNS_4arch4Sm90ELb0ELb0ELb0ELb0ELb0ELb0ELb0ELb1ELb1ELb1ELb1ELb0EEENS1_21CollectiveEpilogueFwdINS6_IJSA_SC_SB_EEES9_SE_SG_Li256ELb0ELb1ELb1ELb0EEENS1_19SingleTileSchedulerILb0ELb1ELb1ELi128EEEEEEEEEvNT_6ParamsE --------------------------
	.section	.nv.constant0._ZN7cutlass13device_kernelIN5flash11enable_sm90INS1_16FlashAttnFwdSm90INS1_25CollectiveMainloopFwdSm90ILi2EN4cute5tupleIJNS5_1CILi1EEES8_S8_EEENS6_IJNS7_ILi128EEENS7_ILi112EEENS7_ILi192EEEEEELi192ENS_6half_tEfNS_4arch4Sm90ELb0ELb0ELb0ELb0ELb0ELb0ELb0ELb1ELb1ELb1ELb1ELb0EEENS1_21CollectiveEpilogueFwdINS6_IJSA_SC_SB_EEES9_SE_SG_Li256ELb0ELb1ELb1ELb0EEENS1_19SingleTileSchedulerILb0ELb1ELb1ELi128EEEEEEEEEvNT_6ParamsE,"a",@progbits
	.sectionflags	@""
	.align	4
.nv.constant0._ZN7cutlass13device_kernelIN5flash11enable_sm90INS1_16FlashAttnFwdSm90INS1_25CollectiveMainloopFwdSm90ILi2EN4cute5tupleIJNS5_1CILi1EEES8_S8_EEENS6_IJNS7_ILi128EEENS7_ILi112EEENS7_ILi192EEEEEELi192ENS_6half_tEfNS_4arch4Sm90ELb0ELb0ELb0ELb0ELb0ELb0ELb0ELb1ELb1ELb1ELb1ELb0EEENS1_21CollectiveEpilogueFwdINS6_IJSA_SC_SB_EEES9_SE_SG_Li256ELb0ELb1ELb1ELb0EEENS1_19SingleTileSchedulerILb0ELb1ELb1ELi128EEEEEEEEEvNT_6ParamsE:
	.zero		3200


//--------------------- .nv.constant0._ZN7cutlass13device_kernelIN5flash11enable_sm90INS1_16FlashAttnFwdSm90INS1_25CollectiveMainloopFwdSm90ILi2EN4cute5tupleIJNS5_1CILi1EEES8_S8_EEENS6_IJNS7_ILi128EEENS7_ILi112EEENS7_ILi192EEEEEELi192ENS_6half_tEfNS_4arch4Sm90ELb0ELb0ELb0ELb1ELb0ELb0ELb0ELb1ELb1ELb1ELb1ELb0EEENS1_21CollectiveEpilogueFwdINS6_IJSA_SC_SB_EEES9_SE_SG_Li256ELb1ELb1ELb1ELb0EEENS1_36VarlenDynamicPersistentTileSchedulerILi128ELi112ELi256ELi128ELb1ELb1ELb1ELb0ELb1ELb1EEEEEEEEEvNT_6ParamsE --------------------------
	.section	.nv.constant0._ZN7cutlass13device_kernelIN5flash11enable_sm90INS1_16FlashAttnFwdSm90INS1_25CollectiveMainloopFwdSm90ILi2EN4cute5tupleIJNS5_1CILi1EEES8_S8_EEENS6_IJNS7_ILi128EEENS7_ILi112EEENS7_ILi192EEEEEELi192ENS_6half_tEfNS_4arch4Sm90ELb0ELb0ELb0ELb1ELb0ELb0ELb0ELb1ELb1ELb1ELb1ELb0EEENS1_21CollectiveEpilogueFwdINS6_IJSA_SC_SB_EEES9_SE_SG_Li256ELb1ELb1ELb1ELb0EEENS1_36VarlenDynamicPersistentTileSchedulerILi128ELi112ELi256ELi128ELb1ELb1ELb1ELb0ELb1ELb1EEEEEEEEEvNT_6ParamsE,"a",@progbits
	.sectionflags	@""
	.align	4
.nv.constant0._ZN7cutlass13device_kernelIN5flash11enable_sm90INS1_16FlashAttnFwdSm90INS1_25CollectiveMainloopFwdSm90ILi2EN4cute5tupleIJNS5_1CILi1EEES8_S8_EEENS6_IJNS7_ILi128EEENS7_ILi112EEENS7_ILi192EEEEEELi192ENS_6half_tEfNS_4arch4Sm90ELb0ELb0ELb0ELb1ELb0ELb0ELb0ELb1ELb1ELb1ELb1ELb0EEENS1_21CollectiveEpilogueFwdINS6_IJSA_SC_SB_EEES9_SE_SG_Li256ELb1ELb1ELb1ELb0EEENS1_36VarlenDynamicPersistentTileSchedulerILi128ELi112ELi256ELi128ELb1ELb1ELb1ELb0ELb1ELb1EEEEEEEEEvNT_6ParamsE:
	.zero		3328


//--------------------- .nv.constant0._ZN7cutlass13device_kernelIN5flash11enable_sm90INS1_16FlashAttnFwdSm90INS1_25CollectiveMainloopFwdSm90ILi2EN4cute5tupleIJNS5_1CILi1EEES8_S8_EEENS6_IJNS7_ILi128EEENS7_ILi112EEENS7_ILi192EEEEEELi192ENS_6half_tEfNS_4arch4Sm90ELb0ELb0ELb0ELb1ELb0ELb1ELb0ELb1ELb1ELb1ELb1ELb0EEENS1_21CollectiveEpilogueFwdINS6_IJSA_SC_SB_EEES9_SE_SG_Li256ELb1ELb1ELb1ELb0EEENS1_36VarlenDynamicPersistentTileSchedulerILi128ELi112ELi256ELi128ELb1ELb1ELb1ELb0ELb1ELb1EEEEEEEEEvNT_6ParamsE --------------------------
	.section	.nv.constant0._ZN7cutlass13device_kernelIN5flash11enable_sm90INS1_16FlashAttnFwdSm90INS1_25CollectiveMainloopFwdSm90ILi2EN4cute5tupleIJNS5_1CILi1EEES8_S8_EEENS6_IJNS7_ILi128EEENS7_ILi112EEENS7_ILi192EEEEEELi192ENS_6half_tEfNS_4arch4Sm90ELb0ELb0ELb0ELb1ELb0ELb1ELb0ELb1ELb1ELb1ELb1ELb0EEENS1_21CollectiveEpilogueFwdINS6_IJSA_SC_SB_EEES9_SE_SG_Li256ELb1ELb1ELb1ELb0EEENS1_36VarlenDynamicPersistentTileSchedulerILi128ELi112ELi256ELi128ELb1ELb1ELb1ELb0ELb1ELb1EEEEEEEEEvNT_6ParamsE,"a",@progbits
	.sectionflags	@""
	.align	4
.nv.constant0._ZN7cutlass13device_kernelIN5flash11enable_sm90INS1_16FlashAttnFwdSm90INS1_25CollectiveMainloopFwdSm90ILi2EN4cute5tupleIJNS5_1CILi1EEES8_S8_EEENS6_IJNS7_ILi128EEENS7_ILi112EEENS7_ILi192EEEEEELi192ENS_6half_tEfNS_4arch4Sm90ELb0ELb0ELb0ELb1ELb0ELb1ELb0ELb1ELb1ELb1ELb1ELb0EEENS1_21CollectiveEpilogueFwdINS6_IJSA_SC_SB_EEES9_SE_SG_Li256ELb1ELb1ELb1ELb0EEENS1_36VarlenDynamicPersistentTileSchedulerILi128ELi112ELi256ELi128ELb1ELb1ELb1ELb0ELb1ELb1EEEEEEEEEvNT_6ParamsE:
	.zero		3328


//--------------------- .nv.constant0._ZN7cutlass13device_kernelIN5flash11enable_sm90INS1_16FlashAttnFwdSm90INS1_25CollectiveMainloopFwdSm90ILi2EN4cute5tupleIJNS5_1CILi1EEES8_S8_EEENS6_IJNS7_ILi128EEENS7_ILi96EEENS7_ILi192EEEEEELi192ENS_6half_tEfNS_4arch4Sm90ELb0ELb1ELb0ELb0ELb0ELb0ELb0ELb1ELb1ELb1ELb1ELb0EEENS1_21CollectiveEpilogueFwdINS6_IJSA_SC_SB_EEES9_SE_SG_Li256ELb0ELb1ELb1ELb0EEENS1_19SingleTileSchedulerILb0ELb1ELb1ELi128EEEEEEEEEvNT_6ParamsE --------------------------
	.section	.nv.constant0._ZN7cutlass13device_kernelIN5flash11enable_sm90INS1_16FlashAttnFwdSm90INS1_25CollectiveMainloopFwdSm90ILi2EN4cute5tupleIJNS5_1CILi1EEES8_S8_EEENS6_IJNS7_ILi128EEENS7_ILi96EEENS7_ILi192EEEEEELi192ENS_6half_tEfNS_4arch4Sm90ELb0ELb1ELb0ELb0ELb0ELb0ELb0ELb1ELb1ELb1ELb1ELb0EEENS1_21CollectiveEpilogueFwdINS6_IJSA_SC_SB_EEES9_SE_SG_Li256ELb0ELb1ELb1ELb0EEENS1_19SingleTileSchedulerILb0ELb1ELb1ELi128EEEEEEEEEvNT_6ParamsE,"a",@progbits
	.sectionflags	@""
	.align	4
.nv.constant0._ZN7cutlass13device_kernelIN5flash11enable_sm90INS1_16FlashAttnFwdSm90INS1_25CollectiveMainloopFwdSm90ILi2EN4cute5tupleIJNS5_1CILi1EEES8_S8_EEENS6_IJNS7_ILi128EEENS7_ILi96EEENS7_ILi192EEEEEELi192ENS_6half_tEfNS_4arch4Sm90ELb0ELb1ELb0ELb0ELb0ELb0ELb0ELb1ELb1ELb1ELb1ELb0EEENS1_21CollectiveEpilogueFwdINS6_IJSA_SC_SB_EEES9_SE_SG_Li256ELb0ELb1ELb1ELb0EEENS1_19SingleTileSchedulerILb0ELb1ELb1ELi128EEEEEEEEEvNT_6ParamsE:
	.zero		3200


//--------------------- .nv.constant0._ZN7cutlass13device_kernelIN5flash11enable_sm90INS1_16FlashAttnFwdSm90INS1_25CollectiveMainloopFwdSm90ILi2EN4cute5tupleIJNS5_1CILi1EEES8_S8_EEENS6_IJNS7_ILi128EEENS7_ILi96EEENS7_ILi192EEEEEELi192ENS_6half_tEfNS_4arch4Sm90ELb0ELb1ELb0ELb1ELb0ELb0ELb0ELb1ELb1ELb1ELb1ELb0EEENS1_21CollectiveEpilogueFwdINS6_IJSA_SC_SB_EEES9_SE_SG_Li256ELb1ELb1ELb1ELb0EEENS1_36VarlenDynamicPersistentTileSchedulerILi128ELi96ELi256ELi128ELb1ELb1ELb1ELb1ELb0ELb1EEEEEEEEEvNT_6ParamsE --------------------------
	.section	.nv.constant0._ZN7cutlass13device_kernelIN5flash11enable_sm90INS1_16FlashAttnFwdSm90INS1_25CollectiveMainloopFwdSm90ILi2EN4cute5tupleIJNS5_1CILi1EEES8_S8_EEENS6_IJNS7_ILi128EEENS7_ILi96EEENS7_ILi192EEEEEELi192ENS_6half_tEfNS_4arch4Sm90ELb0ELb1ELb0ELb1ELb0ELb0ELb0ELb1ELb1ELb1ELb1ELb0EEENS1_21CollectiveEpilogueFwdINS6_IJSA_SC_SB_EEES9_SE_SG_Li256ELb1ELb1ELb1ELb0EEENS1_36VarlenDynamicPersistentTileSchedulerILi128ELi96ELi256ELi128ELb1ELb1ELb1ELb1ELb0ELb1EEEEEEEEEvNT_6ParamsE,"a",@progbits
	.sectionflags	@""
	.align	4
.nv.constant0._ZN7cutlass13device_kernelIN5flash11enable_sm90INS1_16FlashAttnFwdSm90INS1_25CollectiveMainloopFwdSm90ILi2EN4cute5tupleIJNS5_1CILi1EEES8_S8_EEENS6_IJNS7_ILi128EEENS7_ILi96EEENS7_ILi192EEEEEELi192ENS_6half_tEfNS_4arch4Sm90ELb0ELb1ELb0ELb1ELb0ELb0ELb0ELb1ELb1ELb1ELb1ELb0EEENS1_21CollectiveEpilogueFwdINS6_IJSA_SC_SB_EEES9_SE_SG_Li256ELb1ELb1ELb1ELb0EEENS1_36VarlenDynamicPersistentTileSchedulerILi128ELi96ELi256ELi128ELb1ELb1ELb1ELb1ELb0ELb1EEEEEEEEEvNT_6ParamsE:
	.zero		3328


//--------------------- .nv.constant0._ZN7cutlass13device_kernelIN5flash11enable_sm90INS1_16FlashAttnFwdSm90INS1_25CollectiveMainloopFwdSm90ILi2EN4cute5tupleIJNS5_1CILi1EEES8_S8_EEENS6_IJNS7_ILi128EEENS7_ILi96EEENS7_ILi192EEEEEELi192ENS_6half_tEfNS_4arch4Sm90ELb0ELb1ELb0ELb1ELb0ELb1ELb0ELb1ELb1ELb1ELb1ELb0EEENS1_21CollectiveEpilogueFwdINS6_IJSA_SC_SB_EEES9_SE_SG_Li256ELb1ELb1ELb1ELb0EEENS1_36VarlenDynamicPersistentTileSchedulerILi128ELi96ELi256ELi128ELb1ELb1ELb1ELb1ELb0ELb1EEEEEEEEEvNT_6ParamsE --------------------------
	.section	.nv.constant0._ZN7cutlass13device_kernelIN5flash11enable_sm90INS1_16FlashAttnFwdSm90INS1_25CollectiveMainloopFwdSm90ILi2EN4cute5tupleIJNS5_1CILi1EEES8_S8_EEENS6_IJNS7_ILi128EEENS7_ILi96EEENS7_ILi192EEEEEELi192ENS_6half_tEfNS_4arch4Sm90ELb0ELb1ELb0ELb1ELb0ELb1ELb0ELb1ELb1ELb1ELb1ELb0EEENS1_21CollectiveEpilogueFwdINS6_IJSA_SC_SB_EEES9_SE_SG_Li256ELb1ELb1ELb1ELb0EEENS1_36VarlenDynamicPersistentTileSchedulerILi128ELi96ELi256ELi128ELb1ELb1ELb1ELb1ELb0ELb1EEEEEEEEEvNT_6ParamsE,"a",@progbits
	.sectionflags	@""
	.align	4
.nv.constant0._ZN7cutlass13device_kernelIN5flash11enable_sm90INS1_16FlashAttnFwdSm90INS1_25CollectiveMainloopFwdSm90ILi2EN4cute5tupleIJNS5_1CILi1EEES8_S8_EEENS6_IJNS7_ILi128EEENS7_ILi96EEENS7_ILi192EEEEEELi192ENS_6half_tEfNS_4arch4Sm90ELb0ELb1ELb0ELb1ELb0ELb1ELb0ELb1ELb1ELb1ELb1ELb0EEENS1_21CollectiveEpilogueFwdINS6_IJSA_SC_SB_EEES9_SE_SG_Li256ELb1ELb1ELb1ELb0EEENS1_36VarlenDynamicPersistentTileSchedulerILi128ELi96ELi256ELi128ELb1ELb1ELb1ELb1ELb0ELb1EEEEEEEEEvNT_6ParamsE:
	.zero		3328


//--------------------- .nv.constant0._ZN7cutlass13device_kernelIN5flash11enable_sm90INS1_16FlashAttnFwdSm90INS1_25CollectiveMainloopFwdSm90ILi2EN4cute5tupleIJNS5_1CILi1EEES8_S8_EEENS6_IJNS7_ILi128EEENS7_ILi112EEENS7_ILi192EEEEEELi192ENS_6half_tEfNS_4arch4Sm90ELb1ELb0ELb0ELb0ELb0ELb0ELb0ELb1ELb1ELb1ELb1ELb0EEENS1_21CollectiveEpilogueFwdINS6_IJSA_SC_SB_EEES9_SE_SG_Li256ELb0ELb1ELb1ELb0EEENS1_19SingleTileSchedulerILb0ELb1ELb1ELi128EEEEEEEEEvNT_6ParamsE --------------------------
	.section	.nv.constant0._ZN7cutlass13device_kernelIN5flash11enable_sm90INS1_16FlashAttnFwdSm90INS1_25CollectiveMainloopFwdSm90ILi2EN4cute5tupleIJNS5_1CILi1EEES8_S8_EEENS6_IJNS7_ILi128EEENS7_ILi112EEENS7_ILi192EEEEEELi192ENS_6half_tEfNS_4arch4Sm90ELb1ELb0ELb0ELb0ELb0ELb0ELb0ELb1ELb1ELb1ELb1ELb0EEENS1_21CollectiveEpilogueFwdINS6_IJSA_SC_SB_EEES9_SE_SG_Li256ELb0ELb1ELb1ELb0EEENS1_19SingleTileSchedulerILb0ELb1ELb1ELi128EEEEEEEEEvNT_6ParamsE,"a",@progbits
	.sectionflags	@""
	.align	4
.nv.constant0._ZN7cutlass13device_kernelIN5flash11enable_sm90INS1_16FlashAttnFwdSm90INS1_25CollectiveMainloopFwdSm90ILi2EN4cute5tupleIJNS5_1CILi1EEES8_S8_EEENS6_IJNS7_ILi128EEENS7_ILi112EEENS7_ILi192EEEEEELi192ENS_6half_tEfNS_4arch4Sm90ELb1ELb0ELb0ELb0ELb0ELb0ELb0ELb1ELb1ELb1ELb1ELb0EEENS1_21CollectiveEpilogueFwdINS6_IJSA_SC_SB_EEES9_SE_SG_Li256ELb0ELb1ELb1ELb0EEENS1_19SingleTileSchedulerILb0ELb1ELb1ELi128EEEEEEEEEvNT_6ParamsE:
	.zero		3200


//--------------------- .nv.constant0._ZN7cutlass13device_kernelIN5flash11enable_sm90INS1_16FlashAttnFwdSm90INS1_25CollectiveMainloopFwdSm90ILi2EN4cute5tupleIJNS5_1CILi1EEES8_S8_EEENS6_IJNS7_ILi128EEENS7_ILi112EEENS7_ILi192EEEEEELi192ENS_6half_tEfNS_4arch4Sm90ELb1ELb0ELb0ELb1ELb0ELb0ELb0ELb1ELb1ELb1ELb1ELb0EEENS1_21CollectiveEpilogueFwdINS6_IJSA_SC_SB_EEES9_SE_SG_Li256ELb1ELb1ELb1ELb0EEENS1_36VarlenDynamicPersistentTileSchedulerILi128ELi112ELi256ELi128ELb1ELb1ELb1ELb1ELb1ELb1EEEEEEEEEvNT_6ParamsE --------------------------
	.section	.nv.constant0._ZN7cutlass13device_kernelIN5flash11enable_sm90INS1_16FlashAttnFwdSm90INS1_25CollectiveMainloopFwdSm90ILi2EN4cute5tupleIJNS5_1CILi1EEES8_S8_EEENS6_IJNS7_ILi128EEENS7_ILi112EEENS7_ILi192EEEEEELi192ENS_6half_tEfNS_4arch4Sm90ELb1ELb0ELb0ELb1ELb0ELb0ELb0ELb1ELb1ELb1ELb1ELb0EEENS1_21CollectiveEpilogueFwdINS6_IJSA_SC_SB_EEES9_SE_SG_Li256ELb1ELb1ELb1ELb0EEENS1_36VarlenDynamicPersistentTileSchedulerILi128ELi112ELi256ELi128ELb1ELb1ELb1ELb1ELb1ELb1EEEEEEEEEvNT_6ParamsE,"a",@progbits
	.sectionflags	@""
	.align	4
.nv.constant0._ZN7cutlass13device_kernelIN5flash11enable_sm90INS1_16FlashAttnFwdSm90INS1_25CollectiveMainloopFwdSm90ILi2EN4cute5tupleIJNS5_1CILi1EEES8_S8_EEENS6_IJNS7_ILi128EEENS7_ILi112EEENS7_ILi192EEEEEELi192ENS_6half_tEfNS_4arch4Sm90ELb1ELb0ELb0ELb1ELb0ELb0ELb0ELb1ELb1ELb1ELb1ELb0EEENS1_21CollectiveEpilogueFwdINS6_IJSA_SC_SB_EEES9_SE_SG_Li256ELb1ELb1ELb1ELb0EEENS1_36VarlenDynamicPersistentTileSchedulerILi128ELi112ELi256ELi128ELb1ELb1ELb1ELb1ELb1ELb1EEEEEEEEEvNT_6ParamsE:
	.zero		3328


//--------------------- .nv.constant0._ZN7cutlass13device_kernelIN5flash11enable_sm90INS1_16FlashAttnFwdSm90INS1_25CollectiveMainloopFwdSm90ILi2EN4cute5tupleIJNS5_1CILi1EEES8_S8_EEENS6_IJNS7_ILi128EEENS7_ILi112EEENS7_ILi192EEEEEELi192ENS_6half_tEfNS_4arch4Sm90ELb1ELb0ELb0ELb1ELb0ELb1ELb0ELb1ELb1ELb1ELb1ELb0EEENS1_21CollectiveEpilogueFwdINS6_IJSA_SC_SB_EEES9_SE_SG_Li256ELb1ELb1ELb1ELb0EEENS1_36VarlenDynamicPersistentTileSchedulerILi128ELi112ELi256ELi128ELb1ELb1ELb1ELb1ELb1ELb1EEEEEEEEEvNT_6ParamsE --------------------------
	.section	.nv.constant0._ZN7cutlass13device_kernelIN5flash11enable_sm90INS1_16FlashAttnFwdSm90INS1_25CollectiveMainloopFwdSm90ILi2EN4cute5tupleIJNS5_1CILi1EEES8_S8_EEENS6_IJNS7_ILi128EEENS7_ILi112EEENS7_ILi192EEEEEELi192ENS_6half_tEfNS_4arch4Sm90ELb1ELb0ELb0ELb1ELb0ELb1ELb0ELb1ELb1ELb1ELb1ELb0EEENS1_21CollectiveEpilogueFwdINS6_IJSA_SC_SB_EEES9_SE_SG_Li256ELb1ELb1ELb1ELb0EEENS1_36VarlenDynamicPersistentTileSchedulerILi128ELi112ELi256ELi128ELb1ELb1ELb1ELb1ELb1ELb1EEEEEEEEEvNT_6ParamsE,"a",@progbits
	.sectionflags	@""
	.align	4
.nv.constant0._ZN7cutlass13device_kernelIN5flash11enable_sm90INS1_16FlashAttnFwdSm90INS1_25CollectiveMainloopFwdSm90ILi2EN4cute5tupleIJNS5_1CILi1EEES8_S8_EEENS6_IJNS7_ILi128EEENS7_ILi112EEENS7_ILi192EEEEEELi192ENS_6half_tEfNS_4arch4Sm90ELb1ELb0ELb0ELb1ELb0ELb1ELb0ELb1ELb1ELb1ELb1ELb0EEENS1_21CollectiveEpilogueFwdINS6_IJSA_SC_SB_EEES9_SE_SG_Li256ELb1ELb1ELb1ELb0EEENS1_36VarlenDynamicPersistentTileSchedulerILi128ELi112ELi256ELi128ELb1ELb1ELb1ELb1ELb1ELb1EEEEEEEEEvNT_6ParamsE:
	.zero		3328


//--------------------- SYMBOLS --------------------------

	.type		.nv.reservedSmem.offset0,@object
	.size		.nv.reservedSmem.offset0,0x4
	.type		__assertfail,@function
